// Copyright (c) 2024, Jay Shah, Ganesh Bikshandi, Ying Zhang, Vijay Thakkar, Pradeep Ramani, Tri Dao.
// Splitting the different template instantiations to different files to speed up compilation.
// This file is auto-generated. See "generate_kernels.py"

#include "flash_fwd_launch_template.h"

#ifndef FLASHATTENTION_DISABLE_HDIM64
template void run_mha_fwd_<90, cutlass::half_t, 64, 64, false, true, false, true>(Flash_fwd_params &params, cudaStream_t stream);
#endif


// ===== COMPILED SASS (sm_90a) =====

	.target	sm_90a

	.elftype	@"ET_EXEC"


//--------------------- .note.nv.tkinfo           --------------------------
	.section	.note.nv.tkinfo,"",@"SHT_NOTE"
	.sectionflags	@"SHF_NOTE_NV_TKINFO"
	.tkinfo
        /*0018*/ 	.word	0x00000002
        /*0030*/ 	.string	""
        /*0030*/ 	.string	"ptxas"
        /*0030*/ 	.string	"Cuda compilation tools, release 13.0, V13.0.88"
        /*0030*/ 	.string	"Build cuda_13.0.r13.0/compiler.36424714_0"
        /*0030*/ 	.string	"-arch sm_90a -m 64 "



//--------------------- .note.nv.cuinfo           --------------------------
	.section	.note.nv.cuinfo,"",@"SHT_NOTE"
	.sectionflags	@"SHF_NOTE_NV_CUINFO"
        /*0018*/ 	.short	0x0002
        /*001a*/ 	.short	0x005a
        /*001c*/ 	.short	0x0082
	.zero		2


//--------------------- .nv.info                  --------------------------
	.section	.nv.info,"",@"SHT_CUDA_INFO"
	.align	4


	//----- nvinfo : EIATTR_REGCOUNT
	.align		4
        /*0000*/ 	.byte	0x04, 0x2f
        /*0002*/ 	.short	(.L_19 - .L_18)
	.align		4
.L_18:
        /*0004*/ 	.word	index@(_ZN7cutlass13device_kernelIN5flash11enable_sm90INS1_16FlashAttnFwdSm90INS1_25CollectiveMainloopFwdSm90ILi2EN4cute5tupleIJNS5_1CILi1EEES8_S8_EEENS6_IJNS7_ILi192EEENS7_ILi128EEENS7_ILi64EEEEEELi64ENS_6half_tEfNS_4arch4Sm90ELb1ELb0ELb0ELb1ELb1ELb1ELb0ELb1ELb1ELb1ELb0ELb0EEENS1_21CollectiveEpilogueFwdINS6_IJSA_SC_SB_EEES9_SE_SG_Li384ELb1ELb1ELb0ELb0EEENS1_36VarlenDynamicPersistentTileSchedulerILi192ELi128ELi384ELi128ELb0ELb1ELb1ELb1ELb1ELb1EEEEEEEEEvNT_6ParamsE)
        /*0008*/ 	.word	0x00000080


	//----- nvinfo : EIATTR_FRAME_SIZE
	.align		4
.L_19:
        /*000c*/ 	.byte	0x04, 0x11
        /*000e*/ 	.short	(.L_21 - .L_20)
	.align		4
.L_20:
        /*0010*/ 	.word	index@(_ZN7cutlass13device_kernelIN5flash11enable_sm90INS1_16FlashAttnFwdSm90INS1_25CollectiveMainloopFwdSm90ILi2EN4cute5tupleIJNS5_1CILi1EEES8_S8_EEENS6_IJNS7_ILi192EEENS7_ILi128EEENS7_ILi64EEEEEELi64ENS_6half_tEfNS_4arch4Sm90ELb1ELb0ELb0ELb1ELb1ELb1ELb0ELb1ELb1ELb1ELb0ELb0EEENS1_21CollectiveEpilogueFwdINS6_IJSA_SC_SB_EEES9_SE_SG_Li384ELb1ELb1ELb0ELb0EEENS1_36VarlenDynamicPersistentTileSchedulerILi192ELi128ELi384ELi128ELb0ELb1ELb1ELb1ELb1ELb1EEEEEEEEEvNT_6ParamsE)
        /*0014*/ 	.word	0x00000078


	//----- nvinfo : EIATTR_REGCOUNT
	.align		4
.L_21:
        /*0018*/ 	.byte	0x04, 0x2f
        /*001a*/ 	.short	(.L_23 - .L_22)
	.align		4
.L_22:
        /*001c*/ 	.word	index@(_ZN7cutlass13device_kernelIN5flash11enable_sm90INS1_16FlashAttnFwdSm90INS1_25CollectiveMainloopFwdSm90ILi2EN4cute5tupleIJNS5_1CILi1EEES8_S8_EEENS6_IJNS7_ILi192EEENS7_ILi128EEENS7_ILi64EEEEEELi64ENS_6half_tEfNS_4arch4Sm90ELb1ELb0ELb0ELb1ELb1ELb0ELb0ELb1ELb1ELb1ELb0ELb0EEENS1_21CollectiveEpilogueFwdINS6_IJSA_SC_SB_EEES9_SE_SG_Li384ELb1ELb1ELb0ELb0EEENS1_36VarlenDynamicPersistentTileSchedulerILi192ELi128ELi384ELi128ELb0ELb1ELb1ELb1ELb1ELb1EEEEEEEEEvNT_6ParamsE)
        /*0020*/ 	.word	0x00000080


	//----- nvinfo : EIATTR_FRAME_SIZE
	.align		4
.L_23:
        /*0024*/ 	.byte	0x04, 0x11
        /*0026*/ 	.short	(.L_25 - .L_24)
	.align		4
.L_24:
        /*0028*/ 	.word	index@(_ZN7cutlass13device_kernelIN5flash11enable_sm90INS1_16FlashAttnFwdSm90INS1_25CollectiveMainloopFwdSm90ILi2EN4cute5tupleIJNS5_1CILi1EEES8_S8_EEENS6_IJNS7_ILi192EEENS7_ILi128EEENS7_ILi64EEEEEELi64ENS_6half_tEfNS_4arch4Sm90ELb1ELb0ELb0ELb1ELb1ELb0ELb0ELb1ELb1ELb1ELb0ELb0EEENS1_21CollectiveEpilogueFwdINS6_IJSA_SC_SB_EEES9_SE_SG_Li384ELb1ELb1ELb0ELb0EEENS1_36VarlenDynamicPersistentTileSchedulerILi192ELi128ELi384ELi128ELb0ELb1ELb1ELb1ELb1ELb1EEEEEEEEEvNT_6ParamsE)
        /*002c*/ 	.word	0x00000040


	//----- nvinfo : EIATTR_REGCOUNT
	.align		4
.L_25:
        /*0030*/ 	.byte	0x04, 0x2f
        /*0032*/ 	.short	(.L_27 - .L_26)
	.align		4
.L_26:
        /*0034*/ 	.word	index@(_ZN7cutlass13device_kernelIN5flash11enable_sm90INS1_16FlashAttnFwdSm90INS1_25CollectiveMainloopFwdSm90ILi2EN4cute5tupleIJNS5_1CILi1EEES8_S8_EEENS6_IJNS7_ILi192EEENS7_ILi128EEENS7_ILi64EEEEEELi64ENS_6half_tEfNS_4arch4Sm90ELb1ELb0ELb0ELb0ELb1ELb0ELb0ELb1ELb1ELb1ELb0ELb0EEENS1_21CollectiveEpilogueFwdINS6_IJSA_SC_SB_EEES9_SE_SG_Li384ELb0ELb1ELb0ELb0EEENS1_30DynamicPersistentTileSchedulerILi384ELi128ELb0ELb1ELb1EEEEEEEEEvNT_6ParamsE)
        /*0038*/ 	.word	0x00000080


	//----- nvinfo : EIATTR_FRAME_SIZE
	.align		4
.L_27:
        /*003c*/ 	.byte	0x04, 0x11
        /*003e*/ 	.short	(.L_29 - .L_28)
	.align		4
.L_28:
        /*0040*/ 	.word	index@(_ZN7cutlass13device_kernelIN5flash11enable_sm90INS1_16FlashAttnFwdSm90INS1_25CollectiveMainloopFwdSm90ILi2EN4cute5tupleIJNS5_1CILi1EEES8_S8_EEENS6_IJNS7_ILi192EEENS7_ILi128EEENS7_ILi64EEEEEELi64ENS_6half_tEfNS_4arch4Sm90ELb1ELb0ELb0ELb0ELb1ELb0ELb0ELb1ELb1ELb1ELb0ELb0EEENS1_21CollectiveEpilogueFwdINS6_IJSA_SC_SB_EEES9_SE_SG_Li384ELb0ELb1ELb0ELb0EEENS1_30DynamicPersistentTileSchedulerILi384ELi128ELb0ELb1ELb1EEEEEEEEEvNT_6ParamsE)
        /*0044*/ 	.word	0x00000018


	//----- nvinfo : EIATTR_REGCOUNT
	.align		4
.L_29:
        /*0048*/ 	.byte	0x04, 0x2f
        /*004a*/ 	.short	(.L_31 - .L_30)
	.align		4
.L_30:
        /*004c*/ 	.word	index@(_ZN7cutlass13device_kernelIN5flash11enable_sm90INS1_16FlashAttnFwdSm90INS1_25CollectiveMainloopFwdSm90ILi2EN4cute5tupleIJNS5_1CILi1EEES8_S8_EEENS6_IJNS7_ILi192EEENS7_ILi128EEENS7_ILi64EEEEEELi64ENS_6half_tEfNS_4arch4Sm90ELb0ELb1ELb0ELb1ELb1ELb1ELb0ELb1ELb1ELb1ELb0ELb0EEENS1_21CollectiveEpilogueFwdINS6_IJSA_SC_SB_EEES9_SE_SG_Li384ELb1ELb1ELb0ELb0EEENS1_36VarlenDynamicPersistentTileSchedulerILi192ELi128ELi384ELi128ELb0ELb1ELb1ELb1ELb0ELb1EEEEEEEEEvNT_6ParamsE)
        /*0050*/ 	.word	0x00000080


	//----- nvinfo : EIATTR_FRAME_SIZE
	.align		4
.L_31:
        /*0054*/ 	.byte	0x04, 0x11
        /*0056*/ 	.short	(.L_33 - .L_32)
	.align		4
.L_32:
        /*0058*/ 	.word	index@(_ZN7cutlass13device_kernelIN5flash11enable_sm90INS1_16FlashAttnFwdSm90INS1_25CollectiveMainloopFwdSm90ILi2EN4cute5tupleIJNS5_1CILi1EEES8_S8_EEENS6_IJNS7_ILi192EEENS7_ILi128EEENS7_ILi64EEEEEELi64ENS_6half_tEfNS_4arch4Sm90ELb0ELb1ELb0ELb1ELb1ELb1ELb0ELb1ELb1ELb1ELb0ELb0EEENS1_21CollectiveEpilogueFwdINS6_IJSA_SC_SB_EEES9_SE_SG_Li384ELb1ELb1ELb0ELb0EEENS1_36VarlenDynamicPersistentTileSchedulerILi192ELi128ELi384ELi128ELb0ELb1ELb1ELb1ELb0ELb1EEEEEEEEEvNT_6ParamsE)
        /*005c*/ 	.word	0x00000070


	//----- nvinfo : EIATTR_REGCOUNT
	.align		4
.L_33:
        /*0060*/ 	.byte	0x04, 0x2f
        /*0062*/ 	.short	(.L_35 - .L_34)
	.align		4
.L_34:
        /*0064*/ 	.word	index@(_ZN7cutlass13device_kernelIN5flash11enable_sm90INS1_16FlashAttnFwdSm90INS1_25CollectiveMainloopFwdSm90ILi2EN4cute5tupleIJNS5_1CILi1EEES8_S8_EEENS6_IJNS7_ILi192EEENS7_ILi128EEENS7_ILi64EEEEEELi64ENS_6half_tEfNS_4arch4Sm90ELb0ELb1ELb0ELb1ELb1ELb0ELb0ELb1ELb1ELb1ELb0ELb0EEENS1_21CollectiveEpilogueFwdINS6_IJSA_SC_SB_EEES9_SE_SG_Li384ELb1ELb1ELb0ELb0EEENS1_36VarlenDynamicPersistentTileSchedulerILi192ELi128ELi384ELi128ELb0ELb1ELb1ELb1ELb0ELb1EEEEEEEEEvNT_6ParamsE)
        /*0068*/ 	.word	0x00000080


	//----- nvinfo : EIATTR_FRAME_SIZE
	.align		4
.L_35:
        /*006c*/ 	.byte	0x04, 0x11
        /*006e*/ 	.short	(.L_37 - .L_36)
	.align		4
.L_36:
        /*0070*/ 	.word	index@(_ZN7cutlass13device_kernelIN5flash11enable_sm90INS1_16FlashAttnFwdSm90INS1_25CollectiveMainloopFwdSm90ILi2EN4cute5tupleIJNS5_1CILi1EEES8_S8_EEENS6_IJNS7_ILi192EEENS7_ILi128EEENS7_ILi64EEEEEELi64ENS_6half_tEfNS_4arch4Sm90ELb0ELb1ELb0ELb1ELb1ELb0ELb0ELb1ELb1ELb1ELb0ELb0EEENS1_21CollectiveEpilogueFwdINS6_IJSA_SC_SB_EEES9_SE_SG_Li384ELb1ELb1ELb0ELb0EEENS1_36VarlenDynamicPersistentTileSchedulerILi192ELi128ELi384ELi128ELb0ELb1ELb1ELb1ELb0ELb1EEEEEEEEEvNT_6ParamsE)
        /*0074*/ 	.word	0x00000038


	//----- nvinfo : EIATTR_REGCOUNT
	.align		4
.L_37:
        /*0078*/ 	.byte	0x04, 0x2f
        /*007a*/ 	.short	(.L_39 - .L_38)
	.align		4
.L_38:
        /*007c*/ 	.word	index@(_ZN7cutlass13device_kernelIN5flash11enable_sm90INS1_16FlashAttnFwdSm90INS1_25CollectiveMainloopFwdSm90ILi2EN4cute5tupleIJNS5_1CILi1EEES8_S8_EEENS6_IJNS7_ILi192EEENS7_ILi128EEENS7_ILi64EEEEEELi64ENS_6half_tEfNS_4arch4Sm90ELb0ELb1ELb0ELb0ELb1ELb0ELb0ELb1ELb1ELb1ELb0ELb0EEENS1_21CollectiveEpilogueFwdINS6_IJSA_SC_SB_EEES9_SE_SG_Li384ELb0ELb1ELb0ELb0EEENS1_30DynamicPersistentTileSchedulerILi384ELi128ELb0ELb1ELb1EEEEEEEEEvNT_6ParamsE)
        /*0080*/ 	.word	0x00000080


	//----- nvinfo : EIATTR_FRAME_SIZE
	.align		4
.L_39:
        /*0084*/ 	.byte	0x04, 0x11
        /*0086*/ 	.short	(.L_41 - .L_40)
	.align		4
.L_40:
        /*0088*/ 	.word	index@(_ZN7cutlass13device_kernelIN5flash11enable_sm90INS1_16FlashAttnFwdSm90INS1_25CollectiveMainloopFwdSm90ILi2EN4cute5tupleIJNS5_1CILi1EEES8_S8_EEENS6_IJNS7_ILi192EEENS7_ILi128EEENS7_ILi64EEEEEELi64ENS_6half_tEfNS_4arch4Sm90ELb0ELb1ELb0ELb0ELb1ELb0ELb0ELb1ELb1ELb1ELb0ELb0EEENS1_21CollectiveEpilogueFwdINS6_IJSA_SC_SB_EEES9_SE_SG_Li384ELb0ELb1ELb0ELb0EEENS1_30DynamicPersistentTileSchedulerILi384ELi128ELb0ELb1ELb1EEEEEEEEEvNT_6ParamsE)
        /*008c*/ 	.word	0x00000018


	//----- nvinfo : EIATTR_REGCOUNT
	.align		4
.L_41:
        /*0090*/ 	.byte	0x04, 0x2f
        /*0092*/ 	.short	(.L_43 - .L_42)
	.align		4
.L_42:
        /*0094*/ 	.word	index@(_ZN7cutlass13device_kernelIN5flash11enable_sm90INS1_16FlashAttnFwdSm90INS1_25CollectiveMainloopFwdSm90ILi2EN4cute5tupleIJNS5_1CILi1EEES8_S8_EEENS6_IJNS7_ILi192EEENS7_ILi128EEENS7_ILi64EEEEEELi64ENS_6half_tEfNS_4arch4Sm90ELb0ELb0ELb0ELb1ELb1ELb1ELb0ELb1ELb1ELb1ELb0ELb0EEENS1_21CollectiveEpilogueFwdINS6_IJSA_SC_SB_EEES9_SE_SG_Li384ELb1ELb1ELb0ELb0EEENS1_36VarlenDynamicPersistentTileSchedulerILi192ELi128ELi384ELi128ELb0ELb1ELb1ELb0ELb1ELb1EEEEEEEEEvNT_6ParamsE)
        /*0098*/ 	.word	0x00000080


	//----- nvinfo : EIATTR_FRAME_SIZE
	.align		4
.L_43:
        /*009c*/ 	.byte	0x04, 0x11
        /*009e*/ 	.short	(.L_45 - .L_44)
	.align		4
.L_44:
        /*00a0*/ 	.word	index@(_ZN7cutlass13device_kernelIN5flash11enable_sm90INS1_16FlashAttnFwdSm90INS1_25CollectiveMainloopFwdSm90ILi2EN4cute5tupleIJNS5_1CILi1EEES8_S8_EEENS6_IJNS7_ILi192EEENS7_ILi128EEENS7_ILi64EEEEEELi64ENS_6half_tEfNS_4arch4Sm90ELb0ELb0ELb0ELb1ELb1ELb1ELb0ELb1ELb1ELb1ELb0ELb0EEENS1_21CollectiveEpilogueFwdINS6_IJSA_SC_SB_EEES9_SE_SG_Li384ELb1ELb1ELb0ELb0EEENS1_36VarlenDynamicPersistentTileSchedulerILi192ELi128ELi384ELi128ELb0ELb1ELb1ELb0ELb1ELb1EEEEEEEEEvNT_6ParamsE)
        /*00a4*/ 	.word	0x00000078


	//----- nvinfo : EIATTR_REGCOUNT
	.align		4
.L_45:
        /*00a8*/ 	.byte	0x04, 0x2f
        /*00aa*/ 	.short	(.L_47 - .L_46)
	.align		4
.L_46:
        /*00ac*/ 	.word	index@(_ZN7cutlass13device_kernelIN5flash11enable_sm90INS1_16FlashAttnFwdSm90INS1_25CollectiveMainloopFwdSm90ILi2EN4cute5tupleIJNS5_1CILi1EEES8_S8_EEENS6_IJNS7_ILi192EEENS7_ILi128EEENS7_ILi64EEEEEELi64ENS_6half_tEfNS_4arch4Sm90ELb0ELb0ELb0ELb1ELb1ELb0ELb0ELb1ELb1ELb1ELb0ELb0EEENS1_21CollectiveEpilogueFwdINS6_IJSA_SC_SB_EEES9_SE_SG_Li384ELb1ELb1ELb0ELb0EEENS1_36VarlenDynamicPersistentTileSchedulerILi192ELi128ELi384ELi128ELb0ELb1ELb1ELb0ELb1ELb1EEEEEEEEEvNT_6ParamsE)
        /*00b0*/ 	.word	0x00000080


	//----- nvinfo : EIATTR_FRAME_SIZE
	.align		4
.L_47:
        /*00b4*/ 	.byte	0x04, 0x11
        /*00b6*/ 	.short	(.L_49 - .L_48)
	.align		4
.L_48:
        /*00b8*/ 	.word	index@(_ZN7cutlass13device_kernelIN5flash11enable_sm90INS1_16FlashAttnFwdSm90INS1_25CollectiveMainloopFwdSm90ILi2EN4cute5tupleIJNS5_1CILi1EEES8_S8_EEENS6_IJNS7_ILi192EEENS7_ILi128EEENS7_ILi64EEEEEELi64ENS_6half_tEfNS_4arch4Sm90ELb0ELb0ELb0ELb1ELb1ELb0ELb0ELb1ELb1ELb1ELb0ELb0EEENS1_21CollectiveEpilogueFwdINS6_IJSA_SC_SB_EEES9_SE_SG_Li384ELb1ELb1ELb0ELb0EEENS1_36VarlenDynamicPersistentTileSchedulerILi192ELi128ELi384ELi128ELb0ELb1ELb1ELb0ELb1ELb1EEEEEEEEEvNT_6ParamsE)
        /*00bc*/ 	.word	0x00000040


	//----- nvinfo : EIATTR_REGCOUNT
	.align		4
.L_49:
        /*00c0*/ 	.byte	0x04, 0x2f
        /*00c2*/ 	.short	(.L_51 - .L_50)
	.align		4
.L_50:
        /*00c4*/ 	.word	index@(_ZN7cutlass13device_kernelIN5flash11enable_sm90INS1_16FlashAttnFwdSm90INS1_25CollectiveMainloopFwdSm90ILi2EN4cute5tupleIJNS5_1CILi1EEES8_S8_EEENS6_IJNS7_ILi192EEENS7_ILi128EEENS7_ILi64EEEEEELi64ENS_6half_tEfNS_4arch4Sm90ELb0ELb0ELb0ELb0ELb1ELb0ELb0ELb1ELb1ELb1ELb0ELb0EEENS1_21CollectiveEpilogueFwdINS6_IJSA_SC_SB_EEES9_SE_SG_Li384ELb0ELb1ELb0ELb0EEENS1_29StaticPersistentTileSchedulerILb0EEEEEEEEEvNT_6ParamsE)
        /*00c8*/ 	.word	0x00000080


	//----- nvinfo : EIATTR_FRAME_SIZE
	.align		4
.L_51:
        /*00cc*/ 	.byte	0x04, 0x11
        /*00ce*/ 	.short	(.L_53 - .L_52)
	.align		4
.L_52:
        /*00d0*/ 	.word	index@(_ZN7cutlass13device_kernelIN5flash11enable_sm90INS1_16FlashAttnFwdSm90INS1_25CollectiveMainloopFwdSm90ILi2EN4cute5tupleIJNS5_1CILi1EEES8_S8_EEENS6_IJNS7_ILi192EEENS7_ILi128EEENS7_ILi64EEEEEELi64ENS_6half_tEfNS_4arch4Sm90ELb0ELb0ELb0ELb0ELb1ELb0ELb0ELb1ELb1ELb1ELb0ELb0EEENS1_21CollectiveEpilogueFwdINS6_IJSA_SC_SB_EEES9_SE_SG_Li384ELb0ELb1ELb0ELb0EEENS1_29StaticPersistentTileSchedulerILb0EEEEEEEEEvNT_6ParamsE)
        /*00d4*/ 	.word	0x00000010


	//----- nvinfo : EIATTR_MIN_STACK_SIZE
	.align		4
.L_53:
        /*00d8*/ 	.byte	0x04, 0x12
        /*00da*/ 	.short	(.L_55 - .L_54)
	.align		4
.L_54:
        /*00dc*/ 	.word	index@(_ZN7cutlass13device_kernelIN5flash11enable_sm90INS1_16FlashAttnFwdSm90INS1_25CollectiveMainloopFwdSm90ILi2EN4cute5tupleIJNS5_1CILi1EEES8_S8_EEENS6_IJNS7_ILi192EEENS7_ILi128EEENS7_ILi64EEEEEELi64ENS_6half_tEfNS_4arch4Sm90ELb0ELb0ELb0ELb0ELb1ELb0ELb0ELb1ELb1ELb1ELb0ELb0EEENS1_21CollectiveEpilogueFwdINS6_IJSA_SC_SB_EEES9_SE_SG_Li384ELb0ELb1ELb0ELb0EEENS1_29StaticPersistentTileSchedulerILb0EEEEEEEEEvNT_6ParamsE)
        /*00e0*/ 	.word	0x00000010


	//----- nvinfo : EIATTR_MIN_STACK_SIZE
	.align		4
.L_55:
        /*00e4*/ 	.byte	0x04, 0x12
        /*00e6*/ 	.short	(.L_57 - .L_56)
	.align		4
.L_56:
        /*00e8*/ 	.word	index@(_ZN7cutlass13device_kernelIN5flash11enable_sm90INS1_16FlashAttnFwdSm90INS1_25CollectiveMainloopFwdSm90ILi2EN4cute5tupleIJNS5_1CILi1EEES8_S8_EEENS6_IJNS7_ILi192EEENS7_ILi128EEENS7_ILi64EEEEEELi64ENS_6half_tEfNS_4arch4Sm90ELb0ELb0ELb0ELb1ELb1ELb0ELb0ELb1ELb1ELb1ELb0ELb0EEENS1_21CollectiveEpilogueFwdINS6_IJSA_SC_SB_EEES9_SE_SG_Li384ELb1ELb1ELb0ELb0EEENS1_36VarlenDynamicPersistentTileSchedulerILi192ELi128ELi384ELi128ELb0ELb1ELb1ELb0ELb1ELb1EEEEEEEEEvNT_6ParamsE)
        /*00ec*/ 	.word	0x00000040


	//----- nvinfo : EIATTR_MIN_STACK_SIZE
	.align		4
.L_57:
        /*00f0*/ 	.byte	0x04, 0x12
        /*00f2*/ 	.short	(.L_59 - .L_58)
	.align		4
.L_58:
        /*00f4*/ 	.word	index@(_ZN7cutlass13device_kernelIN5flash11enable_sm90INS1_16FlashAttnFwdSm90INS1_25CollectiveMainloopFwdSm90ILi2EN4cute5tupleIJNS5_1CILi1EEES8_S8_EEENS6_IJNS7_ILi192EEENS7_ILi128EEENS7_ILi64EEEEEELi64ENS_6half_tEfNS_4arch4Sm90ELb0ELb0ELb0ELb1ELb1ELb1ELb0ELb1ELb1ELb1ELb0ELb0EEENS1_21CollectiveEpilogueFwdINS6_IJSA_SC_SB_EEES9_SE_SG_Li384ELb1ELb1ELb0ELb0EEENS1_36VarlenDynamicPersistentTileSchedulerILi192ELi128ELi384ELi128ELb0ELb1ELb1ELb0ELb1ELb1EEEEEEEEEvNT_6ParamsE)
        /*00f8*/ 	.word	0x00000078


	//----- nvinfo : EIATTR_MIN_STACK_SIZE
	.align		4
.L_59:
        /*00fc*/ 	.byte	0x04, 0x12
        /*00fe*/ 	.short	(.L_61 - .L_60)
	.align		4
.L_60:
        /*0100*/ 	.word	index@(_ZN7cutlass13device_kernelIN5flash11enable_sm90INS1_16FlashAttnFwdSm90INS1_25CollectiveMainloopFwdSm90ILi2EN4cute5tupleIJNS5_1CILi1EEES8_S8_EEENS6_IJNS7_ILi192EEENS7_ILi128EEENS7_ILi64EEEEEELi64ENS_6half_tEfNS_4arch4Sm90ELb0ELb1ELb0ELb0ELb1ELb0ELb0ELb1ELb1ELb1ELb0ELb0EEENS1_21CollectiveEpilogueFwdINS6_IJSA_SC_SB_EEES9_SE_SG_Li384ELb0ELb1ELb0ELb0EEENS1_30DynamicPersistentTileSchedulerILi384ELi128ELb0ELb1ELb1EEEEEEEEEvNT_6ParamsE)
        /*0104*/ 	.word	0x00000018


	//----- nvinfo : EIATTR_MIN_STACK_SIZE
	.align		4
.L_61:
        /*0108*/ 	.byte	0x04, 0x12
        /*010a*/ 	.short	(.L_63 - .L_62)
	.align		4
.L_62:
        /*010c*/ 	.word	index@(_ZN7cutlass13device_kernelIN5flash11enable_sm90INS1_16FlashAttnFwdSm90INS1_25CollectiveMainloopFwdSm90ILi2EN4cute5tupleIJNS5_1CILi1EEES8_S8_EEENS6_IJNS7_ILi192EEENS7_ILi128EEENS7_ILi64EEEEEELi64ENS_6half_tEfNS_4arch4Sm90ELb0ELb1ELb0ELb1ELb1ELb0ELb0ELb1ELb1ELb1ELb0ELb0EEENS1_21CollectiveEpilogueFwdINS6_IJSA_SC_SB_EEES9_SE_SG_Li384ELb1ELb1ELb0ELb0EEENS1_36VarlenDynamicPersistentTileSchedulerILi192ELi128ELi384ELi128ELb0ELb1ELb1ELb1ELb0ELb1EEEEEEEEEvNT_6ParamsE)
        /*0110*/ 	.word	0x00000038


	//----- nvinfo : EIATTR_MIN_STACK_SIZE
	.align		4
.L_63:
        /*0114*/ 	.byte	0x04, 0x12
        /*0116*/ 	.short	(.L_65 - .L_64)
	.align		4
.L_64:
        /*0118*/ 	.word	index@(_ZN7cutlass13device_kernelIN5flash11enable_sm90INS1_16FlashAttnFwdSm90INS1_25CollectiveMainloopFwdSm90ILi2EN4cute5tupleIJNS5_1CILi1EEES8_S8_EEENS6_IJNS7_ILi192EEENS7_ILi128EEENS7_ILi64EEEEEELi64ENS_6half_tEfNS_4arch4Sm90ELb0ELb1ELb0ELb1ELb1ELb1ELb0ELb1ELb1ELb1ELb0ELb0EEENS1_21CollectiveEpilogueFwdINS6_IJSA_SC_SB_EEES9_SE_SG_Li384ELb1ELb1ELb0ELb0EEENS1_36VarlenDynamicPersistentTileSchedulerILi192ELi128ELi384ELi128ELb0ELb1ELb1ELb1ELb0ELb1EEEEEEEEEvNT_6ParamsE)
        /*011c*/ 	.word	0x00000070


	//----- nvinfo : EIATTR_MIN_STACK_SIZE
	.align		4
.L_65:
        /*0120*/ 	.byte	0x04, 0x12
        /*0122*/ 	.short	(.L_67 - .L_66)
	.align		4
.L_66:
        /*0124*/ 	.word	index@(_ZN7cutlass13device_kernelIN5flash11enable_sm90INS1_16FlashAttnFwdSm90INS1_25CollectiveMainloopFwdSm90ILi2EN4cute5tupleIJNS5_1CILi1EEES8_S8_EEENS6_IJNS7_ILi192EEENS7_ILi128EEENS7_ILi64EEEEEELi64ENS_6half_tEfNS_4arch4Sm90ELb1ELb0ELb0ELb0ELb1ELb0ELb0ELb1ELb1ELb1ELb0ELb0EEENS1_21CollectiveEpilogueFwdINS6_IJSA_SC_SB_EEES9_SE_SG_Li384ELb0ELb1ELb0ELb0EEENS1_30DynamicPersistentTileSchedulerILi384ELi128ELb0ELb1ELb1EEEEEEEEEvNT_6ParamsE)
        /*0128*/ 	.word	0x00000018


	//----- nvinfo : EIATTR_MIN_STACK_SIZE
	.align		4
.L_67:
        /*012c*/ 	.byte	0x04, 0x12
        /*012e*/ 	.short	(.L_69 - .L_68)
	.align		4
.L_68:
        /*0130*/ 	.word	index@(_ZN7cutlass13device_kernelIN5flash11enable_sm90INS1_16FlashAttnFwdSm90INS1_25CollectiveMainloopFwdSm90ILi2EN4cute5tupleIJNS5_1CILi1EEES8_S8_EEENS6_IJNS7_ILi192EEENS7_ILi128EEENS7_ILi64EEEEEELi64ENS_6half_tEfNS_4arch4Sm90ELb1ELb0ELb0ELb1ELb1ELb0ELb0ELb1ELb1ELb1ELb0ELb0EEENS1_21CollectiveEpilogueFwdINS6_IJSA_SC_SB_EEES9_SE_SG_Li384ELb1ELb1ELb0ELb0EEENS1_36VarlenDynamicPersistentTileSchedulerILi192ELi128ELi384ELi128ELb0ELb1ELb1ELb1ELb1ELb1EEEEEEEEEvNT_6ParamsE)
        /*0134*/ 	.word	0x00000040


	//----- nvinfo : EIATTR_MIN_STACK_SIZE
	.align		4
.L_69:
        /*0138*/ 	.byte	0x04, 0x12
        /*013a*/ 	.short	(.L_71 - .L_70)
	.align		4
.L_70:
        /*013c*/ 	.word	index@(_ZN7cutlass13device_kernelIN5flash11enable_sm90INS1_16FlashAttnFwdSm90INS1_25CollectiveMainloopFwdSm90ILi2EN4cute5tupleIJNS5_1CILi1EEES8_S8_EEENS6_IJNS7_ILi192EEENS7_ILi128EEENS7_ILi64EEEEEELi64ENS_6half_tEfNS_4arch4Sm90ELb1ELb0ELb0ELb1ELb1ELb1ELb0ELb1ELb1ELb1ELb0ELb0EEENS1_21CollectiveEpilogueFwdINS6_IJSA_SC_SB_EEES9_SE_SG_Li384ELb1ELb1ELb0ELb0EEENS1_36VarlenDynamicPersistentTileSchedulerILi192ELi128ELi384ELi128ELb0ELb1ELb1ELb1ELb1ELb1EEEEEEEEEvNT_6ParamsE)
        /*0140*/ 	.word	0x00000078
.L_71:


//--------------------- .nv.compat                --------------------------
	.section	.nv.compat,"",@"SHT_CUDA_COMPAT_INFO"
	.align	4
        /*0000*/ 	.byte	0x02, 0x09, 0x01, 0x00, 0x02, 0x02, 0x04, 0x00, 0x02, 0x05, 0x05, 0x00, 0x03, 0x07, 0x01, 0x01
        /*0010*/ 	.byte	0x02, 0x03, 0x01, 0x00, 0x02, 0x06, 0x01, 0x00, 0x04, 0x0b, 0x08, 0x00, 0x00, 0x00, 0x00, 0x00
        /*0020*/ 	.byte	0x00, 0x00, 0x00, 0x00


//--------------------- .nv.info._ZN7cutlass13device_kernelIN5flash11enable_sm90INS1_16FlashAttnFwdSm90INS1_25CollectiveMainloopFwdSm90ILi2EN4cute5tupleIJNS5_1CILi1EEES8_S8_EEENS6_IJNS7_ILi192EEENS7_ILi128EEENS7_ILi64EEEEEELi64ENS_6half_tEfNS_4arch4Sm90ELb0ELb0ELb0ELb0ELb1ELb0ELb0ELb1ELb1ELb1ELb0ELb0EEENS1_21CollectiveEpilogueFwdINS6_IJSA_SC_SB_EEES9_SE_SG_Li384ELb0ELb1ELb0ELb0EEENS1_29StaticPersistentTileSchedulerILb0EEEEEEEEEvNT_6ParamsE --------------------------
	.section	.nv.info._ZN7cutlass13device_kernelIN5flash11enable_sm90INS1_16FlashAttnFwdSm90INS1_25CollectiveMainloopFwdSm90ILi2EN4cute5tupleIJNS5_1CILi1EEES8_S8_EEENS6_IJNS7_ILi192EEENS7_ILi128EEENS7_ILi64EEEEEELi64ENS_6half_tEfNS_4arch4Sm90ELb0ELb0ELb0ELb0ELb1ELb0ELb0ELb1ELb1ELb1ELb0ELb0EEENS1_21CollectiveEpilogueFwdINS6_IJSA_SC_SB_EEES9_SE_SG_Li384ELb0ELb1ELb0ELb0EEENS1_29StaticPersistentTileSchedulerILb0EEEEEEEEEvNT_6ParamsE,"",@"SHT_CUDA_INFO"
	.sectionflags	@""
	.align	4


	//----- nvinfo : EIATTR_CUDA_API_VERSION
	.align		4
        /*0000*/ 	.byte	0x04, 0x37
        /*0002*/ 	.short	(.L_73 - .L_72)
.L_72:
        /*0004*/ 	.word	0x00000082


	//----- nvinfo : EIATTR_KPARAM_INFO
	.align		4
.L_73:
        /*0008*/ 	.byte	0x04, 0x17
        /*000a*/ 	.short	(.L_75 - .L_74)
.L_74:
        /*000c*/ 	.word	0x00000000
        /*0010*/ 	.short	0x0000
        /*0012*/ 	.short	0x0070
        /*0014*/ 	.byte	0x00, 0xf0, 0x01, 0x28


	//----- nvinfo : EIATTR_SPARSE_MMA_MASK
	.align		4
.L_75:
        /*0018*/ 	.byte	0x03, 0x50
        /*001a*/ 	.short	0x0000


	//----- nvinfo : EIATTR_MAXREG_COUNT
	.align		4
        /*001c*/ 	.byte	0x03, 0x1b
        /*001e*/ 	.short	0x0080


	//----- nvinfo : EIATTR_NUM_BARRIERS
	.align		4
        /*0020*/ 	.byte	0x02, 0x4c
        /*0022*/ 	.byte	0x10
	.zero		1


	//----- nvinfo : EIATTR_EXTERNS
	.align		4
        /*0024*/ 	.byte	0x04, 0x0f
        /*0026*/ 	.short	(.L_77 - .L_76)


	//   ....[0]....
	.align		4
.L_76:
        /*0028*/ 	.word	index@(__assertfail)


	//----- nvinfo : EIATTR_ANNOTATIONS
	.align		4
.L_77:
        /*002c*/ 	.byte	0x04, 0x55
        /*002e*/ 	.short	(.L_79 - .L_78)


	//   ....[0]....
.L_78:
        /*0030*/ 	.word	0x00000001
        /*0034*/ 	.byte	0x90, 0x65, 0x00, 0x00, 0x01, 0x00, 0x00, 0x00, 0xb0, 0x65, 0x00, 0x00, 0x01, 0x00, 0x00, 0x00
        /*0044*/ 	.byte	0x60, 0x66, 0x00, 0x00, 0x01, 0x00, 0x00, 0x00, 0xf0, 0x67, 0x00, 0x00, 0x01, 0x00, 0x00, 0x00
        /*0054*/ 	.byte	0x60, 0x6d, 0x00, 0x00, 0x01, 0x00, 0x00, 0x00, 0x50, 0x79, 0x00, 0x00, 0x01, 0x00, 0x00, 0x00
        /*0064*/ 	.byte	0xb0, 0x84, 0x00, 0x00, 0x01, 0x00, 0x00, 0x00, 0x80, 0x86, 0x00, 0x00, 0x01, 0x00, 0x00, 0x00
        /*0074*/ 	.byte	0xb0, 0x86, 0x00, 0x00, 0x01, 0x00, 0x00, 0x00, 0x30, 0x9b, 0x00, 0x00, 0x01, 0x00, 0x00, 0x00
        /*0084*/ 	.byte	0x60, 0x9b, 0x00, 0x00, 0x01, 0x00, 0x00, 0x00, 0xe0, 0x9b, 0x00, 0x00, 0x01, 0x00, 0x00, 0x00
        /*0094*/ 	.byte	0x00, 0x9c, 0x00, 0x00


	//----- nvinfo : EIATTR_MERCURY_ISA_VERSION
	.align		4
.L_79:
        /*0098*/ 	.byte	0x03, 0x5f
        /*009a*/ 	.short	0x0101


	//----- nvinfo : EIATTR_INT_WARP_WIDE_INSTR_OFFSETS
	.align		4
        /*009c*/ 	.byte	0x04, 0x31
        /*009e*/ 	.short	(.L_81 - .L_80)


	//   ....[0]....
.L_80:
        /*00a0*/ 	.word	0x000000c0


	//   ....[1]....
        /*00a4*/ 	.word	0x000000d0


	//   ....[2]....
        /*00a8*/ 	.word	0x00000170


	//----- nvinfo : EIATTR_COOP_GROUP_MASK_REGIDS
	.align		4
.L_81:
        /*00ac*/ 	.byte	0x04, 0x29
        /*00ae*/ 	.short	(.L_83 - .L_82)


	//   ....[0]....
.L_82:
        /*00b0*/ 	.word	0xffffffff


	//   ....[1]....
        /*00b4*/ 	.word	0xffffffff


	//   ....[2]....
        /*00b8*/ 	.word	0xffffffff


	//   ....[3]....
        /*00bc*/ 	.word	0xffffffff


	//   ....[4]....
        /*00c0*/ 	.word	0xffffffff


	//   ....[5]....
        /*00c4*/ 	.word	0xffffffff


	//   ....[6]....
        /*00c8*/ 	.word	0xffffffff


	//   ....[7]....
        /*00cc*/ 	.word	0xffffffff


	//   ....[8]....
        /*00d0*/ 	.word	0xffffffff


	//   ....[9]....
        /*00d4*/ 	.word	0xffffffff


	//   ....[10]....
        /*00d8*/ 	.word	0xffffffff


	//   ....[11]....
        /*00dc*/ 	.word	0xffffffff


	//   ....[12]....
        /*00e0*/ 	.word	0xffffffff


	//   ....[13]....
        /*00e4*/ 	.word	0xffffffff


	//   ....[14]....
        /*00e8*/ 	.word	0xffffffff


	//   ....[15]....
        /*00ec*/ 	.word	0xffffffff


	//   ....[16]....
        /*00f0*/ 	.word	0xffffffff


	//   ....[17]....
        /*00f4*/ 	.word	0xffffffff


	//   ....[18]....
        /*00f8*/ 	.word	0xffffffff


	//   ....[19]....
        /*00fc*/ 	.word	0xffffffff


	//   ....[20]....
        /*0100*/ 	.word	0xffffffff


	//   ....[21]....
        /*0104*/ 	.word	0xffffffff


	//   ....[22]....
        /*0108*/ 	.word	0xffffffff


	//   ....[23]....
        /*010c*/ 	.word	0xffffffff


	//   ....[24]....
        /*0110*/ 	.word	0xffffffff


	//   ....[25]....
        /*0114*/ 	.word	0xffffffff


	//   ....[26]....
        /*0118*/ 	.word	0xffffffff


	//   ....[27]....
        /*011c*/ 	.word	0xffffffff


	//   ....[28]....
        /*0120*/ 	.word	0xffffffff


	//   ....[29]....
        /*0124*/ 	.word	0xffffffff


	//   ....[30]....
        /*0128*/ 	.word	0xffffffff


	//   ....[31]....
        /*012c*/ 	.word	0xffffffff


	//   ....[32]....
        /*0130*/ 	.word	0xffffffff


	//   ....[33]....
        /*0134*/ 	.word	0xffffffff


	//   ....[34]....
        /*0138*/ 	.word	0xffffffff


	//   ....[35]....
        /*013c*/ 	.word	0xffffffff


	//   ....[36]....
        /*0140*/ 	.word	0xffffffff


	//   ....[37]....
        /*0144*/ 	.word	0xffffffff


	//   ....[38]....
        /*0148*/ 	.word	0xffffffff


	//   ....[39]....
        /*014c*/ 	.word	0xffffffff


	//   ....[40]....
        /*0150*/ 	.word	0xffffffff


	//   ....[41]....
        /*0154*/ 	.word	0xffffffff


	//   ....[42]....
        /*0158*/ 	.word	0xffffffff


	//   ....[43]....
        /*015c*/ 	.word	0xffffffff


	//   ....[44]....
        /*0160*/ 	.word	0xffffffff


	//   ....[45]....
        /*0164*/ 	.word	0xffffffff


	//   ....[46]....
        /*0168*/ 	.word	0xffffffff


	//   ....[47]....
        /*016c*/ 	.word	0xffffffff


	//   ....[48]....
        /*0170*/ 	.word	0xffffffff


	//   ....[49]....
        /*0174*/ 	.word	0xffffffff


	//   ....[50]....
        /*0178*/ 	.word	0xffffffff


	//   ....[51]....
        /*017c*/ 	.word	0xffffffff


	//   ....[52]....
        /*0180*/ 	.word	0xffffffff


	//   ....[53]....
        /*0184*/ 	.word	0xffffffff


	//   ....[54]....
        /*0188*/ 	.word	0xffffffff


	//   ....[55]....
        /*018c*/ 	.word	0xffffffff


	//   ....[56]....
        /*0190*/ 	.word	0xffffffff


	//   ....[57]....
        /*0194*/ 	.word	0xffffffff


	//   ....[58]....
        /*0198*/ 	.word	0xffffffff


	//   ....[59]....
        /*019c*/ 	.word	0xffffffff


	//   ....[60]....
        /*01a0*/ 	.word	0xffffffff


	//   ....[61]....
        /*01a4*/ 	.word	0xffffffff


	//   ....[62]....
        /*01a8*/ 	.word	0xffffffff


	//   ....[63]....
        /*01ac*/ 	.word	0xffffffff


	//   ....[64]....
        /*01b0*/ 	.word	0xffffffff


	//   ....[65]....
        /*01b4*/ 	.word	0xffffffff


	//   ....[66]....
        /*01b8*/ 	.word	0xffffffff


	//   ....[67]....
        /*01bc*/ 	.word	0xffffffff


	//   ....[68]....
        /*01c0*/ 	.word	0xffffffff


	//   ....[69]....
        /*01c4*/ 	.word	0xffffffff


	//   ....[70]....
        /*01c8*/ 	.word	0xffffffff


	//   ....[71]....
        /*01cc*/ 	.word	0xffffffff


	//   ....[72]....
        /*01d0*/ 	.word	0xffffffff


	//   ....[73]....
        /*01d4*/ 	.word	0xffffffff


	//   ....[74]....
        /*01d8*/ 	.word	0xffffffff


	//   ....[75]....
        /*01dc*/ 	.word	0xffffffff


	//   ....[76]....
        /*01e0*/ 	.word	0xffffffff


	//   ....[77]....
        /*01e4*/ 	.word	0xffffffff


	//   ....[78]....
        /*01e8*/ 	.word	0xffffffff


	//   ....[79]....
        /*01ec*/ 	.word	0xffffffff


	//   ....[80]....
        /*01f0*/ 	.word	0xffffffff


	//   ....[81]....
        /*01f4*/ 	.word	0xffffffff


	//   ....[82]....
        /*01f8*/ 	.word	0xffffffff


	//   ....[83]....
        /*01fc*/ 	.word	0xffffffff


	//   ....[84]....
        /*0200*/ 	.word	0xffffffff


	//   ....[85]....
        /*0204*/ 	.word	0xffffffff


	//   ....[86]....
        /*0208*/ 	.word	0xffffffff


	//   ....[87]....
        /*020c*/ 	.word	0xffffffff


	//   ....[88]....
        /*0210*/ 	.word	0xffffffff


	//   ....[89]....
        /*0214*/ 	.word	0xffffffff


	//   ....[90]....
        /*0218*/ 	.word	0xffffffff


	//   ....[91]....
        /*021c*/ 	.word	0xffffffff


	//   ....[92]....
        /*0220*/ 	.word	0xffffffff


	//   ....[93]....
        /*0224*/ 	.word	0xffffffff


	//   ....[94]....
        /*0228*/ 	.word	0xffffffff


	//   ....[95]....
        /*022c*/ 	.word	0xffffffff


	//   ....[96]....
        /*0230*/ 	.word	0xffffffff


	//   ....[97]....
        /*0234*/ 	.word	0xffffffff


	//   ....[98]....
        /*0238*/ 	.word	0xffffffff


	//   ....[99]....
        /*023c*/ 	.word	0xffffffff


	//   ....[100]....
        /*0240*/ 	.word	0xffffffff


	//   ....[101]....
        /*0244*/ 	.word	0xffffffff


	//   ....[102]....
        /*0248*/ 	.word	0xffffffff


	//   ....[103]....
        /*024c*/ 	.word	0xffffffff


	//   ....[104]....
        /*0250*/ 	.word	0xffffffff


	//   ....[105]....
        /*0254*/ 	.word	0xffffffff


	//   ....[106]....
        /*0258*/ 	.word	0xffffffff


	//   ....[107]....
        /*025c*/ 	.word	0xffffffff


	//   ....[108]....
        /*0260*/ 	.word	0xffffffff


	//   ....[109]....
        /*0264*/ 	.word	0xffffffff


	//   ....[110]....
        /*0268*/ 	.word	0xffffffff


	//   ....[111]....
        /*026c*/ 	.word	0xffffffff


	//   ....[112]....
        /*0270*/ 	.word	0xffffffff


	//   ....[113]....
        /*0274*/ 	.word	0xffffffff


	//   ....[114]....
        /*0278*/ 	.word	0xffffffff


	//   ....[115]....
        /*027c*/ 	.word	0xffffffff


	//   ....[116]....
        /*0280*/ 	.word	0xffffffff


	//   ....[117]....
        /*0284*/ 	.word	0xffffffff


	//   ....[118]....
        /*0288*/ 	.word	0xffffffff


	//   ....[119]....
        /*028c*/ 	.word	0xffffffff


	//   ....[120]....
        /*0290*/ 	.word	0x0500000f


	//   ....[121]....
        /*0294*/ 	.word	0x0500000f


	//   ....[122]....
        /*0298*/ 	.word	0x0500000f


	//   ....[123]....
        /*029c*/ 	.word	0x0500000f


	//   ....[124]....
        /*02a0*/ 	.word	0x0500000f


	//   ....[125]....
        /*02a4*/ 	.word	0x0500000f


	//   ....[126]....
        /*02a8*/ 	.word	0x0500000f


	//   ....[127]....
        /*02ac*/ 	.word	0x0500000f


	//   ....[128]....
        /*02b0*/ 	.word	0x0500000f


	//   ....[129]....
        /*02b4*/ 	.word	0x0500000f


	//   ....[130]....
        /*02b8*/ 	.word	0x0500000f


	//   ....[131]....
        /*02bc*/ 	.word	0x0500000f


	//   ....[132]....
        /*02c0*/ 	.word	0x0500000f


	//   ....[133]....
        /*02c4*/ 	.word	0x0500000f


	//   ....[134]....
        /*02c8*/ 	.word	0x0500000f


	//   ....[135]....
        /*02cc*/ 	.word	0x0500000f


	//   ....[136]....
        /*02d0*/ 	.word	0x0500000f


	//   ....[137]....
        /*02d4*/ 	.word	0x0500000f


	//   ....[138]....
        /*02d8*/ 	.word	0x0500000f


	//   ....[139]....
        /*02dc*/ 	.word	0x0500000f


	//   ....[140]....
        /*02e0*/ 	.word	0x0500000f


	//   ....[141]....
        /*02e4*/ 	.word	0x0500000f


	//   ....[142]....
        /*02e8*/ 	.word	0x0500000f


	//   ....[143]....
        /*02ec*/ 	.word	0x0500000f


	//   ....[144]....
        /*02f0*/ 	.word	0x0500000f


	//   ....[145]....
        /*02f4*/ 	.word	0x0500000f


	//   ....[146]....
        /*02f8*/ 	.word	0x0500000f


	//   ....[147]....
        /*02fc*/ 	.word	0x0500000f


	//   ....[148]....
        /*0300*/ 	.word	0x0500000f


	//   ....[149]....
        /*0304*/ 	.word	0x0500000f


	//   ....[150]....
        /*0308*/ 	.word	0x0500000f


	//   ....[151]....
        /*030c*/ 	.word	0x0500000f


	//   ....[152]....
        /*0310*/ 	.word	0x0500000f


	//   ....[153]....
        /*0314*/ 	.word	0x0500000f


	//   ....[154]....
        /*0318*/ 	.word	0x0500000f


	//   ....[155]....
        /*031c*/ 	.word	0x0500000f


	//   ....[156]....
        /*0320*/ 	.word	0x0500000f


	//   ....[157]....
        /*0324*/ 	.word	0x0500000f


	//   ....[158]....
        /*0328*/ 	.word	0x0500000f


	//   ....[159]....
        /*032c*/ 	.word	0x0500000f


	//   ....[160]....
        /*0330*/ 	.word	0x0500000f


	//   ....[161]....
        /*0334*/ 	.word	0x0500000f


	//   ....[162]....
        /*0338*/ 	.word	0x0500000f


	//   ....[163]....
        /*033c*/ 	.word	0x0500000f


	//   ....[164]....
        /*0340*/ 	.word	0x0500000f


	//   ....[165]....
        /*0344*/ 	.word	0x0500000f


	//   ....[166]....
        /*0348*/ 	.word	0x0500000f


	//   ....[167]....
        /*034c*/ 	.word	0x0500000f


	//   ....[168]....
        /*0350*/ 	.word	0x0500000f


	//   ....[169]....
        /*0354*/ 	.word	0x0500000f


	//   ....[170]....
        /*0358*/ 	.word	0x0500000f


	//   ....[171]....
        /*035c*/ 	.word	0x0500000f


	//   ....[172]....
        /*0360*/ 	.word	0x0500000f


	//   ....[173]....
        /*0364*/ 	.word	0x0500000f


	//   ....[174]....
        /*0368*/ 	.word	0x0500000f


	//   ....[175]....
        /*036c*/ 	.word	0x0500000f


	//   ....[176]....
        /*0370*/ 	.word	0x0500000f


	//   ....[177]....
        /*0374*/ 	.word	0x0500000f


	//   ....[178]....
        /*0378*/ 	.word	0x0500000f


	//   ....[179]....
        /*037c*/ 	.word	0x0500000f


	//   ....[180]....
        /*0380*/ 	.word	0x0500000f


	//   ....[181]....
        /*0384*/ 	.word	0x0500000f


	//   ....[182]....
        /*0388*/ 	.word	0x0500000f


	//   ....[183]....
        /*038c*/ 	.word	0x0500000f


	//   ....[184]....
        /*0390*/ 	.word	0x0500000f


	//   ....[185]....
        /*0394*/ 	.word	0x0500000f


	//   ....[186]....
        /*0398*/ 	.word	0x0500000f


	//   ....[187]....
        /*039c*/ 	.word	0x0500000f


	//   ....[188]....
        /*03a0*/ 	.word	0x0500000f


	//   ....[189]....
        /*03a4*/ 	.word	0x0500000f


	//   ....[190]....
        /*03a8*/ 	.word	0x0500000f


	//   ....[191]....
        /*03ac*/ 	.word	0x0500000f


	//   ....[192]....
        /*03b0*/ 	.word	0x0500000f


	//   ....[193]....
        /*03b4*/ 	.word	0x0500000f


	//   ....[194]....
        /*03b8*/ 	.word	0x0500000f


	//   ....[195]....
        /*03bc*/ 	.word	0x0500000f


	//   ....[196]....
        /*03c0*/ 	.word	0x0500000f


	//   ....[197]....
        /*03c4*/ 	.word	0x0500000f


	//   ....[198]....
        /*03c8*/ 	.word	0x0500000f


	//   ....[199]....
        /*03cc*/ 	.word	0x0500000f


	//   ....[200]....
        /*03d0*/ 	.word	0x0500000f


	//   ....[201]....
        /*03d4*/ 	.word	0x0500000f


	//   ....[202]....
        /*03d8*/ 	.word	0x0500000f


	//   ....[203]....
        /*03dc*/ 	.word	0x0500000f


	//   ....[204]....
        /*03e0*/ 	.word	0x0500000f


	//   ....[205]....
        /*03e4*/ 	.word	0x0500000f


	//   ....[206]....
        /*03e8*/ 	.word	0x0500000f


	//   ....[207]....
        /*03ec*/ 	.word	0x0500000f


	//   ....[208]....
        /*03f0*/ 	.word	0x0500000f


	//   ....[209]....
        /*03f4*/ 	.word	0x0500000f


	//----- nvinfo : EIATTR_COOP_GROUP_INSTR_OFFSETS
	.align		4
.L_83:
        /*03f8*/ 	.byte	0x04, 0x28
        /*03fa*/ 	.short	(.L_85 - .L_84)


	//   ....[0]....
.L_84:
        /*03fc*/ 	.word	0x00000080


	//   ....[1]....
        /*0400*/ 	.word	0x00000090


	//   ....[2]....
        /*0404*/ 	.word	0x000002d0


	//   ....[3]....
        /*0408*/ 	.word	0x00000430


	//   ....[4]....
        /*040c*/ 	.word	0x00000550


	//   ....[5]....
        /*0410*/ 	.word	0x000006b0


	//   ....[6]....
        /*0414*/ 	.word	0x00000ca0


	//   ....[7]....
        /*0418*/ 	.word	0x00001c70


	//   ....[8]....
        /*041c*/ 	.word	0x00001d70


	//   ....[9]....
        /*0420*/ 	.word	0x00002360


	//   ....[10]....
        /*0424*/ 	.word	0x000023b0


	//   ....[11]....
        /*0428*/ 	.word	0x00003bf0


	//   ....[12]....
        /*042c*/ 	.word	0x00003c00


	//   ....[13]....
        /*0430*/ 	.word	0x00003c30


	//   ....[14]....
        /*0434*/ 	.word	0x00003c40


	//   ....[15]....
        /*0438*/ 	.word	0x00004ee0


	//   ....[16]....
        /*043c*/ 	.word	0x00004f10


	//   ....[17]....
        /*0440*/ 	.word	0x00004fc0


	//   ....[18]....
        /*0444*/ 	.word	0x00004fd0


	//   ....[19]....
        /*0448*/ 	.word	0x00005b30


	//   ....[20]....
        /*044c*/ 	.word	0x00005b90


	//   ....[21]....
        /*0450*/ 	.word	0x00005c10


	//   ....[22]....
        /*0454*/ 	.word	0x00005c40


	//   ....[23]....
        /*0458*/ 	.word	0x000060c0


	//   ....[24]....
        /*045c*/ 	.word	0x000060f0


	//   ....[25]....
        /*0460*/ 	.word	0x00006120


	//   ....[26]....
        /*0464*/ 	.word	0x00006160


	//   ....[27]....
        /*0468*/ 	.word	0x00006190


	//   ....[28]....
        /*046c*/ 	.word	0x000061b0


	//   ....[29]....
        /*0470*/ 	.word	0x000061c0


	//   ....[30]....
        /*0474*/ 	.word	0x000061d0


	//   ....[31]....
        /*0478*/ 	.word	0x00007210


	//   ....[32]....
        /*047c*/ 	.word	0x00007230


	//   ....[33]....
        /*0480*/ 	.word	0x00007240


	//   ....[34]....
        /*0484*/ 	.word	0x000072d0


	//   ....[35]....
        /*0488*/ 	.word	0x000072f0


	//   ....[36]....
        /*048c*/ 	.word	0x00007370


	//   ....[37]....
        /*0490*/ 	.word	0x00007390


	//   ....[38]....
        /*0494*/ 	.word	0x00007410


	//   ....[39]....
        /*0498*/ 	.word	0x00007430


	//   ....[40]....
        /*049c*/ 	.word	0x000074b0


	//   ....[41]....
        /*04a0*/ 	.word	0x000074d0


	//   ....[42]....
        /*04a4*/ 	.word	0x00007550


	//   ....[43]....
        /*04a8*/ 	.word	0x00007570


	//   ....[44]....
        /*04ac*/ 	.word	0x000075f0


	//   ....[45]....
        /*04b0*/ 	.word	0x00007610


	//   ....[46]....
        /*04b4*/ 	.word	0x00007620


	//   ....[47]....
        /*04b8*/ 	.word	0x00007e00


	//   ....[48]....
        /*04bc*/ 	.word	0x00007e20


	//   ....[49]....
        /*04c0*/ 	.word	0x00007e50


	//   ....[50]....
        /*04c4*/ 	.word	0x00007ee0


	//   ....[51]....
        /*04c8*/ 	.word	0x00007ef0


	//   ....[52]....
        /*04cc*/ 	.word	0x00007f80


	//   ....[53]....
        /*04d0*/ 	.word	0x00007f90


	//   ....[54]....
        /*04d4*/ 	.word	0x00008020


	//   ....[55]....
        /*04d8*/ 	.word	0x00008030


	//   ....[56]....
        /*04dc*/ 	.word	0x000080c0


	//   ....[57]....
        /*04e0*/ 	.word	0x000080d0


	//   ....[58]....
        /*04e4*/ 	.word	0x00008160


	//   ....[59]....
        /*04e8*/ 	.word	0x00008170


	//   ....[60]....
        /*04ec*/ 	.word	0x00008200


	//   ....[61]....
        /*04f0*/ 	.word	0x00008210


	//   ....[62]....
        /*04f4*/ 	.word	0x00008220


	//   ....[63]....
        /*04f8*/ 	.word	0x000082c0


	//   ....[64]....
        /*04fc*/ 	.word	0x000082f0


	//   ....[65]....
        /*0500*/ 	.word	0x00008300


	//   ....[66]....
        /*0504*/ 	.word	0x000083c0


	//   ....[67]....
        /*0508*/ 	.word	0x00008410


	//   ....[68]....
        /*050c*/ 	.word	0x00008440


	//   ....[69]....
        /*0510*/ 	.word	0x00008450


	//   ....[70]....
        /*0514*/ 	.word	0x00008490


	//   ....[71]....
        /*0518*/ 	.word	0x00008af0


	//   ....[72]....
        /*051c*/ 	.word	0x00008b10


	//   ....[73]....
        /*0520*/ 	.word	0x00008b80


	//   ....[74]....
        /*0524*/ 	.word	0x00008b90


	//   ....[75]....
        /*0528*/ 	.word	0x00008bd0


	//   ....[76]....
        /*052c*/ 	.word	0x00008be0


	//   ....[77]....
        /*0530*/ 	.word	0x00008c20


	//   ....[78]....
        /*0534*/ 	.word	0x00008c30


	//   ....[79]....
        /*0538*/ 	.word	0x00008c70


	//   ....[80]....
        /*053c*/ 	.word	0x00008c80


	//   ....[81]....
        /*0540*/ 	.word	0x00008cc0


	//   ....[82]....
        /*0544*/ 	.word	0x00008cd0


	//   ....[83]....
        /*0548*/ 	.word	0x00008d10


	//   ....[84]....
        /*054c*/ 	.word	0x00008d20


	//   ....[85]....
        /*0550*/ 	.word	0x00008d30


	//   ....[86]....
        /*0554*/ 	.word	0x00008d70


	//   ....[87]....
        /*0558*/ 	.word	0x00008fe0


	//   ....[88]....
        /*055c*/ 	.word	0x00009010


	//   ....[89]....
        /*0560*/ 	.word	0x00009070


	//   ....[90]....
        /*0564*/ 	.word	0x00009080


	//   ....[91]....
        /*0568*/ 	.word	0x000090d0


	//   ....[92]....
        /*056c*/ 	.word	0x000090e0


	//   ....[93]....
        /*0570*/ 	.word	0x00009130


	//   ....[94]....
        /*0574*/ 	.word	0x00009140


	//   ....[95]....
        /*0578*/ 	.word	0x00009190


	//   ....[96]....
        /*057c*/ 	.word	0x000091a0


	//   ....[97]....
        /*0580*/ 	.word	0x000091f0


	//   ....[98]....
        /*0584*/ 	.word	0x00009200


	//   ....[99]....
        /*0588*/ 	.word	0x00009250


	//   ....[100]....
        /*058c*/ 	.word	0x00009260


	//   ....[101]....
        /*0590*/ 	.word	0x00009270


	//   ....[102]....
        /*0594*/ 	.word	0x000092b0


	//   ....[103]....
        /*0598*/ 	.word	0x00009700


	//   ....[104]....
        /*059c*/ 	.word	0x00009710


	//   ....[105]....
        /*05a0*/ 	.word	0x00009720


	//   ....[106]....
        /*05a4*/ 	.word	0x00009730


	//   ....[107]....
        /*05a8*/ 	.word	0x00009750


	//   ....[108]....
        /*05ac*/ 	.word	0x000097b0


	//   ....[109]....
        /*05b0*/ 	.word	0x000097f0


	//   ....[110]....
        /*05b4*/ 	.word	0x00009810


	//   ....[111]....
        /*05b8*/ 	.word	0x00009850


	//   ....[112]....
        /*05bc*/ 	.word	0x00009870


	//   ....[113]....
        /*05c0*/ 	.word	0x000098b0


	//   ....[114]....
        /*05c4*/ 	.word	0x000098d0


	//   ....[115]....
        /*05c8*/ 	.word	0x00009910


	//   ....[116]....
        /*05cc*/ 	.word	0x00009930


	//   ....[117]....
        /*05d0*/ 	.word	0x00009970


	//   ....[118]....
        /*05d4*/ 	.word	0x00009990


	//   ....[119]....
        /*05d8*/ 	.word	0x00009d00


	//   ....[120]....
        /*05dc*/ 	.word	0x0000a1e0


	//   ....[121]....
        /*05e0*/ 	.word	0x0000a2d0


	//   ....[122]....
        /*05e4*/ 	.word	0x0000a370


	//   ....[123]....
        /*05e8*/ 	.word	0x0000a3e0


	//   ....[124]....
        /*05ec*/ 	.word	0x0000a4d0


	//   ....[125]....
        /*05f0*/ 	.word	0x0000a540


	//   ....[126]....
        /*05f4*/ 	.word	0x0000a630


	//   ....[127]....
        /*05f8*/ 	.word	0x0000a6a0


	//   ....[128]....
        /*05fc*/ 	.word	0x0000a790


	//   ....[129]....
        /*0600*/ 	.word	0x0000a800


	//   ....[130]....
        /*0604*/ 	.word	0x0000a8f0


	//   ....[131]....
        /*0608*/ 	.word	0x0000a960


	//   ....[132]....
        /*060c*/ 	.word	0x0000aa50


	//   ....[133]....
        /*0610*/ 	.word	0x0000aac0


	//   ....[134]....
        /*0614*/ 	.word	0x0000abb0


	//   ....[135]....
        /*0618*/ 	.word	0x0000ac20


	//   ....[136]....
        /*061c*/ 	.word	0x0000ad00


	//   ....[137]....
        /*0620*/ 	.word	0x0000ad90


	//   ....[138]....
        /*0624*/ 	.word	0x0000ae00


	//   ....[139]....
        /*0628*/ 	.word	0x0000ae60


	//   ....[140]....
        /*062c*/ 	.word	0x0000af60


	//   ....[141]....
        /*0630*/ 	.word	0x0000afc0


	//   ....[142]....
        /*0634*/ 	.word	0x0000b0c0


	//   ....[143]....
        /*0638*/ 	.word	0x0000b120


	//   ....[144]....
        /*063c*/ 	.word	0x0000b220


	//   ....[145]....
        /*0640*/ 	.word	0x0000b280


	//   ....[146]....
        /*0644*/ 	.word	0x0000b380


	//   ....[147]....
        /*0648*/ 	.word	0x0000b3e0


	//   ....[148]....
        /*064c*/ 	.word	0x0000b4e0


	//   ....[149]....
        /*0650*/ 	.word	0x0000b540


	//   ....[150]....
        /*0654*/ 	.word	0x0000b630


	//   ....[151]....
        /*0658*/ 	.word	0x0000b690


	//   ....[152]....
        /*065c*/ 	.word	0x0000b770


	//   ....[153]....
        /*0660*/ 	.word	0x0000b7f0


	//   ....[154]....
        /*0664*/ 	.word	0x0000b8d0


	//   ....[155]....
        /*0668*/ 	.word	0x0000b930


	//   ....[156]....
        /*066c*/ 	.word	0x0000ba20


	//   ....[157]....
        /*0670*/ 	.word	0x0000baa0


	//   ....[158]....
        /*0674*/ 	.word	0x0000bb60


	//   ....[159]....
        /*0678*/ 	.word	0x0000bbe0


	//   ....[160]....
        /*067c*/ 	.word	0x0000bc70


	//   ....[161]....
        /*0680*/ 	.word	0x0000bdb0


	//   ....[162]....
        /*0684*/ 	.word	0x0000be60


	//   ....[163]....
        /*0688*/ 	.word	0x0000bee0


	//   ....[164]....
        /*068c*/ 	.word	0x0000bfa0


	//   ....[165]....
        /*0690*/ 	.word	0x0000c000


	//   ....[166]....
        /*0694*/ 	.word	0x0000c0b0


	//   ....[167]....
        /*0698*/ 	.word	0x0000c110


	//   ....[168]....
        /*069c*/ 	.word	0x0000c1c0


	//   ....[169]....
        /*06a0*/ 	.word	0x0000c220


	//   ....[170]....
        /*06a4*/ 	.word	0x0000c2d0


	//   ....[171]....
        /*06a8*/ 	.word	0x0000c330


	//   ....[172]....
        /*06ac*/ 	.word	0x0000c3e0


	//   ....[173]....
        /*06b0*/ 	.word	0x0000c440


	//   ....[174]....
        /*06b4*/ 	.word	0x0000c4f0


	//   ....[175]....
        /*06b8*/ 	.word	0x0000c550


	//   ....[176]....
        /*06bc*/ 	.word	0x0000c600


	//   ....[177]....
        /*06c0*/ 	.word	0x0000c6f0


	//   ....[178]....
        /*06c4*/ 	.word	0x0000c7a0


	//   ....[179]....
        /*06c8*/ 	.word	0x0000c800


	//   ....[180]....
        /*06cc*/ 	.word	0x0000c8c0


	//   ....[181]....
        /*06d0*/ 	.word	0x0000c920


	//   ....[182]....
        /*06d4*/ 	.word	0x0000c9e0


	//   ....[183]....
        /*06d8*/ 	.word	0x0000ca40


	//   ....[184]....
        /*06dc*/ 	.word	0x0000cb00


	//   ....[185]....
        /*06e0*/ 	.word	0x0000cb60


	//   ....[186]....
        /*06e4*/ 	.word	0x0000cc20


	//   ....[187]....
        /*06e8*/ 	.word	0x0000cc80


	//   ....[188]....
        /*06ec*/ 	.word	0x0000cd40


	//   ....[189]....
        /*06f0*/ 	.word	0x0000cda0


	//   ....[190]....
        /*06f4*/ 	.word	0x0000ce60


	//   ....[191]....
        /*06f8*/ 	.word	0x0000cec0


	//   ....[192]....
        /*06fc*/ 	.word	0x0000cf70


	//   ....[193]....
        /*0700*/ 	.word	0x0000d060


	//   ....[194]....
        /*0704*/ 	.word	0x0000d110


	//   ....[195]....
        /*0708*/ 	.word	0x0000d180


	//   ....[196]....
        /*070c*/ 	.word	0x0000d270


	//   ....[197]....
        /*0710*/ 	.word	0x0000d2d0


	//   ....[198]....
        /*0714*/ 	.word	0x0000d380


	//   ....[199]....
        /*0718*/ 	.word	0x0000d3e0


	//   ....[200]....
        /*071c*/ 	.word	0x0000d4a0


	//   ....[201]....
        /*0720*/ 	.word	0x0000d500


	//   ....[202]....
        /*0724*/ 	.word	0x0000d5b0


	//   ....[203]....
        /*0728*/ 	.word	0x0000d610


	//   ....[204]....
        /*072c*/ 	.word	0x0000d6d0


	//   ....[205]....
        /*0730*/ 	.word	0x0000d730


	//   ....[206]....
        /*0734*/ 	.word	0x0000d7e0


	//   ....[207]....
        /*0738*/ 	.word	0x0000d840


	//   ....[208]....
        /*073c*/ 	.word	0x0000d8f0


	//   ....[209]....
        /*0740*/ 	.word	0x0000da00


	//----- nvinfo : EIATTR_REG_RECONFIG
	.align		4
.L_85:
        /*0744*/ 	.byte	0x01, 0x54
	.zero		2


	//----- nvinfo : EIATTR_SYSCALL_OFFSETS
	.align		4
        /*0748*/ 	.byte	0x04, 0x46
        /*074a*/ 	.short	(.L_87 - .L_86)


	//   ....[0]....
.L_86:
        /*074c*/ 	.word	0x00001000


	//   ....[1]....
        /*0750*/ 	.word	0x00006900


	//   ....[2]....
        /*0754*/ 	.word	0x00006a40


	//   ....[3]....
        /*0758*/ 	.word	0x00006b30


	//   ....[4]....
        /*075c*/ 	.word	0x00007940


	//----- nvinfo : EIATTR_MBARRIER_INSTR_OFFSETS
	.align		4
.L_87:
        /*0760*/ 	.byte	0x04, 0x39
        /*0762*/ 	.short	(.L_89 - .L_88)


	//   ....[0]....
.L_88:
        /*0764*/ 	.word	0x00000180
        /*0768*/ 	.word	0x000000ff
        /*076c*/ 	.word	0x00016800
        /*0770*/ 	.short	0x0100
        /*0772*/ 	.byte	0x08
	.zero		1


	//   ....[1]....
        /*0774*/ 	.word	0x00000190
        /*0778*/ 	.word	0x000000ff
        /*077c*/ 	.word	0x00016820
        /*0780*/ 	.short	0x0100
        /*0782*/ 	.byte	0x08
	.zero		1


	//   ....[2]....
        /*0784*/ 	.word	0x00000280
        /*0788*/ 	.word	0x000000ff
        /*078c*/ 	.word	0x00016830
        /*0790*/ 	.short	0x0100
        /*0792*/ 	.byte	0x08
	.zero		1


	//   ....[3]....
        /*0794*/ 	.word	0x00000290
        /*0798*/ 	.word	0x000000ff
        /*079c*/ 	.word	0x00016840
        /*07a0*/ 	.short	0x0100
        /*07a2*/ 	.byte	0x08
	.zero		1


	//   ....[4]....
        /*07a4*/ 	.word	0x000002a0
        /*07a8*/ 	.word	0x000000ff
        /*07ac*/ 	.word	0x00016838
        /*07b0*/ 	.short	0x0100
        /*07b2*/ 	.byte	0x08
	.zero		1


	//   ....[5]....
        /*07b4*/ 	.word	0x000002b0
        /*07b8*/ 	.word	0x000000ff
        /*07bc*/ 	.word	0x00016848
        /*07c0*/ 	.short	0x0100
        /*07c2*/ 	.byte	0x08
	.zero		1


	//   ....[6]....
        /*07c4*/ 	.word	0x000003e0
        /*07c8*/ 	.word	0x000000ff
        /*07cc*/ 	.word	0x00016850
        /*07d0*/ 	.short	0x0100
        /*07d2*/ 	.byte	0x08
	.zero		1


	//   ....[7]....
        /*07d4*/ 	.word	0x000003f0
        /*07d8*/ 	.word	0x000000ff
        /*07dc*/ 	.word	0x00016860
        /*07e0*/ 	.short	0x0100
        /*07e2*/ 	.byte	0x08
	.zero		1


	//   ....[8]....
        /*07e4*/ 	.word	0x00000400
        /*07e8*/ 	.word	0x000000ff
        /*07ec*/ 	.word	0x00016858
        /*07f0*/ 	.short	0x0100
        /*07f2*/ 	.byte	0x08
	.zero		1


	//   ....[9]....
        /*07f4*/ 	.word	0x00000410
        /*07f8*/ 	.word	0x000000ff
        /*07fc*/ 	.word	0x00016868
        /*0800*/ 	.short	0x0100
        /*0802*/ 	.byte	0x08
	.zero		1


	//   ....[10]....
        /*0804*/ 	.word	0x00000500
        /*0808*/ 	.word	0x000000ff
        /*080c*/ 	.word	0x00016870
        /*0810*/ 	.short	0x0100
        /*0812*/ 	.byte	0x06
	.zero		1


	//   ....[11]....
        /*0814*/ 	.word	0x00000510
        /*0818*/ 	.word	0x000000ff
        /*081c*/ 	.word	0x00016880
        /*0820*/ 	.short	0x0100
        /*0822*/ 	.byte	0x06
	.zero		1


	//   ....[12]....
        /*0824*/ 	.word	0x00000520
        /*0828*/ 	.word	0x000000ff
        /*082c*/ 	.word	0x00016878
        /*0830*/ 	.short	0x0100
        /*0832*/ 	.byte	0x06
	.zero		1


	//   ....[13]....
        /*0834*/ 	.word	0x00000530
        /*0838*/ 	.word	0x000000ff
        /*083c*/ 	.word	0x00016888
        /*0840*/ 	.short	0x0100
        /*0842*/ 	.byte	0x06
	.zero		1


	//   ....[14]....
        /*0844*/ 	.word	0x00000660
        /*0848*/ 	.word	0x000000ff
        /*084c*/ 	.word	0x00016890
        /*0850*/ 	.short	0x0100
        /*0852*/ 	.byte	0x08
	.zero		1


	//   ....[15]....
        /*0854*/ 	.word	0x00000670
        /*0858*/ 	.word	0x000000ff
        /*085c*/ 	.word	0x000168a0
        /*0860*/ 	.short	0x0100
        /*0862*/ 	.byte	0x08
	.zero		1


	//   ....[16]....
        /*0864*/ 	.word	0x00000680
        /*0868*/ 	.word	0x000000ff
        /*086c*/ 	.word	0x00016898
        /*0870*/ 	.short	0x0100
        /*0872*/ 	.byte	0x08
	.zero		1


	//   ....[17]....
        /*0874*/ 	.word	0x00000690
        /*0878*/ 	.word	0x000000ff
        /*087c*/ 	.word	0x000168a8
        /*0880*/ 	.short	0x0100
        /*0882*/ 	.byte	0x08
	.zero		1


	//   ....[18]....
        /*0884*/ 	.word	0x000007d0
        /*0888*/ 	.word	0x000000ff
        /*088c*/ 	.word	0x000168b0
        /*0890*/ 	.short	0x0100
        /*0892*/ 	.byte	0x08
	.zero		1


	//   ....[19]....
        /*0894*/ 	.word	0x000007e0
        /*0898*/ 	.word	0x000000ff
        /*089c*/ 	.word	0x000168c0
        /*08a0*/ 	.short	0x0100
        /*08a2*/ 	.byte	0x08
	.zero		1


	//   ....[20]....
        /*08a4*/ 	.word	0x000007f0
        /*08a8*/ 	.word	0x000000ff
        /*08ac*/ 	.word	0x000168b8
        /*08b0*/ 	.short	0x0100
        /*08b2*/ 	.byte	0x08
	.zero		1


	//   ....[21]....
        /*08b4*/ 	.word	0x00000800
        /*08b8*/ 	.word	0x000000ff
        /*08bc*/ 	.word	0x000168c8
        /*08c0*/ 	.short	0x0100
        /*08c2*/ 	.byte	0x08
	.zero		1


	//   ....[22]....
        /*08c4*/ 	.word	0x00001060
        /*08c8*/ 	.word	0x000000ff
        /*08cc*/ 	.word	0x00016800
        /*08d0*/ 	.short	0x010a
        /*08d2*/ 	.byte	0x2c
	.zero		1


	//   ....[23]....
        /*08d4*/ 	.word	0x000010e0
        /*08d8*/ 	.word	0x00000004
        /*08dc*/ 	.word	0x00016830
        /*08e0*/ 	.short	0x010a
        /*08e2*/ 	.byte	0x3f
	.zero		1


	//   ....[24]....
        /*08e4*/ 	.word	0x00001130
        /*08e8*/ 	.word	0x00000004
        /*08ec*/ 	.word	0x00016830
        /*08f0*/ 	.short	0x010a
        /*08f2*/ 	.byte	0x3f
	.zero		1


	//   ....[25]....
        /*08f4*/ 	.word	0x00001db0
        /*08f8*/ 	.word	0x000000ff
        /*08fc*/ 	.word	0x00000000
        /*0900*/ 	.short	0x0101
        /*0902*/ 	.byte	0x06
	.zero		1


	//   ....[26]....
        /*0904*/ 	.word	0x000031c0
        /*0908*/ 	.word	0x000000ff
        /*090c*/ 	.word	0x00016830
        /*0910*/ 	.short	0x010a
        /*0912*/ 	.byte	0x06
	.zero		1


	//   ....[27]....
        /*0914*/ 	.word	0x00003200
        /*0918*/ 	.word	0x000000ff
        /*091c*/ 	.word	0x00016830
        /*0920*/ 	.short	0x010a
        /*0922*/ 	.byte	0x06
	.zero		1


	//   ....[28]....
        /*0924*/ 	.word	0x00003410
        /*0928*/ 	.word	0x000000ff
        /*092c*/ 	.word	0x00016850
        /*0930*/ 	.short	0x010a
        /*0932*/ 	.byte	0x06
	.zero		1


	//   ....[29]....
        /*0934*/ 	.word	0x00003450
        /*0938*/ 	.word	0x000000ff
        /*093c*/ 	.word	0x00016850
        /*0940*/ 	.short	0x010a
        /*0942*/ 	.byte	0x06
	.zero		1


	//   ....[30]....
        /*0944*/ 	.word	0x00003870
        /*0948*/ 	.word	0x000000ff
        /*094c*/ 	.word	0x00000000
        /*0950*/ 	.short	0x0101
        /*0952*/ 	.byte	0x06
	.zero		1


	//   ....[31]....
        /*0954*/ 	.word	0x00004a20
        /*0958*/ 	.word	0x000000ff
        /*095c*/ 	.word	0x00000000
        /*0960*/ 	.short	0x0101
        /*0962*/ 	.byte	0x06
	.zero		1


	//   ....[32]....
        /*0964*/ 	.word	0x00004e30
        /*0968*/ 	.word	0x000000ff
        /*096c*/ 	.word	0x00016850
        /*0970*/ 	.short	0x010a
        /*0972*/ 	.byte	0x04
	.zero		1


	//   ....[33]....
        /*0974*/ 	.word	0x00004e70
        /*0978*/ 	.word	0x000000ff
        /*097c*/ 	.word	0x00016850
        /*0980*/ 	.short	0x010a
        /*0982*/ 	.byte	0x04
	.zero		1


	//   ....[34]....
        /*0984*/ 	.word	0x00005790
        /*0988*/ 	.word	0x000000ff
        /*098c*/ 	.word	0x00000000
        /*0990*/ 	.short	0x0101
        /*0992*/ 	.byte	0x04
	.zero		1


	//   ....[35]....
        /*0994*/ 	.word	0x00006010
        /*0998*/ 	.word	0x000000ff
        /*099c*/ 	.word	0x00000000
        /*09a0*/ 	.short	0x0101
        /*09a2*/ 	.byte	0x2c
	.zero		1


	//   ....[36]....
        /*09a4*/ 	.word	0x00007000
        /*09a8*/ 	.word	0x00000000
        /*09ac*/ 	.word	0x00016840
        /*09b0*/ 	.short	0x010a
        /*09b2*/ 	.byte	0x3f
	.zero		1


	//   ....[37]....
        /*09b4*/ 	.word	0x00007720
        /*09b8*/ 	.word	0x00000000
        /*09bc*/ 	.word	0x00016830
        /*09c0*/ 	.short	0x0107
        /*09c2*/ 	.byte	0x3f
	.zero		1


	//   ....[38]....
        /*09c4*/ 	.word	0x000077e0
        /*09c8*/ 	.word	0x00000000
        /*09cc*/ 	.word	0x00016830
        /*09d0*/ 	.short	0x0101
        /*09d2*/ 	.byte	0x3f
	.zero		1


	//   ....[39]....
        /*09d4*/ 	.word	0x00008540
        /*09d8*/ 	.word	0x000000ff
        /*09dc*/ 	.word	0x00016800
        /*09e0*/ 	.short	0x0107
        /*09e2*/ 	.byte	0x26
	.zero		1


	//   ....[40]....
        /*09e4*/ 	.word	0x000085a0
        /*09e8*/ 	.word	0x000000ff
        /*09ec*/ 	.word	0x00016800
        /*09f0*/ 	.short	0x0101
        /*09f2*/ 	.byte	0x26
	.zero		1


	//   ....[41]....
        /*09f4*/ 	.word	0x000085c0
        /*09f8*/ 	.word	0x000000ff
        /*09fc*/ 	.word	0x00016820
        /*0a00*/ 	.short	0x010a
        /*0a02*/ 	.byte	0x26
	.zero		1


	//   ....[42]....
        /*0a04*/ 	.word	0x00008930
        /*0a08*/ 	.word	0x00000005
        /*0a0c*/ 	.word	0x00016840
        /*0a10*/ 	.short	0x010a
        /*0a12*/ 	.byte	0x3f
	.zero		1


	//   ....[43]....
        /*0a14*/ 	.word	0x00008df0
        /*0a18*/ 	.word	0x00000005
        /*0a1c*/ 	.word	0x00016830
        /*0a20*/ 	.short	0x0107
        /*0a22*/ 	.byte	0x3f
	.zero		1


	//   ....[44]....
        /*0a24*/ 	.word	0x00008eb0
        /*0a28*/ 	.word	0x00000005
        /*0a2c*/ 	.word	0x00016830
        /*0a30*/ 	.short	0x0101
        /*0a32*/ 	.byte	0x3f
	.zero		1


	//   ....[45]....
        /*0a34*/ 	.word	0x00008f10
        /*0a38*/ 	.word	0x00000005
        /*0a3c*/ 	.word	0x00016860
        /*0a40*/ 	.short	0x010a
        /*0a42*/ 	.byte	0x3f
	.zero		1


	//   ....[46]....
        /*0a44*/ 	.word	0x00009370
        /*0a48*/ 	.word	0x00000005
        /*0a4c*/ 	.word	0x00016850
        /*0a50*/ 	.short	0x0107
        /*0a52*/ 	.byte	0x3f
	.zero		1


	//   ....[47]....
        /*0a54*/ 	.word	0x00009530
        /*0a58*/ 	.word	0x00000005
        /*0a5c*/ 	.word	0x00016850
        /*0a60*/ 	.short	0x0101
        /*0a62*/ 	.byte	0x3f
	.zero		1


	//   ....[48]....
        /*0a64*/ 	.word	0x00009620
        /*0a68*/ 	.word	0x00000004
        /*0a6c*/ 	.word	0x00016860
        /*0a70*/ 	.short	0x010a
        /*0a72*/ 	.byte	0x3f
	.zero		1


	//   ....[49]....
        /*0a74*/ 	.word	0x00009a70
        /*0a78*/ 	.word	0x00000004
        /*0a7c*/ 	.word	0x00016850
        /*0a80*/ 	.short	0x0107
        /*0a82*/ 	.byte	0x3f
	.zero		1


	//   ....[50]....
        /*0a84*/ 	.word	0x00009b50
        /*0a88*/ 	.word	0x00000004
        /*0a8c*/ 	.word	0x00016850
        /*0a90*/ 	.short	0x0101
        /*0a92*/ 	.byte	0x3f
	.zero		1


	//   ....[51]....
        /*0a94*/ 	.word	0x00009c80
        /*0a98*/ 	.word	0x00000007
        /*0a9c*/ 	.word	0x00016820
        /*0aa0*/ 	.short	0x010a
        /*0aa2*/ 	.byte	0x3f
	.zero		1


	//   ....[52]....
        /*0aa4*/ 	.word	0x00009e00
        /*0aa8*/ 	.word	0x00000005
        /*0aac*/ 	.word	0x00016840
        /*0ab0*/ 	.short	0x010a
        /*0ab2*/ 	.byte	0x3f
	.zero		1


	//   ....[53]....
        /*0ab4*/ 	.word	0x00009ea0
        /*0ab8*/ 	.word	0x00000003
        /*0abc*/ 	.word	0x00016840
        /*0ac0*/ 	.short	0x010a
        /*0ac2*/ 	.byte	0x3f
	.zero		1


	//   ....[54]....
        /*0ac4*/ 	.word	0x00009ee0
        /*0ac8*/ 	.word	0x00000005
        /*0acc*/ 	.word	0x00016860
        /*0ad0*/ 	.short	0x010a
        /*0ad2*/ 	.byte	0x3f
	.zero		1


	//   ....[55]....
        /*0ad4*/ 	.word	0x00009f20
        /*0ad8*/ 	.word	0x00000003
        /*0adc*/ 	.word	0x00016860
        /*0ae0*/ 	.short	0x010a
        /*0ae2*/ 	.byte	0x3f
	.zero		1


	//   ....[56]....
        /*0ae4*/ 	.word	0x00009f90
        /*0ae8*/ 	.word	0x00000003
        /*0aec*/ 	.word	0x00016800
        /*0af0*/ 	.short	0x010a
        /*0af2*/ 	.byte	0x3f
	.zero		1


	//   ....[57]....
        /*0af4*/ 	.word	0x00009fe0
        /*0af8*/ 	.word	0x00000004
        /*0afc*/ 	.word	0x00016830
        /*0b00*/ 	.short	0x010a
        /*0b02*/ 	.byte	0x3f
	.zero		1


	//   ....[58]....
        /*0b04*/ 	.word	0x0000a040
        /*0b08*/ 	.word	0x00000003
        /*0b0c*/ 	.word	0x00016830
        /*0b10*/ 	.short	0x010a
        /*0b12*/ 	.byte	0x3f
	.zero		1


	//   ....[59]....
        /*0b14*/ 	.word	0x0000a0a0
        /*0b18*/ 	.word	0x00000003
        /*0b1c*/ 	.word	0x00016850
        /*0b20*/ 	.short	0x010a
        /*0b22*/ 	.byte	0x3f
	.zero		1


	//   ....[60]....
        /*0b24*/ 	.word	0x0000a100
        /*0b28*/ 	.word	0x0000000b
        /*0b2c*/ 	.word	0x00016850
        /*0b30*/ 	.short	0x010a
        /*0b32*/ 	.byte	0x3f
	.zero		1


	//   ....[61]....
        /*0b34*/ 	.word	0x0000a220
        /*0b38*/ 	.word	0x00000000
        /*0b3c*/ 	.word	0x00016840
        /*0b40*/ 	.short	0x010a
        /*0b42*/ 	.byte	0x3f
	.zero		1


	//   ....[62]....
        /*0b44*/ 	.word	0x0000bcb0
        /*0b48*/ 	.word	0x00000003
        /*0b4c*/ 	.word	0x00016820
        /*0b50*/ 	.short	0x010a
        /*0b52*/ 	.byte	0x3f
	.zero		1


	//   ....[63]....
        /*0b54*/ 	.word	0x0000bd00
        /*0b58*/ 	.word	0x00000005
        /*0b5c*/ 	.word	0x00016840
        /*0b60*/ 	.short	0x010a
        /*0b62*/ 	.byte	0x3f
	.zero		1


	//   ....[64]....
        /*0b64*/ 	.word	0x0000c640
        /*0b68*/ 	.word	0x00000005
        /*0b6c*/ 	.word	0x00016860
        /*0b70*/ 	.short	0x010a
        /*0b72*/ 	.byte	0x3f
	.zero		1


	//   ....[65]....
        /*0b74*/ 	.word	0x0000cfb0
        /*0b78*/ 	.word	0x00000004
        /*0b7c*/ 	.word	0x00016860
        /*0b80*/ 	.short	0x010a
        /*0b82*/ 	.byte	0x3f
	.zero		1


	//   ....[66]....
        /*0b84*/ 	.word	0x0000d920
        /*0b88*/ 	.word	0x00000007
        /*0b8c*/ 	.word	0x00016820
        /*0b90*/ 	.short	0x010a
        /*0b92*/ 	.byte	0x3f
	.zero		1


	//   ....[67]....
        /*0b94*/ 	.word	0x0000dac0
        /*0b98*/ 	.word	0x00000005
        /*0b9c*/ 	.word	0x00016840
        /*0ba0*/ 	.short	0x010a
        /*0ba2*/ 	.byte	0x3f
	.zero		1


	//   ....[68]....
        /*0ba4*/ 	.word	0x0000db10
        /*0ba8*/ 	.word	0x00000003
        /*0bac*/ 	.word	0x00016840
        /*0bb0*/ 	.short	0x010a
        /*0bb2*/ 	.byte	0x3f
	.zero		1


	//   ....[69]....
        /*0bb4*/ 	.word	0x0000db60
        /*0bb8*/ 	.word	0x00000005
        /*0bbc*/ 	.word	0x00016860
        /*0bc0*/ 	.short	0x010a
        /*0bc2*/ 	.byte	0x3f
	.zero		1


	//----- nvinfo : EIATTR_NUM_MBARRIERS
	.align		4
.L_89:
        /*0bc4*/ 	.byte	0x03, 0x38
        /*0bc6*/ 	.short	0x0016


	//----- nvinfo : EIATTR_EXIT_INSTR_OFFSETS
	.align		4
        /*0bc8*/ 	.byte	0x04, 0x1c
        /*0bca*/ 	.short	(.L_91 - .L_90)


	//   ....[0]....
.L_90:
        /*0bcc*/ 	.word	0x00000960


	//   ....[1]....
        /*0bd0*/ 	.word	0x00006290


	//   ....[2]....
        /*0bd4*/ 	.word	0x00009f70


	//----- nvinfo : EIATTR_MAX_THREADS
	.align		4
.L_91:
        /*0bd8*/ 	.byte	0x04, 0x05
        /*0bda*/ 	.short	(.L_93 - .L_92)
.L_92:
        /*0bdc*/ 	.word	0x00000200
        /*0be0*/ 	.word	0x00000001
        /*0be4*/ 	.word	0x00000001


	//----- nvinfo : EIATTR_CRS_STACK_SIZE
	.align		4
.L_93:
        /*0be8*/ 	.byte	0x04, 0x1e
        /*0bea*/ 	.short	(.L_95 - .L_94)
.L_94:
        /*0bec*/ 	.word	0x00000000


	//----- nvinfo : EIATTR_CBANK_PARAM_SIZE
	.align		4
.L_95:
        /*0bf0*/ 	.byte	0x03, 0x19
        /*0bf2*/ 	.short	0x0a70


	//----- nvinfo : EIATTR_PARAM_CBANK
	.align		4
        /*0bf4*/ 	.byte	0x04, 0x0a
        /*0bf6*/ 	.short	(.L_97 - .L_96)
	.align		4
.L_96:
        /*0bf8*/ 	.word	index@(.nv.constant0._ZN7cutlass13device_kernelIN5flash11enable_sm90INS1_16FlashAttnFwdSm90INS1_25CollectiveMainloopFwdSm90ILi2EN4cute5tupleIJNS5_1CILi1EEES8_S8_EEENS6_IJNS7_ILi192EEENS7_ILi128EEENS7_ILi64EEEEEELi64ENS_6half_tEfNS_4arch4Sm90ELb0ELb0ELb0ELb0ELb1ELb0ELb0ELb1ELb1ELb1ELb0ELb0EEENS1_21CollectiveEpilogueFwdINS6_IJSA_SC_SB_EEES9_SE_SG_Li384ELb0ELb1ELb0ELb0EEENS1_29StaticPersistentTileSchedulerILb0EEEEEEEEEvNT_6ParamsE)
        /*0bfc*/ 	.short	0x0210
        /*0bfe*/ 	.short	0x0a70


	//----- nvinfo : EIATTR_SW_WAR
	.align		4
.L_97:
        /*0c00*/ 	.byte	0x04, 0x36
        /*0c02*/ 	.short	(.L_99 - .L_98)
.L_98:
        /*0c04*/ 	.word	0x00000008
.L_99:


//--------------------- .nv.info._ZN7cutlass13device_kernelIN5flash11enable_sm90INS1_16FlashAttnFwdSm90INS1_25CollectiveMainloopFwdSm90ILi2EN4cute5tupleIJNS5_1CILi1EEES8_S8_EEENS6_IJNS7_ILi192EEENS7_ILi128EEENS7_ILi64EEEEEELi64ENS_6half_tEfNS_4arch4Sm90ELb0ELb0ELb0ELb1ELb1ELb0ELb0ELb1ELb1ELb1ELb0ELb0EEENS1_21CollectiveEpilogueFwdINS6_IJSA_SC_SB_EEES9_SE_SG_Li384ELb1ELb1ELb0ELb0EEENS1_36VarlenDynamicPersistentTileSchedulerILi192ELi128ELi384ELi128ELb0ELb1ELb1ELb0ELb1ELb1EEEEEEEEEvNT_6ParamsE --------------------------
	.section	.nv.info._ZN7cutlass13device_kernelIN5flash11enable_sm90INS1_16FlashAttnFwdSm90INS1_25CollectiveMainloopFwdSm90ILi2EN4cute5tupleIJNS5_1CILi1EEES8_S8_EEENS6_IJNS7_ILi192EEENS7_ILi128EEENS7_ILi64EEEEEELi64ENS_6half_tEfNS_4arch4Sm90ELb0ELb0ELb0ELb1ELb1ELb0ELb0ELb1ELb1ELb1ELb0ELb0EEENS1_21CollectiveEpilogueFwdINS6_IJSA_SC_SB_EEES9_SE_SG_Li384ELb1ELb1ELb0ELb0EEENS1_36VarlenDynamicPersistentTileSchedulerILi192ELi128ELi384ELi128ELb0ELb1ELb1ELb0ELb1ELb1EEEEEEEEEvNT_6ParamsE,"",@"SHT_CUDA_INFO"
	.sectionflags	@""
	.align	4


	//----- nvinfo : EIATTR_CUDA_API_VERSION
	.align		4
        /*0000*/ 	.byte	0x04, 0x37
        /*0002*/ 	.short	(.L_101 - .L_100)
.L_100:
        /*0004*/ 	.word	0x00000082


	//----- nvinfo : EIATTR_KPARAM_INFO
	.align		4
.L_101:
        /*0008*/ 	.byte	0x04, 0x17
        /*000a*/ 	.short	(.L_103 - .L_102)
.L_102:
        /*000c*/ 	.word	0x00000000
        /*0010*/ 	.short	0x0000
        /*0012*/ 	.short	0x0070
        /*0014*/ 	.byte	0x00, 0xf0, 0x01, 0x2a


	//----- nvinfo : EIATTR_SPARSE_MMA_MASK
	.align		4
.L_103:
        /*0018*/ 	.byte	0x03, 0x50
        /*001a*/ 	.short	0x0000


	//----- nvinfo : EIATTR_MAXREG_COUNT
	.align		4
        /*001c*/ 	.byte	0x03, 0x1b
        /*001e*/ 	.short	0x0080


	//----- nvinfo : EIATTR_NUM_BARRIERS
	.align		4
        /*0020*/ 	.byte	0x02, 0x4c
        /*0022*/ 	.byte	0x10
	.zero		1


	//----- nvinfo : EIATTR_EXTERNS
	.align		4
        /*0024*/ 	.byte	0x04, 0x0f
        /*0026*/ 	.short	(.L_105 - .L_104)


	//   ....[0]....
	.align		4
.L_104:
        /*0028*/ 	.word	index@(__assertfail)


	//----- nvinfo : EIATTR_ANNOTATIONS
	.align		4
.L_105:
        /*002c*/ 	.byte	0x04, 0x55
        /*002e*/ 	.short	(.L_107 - .L_106)


	//   ....[0]....
.L_106:
        /*0030*/ 	.word	0x00000001
        /*0034*/ 	.byte	0x50, 0x74, 0x00, 0x00, 0x01, 0x00, 0x00, 0x00, 0xc0, 0x74, 0x00, 0x00, 0x01, 0x00, 0x00, 0x00
        /* <DEDUP_REMOVED lines=26> */
        /*01e4*/ 	.byte	0xe0, 0xc7, 0x00, 0x00


	//----- nvinfo : EIATTR_MERCURY_ISA_VERSION
	.align		4
.L_107:
        /*01e8*/ 	.byte	0x03, 0x5f
        /*01ea*/ 	.short	0x0101


	//----- nvinfo : EIATTR_UNUSED_LOAD_BYTE_OFFSET
	.align		4
        /*01ec*/ 	.byte	0x04, 0x44
        /*01ee*/ 	.short	(.L_109 - .L_108)


	//   ....[0]....
.L_108:
        /*01f0*/ 	.word	0x00000970
        /*01f4*/ 	.word	0x0000fff0


	//   ....[1]....
        /*01f8*/ 	.word	0x00005b10
        /*01fc*/ 	.word	0x0000fff0


	//----- nvinfo : EIATTR_INT_WARP_WIDE_INSTR_OFFSETS
	.align		4
.L_109:
        /*0200*/ 	.byte	0x04, 0x31
        /*0202*/ 	.short	(.L_111 - .L_110)


	//   ....[0]....
.L_110:
        /*0204*/ 	.word	0x000000c0


	//   ....[1]....
        /*0208*/ 	.word	0x000000d0


	//   ....[2]....
        /*020c*/ 	.word	0x00000170


	//   ....[3]....
        /*0210*/ 	.word	0x00008470


	//   ....[4]....
        /*0214*/ 	.word	0x00008500


	//   ....[5]....
        /*0218*/ 	.word	0x0000b6f0


	//   ....[6]....
        /*021c*/ 	.word	0x0000b780


	//----- nvinfo : EIATTR_COOP_GROUP_MASK_REGIDS
	.align		4
.L_111:
        /*0220*/ 	.byte	0x04, 0x29
        /*0222*/ 	.short	(.L_113 - .L_112)


	//   ....[0]....
.L_112:
        /*0224*/ 	.word	0xffffffff


	//   ....[1]....
        /*0228*/ 	.word	0xffffffff


	//   ....[2]....
        /*022c*/ 	.word	0xffffffff


	//   ....[3]....
        /*0230*/ 	.word	0xffffffff


	//   ....[4]....
        /*0234*/ 	.word	0xffffffff


	//   ....[5]....
        /*0238*/ 	.word	0xffffffff


	//   ....[6]....
        /*023c*/ 	.word	0xffffffff


	//   ....[7]....
        /*0240*/ 	.word	0xffffffff


	//   ....[8]....
        /*0244*/ 	.word	0xffffffff


	//   ....[9]....
        /*0248*/ 	.word	0xffffffff


	//   ....[10]....
        /*024c*/ 	.word	0xffffffff


	//   ....[11]....
        /*0250*/ 	.word	0xffffffff


	//   ....[12]....
        /*0254*/ 	.word	0xffffffff


	//   ....[13]....
        /*0258*/ 	.word	0xffffffff


	//   ....[14]....
        /*025c*/ 	.word	0xffffffff


	//   ....[15]....
        /*0260*/ 	.word	0xffffffff


	//   ....[16]....
        /*0264*/ 	.word	0xffffffff


	//   ....[17]....
        /*0268*/ 	.word	0xffffffff


	//   ....[18]....
        /*026c*/ 	.word	0xffffffff


	//   ....[19]....
        /*0270*/ 	.word	0xffffffff


	//   ....[20]....
        /*0274*/ 	.word	0xffffffff


	//   ....[21]....
        /*0278*/ 	.word	0xffffffff


	//   ....[22]....
        /*027c*/ 	.word	0xffffffff


	//   ....[23]....
        /*0280*/ 	.word	0xffffffff


	//   ....[24]....
        /*0284*/ 	.word	0xffffffff


	//   ....[25]....
        /*0288*/ 	.word	0xffffffff


	//   ....[26]....
        /*028c*/ 	.word	0xffffffff


	//   ....[27]....
        /*0290*/ 	.word	0xffffffff


	//   ....[28]....
        /*0294*/ 	.word	0xffffffff


	//   ....[29]....
        /*0298*/ 	.word	0xffffffff


	//   ....[30]....
        /*029c*/ 	.word	0xffffffff


	//   ....[31]....
        /*02a0*/ 	.word	0xffffffff


	//   ....[32]....
        /*02a4*/ 	.word	0xffffffff


	//   ....[33]....
        /*02a8*/ 	.word	0xffffffff


	//   ....[34]....
        /*02ac*/ 	.word	0xffffffff


	//   ....[35]....
        /*02b0*/ 	.word	0xffffffff


	//   ....[36]....
        /*02b4*/ 	.word	0xffffffff


	//   ....[37]....
        /*02b8*/ 	.word	0xffffffff


	//   ....[38]....
        /*02bc*/ 	.word	0xffffffff


	//   ....[39]....
        /*02c0*/ 	.word	0xffffffff


	//   ....[40]....
        /*02c4*/ 	.word	0xffffffff


	//   ....[41]....
        /*02c8*/ 	.word	0xffffffff


	//   ....[42]....
        /*02cc*/ 	.word	0xffffffff


	//   ....[43]....
        /*02d0*/ 	.word	0xffffffff


	//   ....[44]....
        /*02d4*/ 	.word	0xffffffff


	//   ....[45]....
        /*02d8*/ 	.word	0xffffffff


	//   ....[46]....
        /*02dc*/ 	.word	0xffffffff


	//   ....[47]....
        /*02e0*/ 	.word	0xffffffff


	//   ....[48]....
        /*02e4*/ 	.word	0xffffffff


	//   ....[49]....
        /*02e8*/ 	.word	0xffffffff


	//   ....[50]....
        /*02ec*/ 	.word	0xffffffff


	//   ....[51]....
        /*02f0*/ 	.word	0xffffffff


	//   ....[52]....
        /*02f4*/ 	.word	0xffffffff


	//   ....[53]....
        /*02f8*/ 	.word	0xffffffff


	//   ....[54]....
        /*02fc*/ 	.word	0xffffffff


	//   ....[55]....
        /*0300*/ 	.word	0xffffffff


	//   ....[56]....
        /*0304*/ 	.word	0xffffffff


	//   ....[57]....
        /*0308*/ 	.word	0xffffffff


	//   ....[58]....
        /*030c*/ 	.word	0xffffffff


	//   ....[59]....
        /*0310*/ 	.word	0xffffffff


	//   ....[60]....
        /*0314*/ 	.word	0xffffffff


	//   ....[61]....
        /*0318*/ 	.word	0xffffffff


	//   ....[62]....
        /*031c*/ 	.word	0xffffffff


	//   ....[63]....
        /*0320*/ 	.word	0xffffffff


	//   ....[64]....
        /*0324*/ 	.word	0xffffffff


	//   ....[65]....
        /*0328*/ 	.word	0xffffffff


	//   ....[66]....
        /*032c*/ 	.word	0xffffffff


	//   ....[67]....
        /*0330*/ 	.word	0xffffffff


	//   ....[68]....
        /*0334*/ 	.word	0xffffffff


	//   ....[69]....
        /*0338*/ 	.word	0xffffffff


	//   ....[70]....
        /*033c*/ 	.word	0xffffffff


	//   ....[71]....
        /*0340*/ 	.word	0xffffffff


	//   ....[72]....
        /*0344*/ 	.word	0xffffffff


	//   ....[73]....
        /*0348*/ 	.word	0xffffffff


	//   ....[74]....
        /*034c*/ 	.word	0xffffffff


	//   ....[75]....
        /*0350*/ 	.word	0xffffffff


	//   ....[76]....
        /*0354*/ 	.word	0xffffffff


	//   ....[77]....
        /*0358*/ 	.word	0xffffffff


	//   ....[78]....
        /*035c*/ 	.word	0xffffffff


	//   ....[79]....
        /*0360*/ 	.word	0xffffffff


	//   ....[80]....
        /*0364*/ 	.word	0xffffffff


	//   ....[81]....
        /*0368*/ 	.word	0xffffffff


	//   ....[82]....
        /*036c*/ 	.word	0xffffffff


	//   ....[83]....
        /*0370*/ 	.word	0xffffffff


	//   ....[84]....
        /*0374*/ 	.word	0xffffffff


	//   ....[85]....
        /*0378*/ 	.word	0xffffffff


	//   ....[86]....
        /*037c*/ 	.word	0xffffffff


	//   ....[87]....
        /*0380*/ 	.word	0xffffffff


	//   ....[88]....
        /*0384*/ 	.word	0xffffffff


	//   ....[89]....
        /*0388*/ 	.word	0xffffffff


	//   ....[90]....
        /*038c*/ 	.word	0xffffffff


	//   ....[91]....
        /*0390*/ 	.word	0xffffffff


	//   ....[92]....
        /*0394*/ 	.word	0xffffffff


	//   ....[93]....
        /*0398*/ 	.word	0xffffffff


	//   ....[94]....
        /*039c*/ 	.word	0xffffffff


	//   ....[95]....
        /*03a0*/ 	.word	0xffffffff


	//   ....[96]....
        /*03a4*/ 	.word	0xffffffff


	//   ....[97]....
        /*03a8*/ 	.word	0xffffffff


	//   ....[98]....
        /*03ac*/ 	.word	0xffffffff


	//   ....[99]....
        /*03b0*/ 	.word	0xffffffff


	//   ....[100]....
        /*03b4*/ 	.word	0xffffffff


	//   ....[101]....
        /*03b8*/ 	.word	0xffffffff


	//   ....[102]....
        /*03bc*/ 	.word	0xffffffff


	//   ....[103]....
        /*03c0*/ 	.word	0xffffffff


	//   ....[104]....
        /*03c4*/ 	.word	0xffffffff


	//   ....[105]....
        /*03c8*/ 	.word	0xffffffff


	//   ....[106]....
        /*03cc*/ 	.word	0xffffffff


	//   ....[107]....
        /*03d0*/ 	.word	0xffffffff


	//   ....[108]....
        /*03d4*/ 	.word	0xffffffff


	//   ....[109]....
        /*03d8*/ 	.word	0xffffffff


	//   ....[110]....
        /*03dc*/ 	.word	0xffffffff


	//   ....[111]....
        /*03e0*/ 	.word	0xffffffff


	//   ....[112]....
        /*03e4*/ 	.word	0xffffffff


	//   ....[113]....
        /*03e8*/ 	.word	0xffffffff


	//   ....[114]....
        /*03ec*/ 	.word	0xffffffff


	//   ....[115]....
        /*03f0*/ 	.word	0xffffffff


	//   ....[116]....
        /*03f4*/ 	.word	0xffffffff


	//   ....[117]....
        /*03f8*/ 	.word	0xffffffff


	//   ....[118]....
        /*03fc*/ 	.word	0xffffffff


	//   ....[119]....
        /*0400*/ 	.word	0xffffffff


	//   ....[120]....
        /*0404*/ 	.word	0xffffffff


	//   ....[121]....
        /*0408*/ 	.word	0xffffffff


	//   ....[122]....
        /*040c*/ 	.word	0xffffffff


	//   ....[123]....
        /*0410*/ 	.word	0xffffffff


	//   ....[124]....
        /*0414*/ 	.word	0xffffffff


	//   ....[125]....
        /*0418*/ 	.word	0xffffffff


	//   ....[126]....
        /*041c*/ 	.word	0xffffffff


	//   ....[127]....
        /*0420*/ 	.word	0xffffffff


	//   ....[128]....
        /*0424*/ 	.word	0xffffffff


	//   ....[129]....
        /*0428*/ 	.word	0xffffffff


	//   ....[130]....
        /*042c*/ 	.word	0xffffffff


	//   ....[131]....
        /*0430*/ 	.word	0xffffffff


	//   ....[132]....
        /*0434*/ 	.word	0xffffffff


	//   ....[133]....
        /*0438*/ 	.word	0xffffffff


	//   ....[134]....
        /*043c*/ 	.word	0xffffffff


	//   ....[135]....
        /*0440*/ 	.word	0xffffffff


	//   ....[136]....
        /*0444*/ 	.word	0xffffffff


	//   ....[137]....
        /*0448*/ 	.word	0xffffffff


	//   ....[138]....
        /*044c*/ 	.word	0xffffffff


	//   ....[139]....
        /*0450*/ 	.word	0xffffffff


	//   ....[140]....
        /*0454*/ 	.word	0xffffffff


	//   ....[141]....
        /*0458*/ 	.word	0xffffffff


	//   ....[142]....
        /*045c*/ 	.word	0xffffffff


	//   ....[143]....
        /*0460*/ 	.word	0xffffffff


	//   ....[144]....
        /*0464*/ 	.word	0xffffffff


	//   ....[145]....
        /*0468*/ 	.word	0xffffffff


	//   ....[146]....
        /*046c*/ 	.word	0xffffffff


	//   ....[147]....
        /*0470*/ 	.word	0xffffffff


	//   ....[148]....
        /*0474*/ 	.word	0xffffffff


	//   ....[149]....
        /*0478*/ 	.word	0xffffffff


	//   ....[150]....
        /*047c*/ 	.word	0xffffffff


	//   ....[151]....
        /*0480*/ 	.word	0xffffffff


	//   ....[152]....
        /*0484*/ 	.word	0xffffffff


	//   ....[153]....
        /*0488*/ 	.word	0xffffffff


	//   ....[154]....
        /*048c*/ 	.word	0xffffffff


	//   ....[155]....
        /*0490*/ 	.word	0xffffffff


	//   ....[156]....
        /*0494*/ 	.word	0xffffffff


	//   ....[157]....
        /*0498*/ 	.word	0xffffffff


	//   ....[158]....
        /*049c*/ 	.word	0xffffffff


	//   ....[159]....
        /*04a0*/ 	.word	0xffffffff


	//   ....[160]....
        /*04a4*/ 	.word	0xffffffff


	//   ....[161]....
        /*04a8*/ 	.word	0x0500000f


	//   ....[162]....
        /*04ac*/ 	.word	0x0500000f


	//   ....[163]....
        /*04b0*/ 	.word	0x0500000f


	//   ....[164]....
        /*04b4*/ 	.word	0x0500000f


	//   ....[165]....
        /*04b8*/ 	.word	0x0500000f


	//   ....[166]....
        /*04bc*/ 	.word	0x0500000f


	//   ....[167]....
        /*04c0*/ 	.word	0x0500000f


	//   ....[168]....
        /*04c4*/ 	.word	0x0500000f


	//   ....[169]....
        /*04c8*/ 	.word	0x0500000f


	//   ....[170]....
        /*04cc*/ 	.word	0x0500000f


	//   ....[171]....
        /*04d0*/ 	.word	0x0500000f


	//   ....[172]....
        /*04d4*/ 	.word	0x0500000f


	//   ....[173]....
        /*04d8*/ 	.word	0x0500000f


	//   ....[174]....
        /*04dc*/ 	.word	0x0500000f


	//   ....[175]....
        /*04e0*/ 	.word	0x0500000f


	//   ....[176]....
        /*04e4*/ 	.word	0x0500000f


	//   ....[177]....
        /*04e8*/ 	.word	0x0500000f


	//   ....[178]....
        /*04ec*/ 	.word	0x0500000f


	//   ....[179]....
        /*04f0*/ 	.word	0x0500000f


	//   ....[180]....
        /*04f4*/ 	.word	0x0500000f


	//   ....[181]....
        /*04f8*/ 	.word	0x0500000f


	//   ....[182]....
        /*04fc*/ 	.word	0x0500000f


	//   ....[183]....
        /*0500*/ 	.word	0x0500000f


	//   ....[184]....
        /*0504*/ 	.word	0x0500000f


	//   ....[185]....
        /*0508*/ 	.word	0x0500000f


	//   ....[186]....
        /*050c*/ 	.word	0x0500000f


	//   ....[187]....
        /*0510*/ 	.word	0x0500000f


	//   ....[188]....
        /*0514*/ 	.word	0x0500000f


	//   ....[189]....
        /*0518*/ 	.word	0x0500000f


	//   ....[190]....
        /*051c*/ 	.word	0x0500000f


	//   ....[191]....
        /*0520*/ 	.word	0x0500000f


	//   ....[192]....
        /*0524*/ 	.word	0x0500000f


	//   ....[193]....
        /*0528*/ 	.word	0x0500000f


	//   ....[194]....
        /*052c*/ 	.word	0x0500000f


	//   ....[195]....
        /*0530*/ 	.word	0x0500000f


	//   ....[196]....
        /*0534*/ 	.word	0x0500000f


	//   ....[197]....
        /*0538*/ 	.word	0x0500000f


	//   ....[198]....
        /*053c*/ 	.word	0x0500000f


	//   ....[199]....
        /*0540*/ 	.word	0x0500000f


	//   ....[200]....
        /*0544*/ 	.word	0x0500000f


	//   ....[201]....
        /*0548*/ 	.word	0x0500000f


	//   ....[202]....
        /*054c*/ 	.word	0x0500000f


	//   ....[203]....
        /*0550*/ 	.word	0x0500000f


	//   ....[204]....
        /*0554*/ 	.word	0x0500000f


	//   ....[205]....
        /*0558*/ 	.word	0x0500000f


	//   ....[206]....
        /*055c*/ 	.word	0x0500000f


	//   ....[207]....
        /*0560*/ 	.word	0x0500000f


	//   ....[208]....
        /*0564*/ 	.word	0x0500000f


	//   ....[209]....
        /*0568*/ 	.word	0x0500000f


	//   ....[210]....
        /*056c*/ 	.word	0x0500000f


	//   ....[211]....
        /*0570*/ 	.word	0x0500000f


	//   ....[212]....
        /*0574*/ 	.word	0x0500000f


	//   ....[213]....
        /*0578*/ 	.word	0x0500000f


	//   ....[214]....
        /*057c*/ 	.word	0x0500000f


	//   ....[215]....
        /*0580*/ 	.word	0x0500000f


	//   ....[216]....
        /*0584*/ 	.word	0x0500000f


	//   ....[217]....
        /*0588*/ 	.word	0x0500000f


	//   ....[218]....
        /*058c*/ 	.word	0x0500000f


	//   ....[219]....
        /*0590*/ 	.word	0x0500000f


	//   ....[220]....
        /*0594*/ 	.word	0x0500000f


	//   ....[221]....
        /*0598*/ 	.word	0x0500000f


	//   ....[222]....
        /*059c*/ 	.word	0x0500000f


	//   ....[223]....
        /*05a0*/ 	.word	0x0500000f


	//   ....[224]....
        /*05a4*/ 	.word	0x0500000f


	//   ....[225]....
        /*05a8*/ 	.word	0x0500000f


	//   ....[226]....
        /*05ac*/ 	.word	0x0500000f


	//   ....[227]....
        /*05b0*/ 	.word	0x0500000f


	//   ....[228]....
        /*05b4*/ 	.word	0x0500000f


	//   ....[229]....
        /*05b8*/ 	.word	0x0500000f


	//   ....[230]....
        /*05bc*/ 	.word	0x0500000f


	//   ....[231]....
        /*05c0*/ 	.word	0x0500000f


	//   ....[232]....
        /*05c4*/ 	.word	0x0500000f


	//   ....[233]....
        /*05c8*/ 	.word	0x0500000f


	//   ....[234]....
        /*05cc*/ 	.word	0x0500000f


	//   ....[235]....
        /*05d0*/ 	.word	0x0500000f


	//   ....[236]....
        /*05d4*/ 	.word	0x0500000f


	//   ....[237]....
        /*05d8*/ 	.word	0x0500000f


	//   ....[238]....
        /*05dc*/ 	.word	0x0500000f


	//   ....[239]....
        /*05e0*/ 	.word	0x0500000f


	//   ....[240]....
        /*05e4*/ 	.word	0x0500000f


	//   ....[241]....
        /*05e8*/ 	.word	0x0500000f


	//   ....[242]....
        /*05ec*/ 	.word	0x0500000f


	//   ....[243]....
        /*05f0*/ 	.word	0x0500000f


	//   ....[244]....
        /*05f4*/ 	.word	0x0500000f


	//   ....[245]....
        /*05f8*/ 	.word	0x0500000f


	//   ....[246]....
        /*05fc*/ 	.word	0x0500000f


	//   ....[247]....
        /*0600*/ 	.word	0x0500000f


	//   ....[248]....
        /*0604*/ 	.word	0x0500000f


	//   ....[249]....
        /*0608*/ 	.word	0x0500000f


	//   ....[250]....
        /*060c*/ 	.word	0x0500000f


	//   ....[251]....
        /*0610*/ 	.word	0x0500000f


	//   ....[252]....
        /*0614*/ 	.word	0x0500000f


	//   ....[253]....
        /*0618*/ 	.word	0x0500000f


	//   ....[254]....
        /*061c*/ 	.word	0x0500000f


	//   ....[255]....
        /*0620*/ 	.word	0x0500000f


	//   ....[0]....
        /*0624*/ 	.word	0x0500000f


	//   ....[1]....
        /*0628*/ 	.word	0x0500000f


	//   ....[2]....
        /*062c*/ 	.word	0x0500000f


	//   ....[3]....
        /*0630*/ 	.word	0x0500000f


	//   ....[4]....
        /*0634*/ 	.word	0x0500000f


	//   ....[5]....
        /*0638*/ 	.word	0x0500000f


	//   ....[6]....
        /*063c*/ 	.word	0x0500000f


	//   ....[7]....
        /*0640*/ 	.word	0x0500000f


	//   ....[8]....
        /*0644*/ 	.word	0x0500000f


	//   ....[9]....
        /*0648*/ 	.word	0x0500000f


	//   ....[10]....
        /*064c*/ 	.word	0x0500000f


	//   ....[11]....
        /*0650*/ 	.word	0x0500000f


	//----- nvinfo : EIATTR_COOP_GROUP_INSTR_OFFSETS
	.align		4
.L_113:
        /*0654*/ 	.byte	0x04, 0x28
        /*0656*/ 	.short	(.L_115 - .L_114)


	//   ....[0]....
.L_114:
        /*0658*/ 	.word	0x00000080


	//   ....[1]....
        /*065c*/ 	.word	0x00000090


	//   ....[2]....
        /*0660*/ 	.word	0x000002d0


	//   ....[3]....
        /*0664*/ 	.word	0x00000430


	//   ....[4]....
        /*0668*/ 	.word	0x00000550


	//   ....[5]....
        /*066c*/ 	.word	0x000006b0


	//   ....[6]....
        /*0670*/ 	.word	0x00001200


	//   ....[7]....
        /*0674*/ 	.word	0x00002070


	//   ....[8]....
        /*0678*/ 	.word	0x00002170


	//   ....[9]....
        /*067c*/ 	.word	0x00002770


	//   ....[10]....
        /*0680*/ 	.word	0x000027c0


	//   ....[11]....
        /*0684*/ 	.word	0x00004090


	//   ....[12]....
        /*0688*/ 	.word	0x000040a0


	//   ....[13]....
        /*068c*/ 	.word	0x000040d0


	//   ....[14]....
        /*0690*/ 	.word	0x000040e0


	//   ....[15]....
        /*0694*/ 	.word	0x00005390


	//   ....[16]....
        /*0698*/ 	.word	0x000053d0


	//   ....[17]....
        /*069c*/ 	.word	0x00005480


	//   ....[18]....
        /*06a0*/ 	.word	0x00005490


	//   ....[19]....
        /*06a4*/ 	.word	0x000062b0


	//   ....[20]....
        /*06a8*/ 	.word	0x000062f0


	//   ....[21]....
        /*06ac*/ 	.word	0x00006320


	//   ....[22]....
        /*06b0*/ 	.word	0x00006350


	//   ....[23]....
        /*06b4*/ 	.word	0x00006850


	//   ....[24]....
        /*06b8*/ 	.word	0x00006890


	//   ....[25]....
        /*06bc*/ 	.word	0x000068d0


	//   ....[26]....
        /*06c0*/ 	.word	0x00006900


	//   ....[27]....
        /*06c4*/ 	.word	0x00006920


	//   ....[28]....
        /*06c8*/ 	.word	0x00006930


	//   ....[29]....
        /*06cc*/ 	.word	0x00006950


	//   ....[30]....
        /*06d0*/ 	.word	0x00006970


	//   ....[31]....
        /*06d4*/ 	.word	0x00007220


	//   ....[32]....
        /*06d8*/ 	.word	0x00007250


	//   ....[33]....
        /*06dc*/ 	.word	0x00007290


	//   ....[34]....
        /*06e0*/ 	.word	0x000072c0


	//   ....[35]....
        /*06e4*/ 	.word	0x000072e0


	//   ....[36]....
        /*06e8*/ 	.word	0x000072f0


	//   ....[37]....
        /*06ec*/ 	.word	0x00007300


	//   ....[38]....
        /*06f0*/ 	.word	0x00007320


	//   ....[39]....
        /*06f4*/ 	.word	0x00007470


	//   ....[40]....
        /*06f8*/ 	.word	0x00007660


	//   ....[41]....
        /*06fc*/ 	.word	0x00007690


	//   ....[42]....
        /*0700*/ 	.word	0x000076c0


	//   ....[43]....
        /*0704*/ 	.word	0x000076f0


	//   ....[44]....
        /*0708*/ 	.word	0x00007720


	//   ....[45]....
        /*070c*/ 	.word	0x00007750


	//   ....[46]....
        /*0710*/ 	.word	0x000078a0


	//   ....[47]....
        /*0714*/ 	.word	0x000078d0


	//   ....[48]....
        /*0718*/ 	.word	0x00007900


	//   ....[49]....
        /*071c*/ 	.word	0x00007930


	//   ....[50]....
        /*0720*/ 	.word	0x00007960


	//   ....[51]....
        /*0724*/ 	.word	0x00007990


	//   ....[52]....
        /*0728*/ 	.word	0x00007a20


	//   ....[53]....
        /*072c*/ 	.word	0x00007a50


	//   ....[54]....
        /*0730*/ 	.word	0x00007ad0


	//   ....[55]....
        /*0734*/ 	.word	0x00009080


	//   ....[56]....
        /*0738*/ 	.word	0x000090a0


	//   ....[57]....
        /*073c*/ 	.word	0x00009130


	//   ....[58]....
        /*0740*/ 	.word	0x00009150


	//   ....[59]....
        /*0744*/ 	.word	0x000091d0


	//   ....[60]....
        /*0748*/ 	.word	0x000091f0


	//   ....[61]....
        /*074c*/ 	.word	0x00009270


	//   ....[62]....
        /*0750*/ 	.word	0x00009290


	//   ....[63]....
        /*0754*/ 	.word	0x00009310


	//   ....[64]....
        /*0758*/ 	.word	0x00009330


	//   ....[65]....
        /*075c*/ 	.word	0x000093b0


	//   ....[66]....
        /*0760*/ 	.word	0x000093d0


	//   ....[67]....
        /*0764*/ 	.word	0x00009450


	//   ....[68]....
        /*0768*/ 	.word	0x00009470


	//   ....[69]....
        /*076c*/ 	.word	0x00009480


	//   ....[70]....
        /*0770*/ 	.word	0x00009490


	//   ....[71]....
        /*0774*/ 	.word	0x00009d90


	//   ....[72]....
        /*0778*/ 	.word	0x00009dc0


	//   ....[73]....
        /*077c*/ 	.word	0x00009e60


	//   ....[74]....
        /*0780*/ 	.word	0x00009e80


	//   ....[75]....
        /*0784*/ 	.word	0x00009f00


	//   ....[76]....
        /*0788*/ 	.word	0x00009f20


	//   ....[77]....
        /*078c*/ 	.word	0x00009fa0


	//   ....[78]....
        /*0790*/ 	.word	0x00009fc0


	//   ....[79]....
        /*0794*/ 	.word	0x0000a040


	//   ....[80]....
        /*0798*/ 	.word	0x0000a060


	//   ....[81]....
        /*079c*/ 	.word	0x0000a0e0


	//   ....[82]....
        /*07a0*/ 	.word	0x0000a100


	//   ....[83]....
        /*07a4*/ 	.word	0x0000a180


	//   ....[84]....
        /*07a8*/ 	.word	0x0000a1a0


	//   ....[85]....
        /*07ac*/ 	.word	0x0000a1b0


	//   ....[86]....
        /*07b0*/ 	.word	0x0000a220


	//   ....[87]....
        /*07b4*/ 	.word	0x0000a270


	//   ....[88]....
        /*07b8*/ 	.word	0x0000a2a0


	//   ....[89]....
        /*07bc*/ 	.word	0x0000a330


	//   ....[90]....
        /*07c0*/ 	.word	0x0000a340


	//   ....[91]....
        /*07c4*/ 	.word	0x0000a3b0


	//   ....[92]....
        /*07c8*/ 	.word	0x0000a3c0


	//   ....[93]....
        /*07cc*/ 	.word	0x0000a400


	//   ....[94]....
        /*07d0*/ 	.word	0x0000a420


	//   ....[95]....
        /*07d4*/ 	.word	0x0000aba0


	//   ....[96]....
        /*07d8*/ 	.word	0x0000abd0


	//   ....[97]....
        /*07dc*/ 	.word	0x0000ac20


	//   ....[98]....
        /*07e0*/ 	.word	0x0000ac30


	//   ....[99]....
        /*07e4*/ 	.word	0x0000ac70


	//   ....[100]....
        /*07e8*/ 	.word	0x0000ac80


	//   ....[101]....
        /*07ec*/ 	.word	0x0000acc0


	//   ....[102]....
        /*07f0*/ 	.word	0x0000acd0


	//   ....[103]....
        /*07f4*/ 	.word	0x0000ad10


	//   ....[104]....
        /*07f8*/ 	.word	0x0000ad20


	//   ....[105]....
        /*07fc*/ 	.word	0x0000ad60


	//   ....[106]....
        /*0800*/ 	.word	0x0000ad70


	//   ....[107]....
        /*0804*/ 	.word	0x0000adb0


	//   ....[108]....
        /*0808*/ 	.word	0x0000adc0


	//   ....[109]....
        /*080c*/ 	.word	0x0000add0


	//   ....[110]....
        /*0810*/ 	.word	0x0000ae10


	//   ....[111]....
        /*0814*/ 	.word	0x0000b0c0


	//   ....[112]....
        /*0818*/ 	.word	0x0000b0f0


	//   ....[113]....
        /*081c*/ 	.word	0x0000b150


	//   ....[114]....
        /*0820*/ 	.word	0x0000b160


	//   ....[115]....
        /*0824*/ 	.word	0x0000b1b0


	//   ....[116]....
        /*0828*/ 	.word	0x0000b1c0


	//   ....[117]....
        /*082c*/ 	.word	0x0000b210


	//   ....[118]....
        /*0830*/ 	.word	0x0000b220


	//   ....[119]....
        /*0834*/ 	.word	0x0000b270


	//   ....[120]....
        /*0838*/ 	.word	0x0000b280


	//   ....[121]....
        /*083c*/ 	.word	0x0000b2d0


	//   ....[122]....
        /*0840*/ 	.word	0x0000b2e0


	//   ....[123]....
        /*0844*/ 	.word	0x0000b330


	//   ....[124]....
        /*0848*/ 	.word	0x0000b340


	//   ....[125]....
        /*084c*/ 	.word	0x0000b350


	//   ....[126]....
        /*0850*/ 	.word	0x0000b390


	//   ....[127]....
        /*0854*/ 	.word	0x0000b950


	//   ....[128]....
        /*0858*/ 	.word	0x0000b990


	//   ....[129]....
        /*085c*/ 	.word	0x0000b9a0


	//   ....[130]....
        /*0860*/ 	.word	0x0000b9b0


	//   ....[131]....
        /*0864*/ 	.word	0x0000b9c0


	//   ....[132]....
        /*0868*/ 	.word	0x0000b9d0


	//   ....[133]....
        /*086c*/ 	.word	0x0000b9f0


	//   ....[134]....
        /*0870*/ 	.word	0x0000ba40


	//   ....[135]....
        /*0874*/ 	.word	0x0000ba60


	//   ....[136]....
        /*0878*/ 	.word	0x0000baa0


	//   ....[137]....
        /*087c*/ 	.word	0x0000bac0


	//   ....[138]....
        /*0880*/ 	.word	0x0000bb00


	//   ....[139]....
        /*0884*/ 	.word	0x0000bb20


	//   ....[140]....
        /*0888*/ 	.word	0x0000bb70


	//   ....[141]....
        /*088c*/ 	.word	0x0000bba0


	//   ....[142]....
        /*0890*/ 	.word	0x0000bc00


	//   ....[143]....
        /*0894*/ 	.word	0x0000bf80


	//   ....[144]....
        /*0898*/ 	.word	0x0000bfb0


	//   ....[145]....
        /*089c*/ 	.word	0x0000bfe0


	//   ....[146]....
        /*08a0*/ 	.word	0x0000c010


	//   ....[147]....
        /*08a4*/ 	.word	0x0000c040


	//   ....[148]....
        /*08a8*/ 	.word	0x0000c070


	//   ....[149]....
        /*08ac*/ 	.word	0x0000c0a0


	//   ....[150]....
        /*08b0*/ 	.word	0x0000c0d0


	//   ....[151]....
        /*08b4*/ 	.word	0x0000c250


	//   ....[152]....
        /*08b8*/ 	.word	0x0000c280


	//   ....[153]....
        /*08bc*/ 	.word	0x0000c2b0


	//   ....[154]....
        /*08c0*/ 	.word	0x0000c2e0


	//   ....[155]....
        /*08c4*/ 	.word	0x0000c310


	//   ....[156]....
        /*08c8*/ 	.word	0x0000c340


	//   ....[157]....
        /*08cc*/ 	.word	0x0000c400


	//   ....[158]....
        /*08d0*/ 	.word	0x0000c420


	//   ....[159]....
        /*08d4*/ 	.word	0x0000c490


	//   ....[160]....
        /*08d8*/ 	.word	0x0000c900


	//   ....[161]....
        /*08dc*/ 	.word	0x0000cde0


	//   ....[162]....
        /*08e0*/ 	.word	0x0000ced0


	//   ....[163]....
        /*08e4*/ 	.word	0x0000cf70


	//   ....[164]....
        /*08e8*/ 	.word	0x0000cfd0


	//   ....[165]....
        /*08ec*/ 	.word	0x0000d0c0


	//   ....[166]....
        /*08f0*/ 	.word	0x0000d130


	//   ....[167]....
        /*08f4*/ 	.word	0x0000d220


	//   ....[168]....
        /*08f8*/ 	.word	0x0000d290


	//   ....[169]....
        /*08fc*/ 	.word	0x0000d380


	//   ....[170]....
        /*0900*/ 	.word	0x0000d3f0


	//   ....[171]....
        /*0904*/ 	.word	0x0000d4e0


	//   ....[172]....
        /*0908*/ 	.word	0x0000d550


	//   ....[173]....
        /*090c*/ 	.word	0x0000d640


	//   ....[174]....
        /*0910*/ 	.word	0x0000d6b0


	//   ....[175]....
        /*0914*/ 	.word	0x0000d7a0


	//   ....[176]....
        /*0918*/ 	.word	0x0000d810


	//   ....[177]....
        /*091c*/ 	.word	0x0000d8b0


	//   ....[178]....
        /*0920*/ 	.word	0x0000d9a0


	//   ....[179]....
        /*0924*/ 	.word	0x0000da10


	//   ....[180]....
        /*0928*/ 	.word	0x0000da70


	//   ....[181]....
        /*092c*/ 	.word	0x0000db60


	//   ....[182]....
        /*0930*/ 	.word	0x0000dbc0


	//   ....[183]....
        /*0934*/ 	.word	0x0000dcc0


	//   ....[184]....
        /*0938*/ 	.word	0x0000dd20


	//   ....[185]....
        /*093c*/ 	.word	0x0000de20


	//   ....[186]....
        /*0940*/ 	.word	0x0000de80


	//   ....[187]....
        /*0944*/ 	.word	0x0000df80


	//   ....[188]....
        /*0948*/ 	.word	0x0000dfe0


	//   ....[189]....
        /*094c*/ 	.word	0x0000e0e0


	//   ....[190]....
        /*0950*/ 	.word	0x0000e140


	//   ....[191]....
        /*0954*/ 	.word	0x0000e240


	//   ....[192]....
        /*0958*/ 	.word	0x0000e2a0


	//   ....[193]....
        /*095c*/ 	.word	0x0000e350


	//   ....[194]....
        /*0960*/ 	.word	0x0000e410


	//   ....[195]....
        /*0964*/ 	.word	0x0000e4d0


	//   ....[196]....
        /*0968*/ 	.word	0x0000e530


	//   ....[197]....
        /*096c*/ 	.word	0x0000e630


	//   ....[198]....
        /*0970*/ 	.word	0x0000e690


	//   ....[199]....
        /*0974*/ 	.word	0x0000e760


	//   ....[200]....
        /*0978*/ 	.word	0x0000e7c0


	//   ....[201]....
        /*097c*/ 	.word	0x0000e880


	//   ....[202]....
        /*0980*/ 	.word	0x0000e9c0


	//   ....[203]....
        /*0984*/ 	.word	0x0000ea60


	//   ....[204]....
        /*0988*/ 	.word	0x0000ead0


	//   ....[205]....
        /*098c*/ 	.word	0x0000eb80


	//   ....[206]....
        /*0990*/ 	.word	0x0000ebe0


	//   ....[207]....
        /*0994*/ 	.word	0x0000ec90


	//   ....[208]....
        /*0998*/ 	.word	0x0000ecf0


	//   ....[209]....
        /*099c*/ 	.word	0x0000eda0


	//   ....[210]....
        /*09a0*/ 	.word	0x0000ee00


	//   ....[211]....
        /*09a4*/ 	.word	0x0000eeb0


	//   ....[212]....
        /*09a8*/ 	.word	0x0000ef10


	//   ....[213]....
        /*09ac*/ 	.word	0x0000efc0


	//   ....[214]....
        /*09b0*/ 	.word	0x0000f020


	//   ....[215]....
        /*09b4*/ 	.word	0x0000f0d0


	//   ....[216]....
        /*09b8*/ 	.word	0x0000f130


	//   ....[217]....
        /*09bc*/ 	.word	0x0000f1e0


	//   ....[218]....
        /*09c0*/ 	.word	0x0000f2d0


	//   ....[219]....
        /*09c4*/ 	.word	0x0000f380


	//   ....[220]....
        /*09c8*/ 	.word	0x0000f3e0


	//   ....[221]....
        /*09cc*/ 	.word	0x0000f4a0


	//   ....[222]....
        /*09d0*/ 	.word	0x0000f500


	//   ....[223]....
        /*09d4*/ 	.word	0x0000f5c0


	//   ....[224]....
        /*09d8*/ 	.word	0x0000f620


	//   ....[225]....
        /*09dc*/ 	.word	0x0000f6e0


	//   ....[226]....
        /*09e0*/ 	.word	0x0000f740


	//   ....[227]....
        /*09e4*/ 	.word	0x0000f800


	//   ....[228]....
        /*09e8*/ 	.word	0x0000f860


	//   ....[229]....
        /*09ec*/ 	.word	0x0000f920


	//   ....[230]....
        /*09f0*/ 	.word	0x0000f980


	//   ....[231]....
        /*09f4*/ 	.word	0x0000fa40


	//   ....[232]....
        /*09f8*/ 	.word	0x0000faa0


	//   ....[233]....
        /*09fc*/ 	.word	0x0000fb50


	//   ....[234]....
        /*0a00*/ 	.word	0x0000fc40


	//   ....[235]....
        /*0a04*/ 	.word	0x0000fcf0


	//   ....[236]....
        /*0a08*/ 	.word	0x0000fd60


	//   ....[237]....
        /*0a0c*/ 	.word	0x0000fe10


	//   ....[238]....
        /*0a10*/ 	.word	0x0000fe70


	//   ....[239]....
        /*0a14*/ 	.word	0x0000ff30


	//   ....[240]....
        /*0a18*/ 	.word	0x0000ff90


	//   ....[241]....
        /*0a1c*/ 	.word	0x00010050


	//   ....[242]....
        /*0a20*/ 	.word	0x000100b0


	//   ....[243]....
        /*0a24*/ 	.word	0x00010170


	//   ....[244]....
        /*0a28*/ 	.word	0x000101d0


	//   ....[245]....
        /*0a2c*/ 	.word	0x00010290


	//   ....[246]....
        /*0a30*/ 	.word	0x000102f0


	//   ....[247]....
        /*0a34*/ 	.word	0x000103b0


	//   ....[248]....
        /*0a38*/ 	.word	0x00010410


	//   ....[249]....
        /*0a3c*/ 	.word	0x000104b0


	//   ....[250]....
        /*0a40*/ 	.word	0x00010540


	//   ....[251]....
        /*0a44*/ 	.word	0x000105e0


	//   ....[252]....
        /*0a48*/ 	.word	0x00010700


	//   ....[253]....
        /*0a4c*/ 	.word	0x00010770


	//   ....[254]....
        /*0a50*/ 	.word	0x000107e0


	//   ....[255]....
        /*0a54*/ 	.word	0x00010850


	//   ....[0]....
        /*0a58*/ 	.word	0x000108c0


	//   ....[1]....
        /*0a5c*/ 	.word	0x00010940


	//   ....[2]....
        /*0a60*/ 	.word	0x000109d0


	//   ....[3]....
        /*0a64*/ 	.word	0x00010a60


	//   ....[4]....
        /*0a68*/ 	.word	0x00010ad0


	//   ....[5]....
        /*0a6c*/ 	.word	0x00010b40


	//   ....[6]....
        /*0a70*/ 	.word	0x00010bb0


	//   ....[7]....
        /*0a74*/ 	.word	0x00010c30


	//   ....[8]....
        /*0a78*/ 	.word	0x00010ca0


	//   ....[9]....
        /*0a7c*/ 	.word	0x00010d40


	//   ....[10]....
        /*0a80*/ 	.word	0x00010dd0


	//   ....[11]....
        /*0a84*/ 	.word	0x00010ef0


	//----- nvinfo : EIATTR_REG_RECONFIG
	.align		4
.L_115:
        /*0a88*/ 	.byte	0x01, 0x54
	.zero		2


	//----- nvinfo : EIATTR_SYSCALL_OFFSETS
	.align		4
        /*0a8c*/ 	.byte	0x04, 0x46
        /*0a8e*/ 	.short	(.L_117 - .L_116)


	//   ....[0]....
.L_116:
        /*0a90*/ 	.word	0x000013f0


	//   ....[1]....
        /*0a94*/ 	.word	0x00008660


	//   ....[2]....
        /*0a98*/ 	.word	0x000087b0


	//   ....[3]....
        /*0a9c*/ 	.word	0x000088a0


	//   ....[4]....
        /*0aa0*/ 	.word	0x000098a0


	//----- nvinfo : EIATTR_MBARRIER_INSTR_OFFSETS
	.align		4
.L_117:
        /*0aa4*/ 	.byte	0x04, 0x39
        /*0aa6*/ 	.short	(.L_119 - .L_118)


	//   ....[0]....
.L_118:
        /*0aa8*/ 	.word	0x00000180
        /*0aac*/ 	.word	0x000000ff
        /*0ab0*/ 	.word	0x00016800
        /*0ab4*/ 	.short	0x0100
        /*0ab6*/ 	.byte	0x08
	.zero		1


	//   ....[1]....
        /*0ab8*/ 	.word	0x00000190
        /*0abc*/ 	.word	0x000000ff
        /*0ac0*/ 	.word	0x00016820
        /*0ac4*/ 	.short	0x0100
        /*0ac6*/ 	.byte	0x08
	.zero		1


	//   ....[2]....
        /*0ac8*/ 	.word	0x00000280
        /*0acc*/ 	.word	0x000000ff
        /*0ad0*/ 	.word	0x00016830
        /*0ad4*/ 	.short	0x0100
        /*0ad6*/ 	.byte	0x08
	.zero		1


	//   ....[3]....
        /*0ad8*/ 	.word	0x00000290
        /*0adc*/ 	.word	0x000000ff
        /*0ae0*/ 	.word	0x00016840
        /*0ae4*/ 	.short	0x0100
        /*0ae6*/ 	.byte	0x08
	.zero		1


	//   ....[4]....
        /*0ae8*/ 	.word	0x000002a0
        /*0aec*/ 	.word	0x000000ff
        /*0af0*/ 	.word	0x00016838
        /*0af4*/ 	.short	0x0100
        /*0af6*/ 	.byte	0x08
	.zero		1


	//   ....[5]....
        /*0af8*/ 	.word	0x000002b0
        /*0afc*/ 	.word	0x000000ff
        /*0b00*/ 	.word	0x00016848
        /*0b04*/ 	.short	0x0100
        /*0b06*/ 	.byte	0x08
	.zero		1


	//   ....[6]....
        /*0b08*/ 	.word	0x000003e0
        /*0b0c*/ 	.word	0x000000ff
        /*0b10*/ 	.word	0x00016850
        /*0b14*/ 	.short	0x0100
        /*0b16*/ 	.byte	0x08
	.zero		1


	//   ....[7]....
        /*0b18*/ 	.word	0x000003f0
        /*0b1c*/ 	.word	0x000000ff
        /*0b20*/ 	.word	0x00016860
        /*0b24*/ 	.short	0x0100
        /*0b26*/ 	.byte	0x08
	.zero		1


	//   ....[8]....
        /*0b28*/ 	.word	0x00000400
        /*0b2c*/ 	.word	0x000000ff
        /*0b30*/ 	.word	0x00016858
        /*0b34*/ 	.short	0x0100
        /*0b36*/ 	.byte	0x08
	.zero		1


	//   ....[9]....
        /*0b38*/ 	.word	0x00000410
        /*0b3c*/ 	.word	0x000000ff
        /*0b40*/ 	.word	0x00016868
        /*0b44*/ 	.short	0x0100
        /*0b46*/ 	.byte	0x08
	.zero		1


	//   ....[10]....
        /*0b48*/ 	.word	0x00000500
        /*0b4c*/ 	.word	0x000000ff
        /*0b50*/ 	.word	0x00016870
        /*0b54*/ 	.short	0x0100
        /*0b56*/ 	.byte	0x06
	.zero		1


	//   ....[11]....
        /*0b58*/ 	.word	0x00000510
        /*0b5c*/ 	.word	0x000000ff
        /*0b60*/ 	.word	0x00016880
        /*0b64*/ 	.short	0x0100
        /*0b66*/ 	.byte	0x06
	.zero		1


	//   ....[12]....
        /*0b68*/ 	.word	0x00000520
        /*0b6c*/ 	.word	0x000000ff
        /*0b70*/ 	.word	0x00016878
        /*0b74*/ 	.short	0x0100
        /*0b76*/ 	.byte	0x06
	.zero		1


	//   ....[13]....
        /*0b78*/ 	.word	0x00000530
        /*0b7c*/ 	.word	0x000000ff
        /*0b80*/ 	.word	0x00016888
        /*0b84*/ 	.short	0x0100
        /*0b86*/ 	.byte	0x06
	.zero		1


	//   ....[14]....
        /*0b88*/ 	.word	0x00000660
        /*0b8c*/ 	.word	0x000000ff
        /*0b90*/ 	.word	0x00016890
        /*0b94*/ 	.short	0x0100
        /*0b96*/ 	.byte	0x08
	.zero		1


	//   ....[15]....
        /*0b98*/ 	.word	0x00000670
        /*0b9c*/ 	.word	0x000000ff
        /*0ba0*/ 	.word	0x000168a0
        /*0ba4*/ 	.short	0x0100
        /*0ba6*/ 	.byte	0x08
	.zero		1


	//   ....[16]....
        /*0ba8*/ 	.word	0x00000680
        /*0bac*/ 	.word	0x000000ff
        /*0bb0*/ 	.word	0x00016898
        /*0bb4*/ 	.short	0x0100
        /*0bb6*/ 	.byte	0x08
	.zero		1


	//   ....[17]....
        /*0bb8*/ 	.word	0x00000690
        /*0bbc*/ 	.word	0x000000ff
        /*0bc0*/ 	.word	0x000168a8
        /*0bc4*/ 	.short	0x0100
        /*0bc6*/ 	.byte	0x08
	.zero		1


	//   ....[18]....
        /*0bc8*/ 	.word	0x000007d0
        /*0bcc*/ 	.word	0x000000ff
        /*0bd0*/ 	.word	0x000168b0
        /*0bd4*/ 	.short	0x0100
        /*0bd6*/ 	.byte	0x08
	.zero		1


	//   ....[19]....
        /*0bd8*/ 	.word	0x000007e0
        /*0bdc*/ 	.word	0x000000ff
        /*0be0*/ 	.word	0x000168c0
        /*0be4*/ 	.short	0x0100
        /*0be6*/ 	.byte	0x08
	.zero		1


	//   ....[20]....
        /*0be8*/ 	.word	0x000007f0
        /*0bec*/ 	.word	0x000000ff
        /*0bf0*/ 	.word	0x000168b8
        /*0bf4*/ 	.short	0x0100
        /*0bf6*/ 	.byte	0x08
	.zero		1


	//   ....[21]....
        /*0bf8*/ 	.word	0x00000800
        /*0bfc*/ 	.word	0x000000ff
        /*0c00*/ 	.word	0x000168c8
        /*0c04*/ 	.short	0x0100
        /*0c06*/ 	.byte	0x08
	.zero		1


	//   ....[22]....
        /*0c08*/ 	.word	0x00001470
        /*0c0c*/ 	.word	0x000000ff
        /*0c10*/ 	.word	0x00016800
        /*0c14*/ 	.short	0x010a
        /*0c16*/ 	.byte	0x31
	.zero		1


	//   ....[23]....
        /*0c18*/ 	.word	0x000014f0
        /*0c1c*/ 	.word	0x00000004
        /*0c20*/ 	.word	0x00016830
        /*0c24*/ 	.short	0x010a
        /*0c26*/ 	.byte	0x3f
	.zero		1


	//   ....[24]....
        /*0c28*/ 	.word	0x00001540
        /*0c2c*/ 	.word	0x00000004
        /*0c30*/ 	.word	0x00016830
        /*0c34*/ 	.short	0x010a
        /*0c36*/ 	.byte	0x3f
	.zero		1


	//   ....[25]....
        /*0c38*/ 	.word	0x000021a0
        /*0c3c*/ 	.word	0x000000ff
        /*0c40*/ 	.word	0x00000000
        /*0c44*/ 	.short	0x0101
        /*0c46*/ 	.byte	0x06
	.zero		1


	//   ....[26]....
        /*0c48*/ 	.word	0x00003600
        /*0c4c*/ 	.word	0x000000ff
        /*0c50*/ 	.word	0x00016830
        /*0c54*/ 	.short	0x010a
        /*0c56*/ 	.byte	0x06
	.zero		1


	//   ....[27]....
        /*0c58*/ 	.word	0x00003640
        /*0c5c*/ 	.word	0x000000ff
        /*0c60*/ 	.word	0x00016830
        /*0c64*/ 	.short	0x010a
        /*0c66*/ 	.byte	0x06
	.zero		1


	//   ....[28]....
        /*0c68*/ 	.word	0x00003880
        /*0c6c*/ 	.word	0x000000ff
        /*0c70*/ 	.word	0x00016850
        /*0c74*/ 	.short	0x010a
        /*0c76*/ 	.byte	0x06
	.zero		1


	//   ....[29]....
        /*0c78*/ 	.word	0x000038c0
        /*0c7c*/ 	.word	0x000000ff
        /*0c80*/ 	.word	0x00016850
        /*0c84*/ 	.short	0x010a
        /*0c86*/ 	.byte	0x06
	.zero		1


	//   ....[30]....
        /*0c88*/ 	.word	0x00003d10
        /*0c8c*/ 	.word	0x000000ff
        /*0c90*/ 	.word	0x00000000
        /*0c94*/ 	.short	0x0101
        /*0c96*/ 	.byte	0x06
	.zero		1


	//   ....[31]....
        /*0c98*/ 	.word	0x00004ec0
        /*0c9c*/ 	.word	0x000000ff
        /*0ca0*/ 	.word	0x00000000
        /*0ca4*/ 	.short	0x0101
        /*0ca6*/ 	.byte	0x06
	.zero		1


	//   ....[32]....
        /*0ca8*/ 	.word	0x00005300
        /*0cac*/ 	.word	0x000000ff
        /*0cb0*/ 	.word	0x00016850
        /*0cb4*/ 	.short	0x010a
        /*0cb6*/ 	.byte	0x05
	.zero		1


	//   ....[33]....
        /*0cb8*/ 	.word	0x00005340
        /*0cbc*/ 	.word	0x000000ff
        /*0cc0*/ 	.word	0x00016850
        /*0cc4*/ 	.short	0x010a
        /*0cc6*/ 	.byte	0x05
	.zero		1


	//   ....[34]....
        /*0cc8*/ 	.word	0x000058f0
        /*0ccc*/ 	.word	0x000000ff
        /*0cd0*/ 	.word	0x00000000
        /*0cd4*/ 	.short	0x0101
        /*0cd6*/ 	.byte	0x04
	.zero		1


	//   ....[35]....
        /*0cd8*/ 	.word	0x00006720
        /*0cdc*/ 	.word	0x00000000
        /*0ce0*/ 	.word	0x00000000
        /*0ce4*/ 	.short	0x0101
        /*0ce6*/ 	.byte	0x3f
	.zero		1


	//   ....[36]....
        /*0ce8*/ 	.word	0x00008dd0
        /*0cec*/ 	.word	0x00000003
        /*0cf0*/ 	.word	0x00016840
        /*0cf4*/ 	.short	0x010a
        /*0cf6*/ 	.byte	0x3f
	.zero		1


	//   ....[37]....
        /*0cf8*/ 	.word	0x00009590
        /*0cfc*/ 	.word	0x00000003
        /*0d00*/ 	.word	0x00016830
        /*0d04*/ 	.short	0x0107
        /*0d06*/ 	.byte	0x3f
	.zero		1


	//   ....[38]....
        /*0d08*/ 	.word	0x00009660
        /*0d0c*/ 	.word	0x00000003
        /*0d10*/ 	.word	0x00016830
        /*0d14*/ 	.short	0x0101
        /*0d16*/ 	.byte	0x3f
	.zero		1


	//   ....[39]....
        /*0d18*/ 	.word	0x0000a4c0
        /*0d1c*/ 	.word	0x00000016
        /*0d20*/ 	.word	0x00016800
        /*0d24*/ 	.short	0x0107
        /*0d26*/ 	.byte	0x3f
	.zero		1


	//   ....[40]....
        /*0d28*/ 	.word	0x0000a5c0
        /*0d2c*/ 	.word	0x00000016
        /*0d30*/ 	.word	0x00016800
        /*0d34*/ 	.short	0x0101
        /*0d36*/ 	.byte	0x3f
	.zero		1


	//   ....[41]....
        /*0d38*/ 	.word	0x0000a5e0
        /*0d3c*/ 	.word	0x00000016
        /*0d40*/ 	.word	0x00016820
        /*0d44*/ 	.short	0x010a
        /*0d46*/ 	.byte	0x3f
	.zero		1


	//   ....[42]....
        /*0d48*/ 	.word	0x0000a980
        /*0d4c*/ 	.word	0x00000005
        /*0d50*/ 	.word	0x00016840
        /*0d54*/ 	.short	0x010a
        /*0d56*/ 	.byte	0x3f
	.zero		1


	//   ....[43]....
        /*0d58*/ 	.word	0x0000ae90
        /*0d5c*/ 	.word	0x00000005
        /*0d60*/ 	.word	0x00016830
        /*0d64*/ 	.short	0x0107
        /*0d66*/ 	.byte	0x3f
	.zero		1


	//   ....[44]....
        /*0d68*/ 	.word	0x0000af50
        /*0d6c*/ 	.word	0x00000005
        /*0d70*/ 	.word	0x00016830
        /*0d74*/ 	.short	0x0101
        /*0d76*/ 	.byte	0x3f
	.zero		1


	//   ....[45]....
        /*0d78*/ 	.word	0x0000afb0
        /*0d7c*/ 	.word	0x00000005
        /*0d80*/ 	.word	0x00016860
        /*0d84*/ 	.short	0x010a
        /*0d86*/ 	.byte	0x3f
	.zero		1


	//   ....[46]....
        /*0d88*/ 	.word	0x0000b480
        /*0d8c*/ 	.word	0x00000005
        /*0d90*/ 	.word	0x00016850
        /*0d94*/ 	.short	0x0107
        /*0d96*/ 	.byte	0x3f
	.zero		1


	//   ....[47]....
        /*0d98*/ 	.word	0x0000b620
        /*0d9c*/ 	.word	0x00000005
        /*0da0*/ 	.word	0x00016850
        /*0da4*/ 	.short	0x0101
        /*0da6*/ 	.byte	0x3f
	.zero		1


	//   ....[48]....
        /*0da8*/ 	.word	0x0000b830
        /*0dac*/ 	.word	0x00000000
        /*0db0*/ 	.word	0x00016860
        /*0db4*/ 	.short	0x010a
        /*0db6*/ 	.byte	0x3f
	.zero		1


	//   ....[49]....
        /*0db8*/ 	.word	0x0000bcb0
        /*0dbc*/ 	.word	0x00000000
        /*0dc0*/ 	.word	0x00016850
        /*0dc4*/ 	.short	0x0107
        /*0dc6*/ 	.byte	0x3f
	.zero		1


	//   ....[50]....
        /*0dc8*/ 	.word	0x0000bd80
        /*0dcc*/ 	.word	0x00000000
        /*0dd0*/ 	.word	0x00016850
        /*0dd4*/ 	.short	0x0101
        /*0dd6*/ 	.byte	0x3f
	.zero		1


	//   ....[51]....
        /*0dd8*/ 	.word	0x0000c880
        /*0ddc*/ 	.word	0x00000005
        /*0de0*/ 	.word	0x00016820
        /*0de4*/ 	.short	0x010a
        /*0de6*/ 	.byte	0x3f
	.zero		1


	//   ....[52]....
        /*0de8*/ 	.word	0x0000ca00
        /*0dec*/ 	.word	0x00000003
        /*0df0*/ 	.word	0x00016840
        /*0df4*/ 	.short	0x010a
        /*0df6*/ 	.byte	0x3f
	.zero		1


	//   ....[53]....
        /*0df8*/ 	.word	0x0000caa0
        /*0dfc*/ 	.word	0x00000019
        /*0e00*/ 	.word	0x00016840
        /*0e04*/ 	.short	0x010a
        /*0e06*/ 	.byte	0x3f
	.zero		1


	//   ....[54]....
        /*0e08*/ 	.word	0x0000cae0
        /*0e0c*/ 	.word	0x00000003
        /*0e10*/ 	.word	0x00016860
        /*0e14*/ 	.short	0x010a
        /*0e16*/ 	.byte	0x3f
	.zero		1


	//   ....[55]....
        /*0e18*/ 	.word	0x0000cb20
        /*0e1c*/ 	.word	0x00000019
        /*0e20*/ 	.word	0x00016860
        /*0e24*/ 	.short	0x010a
        /*0e26*/ 	.byte	0x3f
	.zero		1


	//   ....[56]....
        /*0e28*/ 	.word	0x0000cb90
        /*0e2c*/ 	.word	0x00000003
        /*0e30*/ 	.word	0x00016800
        /*0e34*/ 	.short	0x010a
        /*0e36*/ 	.byte	0x3f
	.zero		1


	//   ....[57]....
        /*0e38*/ 	.word	0x0000cbe0
        /*0e3c*/ 	.word	0x00000004
        /*0e40*/ 	.word	0x00016830
        /*0e44*/ 	.short	0x010a
        /*0e46*/ 	.byte	0x3f
	.zero		1


	//   ....[58]....
        /*0e48*/ 	.word	0x0000cc40
        /*0e4c*/ 	.word	0x00000003
        /*0e50*/ 	.word	0x00016830
        /*0e54*/ 	.short	0x010a
        /*0e56*/ 	.byte	0x3f
	.zero		1


	//   ....[59]....
        /*0e58*/ 	.word	0x0000cca0
        /*0e5c*/ 	.word	0x00000003
        /*0e60*/ 	.word	0x00016850
        /*0e64*/ 	.short	0x010a
        /*0e66*/ 	.byte	0x3f
	.zero		1


	//   ....[60]....
        /*0e68*/ 	.word	0x0000cd00
        /*0e6c*/ 	.word	0x0000000b
        /*0e70*/ 	.word	0x00016850
        /*0e74*/ 	.short	0x010a
        /*0e76*/ 	.byte	0x3f
	.zero		1


	//   ....[61]....
        /*0e78*/ 	.word	0x0000ce20
        /*0e7c*/ 	.word	0x00000003
        /*0e80*/ 	.word	0x00016840
        /*0e84*/ 	.short	0x010a
        /*0e86*/ 	.byte	0x3f
	.zero		1


	//   ....[62]....
        /*0e88*/ 	.word	0x0000e8c0
        /*0e8c*/ 	.word	0x00000016
        /*0e90*/ 	.word	0x00016820
        /*0e94*/ 	.short	0x010a
        /*0e96*/ 	.byte	0x3f
	.zero		1


	//   ....[63]....
        /*0e98*/ 	.word	0x0000e910
        /*0e9c*/ 	.word	0x00000005
        /*0ea0*/ 	.word	0x00016840
        /*0ea4*/ 	.short	0x010a
        /*0ea6*/ 	.byte	0x3f
	.zero		1


	//   ....[64]....
        /*0ea8*/ 	.word	0x0000f220
        /*0eac*/ 	.word	0x00000005
        /*0eb0*/ 	.word	0x00016860
        /*0eb4*/ 	.short	0x010a
        /*0eb6*/ 	.byte	0x3f
	.zero		1


	//   ....[65]....
        /*0eb8*/ 	.word	0x0000fb90
        /*0ebc*/ 	.word	0x00000000
        /*0ec0*/ 	.word	0x00016860
        /*0ec4*/ 	.short	0x010a
        /*0ec6*/ 	.byte	0x3f
	.zero		1


	//   ....[66]....
        /*0ec8*/ 	.word	0x00010e10
        /*0ecc*/ 	.word	0x00000005
        /*0ed0*/ 	.word	0x00016820
        /*0ed4*/ 	.short	0x010a
        /*0ed6*/ 	.byte	0x3f
	.zero		1


	//   ....[67]....
        /*0ed8*/ 	.word	0x00010fb0
        /*0edc*/ 	.word	0x00000003
        /*0ee0*/ 	.word	0x00016840
        /*0ee4*/ 	.short	0x010a
        /*0ee6*/ 	.byte	0x3f
	.zero		1


	//   ....[68]....
        /*0ee8*/ 	.word	0x00011000
        /*0eec*/ 	.word	0x00000019
        /*0ef0*/ 	.word	0x00016840
        /*0ef4*/ 	.short	0x010a
        /*0ef6*/ 	.byte	0x3f
	.zero		1


	//   ....[69]....
        /*0ef8*/ 	.word	0x00011050
        /*0efc*/ 	.word	0x00000003
        /*0f00*/ 	.word	0x00016860
        /*0f04*/ 	.short	0x010a
        /*0f06*/ 	.byte	0x3f
	.zero		1


	//----- nvinfo : EIATTR_NUM_MBARRIERS
	.align		4
.L_119:
        /*0f08*/ 	.byte	0x03, 0x38
        /*0f0a*/ 	.short	0x0016


	//----- nvinfo : EIATTR_EXIT_INSTR_OFFSETS
	.align		4
        /*0f0c*/ 	.byte	0x04, 0x1c
        /*0f0e*/ 	.short	(.L_121 - .L_120)


	//   ....[0]....
.L_120:
        /*0f10*/ 	.word	0x000009b0


	//   ....[1]....
        /*0f14*/ 	.word	0x00007420


	//   ....[2]....
        /*0f18*/ 	.word	0x0000cb70


	//----- nvinfo : EIATTR_MAX_THREADS
	.align		4
.L_121:
        /*0f1c*/ 	.byte	0x04, 0x05
        /*0f1e*/ 	.short	(.L_123 - .L_122)
.L_122:
        /*0f20*/ 	.word	0x00000200
        /*0f24*/ 	.word	0x00000001
        /*0f28*/ 	.word	0x00000001


	//----- nvinfo : EIATTR_CRS_STACK_SIZE
	.align		4
.L_123:
        /*0f2c*/ 	.byte	0x04, 0x1e
        /*0f2e*/ 	.short	(.L_125 - .L_124)
.L_124:
        /*0f30*/ 	.word	0x00000000


	//----- nvinfo : EIATTR_CBANK_PARAM_SIZE
	.align		4
.L_125:
        /*0f34*/ 	.byte	0x03, 0x19
        /*0f36*/ 	.short	0x0af0


	//----- nvinfo : EIATTR_PARAM_CBANK
	.align		4
        /*0f38*/ 	.byte	0x04, 0x0a
        /*0f3a*/ 	.short	(.L_127 - .L_126)
	.align		4
.L_126:
        /*0f3c*/ 	.word	index@(.nv.constant0._ZN7cutlass13device_kernelIN5flash11enable_sm90INS1_16FlashAttnFwdSm90INS1_25CollectiveMainloopFwdSm90ILi2EN4cute5tupleIJNS5_1CILi1EEES8_S8_EEENS6_IJNS7_ILi192EEENS7_ILi128EEENS7_ILi64EEEEEELi64ENS_6half_tEfNS_4arch4Sm90ELb0ELb0ELb0ELb1ELb1ELb0ELb0ELb1ELb1ELb1ELb0ELb0EEENS1_21CollectiveEpilogueFwdINS6_IJSA_SC_SB_EEES9_SE_SG_Li384ELb1ELb1ELb0ELb0EEENS1_36VarlenDynamicPersistentTileSchedulerILi192ELi128ELi384ELi128ELb0ELb1ELb1ELb0ELb1ELb1EEEEEEEEEvNT_6ParamsE)
        /*0f40*/ 	.short	0x0210
        /*0f42*/ 	.short	0x0af0


	//----- nvinfo : EIATTR_SW_WAR
	.align		4
.L_127:
        /*0f44*/ 	.byte	0x04, 0x36
        /*0f46*/ 	.short	(.L_129 - .L_128)
.L_128:
        /*0f48*/ 	.word	0x00000008
.L_129:


//--------------------- .nv.info._ZN7cutlass13device_kernelIN5flash11enable_sm90INS1_16FlashAttnFwdSm90INS1_25CollectiveMainloopFwdSm90ILi2EN4cute5tupleIJNS5_1CILi1EEES8_S8_EEENS6_IJNS7_ILi192EEENS7_ILi128EEENS7_ILi64EEEEEELi64ENS_6half_tEfNS_4arch4Sm90ELb0ELb0ELb0ELb1ELb1ELb1ELb0ELb1ELb1ELb1ELb0ELb0EEENS1_21CollectiveEpilogueFwdINS6_IJSA_SC_SB_EEES9_SE_SG_Li384ELb1ELb1ELb0ELb0EEENS1_36VarlenDynamicPersistentTileSchedulerILi192ELi128ELi384ELi128ELb0ELb1ELb1ELb0ELb1ELb1EEEEEEEEEvNT_6ParamsE --------------------------
	.section	.nv.info._ZN7cutlass13device_kernelIN5flash11enable_sm90INS1_16FlashAttnFwdSm90INS1_25CollectiveMainloopFwdSm90ILi2EN4cute5tupleIJNS5_1CILi1EEES8_S8_EEENS6_IJNS7_ILi192EEENS7_ILi128EEENS7_ILi64EEEEEELi64ENS_6half_tEfNS_4arch4Sm90ELb0ELb0ELb0ELb1ELb1ELb1ELb0ELb1ELb1ELb1ELb0ELb0EEENS1_21CollectiveEpilogueFwdINS6_IJSA_SC_SB_EEES9_SE_SG_Li384ELb1ELb1ELb0ELb0EEENS1_36VarlenDynamicPersistentTileSchedulerILi192ELi128ELi384ELi128ELb0ELb1ELb1ELb0ELb1ELb1EEEEEEEEEvNT_6ParamsE,"",@"SHT_CUDA_INFO"
	.sectionflags	@""
	.align	4


	//----- nvinfo : EIATTR_CUDA_API_VERSION
	.align		4
        /*0000*/ 	.byte	0x04, 0x37
        /*0002*/ 	.short	(.L_131 - .L_130)
.L_130:
        /*0004*/ 	.word	0x00000082


	//----- nvinfo : EIATTR_KPARAM_INFO
	.align		4
.L_131:
        /*0008*/ 	.byte	0x04, 0x17
        /*000a*/ 	.short	(.L_133 - .L_132)
.L_132:
        /*000c*/ 	.word	0x00000000
        /*0010*/ 	.short	0x0000
        /*0012*/ 	.short	0x0070
        /*0014*/ 	.byte	0x00, 0xf0, 0x01, 0x2a


	//----- nvinfo : EIATTR_SPARSE_MMA_MASK
	.align		4
.L_133:
        /*0018*/ 	.byte	0x03, 0x50
        /*001a*/ 	.short	0x0000


	//----- nvinfo : EIATTR_MAXREG_COUNT
	.align		4
        /*001c*/ 	.byte	0x03, 0x1b
        /*001e*/ 	.short	0x0080


	//----- nvinfo : EIATTR_NUM_BARRIERS
	.align		4
        /*0020*/ 	.byte	0x02, 0x4c
        /*0022*/ 	.byte	0x10
	.zero		1


	//----- nvinfo : EIATTR_EXTERNS
	.align		4
        /*0024*/ 	.byte	0x04, 0x0f
        /*0026*/ 	.short	(.L_135 - .L_134)


	//   ....[0]....
	.align		4
.L_134:
        /*0028*/ 	.word	index@(__assertfail)


	//----- nvinfo : EIATTR_ANNOTATIONS
	.align		4
.L_135:
        /*002c*/ 	.byte	0x04, 0x55
        /*002e*/ 	.short	(.L_137 - .L_136)


	//   ....[0]....
.L_136:
        /* <DEDUP_REMOVED lines=64> */
        /*0424*/ 	.byte	0xd0, 0x54, 0x01, 0x00, 0x01, 0x00, 0x00, 0x00, 0x10, 0x6d, 0x01, 0x00


	//----- nvinfo : EIATTR_MERCURY_ISA_VERSION
	.align		4
.L_137:
        /*0430*/ 	.byte	0x03, 0x5f
        /*0432*/ 	.short	0x0101


	//----- nvinfo : EIATTR_UNUSED_LOAD_BYTE_OFFSET
	.align		4
        /*0434*/ 	.byte	0x04, 0x44
        /*0436*/ 	.short	(.L_139 - .L_138)


	//   ....[0]....
.L_138:
        /*0438*/ 	.word	0x00000a80
        /*043c*/ 	.word	0x0000fff0


	//   ....[1]....
        /*0440*/ 	.word	0x0000cb20
        /*0444*/ 	.word	0x0000fff0


	//----- nvinfo : EIATTR_INT_WARP_WIDE_INSTR_OFFSETS
	.align		4
.L_139:
        /*0448*/ 	.byte	0x04, 0x31
        /*044a*/ 	.short	(.L_141 - .L_140)


	//   ....[0]....
.L_140:
        /*044c*/ 	.word	0x00000130


	//   ....[1]....
        /*0450*/ 	.word	0x00000170


	//   ....[2]....
        /*0454*/ 	.word	0x000001e0


	//   ....[3]....
        /*0458*/ 	.word	0x000103b0


	//   ....[4]....
        /*045c*/ 	.word	0x00010440


	//   ....[5]....
        /*0460*/ 	.word	0x00013710


	//   ....[6]....
        /*0464*/ 	.word	0x000137a0


	//----- nvinfo : EIATTR_COOP_GROUP_MASK_REGIDS
	.align		4
.L_141:
        /*0468*/ 	.byte	0x04, 0x29
        /*046a*/ 	.short	(.L_143 - .L_142)


	//   ....[0]....
.L_142:
        /*046c*/ 	.word	0xffffffff


	//   ....[1]....
        /*0470*/ 	.word	0xffffffff


	//   ....[2]....
        /*0474*/ 	.word	0xffffffff


	//   ....[3]....
        /*0478*/ 	.word	0xffffffff


	//   ....[4]....
        /*047c*/ 	.word	0xffffffff


	//   ....[5]....
        /*0480*/ 	.word	0xffffffff


	//   ....[6]....
        /*0484*/ 	.word	0xffffffff


	//   ....[7]....
        /*0488*/ 	.word	0xffffffff


	//   ....[8]....
        /*048c*/ 	.word	0xffffffff


	//   ....[9]....
        /*0490*/ 	.word	0xffffffff


	//   ....[10]....
        /*0494*/ 	.word	0xffffffff


	//   ....[11]....
        /*0498*/ 	.word	0xffffffff


	//   ....[12]....
        /*049c*/ 	.word	0xffffffff


	//   ....[13]....
        /*04a0*/ 	.word	0xffffffff


	//   ....[14]....
        /*04a4*/ 	.word	0xffffffff


	//   ....[15]....
        /*04a8*/ 	.word	0xffffffff


	//   ....[16]....
        /*04ac*/ 	.word	0xffffffff


	//   ....[17]....
        /*04b0*/ 	.word	0xffffffff


	//   ....[18]....
        /*04b4*/ 	.word	0xffffffff


	//   ....[19]....
        /*04b8*/ 	.word	0xffffffff


	//   ....[20]....
        /*04bc*/ 	.word	0xffffffff


	//   ....[21]....
        /*04c0*/ 	.word	0xffffffff


	//   ....[22]....
        /*04c4*/ 	.word	0xffffffff


	//   ....[23]....
        /*04c8*/ 	.word	0xffffffff


	//   ....[24]....
        /*04cc*/ 	.word	0xffffffff


	//   ....[25]....
        /*04d0*/ 	.word	0xffffffff


	//   ....[26]....
        /*04d4*/ 	.word	0xffffffff


	//   ....[27]....
        /*04d8*/ 	.word	0xffffffff


	//   ....[28]....
        /*04dc*/ 	.word	0xffffffff


	//   ....[29]....
        /*04e0*/ 	.word	0xffffffff


	//   ....[30]....
        /*04e4*/ 	.word	0xffffffff


	//   ....[31]....
        /*04e8*/ 	.word	0xffffffff


	//   ....[32]....
        /*04ec*/ 	.word	0xffffffff


	//   ....[33]....
        /*04f0*/ 	.word	0xffffffff


	//   ....[34]....
        /*04f4*/ 	.word	0xffffffff


	//   ....[35]....
        /*04f8*/ 	.word	0xffffffff


	//   ....[36]....
        /*04fc*/ 	.word	0xffffffff


	//   ....[37]....
        /*0500*/ 	.word	0xffffffff


	//   ....[38]....
        /*0504*/ 	.word	0xffffffff


	//   ....[39]....
        /*0508*/ 	.word	0xffffffff


	//   ....[40]....
        /*050c*/ 	.word	0xffffffff


	//   ....[41]....
        /*0510*/ 	.word	0xffffffff


	//   ....[42]....
        /*0514*/ 	.word	0xffffffff


	//   ....[43]....
        /*0518*/ 	.word	0xffffffff


	//   ....[44]....
        /*051c*/ 	.word	0xffffffff


	//   ....[45]....
        /*0520*/ 	.word	0xffffffff


	//   ....[46]....
        /*0524*/ 	.word	0xffffffff


	//   ....[47]....
        /*0528*/ 	.word	0xffffffff


	//   ....[48]....
        /*052c*/ 	.word	0xffffffff


	//   ....[49]....
        /*0530*/ 	.word	0xffffffff


	//   ....[50]....
        /*0534*/ 	.word	0xffffffff


	//   ....[51]....
        /*0538*/ 	.word	0xffffffff


	//   ....[52]....
        /*053c*/ 	.word	0xffffffff


	//   ....[53]....
        /*0540*/ 	.word	0xffffffff


	//   ....[54]....
        /*0544*/ 	.word	0xffffffff


	//   ....[55]....
        /*0548*/ 	.word	0xffffffff


	//   ....[56]....
        /*054c*/ 	.word	0xffffffff


	//   ....[57]....
        /*0550*/ 	.word	0xffffffff


	//   ....[58]....
        /*0554*/ 	.word	0xffffffff


	//   ....[59]....
        /*0558*/ 	.word	0xffffffff


	//   ....[60]....
        /*055c*/ 	.word	0xffffffff


	//   ....[61]....
        /*0560*/ 	.word	0xffffffff


	//   ....[62]....
        /*0564*/ 	.word	0xffffffff


	//   ....[63]....
        /*0568*/ 	.word	0xffffffff


	//   ....[64]....
        /*056c*/ 	.word	0xffffffff


	//   ....[65]....
        /*0570*/ 	.word	0xffffffff


	//   ....[66]....
        /*0574*/ 	.word	0xffffffff


	//   ....[67]....
        /*0578*/ 	.word	0xffffffff


	//   ....[68]....
        /*057c*/ 	.word	0xffffffff


	//   ....[69]....
        /*0580*/ 	.word	0xffffffff


	//   ....[70]....
        /*0584*/ 	.word	0xffffffff


	//   ....[71]....
        /*0588*/ 	.word	0xffffffff


	//   ....[72]....
        /*058c*/ 	.word	0xffffffff


	//   ....[73]....
        /*0590*/ 	.word	0xffffffff


	//   ....[74]....
        /*0594*/ 	.word	0xffffffff


	//   ....[75]....
        /*0598*/ 	.word	0xffffffff


	//   ....[76]....
        /*059c*/ 	.word	0xffffffff


	//   ....[77]....
        /*05a0*/ 	.word	0xffffffff


	//   ....[78]....
        /*05a4*/ 	.word	0xffffffff


	//   ....[79]....
        /*05a8*/ 	.word	0xffffffff


	//   ....[80]....
        /*05ac*/ 	.word	0xffffffff


	//   ....[81]....
        /*05b0*/ 	.word	0xffffffff


	//   ....[82]....
        /*05b4*/ 	.word	0xffffffff


	//   ....[83]....
        /*05b8*/ 	.word	0xffffffff


	//   ....[84]....
        /*05bc*/ 	.word	0xffffffff


	//   ....[85]....
        /*05c0*/ 	.word	0xffffffff


	//   ....[86]....
        /*05c4*/ 	.word	0xffffffff


	//   ....[87]....
        /*05c8*/ 	.word	0xffffffff


	//   ....[88]....
        /*05cc*/ 	.word	0xffffffff


	//   ....[89]....
        /*05d0*/ 	.word	0xffffffff


	//   ....[90]....
        /*05d4*/ 	.word	0xffffffff


	//   ....[91]....
        /*05d8*/ 	.word	0xffffffff


	//   ....[92]....
        /*05dc*/ 	.word	0xffffffff


	//   ....[93]....
        /*05e0*/ 	.word	0xffffffff


	//   ....[94]....
        /*05e4*/ 	.word	0xffffffff


	//   ....[95]....
        /*05e8*/ 	.word	0xffffffff


	//   ....[96]....
        /*05ec*/ 	.word	0xffffffff


	//   ....[97]....
        /*05f0*/ 	.word	0xffffffff


	//   ....[98]....
        /*05f4*/ 	.word	0xffffffff


	//   ....[99]....
        /*05f8*/ 	.word	0xffffffff


	//   ....[100]....
        /*05fc*/ 	.word	0xffffffff


	//   ....[101]....
        /*0600*/ 	.word	0xffffffff


	//   ....[102]....
        /*0604*/ 	.word	0xffffffff


	//   ....[103]....
        /*0608*/ 	.word	0xffffffff


	//   ....[104]....
        /*060c*/ 	.word	0xffffffff


	//   ....[105]....
        /*0610*/ 	.word	0xffffffff


	//   ....[106]....
        /*0614*/ 	.word	0xffffffff


	//   ....[107]....
        /*0618*/ 	.word	0xffffffff


	//   ....[108]....
        /*061c*/ 	.word	0xffffffff


	//   ....[109]....
        /*0620*/ 	.word	0xffffffff


	//   ....[110]....
        /*0624*/ 	.word	0xffffffff


	//   ....[111]....
        /*0628*/ 	.word	0xffffffff


	//   ....[112]....
        /*062c*/ 	.word	0xffffffff


	//   ....[113]....
        /*0630*/ 	.word	0xffffffff


	//   ....[114]....
        /*0634*/ 	.word	0xffffffff


	//   ....[115]....
        /*0638*/ 	.word	0xffffffff


	//   ....[116]....
        /*063c*/ 	.word	0xffffffff


	//   ....[117]....
        /*0640*/ 	.word	0xffffffff


	//   ....[118]....
        /*0644*/ 	.word	0xffffffff


	//   ....[119]....
        /*0648*/ 	.word	0xffffffff


	//   ....[120]....
        /*064c*/ 	.word	0xffffffff


	//   ....[121]....
        /*0650*/ 	.word	0xffffffff


	//   ....[122]....
        /*0654*/ 	.word	0xffffffff


	//   ....[123]....
        /*0658*/ 	.word	0xffffffff


	//   ....[124]....
        /*065c*/ 	.word	0xffffffff


	//   ....[125]....
        /*0660*/ 	.word	0xffffffff


	//   ....[126]....
        /*0664*/ 	.word	0xffffffff


	//   ....[127]....
        /*0668*/ 	.word	0xffffffff


	//   ....[128]....
        /*066c*/ 	.word	0xffffffff


	//   ....[129]....
        /*0670*/ 	.word	0xffffffff


	//   ....[130]....
        /*0674*/ 	.word	0xffffffff


	//   ....[131]....
        /*0678*/ 	.word	0xffffffff


	//   ....[132]....
        /*067c*/ 	.word	0xffffffff


	//   ....[133]....
        /*0680*/ 	.word	0xffffffff


	//   ....[134]....
        /*0684*/ 	.word	0xffffffff


	//   ....[135]....
        /*0688*/ 	.word	0xffffffff


	//   ....[136]....
        /*068c*/ 	.word	0xffffffff


	//   ....[137]....
        /*0690*/ 	.word	0xffffffff


	//   ....[138]....
        /*0694*/ 	.word	0xffffffff


	//   ....[139]....
        /*0698*/ 	.word	0xffffffff


	//   ....[140]....
        /*069c*/ 	.word	0xffffffff


	//   ....[141]....
        /*06a0*/ 	.word	0xffffffff


	//   ....[142]....
        /*06a4*/ 	.word	0xffffffff


	//   ....[143]....
        /*06a8*/ 	.word	0xffffffff


	//   ....[144]....
        /*06ac*/ 	.word	0xffffffff


	//   ....[145]....
        /*06b0*/ 	.word	0xffffffff


	//   ....[146]....
        /*06b4*/ 	.word	0xffffffff


	//   ....[147]....
        /*06b8*/ 	.word	0xffffffff


	//   ....[148]....
        /*06bc*/ 	.word	0xffffffff


	//   ....[149]....
        /*06c0*/ 	.word	0xffffffff


	//   ....[150]....
        /*06c4*/ 	.word	0xffffffff


	//   ....[151]....
        /*06c8*/ 	.word	0xffffffff


	//   ....[152]....
        /*06cc*/ 	.word	0xffffffff


	//   ....[153]....
        /*06d0*/ 	.word	0xffffffff


	//   ....[154]....
        /*06d4*/ 	.word	0xffffffff


	//   ....[155]....
        /*06d8*/ 	.word	0xffffffff


	//   ....[156]....
        /*06dc*/ 	.word	0xffffffff


	//   ....[157]....
        /*06e0*/ 	.word	0xffffffff


	//   ....[158]....
        /*06e4*/ 	.word	0xffffffff


	//   ....[159]....
        /*06e8*/ 	.word	0xffffffff


	//   ....[160]....
        /*06ec*/ 	.word	0xffffffff


	//   ....[161]....
        /*06f0*/ 	.word	0xffffffff


	//   ....[162]....
        /*06f4*/ 	.word	0xffffffff


	//   ....[163]....
        /*06f8*/ 	.word	0xffffffff


	//   ....[164]....
        /*06fc*/ 	.word	0xffffffff


	//   ....[165]....
        /*0700*/ 	.word	0xffffffff


	//   ....[166]....
        /*0704*/ 	.word	0xffffffff


	//   ....[167]....
        /*0708*/ 	.word	0xffffffff


	//   ....[168]....
        /*070c*/ 	.word	0xffffffff


	//   ....[169]....
        /*0710*/ 	.word	0xffffffff


	//   ....[170]....
        /*0714*/ 	.word	0xffffffff


	//   ....[171]....
        /*0718*/ 	.word	0xffffffff


	//   ....[172]....
        /*071c*/ 	.word	0xffffffff


	//   ....[173]....
        /*0720*/ 	.word	0xffffffff


	//   ....[174]....
        /*0724*/ 	.word	0xffffffff


	//   ....[175]....
        /*0728*/ 	.word	0xffffffff


	//   ....[176]....
        /*072c*/ 	.word	0xffffffff


	//   ....[177]....
        /*0730*/ 	.word	0xffffffff


	//   ....[178]....
        /*0734*/ 	.word	0xffffffff


	//   ....[179]....
        /*0738*/ 	.word	0xffffffff


	//   ....[180]....
        /*073c*/ 	.word	0xffffffff


	//   ....[181]....
        /*0740*/ 	.word	0xffffffff


	//   ....[182]....
        /*0744*/ 	.word	0xffffffff


	//   ....[183]....
        /*0748*/ 	.word	0xffffffff


	//   ....[184]....
        /*074c*/ 	.word	0xffffffff


	//   ....[185]....
        /*0750*/ 	.word	0xffffffff


	//   ....[186]....
        /*0754*/ 	.word	0xffffffff


	//   ....[187]....
        /*0758*/ 	.word	0x0500000f


	//   ....[188]....
        /*075c*/ 	.word	0x0500000f


	//   ....[189]....
        /*0760*/ 	.word	0x0500000f


	//   ....[190]....
        /*0764*/ 	.word	0x0500000f


	//   ....[191]....
        /*0768*/ 	.word	0x0500000f


	//   ....[192]....
        /*076c*/ 	.word	0x0500000f


	//   ....[193]....
        /*0770*/ 	.word	0x0500000f


	//   ....[194]....
        /*0774*/ 	.word	0x0500000f


	//   ....[195]....
        /*0778*/ 	.word	0x0500000f


	//   ....[196]....
        /*077c*/ 	.word	0x0500000f


	//   ....[197]....
        /*0780*/ 	.word	0x0500000f


	//   ....[198]....
        /*0784*/ 	.word	0x0500000f


	//   ....[199]....
        /*0788*/ 	.word	0x0500000f


	//   ....[200]....
        /*078c*/ 	.word	0x0500000f


	//   ....[201]....
        /*0790*/ 	.word	0x0500000f


	//   ....[202]....
        /*0794*/ 	.word	0x0500000f


	//   ....[203]....
        /*0798*/ 	.word	0x0500000f


	//   ....[204]....
        /*079c*/ 	.word	0x0500000f


	//   ....[205]....
        /*07a0*/ 	.word	0x0500000f


	//   ....[206]....
        /*07a4*/ 	.word	0x0500000f


	//   ....[207]....
        /*07a8*/ 	.word	0x0500000f


	//   ....[208]....
        /*07ac*/ 	.word	0x0500000f


	//   ....[209]....
        /*07b0*/ 	.word	0x0500000f


	//   ....[210]....
        /*07b4*/ 	.word	0x0500000f


	//   ....[211]....
        /*07b8*/ 	.word	0x0500000f


	//   ....[212]....
        /*07bc*/ 	.word	0x0500000f


	//   ....[213]....
        /*07c0*/ 	.word	0x0500000f


	//   ....[214]....
        /*07c4*/ 	.word	0x0500000f


	//   ....[215]....
        /*07c8*/ 	.word	0x0500000f


	//   ....[216]....
        /*07cc*/ 	.word	0x0500000f


	//   ....[217]....
        /*07d0*/ 	.word	0x0500000f


	//   ....[218]....
        /*07d4*/ 	.word	0x0500000f


	//   ....[219]....
        /*07d8*/ 	.word	0x0500000f


	//   ....[220]....
        /*07dc*/ 	.word	0x0500000f


	//   ....[221]....
        /*07e0*/ 	.word	0x0500000f


	//   ....[222]....
        /*07e4*/ 	.word	0x0500000f


	//   ....[223]....
        /*07e8*/ 	.word	0x0500000f


	//   ....[224]....
        /*07ec*/ 	.word	0x0500000f


	//   ....[225]....
        /*07f0*/ 	.word	0x0500000f


	//   ....[226]....
        /*07f4*/ 	.word	0x0500000f


	//   ....[227]....
        /*07f8*/ 	.word	0x0500000f


	//   ....[228]....
        /*07fc*/ 	.word	0x0500000f


	//   ....[229]....
        /*0800*/ 	.word	0x0500000f


	//   ....[230]....
        /*0804*/ 	.word	0x0500000f


	//   ....[231]....
        /*0808*/ 	.word	0x0500000f


	//   ....[232]....
        /*080c*/ 	.word	0x0500000f


	//   ....[233]....
        /*0810*/ 	.word	0x0500000f


	//   ....[234]....
        /*0814*/ 	.word	0x0500000f


	//   ....[235]....
        /*0818*/ 	.word	0x0500000f


	//   ....[236]....
        /*081c*/ 	.word	0x0500000f


	//   ....[237]....
        /*0820*/ 	.word	0x0500000f


	//   ....[238]....
        /*0824*/ 	.word	0x0500000f


	//   ....[239]....
        /*0828*/ 	.word	0x0500000f


	//   ....[240]....
        /*082c*/ 	.word	0x0500000f


	//   ....[241]....
        /*0830*/ 	.word	0x0500000f


	//   ....[242]....
        /*0834*/ 	.word	0x0500000f


	//   ....[243]....
        /*0838*/ 	.word	0x0500000f


	//   ....[244]....
        /*083c*/ 	.word	0x0500000f


	//   ....[245]....
        /*0840*/ 	.word	0x0500000f


	//   ....[246]....
        /*0844*/ 	.word	0x0500000f


	//   ....[247]....
        /*0848*/ 	.word	0x0500000f


	//   ....[248]....
        /*084c*/ 	.word	0x0500000f


	//   ....[249]....
        /*0850*/ 	.word	0x0500000f


	//   ....[250]....
        /*0854*/ 	.word	0x0500000f


	//   ....[251]....
        /*0858*/ 	.word	0x0500000f


	//   ....[252]....
        /*085c*/ 	.word	0x0500000f


	//   ....[253]....
        /*0860*/ 	.word	0x0500000f


	//   ....[254]....
        /*0864*/ 	.word	0x0500000f


	//   ....[255]....
        /*0868*/ 	.word	0x0500000f


	//   ....[0]....
        /*086c*/ 	.word	0x0500000f


	//   ....[1]....
        /*0870*/ 	.word	0x0500000f


	//   ....[2]....
        /*0874*/ 	.word	0x0500000f


	//   ....[3]....
        /*0878*/ 	.word	0x0500000f


	//   ....[4]....
        /*087c*/ 	.word	0x0500000f


	//   ....[5]....
        /*0880*/ 	.word	0x0500000f


	//   ....[6]....
        /*0884*/ 	.word	0x0500000f


	//   ....[7]....
        /*0888*/ 	.word	0x0500000f


	//   ....[8]....
        /*088c*/ 	.word	0x0500000f


	//   ....[9]....
        /*0890*/ 	.word	0x0500000f


	//   ....[10]....
        /*0894*/ 	.word	0x0500000f


	//   ....[11]....
        /*0898*/ 	.word	0x0500000f


	//   ....[12]....
        /*089c*/ 	.word	0x0500000f


	//   ....[13]....
        /*08a0*/ 	.word	0x0500000f


	//   ....[14]....
        /*08a4*/ 	.word	0x0500000f


	//   ....[15]....
        /*08a8*/ 	.word	0x0500000f


	//   ....[16]....
        /*08ac*/ 	.word	0x0500000f


	//   ....[17]....
        /*08b0*/ 	.word	0x0500000f


	//   ....[18]....
        /*08b4*/ 	.word	0x0500000f


	//   ....[19]....
        /*08b8*/ 	.word	0x0500000f


	//   ....[20]....
        /*08bc*/ 	.word	0x0500000f


	//   ....[21]....
        /*08c0*/ 	.word	0x0500000f


	//   ....[22]....
        /*08c4*/ 	.word	0x0500000f


	//   ....[23]....
        /*08c8*/ 	.word	0x0500000f


	//   ....[24]....
        /*08cc*/ 	.word	0x0500000f


	//   ....[25]....
        /*08d0*/ 	.word	0x0500000f


	//   ....[26]....
        /*08d4*/ 	.word	0x0500000f


	//   ....[27]....
        /*08d8*/ 	.word	0x0500000f


	//   ....[28]....
        /*08dc*/ 	.word	0x0500000f


	//   ....[29]....
        /*08e0*/ 	.word	0x0500000f


	//   ....[30]....
        /*08e4*/ 	.word	0x0500000f


	//   ....[31]....
        /*08e8*/ 	.word	0x0500000f


	//   ....[32]....
        /*08ec*/ 	.word	0x0500000f


	//   ....[33]....
        /*08f0*/ 	.word	0x0500000f


	//   ....[34]....
        /*08f4*/ 	.word	0x0500000f


	//   ....[35]....
        /*08f8*/ 	.word	0x0500000f


	//   ....[36]....
        /*08fc*/ 	.word	0x0500000f


	//   ....[37]....
        /*0900*/ 	.word	0x0500000f


	//   ....[38]....
        /*0904*/ 	.word	0x0500000f


	//   ....[39]....
        /*0908*/ 	.word	0x0500000f


	//   ....[40]....
        /*090c*/ 	.word	0x0500000f


	//   ....[41]....
        /*0910*/ 	.word	0x0500000f


	//   ....[42]....
        /*0914*/ 	.word	0x0500000f


	//   ....[43]....
        /*0918*/ 	.word	0x0500000f


	//   ....[44]....
        /*091c*/ 	.word	0x0500000f


	//   ....[45]....
        /*0920*/ 	.word	0x0500000f


	//   ....[46]....
        /*0924*/ 	.word	0x0500000f


	//   ....[47]....
        /*0928*/ 	.word	0x0500000f


	//   ....[48]....
        /*092c*/ 	.word	0x0500000f


	//   ....[49]....
        /*0930*/ 	.word	0x0500000f


	//   ....[50]....
        /*0934*/ 	.word	0x0500000f


	//   ....[51]....
        /*0938*/ 	.word	0x0500000f


	//   ....[52]....
        /*093c*/ 	.word	0x0500000f


	//   ....[53]....
        /*0940*/ 	.word	0x0500000f


	//   ....[54]....
        /*0944*/ 	.word	0x0500000f


	//   ....[55]....
        /*0948*/ 	.word	0x0500000f


	//   ....[56]....
        /*094c*/ 	.word	0x0500000f


	//   ....[57]....
        /*0950*/ 	.word	0x0500000f


	//   ....[58]....
        /*0954*/ 	.word	0x0500000f


	//   ....[59]....
        /*0958*/ 	.word	0x0500000f


	//   ....[60]....
        /*095c*/ 	.word	0x0500000f


	//   ....[61]....
        /*0960*/ 	.word	0x0500000f


	//   ....[62]....
        /*0964*/ 	.word	0x0500000f


	//   ....[63]....
        /*0968*/ 	.word	0x0500000f


	//   ....[64]....
        /*096c*/ 	.word	0x0500000f


	//   ....[65]....
        /*0970*/ 	.word	0x0500000f


	//   ....[66]....
        /*0974*/ 	.word	0x0500000f


	//   ....[67]....
        /*0978*/ 	.word	0x0500000f


	//----- nvinfo : EIATTR_COOP_GROUP_INSTR_OFFSETS
	.align		4
.L_143:
        /*097c*/ 	.byte	0x04, 0x28
        /*097e*/ 	.short	(.L_145 - .L_144)


	//   ....[0]....
.L_144:
        /*0980*/ 	.word	0x00000070


	//   ....[1]....
        /*0984*/ 	.word	0x00000140


	//   ....[2]....
        /*0988*/ 	.word	0x00000190


	//   ....[3]....
        /*098c*/ 	.word	0x000003c0


	//   ....[4]....
        /*0990*/ 	.word	0x00000520


	//   ....[5]....
        /*0994*/ 	.word	0x00000640


	//   ....[6]....
        /*0998*/ 	.word	0x000007a0


	//   ....[7]....
        /*099c*/ 	.word	0x00002ad0


	//   ....[8]....
        /*09a0*/ 	.word	0x00002ae0


	//   ....[9]....
        /*09a4*/ 	.word	0x000031a0


	//   ....[10]....
        /*09a8*/ 	.word	0x000031b0


	//   ....[11]....
        /*09ac*/ 	.word	0x00003e10


	//   ....[12]....
        /*09b0*/ 	.word	0x00003e20


	//   ....[13]....
        /*09b4*/ 	.word	0x00004580


	//   ....[14]....
        /*09b8*/ 	.word	0x00004590


	//   ....[15]....
        /*09bc*/ 	.word	0x00004fb0


	//   ....[16]....
        /*09c0*/ 	.word	0x00004fc0


	//   ....[17]....
        /*09c4*/ 	.word	0x000050d0


	//   ....[18]....
        /*09c8*/ 	.word	0x000050e0


	//   ....[19]....
        /*09cc*/ 	.word	0x00005470


	//   ....[20]....
        /*09d0*/ 	.word	0x00005490


	//   ....[21]....
        /*09d4*/ 	.word	0x00005570


	//   ....[22]....
        /*09d8*/ 	.word	0x00005590


	//   ....[23]....
        /*09dc*/ 	.word	0x00005a00


	//   ....[24]....
        /*09e0*/ 	.word	0x00005fe0


	//   ....[25]....
        /*09e4*/ 	.word	0x00005ff0


	//   ....[26]....
        /*09e8*/ 	.word	0x00006000


	//   ....[27]....
        /*09ec*/ 	.word	0x00006010


	//   ....[28]....
        /*09f0*/ 	.word	0x00007080


	//   ....[29]....
        /*09f4*/ 	.word	0x00007090


	//   ....[30]....
        /*09f8*/ 	.word	0x000070a0


	//   ....[31]....
        /*09fc*/ 	.word	0x000070b0


	//   ....[32]....
        /*0a00*/ 	.word	0x00008ee0


	//   ....[33]....
        /*0a04*/ 	.word	0x00008fd0


	//   ....[34]....
        /*0a08*/ 	.word	0x00009520


	//   ....[35]....
        /*0a0c*/ 	.word	0x00009590


	//   ....[36]....
        /*0a10*/ 	.word	0x0000adf0


	//   ....[37]....
        /*0a14*/ 	.word	0x0000ae20


	//   ....[38]....
        /*0a18*/ 	.word	0x0000b2e0


	//   ....[39]....
        /*0a1c*/ 	.word	0x0000b340


	//   ....[40]....
        /*0a20*/ 	.word	0x0000c320


	//   ....[41]....
        /*0a24*/ 	.word	0x0000c5f0


	//   ....[42]....
        /*0a28*/ 	.word	0x0000c620


	//   ....[43]....
        /*0a2c*/ 	.word	0x0000c6f0


	//   ....[44]....
        /*0a30*/ 	.word	0x0000d330


	//   ....[45]....
        /*0a34*/ 	.word	0x0000d360


	//   ....[46]....
        /*0a38*/ 	.word	0x0000d370


	//   ....[47]....
        /*0a3c*/ 	.word	0x0000d380


	//   ....[48]....
        /*0a40*/ 	.word	0x0000d890


	//   ....[49]....
        /*0a44*/ 	.word	0x0000d8b0


	//   ....[50]....
        /*0a48*/ 	.word	0x0000d8d0


	//   ....[51]....
        /*0a4c*/ 	.word	0x0000d8e0


	//   ....[52]....
        /*0a50*/ 	.word	0x0000d900


	//   ....[53]....
        /*0a54*/ 	.word	0x0000d920


	//   ....[54]....
        /*0a58*/ 	.word	0x0000d9d0


	//   ....[55]....
        /*0a5c*/ 	.word	0x0000d9e0


	//   ....[56]....
        /*0a60*/ 	.word	0x0000e2e0


	//   ....[57]....
        /*0a64*/ 	.word	0x0000e310


	//   ....[58]....
        /*0a68*/ 	.word	0x0000e330


	//   ....[59]....
        /*0a6c*/ 	.word	0x0000e360


	//   ....[60]....
        /*0a70*/ 	.word	0x0000e390


	//   ....[61]....
        /*0a74*/ 	.word	0x0000e3a0


	//   ....[62]....
        /*0a78*/ 	.word	0x0000e3d0


	//   ....[63]....
        /*0a7c*/ 	.word	0x0000e440


	//   ....[64]....
        /*0a80*/ 	.word	0x0000e560


	//   ....[65]....
        /*0a84*/ 	.word	0x0000e750


	//   ....[66]....
        /*0a88*/ 	.word	0x0000e780


	//   ....[67]....
        /*0a8c*/ 	.word	0x0000e7b0


	//   ....[68]....
        /*0a90*/ 	.word	0x0000e7e0


	//   ....[69]....
        /*0a94*/ 	.word	0x0000e810


	//   ....[70]....
        /*0a98*/ 	.word	0x0000e840


	//   ....[71]....
        /*0a9c*/ 	.word	0x0000e9b0


	//   ....[72]....
        /*0aa0*/ 	.word	0x0000e9e0


	//   ....[73]....
        /*0aa4*/ 	.word	0x0000ea10


	//   ....[74]....
        /*0aa8*/ 	.word	0x0000ea40


	//   ....[75]....
        /*0aac*/ 	.word	0x0000ea70


	//   ....[76]....
        /*0ab0*/ 	.word	0x0000eaa0


	//   ....[77]....
        /*0ab4*/ 	.word	0x0000eb30


	//   ....[78]....
        /*0ab8*/ 	.word	0x0000eb60


	//   ....[79]....
        /*0abc*/ 	.word	0x0000ebe0


	//   ....[80]....
        /*0ac0*/ 	.word	0x0000f6f0


	//   ....[81]....
        /*0ac4*/ 	.word	0x00010fc0


	//   ....[82]....
        /*0ac8*/ 	.word	0x00010fe0


	//   ....[83]....
        /*0acc*/ 	.word	0x00011070


	//   ....[84]....
        /*0ad0*/ 	.word	0x00011090


	//   ....[85]....
        /*0ad4*/ 	.word	0x00011110


	//   ....[86]....
        /*0ad8*/ 	.word	0x00011130


	//   ....[87]....
        /*0adc*/ 	.word	0x000111b0


	//   ....[88]....
        /*0ae0*/ 	.word	0x000111d0


	//   ....[89]....
        /*0ae4*/ 	.word	0x00011250


	//   ....[90]....
        /*0ae8*/ 	.word	0x00011270


	//   ....[91]....
        /*0aec*/ 	.word	0x000112f0


	//   ....[92]....
        /*0af0*/ 	.word	0x00011310


	//   ....[93]....
        /*0af4*/ 	.word	0x00011390


	//   ....[94]....
        /*0af8*/ 	.word	0x000113b0


	//   ....[95]....
        /*0afc*/ 	.word	0x000113c0


	//   ....[96]....
        /*0b00*/ 	.word	0x000113d0


	//   ....[97]....
        /*0b04*/ 	.word	0x00011d40


	//   ....[98]....
        /*0b08*/ 	.word	0x00011d50


	//   ....[99]....
        /*0b0c*/ 	.word	0x00011d70


	//   ....[100]....
        /*0b10*/ 	.word	0x00011e00


	//   ....[101]....
        /*0b14*/ 	.word	0x00011e20


	//   ....[102]....
        /*0b18*/ 	.word	0x00011ea0


	//   ....[103]....
        /*0b1c*/ 	.word	0x00011ec0


	//   ....[104]....
        /*0b20*/ 	.word	0x00011f40


	//   ....[105]....
        /*0b24*/ 	.word	0x00011f60


	//   ....[106]....
        /*0b28*/ 	.word	0x00011fe0


	//   ....[107]....
        /*0b2c*/ 	.word	0x00012000


	//   ....[108]....
        /*0b30*/ 	.word	0x00012080


	//   ....[109]....
        /*0b34*/ 	.word	0x000120a0


	//   ....[110]....
        /*0b38*/ 	.word	0x00012120


	//   ....[111]....
        /*0b3c*/ 	.word	0x00012140


	//   ....[112]....
        /*0b40*/ 	.word	0x00012150


	//   ....[113]....
        /*0b44*/ 	.word	0x000121c0


	//   ....[114]....
        /*0b48*/ 	.word	0x00012210


	//   ....[115]....
        /*0b4c*/ 	.word	0x000122a0


	//   ....[116]....
        /*0b50*/ 	.word	0x000122d0


	//   ....[117]....
        /*0b54*/ 	.word	0x000122e0


	//   ....[118]....
        /*0b58*/ 	.word	0x00012350


	//   ....[119]....
        /*0b5c*/ 	.word	0x00012360


	//   ....[120]....
        /*0b60*/ 	.word	0x00012370


	//   ....[121]....
        /*0b64*/ 	.word	0x00012b90


	//   ....[122]....
        /*0b68*/ 	.word	0x00012bb0


	//   ....[123]....
        /*0b6c*/ 	.word	0x00012c20


	//   ....[124]....
        /*0b70*/ 	.word	0x00012c30


	//   ....[125]....
        /*0b74*/ 	.word	0x00012c70


	//   ....[126]....
        /*0b78*/ 	.word	0x00012c80


	//   ....[127]....
        /*0b7c*/ 	.word	0x00012cc0


	//   ....[128]....
        /*0b80*/ 	.word	0x00012cd0


	//   ....[129]....
        /*0b84*/ 	.word	0x00012d10


	//   ....[130]....
        /*0b88*/ 	.word	0x00012d20


	//   ....[131]....
        /*0b8c*/ 	.word	0x00012d60


	//   ....[132]....
        /*0b90*/ 	.word	0x00012d70


	//   ....[133]....
        /*0b94*/ 	.word	0x00012db0


	//   ....[134]....
        /*0b98*/ 	.word	0x00012dc0


	//   ....[135]....
        /*0b9c*/ 	.word	0x00012dd0


	//   ....[136]....
        /*0ba0*/ 	.word	0x00012e10


	//   ....[137]....
        /*0ba4*/ 	.word	0x000130d0


	//   ....[138]....
        /*0ba8*/ 	.word	0x00013100


	//   ....[139]....
        /*0bac*/ 	.word	0x00013160


	//   ....[140]....
        /*0bb0*/ 	.word	0x00013170


	//   ....[141]....
        /*0bb4*/ 	.word	0x000131c0


	//   ....[142]....
        /*0bb8*/ 	.word	0x000131d0


	//   ....[143]....
        /*0bbc*/ 	.word	0x00013220


	//   ....[144]....
        /*0bc0*/ 	.word	0x00013230


	//   ....[145]....
        /*0bc4*/ 	.word	0x00013280


	//   ....[146]....
        /*0bc8*/ 	.word	0x00013290


	//   ....[147]....
        /*0bcc*/ 	.word	0x000132e0


	//   ....[148]....
        /*0bd0*/ 	.word	0x000132f0


	//   ....[149]....
        /*0bd4*/ 	.word	0x00013340


	//   ....[150]....
        /*0bd8*/ 	.word	0x00013350


	//   ....[151]....
        /*0bdc*/ 	.word	0x00013360


	//   ....[152]....
        /*0be0*/ 	.word	0x000133a0


	//   ....[153]....
        /*0be4*/ 	.word	0x00013990


	//   ....[154]....
        /*0be8*/ 	.word	0x000139d0


	//   ....[155]....
        /*0bec*/ 	.word	0x000139f0


	//   ....[156]....
        /*0bf0*/ 	.word	0x00013a30


	//   ....[157]....
        /*0bf4*/ 	.word	0x00013a50


	//   ....[158]....
        /*0bf8*/ 	.word	0x00013a90


	//   ....[159]....
        /*0bfc*/ 	.word	0x00013ab0


	//   ....[160]....
        /*0c00*/ 	.word	0x00013af0


	//   ....[161]....
        /*0c04*/ 	.word	0x00013b10


	//   ....[162]....
        /*0c08*/ 	.word	0x00013b50


	//   ....[163]....
        /*0c0c*/ 	.word	0x00013b70


	//   ....[164]....
        /*0c10*/ 	.word	0x00013bb0


	//   ....[165]....
        /*0c14*/ 	.word	0x00013bd0


	//   ....[166]....
        /*0c18*/ 	.word	0x00013c10


	//   ....[167]....
        /*0c1c*/ 	.word	0x00013c30


	//   ....[168]....
        /*0c20*/ 	.word	0x00013c40


	//   ....[169]....
        /*0c24*/ 	.word	0x00013fb0


	//   ....[170]....
        /*0c28*/ 	.word	0x00013fe0


	//   ....[171]....
        /*0c2c*/ 	.word	0x00014020


	//   ....[172]....
        /*0c30*/ 	.word	0x00014050


	//   ....[173]....
        /*0c34*/ 	.word	0x00014080


	//   ....[174]....
        /*0c38*/ 	.word	0x000140b0


	//   ....[175]....
        /*0c3c*/ 	.word	0x000140e0


	//   ....[176]....
        /*0c40*/ 	.word	0x00014110


	//   ....[177]....
        /*0c44*/ 	.word	0x00014290


	//   ....[178]....
        /*0c48*/ 	.word	0x000142c0


	//   ....[179]....
        /*0c4c*/ 	.word	0x000142f0


	//   ....[180]....
        /*0c50*/ 	.word	0x00014320


	//   ....[181]....
        /*0c54*/ 	.word	0x00014350


	//   ....[182]....
        /*0c58*/ 	.word	0x00014380


	//   ....[183]....
        /*0c5c*/ 	.word	0x00014440


	//   ....[184]....
        /*0c60*/ 	.word	0x00014460


	//   ....[185]....
        /*0c64*/ 	.word	0x000144d0


	//   ....[186]....
        /*0c68*/ 	.word	0x00014940


	//   ....[187]....
        /*0c6c*/ 	.word	0x00014c60


	//   ....[188]....
        /*0c70*/ 	.word	0x00014cf0


	//   ....[189]....
        /*0c74*/ 	.word	0x00014d80


	//   ....[190]....
        /*0c78*/ 	.word	0x00014e10


	//   ....[191]....
        /*0c7c*/ 	.word	0x00014ef0


	//   ....[192]....
        /*0c80*/ 	.word	0x00014f80


	//   ....[193]....
        /*0c84*/ 	.word	0x00015020


	//   ....[194]....
        /*0c88*/ 	.word	0x000150b0


	//   ....[195]....
        /*0c8c*/ 	.word	0x000151a0


	//   ....[196]....
        /*0c90*/ 	.word	0x00015230


	//   ....[197]....
        /*0c94*/ 	.word	0x000152d0


	//   ....[198]....
        /*0c98*/ 	.word	0x00015360


	//   ....[199]....
        /*0c9c*/ 	.word	0x000154a0


	//   ....[200]....
        /*0ca0*/ 	.word	0x00015550


	//   ....[201]....
        /*0ca4*/ 	.word	0x000155e0


	//   ....[202]....
        /*0ca8*/ 	.word	0x00015630


	//   ....[203]....
        /*0cac*/ 	.word	0x00015680


	//   ....[204]....
        /*0cb0*/ 	.word	0x00015760


	//   ....[205]....
        /*0cb4*/ 	.word	0x000157f0


	//   ....[206]....
        /*0cb8*/ 	.word	0x00015840


	//   ....[207]....
        /*0cbc*/ 	.word	0x00015890


	//   ....[208]....
        /*0cc0*/ 	.word	0x00015ac0


	//   ....[209]....
        /*0cc4*/ 	.word	0x00015b60


	//   ....[210]....
        /*0cc8*/ 	.word	0x00015bc0


	//   ....[211]....
        /*0ccc*/ 	.word	0x00015c30


	//   ....[212]....
        /*0cd0*/ 	.word	0x00015c90


	//   ....[213]....
        /*0cd4*/ 	.word	0x00015d00


	//   ....[214]....
        /*0cd8*/ 	.word	0x00015dc0


	//   ....[215]....
        /*0cdc*/ 	.word	0x00015e20


	//   ....[216]....
        /*0ce0*/ 	.word	0x00015ee0


	//   ....[217]....
        /*0ce4*/ 	.word	0x000161c0


	//   ....[218]....
        /*0ce8*/ 	.word	0x000162b0


	//   ....[219]....
        /*0cec*/ 	.word	0x00016350


	//   ....[220]....
        /*0cf0*/ 	.word	0x000163b0


	//   ....[221]....
        /*0cf4*/ 	.word	0x000164a0


	//   ....[222]....
        /*0cf8*/ 	.word	0x00016510


	//   ....[223]....
        /*0cfc*/ 	.word	0x00016600


	//   ....[224]....
        /*0d00*/ 	.word	0x00016670


	//   ....[225]....
        /*0d04*/ 	.word	0x00016760


	//   ....[226]....
        /*0d08*/ 	.word	0x000167d0


	//   ....[227]....
        /*0d0c*/ 	.word	0x000168c0


	//   ....[228]....
        /*0d10*/ 	.word	0x00016930


	//   ....[229]....
        /*0d14*/ 	.word	0x00016a20


	//   ....[230]....
        /*0d18*/ 	.word	0x00016a90


	//   ....[231]....
        /*0d1c*/ 	.word	0x00016b80


	//   ....[232]....
        /*0d20*/ 	.word	0x00016bf0


	//   ....[233]....
        /*0d24*/ 	.word	0x00016cd0


	//   ....[234]....
        /*0d28*/ 	.word	0x00016db0


	//   ....[235]....
        /*0d2c*/ 	.word	0x00016e00


	//   ....[236]....
        /*0d30*/ 	.word	0x00016e60


	//   ....[237]....
        /*0d34*/ 	.word	0x00016f50


	//   ....[238]....
        /*0d38*/ 	.word	0x00016fb0


	//   ....[239]....
        /*0d3c*/ 	.word	0x000170b0


	//   ....[240]....
        /*0d40*/ 	.word	0x00017110


	//   ....[241]....
        /*0d44*/ 	.word	0x00017210


	//   ....[242]....
        /*0d48*/ 	.word	0x00017270


	//   ....[243]....
        /*0d4c*/ 	.word	0x00017370


	//   ....[244]....
        /*0d50*/ 	.word	0x000173d0


	//   ....[245]....
        /*0d54*/ 	.word	0x000174d0


	//   ....[246]....
        /*0d58*/ 	.word	0x00017530


	//   ....[247]....
        /*0d5c*/ 	.word	0x00017630


	//   ....[248]....
        /*0d60*/ 	.word	0x00017690


	//   ....[249]....
        /*0d64*/ 	.word	0x00017790


	//   ....[250]....
        /*0d68*/ 	.word	0x000177f0


	//   ....[251]....
        /*0d6c*/ 	.word	0x000178e0


	//   ....[252]....
        /*0d70*/ 	.word	0x00017940


	//   ....[253]....
        /*0d74*/ 	.word	0x00017a20


	//   ....[254]....
        /*0d78*/ 	.word	0x00017a80


	//   ....[255]....
        /*0d7c*/ 	.word	0x00017b50


	//   ....[0]....
        /*0d80*/ 	.word	0x00017bb0


	//   ....[1]....
        /*0d84*/ 	.word	0x00017c70


	//   ....[2]....
        /*0d88*/ 	.word	0x00017db0


	//   ....[3]....
        /*0d8c*/ 	.word	0x00017e60


	//   ....[4]....
        /*0d90*/ 	.word	0x00017ed0


	//   ....[5]....
        /*0d94*/ 	.word	0x00017fa0


	//   ....[6]....
        /*0d98*/ 	.word	0x00018000


	//   ....[7]....
        /*0d9c*/ 	.word	0x000180b0


	//   ....[8]....
        /*0da0*/ 	.word	0x00018110


	//   ....[9]....
        /*0da4*/ 	.word	0x000181c0


	//   ....[10]....
        /*0da8*/ 	.word	0x00018220


	//   ....[11]....
        /*0dac*/ 	.word	0x000182d0


	//   ....[12]....
        /*0db0*/ 	.word	0x00018330


	//   ....[13]....
        /*0db4*/ 	.word	0x000183e0


	//   ....[14]....
        /*0db8*/ 	.word	0x00018440


	//   ....[15]....
        /*0dbc*/ 	.word	0x000184f0


	//   ....[16]....
        /*0dc0*/ 	.word	0x00018550


	//   ....[17]....
        /*0dc4*/ 	.word	0x00018600


	//   ....[18]....
        /*0dc8*/ 	.word	0x000186f0


	//   ....[19]....
        /*0dcc*/ 	.word	0x000187a0


	//   ....[20]....
        /*0dd0*/ 	.word	0x00018800


	//   ....[21]....
        /*0dd4*/ 	.word	0x000188c0


	//   ....[22]....
        /*0dd8*/ 	.word	0x00018920


	//   ....[23]....
        /*0ddc*/ 	.word	0x000189e0


	//   ....[24]....
        /*0de0*/ 	.word	0x00018a40


	//   ....[25]....
        /*0de4*/ 	.word	0x00018b00


	//   ....[26]....
        /*0de8*/ 	.word	0x00018b60


	//   ....[27]....
        /*0dec*/ 	.word	0x00018c20


	//   ....[28]....
        /*0df0*/ 	.word	0x00018c80


	//   ....[29]....
        /*0df4*/ 	.word	0x00018d40


	//   ....[30]....
        /*0df8*/ 	.word	0x00018da0


	//   ....[31]....
        /*0dfc*/ 	.word	0x00018e60


	//   ....[32]....
        /*0e00*/ 	.word	0x00018ec0


	//   ....[33]....
        /*0e04*/ 	.word	0x00018f70


	//   ....[34]....
        /*0e08*/ 	.word	0x00019060


	//   ....[35]....
        /*0e0c*/ 	.word	0x00019110


	//   ....[36]....
        /*0e10*/ 	.word	0x00019180


	//   ....[37]....
        /*0e14*/ 	.word	0x00019230


	//   ....[38]....
        /*0e18*/ 	.word	0x00019290


	//   ....[39]....
        /*0e1c*/ 	.word	0x00019340


	//   ....[40]....
        /*0e20*/ 	.word	0x000193a0


	//   ....[41]....
        /*0e24*/ 	.word	0x00019450


	//   ....[42]....
        /*0e28*/ 	.word	0x000194b0


	//   ....[43]....
        /*0e2c*/ 	.word	0x00019560


	//   ....[44]....
        /*0e30*/ 	.word	0x000195c0


	//   ....[45]....
        /*0e34*/ 	.word	0x00019670


	//   ....[46]....
        /*0e38*/ 	.word	0x000196d0


	//   ....[47]....
        /*0e3c*/ 	.word	0x00019780


	//   ....[48]....
        /*0e40*/ 	.word	0x000197e0


	//   ....[49]....
        /*0e44*/ 	.word	0x00019880


	//   ....[50]....
        /*0e48*/ 	.word	0x00019910


	//   ....[51]....
        /*0e4c*/ 	.word	0x000199b0


	//   ....[52]....
        /*0e50*/ 	.word	0x00019ad0


	//   ....[53]....
        /*0e54*/ 	.word	0x00019b40


	//   ....[54]....
        /*0e58*/ 	.word	0x00019bb0


	//   ....[55]....
        /*0e5c*/ 	.word	0x00019c20


	//   ....[56]....
        /*0e60*/ 	.word	0x00019c90


	//   ....[57]....
        /*0e64*/ 	.word	0x00019d10


	//   ....[58]....
        /*0e68*/ 	.word	0x00019da0


	//   ....[59]....
        /*0e6c*/ 	.word	0x00019e30


	//   ....[60]....
        /*0e70*/ 	.word	0x00019ea0


	//   ....[61]....
        /*0e74*/ 	.word	0x00019f10


	//   ....[62]....
        /*0e78*/ 	.word	0x00019f80


	//   ....[63]....
        /*0e7c*/ 	.word	0x0001a000


	//   ....[64]....
        /*0e80*/ 	.word	0x0001a070


	//   ....[65]....
        /*0e84*/ 	.word	0x0001a110


	//   ....[66]....
        /*0e88*/ 	.word	0x0001a1a0


	//   ....[67]....
        /*0e8c*/ 	.word	0x0001a2c0


	//----- nvinfo : EIATTR_REG_RECONFIG
	.align		4
.L_145:
        /*0e90*/ 	.byte	0x01, 0x54
	.zero		2


	//----- nvinfo : EIATTR_SYSCALL_OFFSETS
	.align		4
        /*0e94*/ 	.byte	0x04, 0x46
        /*0e96*/ 	.short	(.L_147 - .L_146)


	//   ....[0]....
.L_146:
        /*0e98*/ 	.word	0x00001850


	//   ....[1]....
        /*0e9c*/ 	.word	0x000019a0


	//   ....[2]....
        /*0ea0*/ 	.word	0x00005bd0


	//   ....[3]....
        /*0ea4*/ 	.word	0x00005f50


	//   ....[4]....
        /*0ea8*/ 	.word	0x000105a0


	//   ....[5]....
        /*0eac*/ 	.word	0x000106f0


	//   ....[6]....
        /*0eb0*/ 	.word	0x000107e0


	//   ....[7]....
        /*0eb4*/ 	.word	0x00011810


	//----- nvinfo : EIATTR_MBARRIER_INSTR_OFFSETS
	.align		4
.L_147:
        /*0eb8*/ 	.byte	0x04, 0x39
        /*0eba*/ 	.short	(.L_149 - .L_148)


	//   ....[0]....
.L_148:
        /*0ebc*/ 	.word	0x00000270
        /*0ec0*/ 	.word	0x000000ff
        /*0ec4*/ 	.word	0x00016800
        /*0ec8*/ 	.short	0x0100
        /*0eca*/ 	.byte	0x08
	.zero		1


	//   ....[1]....
        /*0ecc*/ 	.word	0x00000280
        /*0ed0*/ 	.word	0x000000ff
        /*0ed4*/ 	.word	0x00016820
        /*0ed8*/ 	.short	0x0100
        /*0eda*/ 	.byte	0x08
	.zero		1


	//   ....[2]....
        /*0edc*/ 	.word	0x00000370
        /*0ee0*/ 	.word	0x000000ff
        /*0ee4*/ 	.word	0x00016830
        /*0ee8*/ 	.short	0x0100
        /*0eea*/ 	.byte	0x08
	.zero		1


	//   ....[3]....
        /*0eec*/ 	.word	0x00000380
        /*0ef0*/ 	.word	0x000000ff
        /*0ef4*/ 	.word	0x00016840
        /*0ef8*/ 	.short	0x0100
        /*0efa*/ 	.byte	0x08
	.zero		1


	//   ....[4]....
        /*0efc*/ 	.word	0x00000390
        /*0f00*/ 	.word	0x000000ff
        /*0f04*/ 	.word	0x00016838
        /*0f08*/ 	.short	0x0100
        /*0f0a*/ 	.byte	0x08
	.zero		1


	//   ....[5]....
        /*0f0c*/ 	.word	0x000003a0
        /*0f10*/ 	.word	0x000000ff
        /*0f14*/ 	.word	0x00016848
        /*0f18*/ 	.short	0x0100
        /*0f1a*/ 	.byte	0x08
	.zero		1


	//   ....[6]....
        /*0f1c*/ 	.word	0x000004d0
        /*0f20*/ 	.word	0x000000ff
        /*0f24*/ 	.word	0x00016850
        /*0f28*/ 	.short	0x0100
        /*0f2a*/ 	.byte	0x08
	.zero		1


	//   ....[7]....
        /*0f2c*/ 	.word	0x000004e0
        /*0f30*/ 	.word	0x000000ff
        /*0f34*/ 	.word	0x00016860
        /*0f38*/ 	.short	0x0100
        /*0f3a*/ 	.byte	0x08
	.zero		1


	//   ....[8]....
        /*0f3c*/ 	.word	0x000004f0
        /*0f40*/ 	.word	0x000000ff
        /*0f44*/ 	.word	0x00016858
        /*0f48*/ 	.short	0x0100
        /*0f4a*/ 	.byte	0x08
	.zero		1


	//   ....[9]....
        /*0f4c*/ 	.word	0x00000500
        /*0f50*/ 	.word	0x000000ff
        /*0f54*/ 	.word	0x00016868
        /*0f58*/ 	.short	0x0100
        /*0f5a*/ 	.byte	0x08
	.zero		1


	//   ....[10]....
        /*0f5c*/ 	.word	0x000005f0
        /*0f60*/ 	.word	0x000000ff
        /*0f64*/ 	.word	0x00016870
        /*0f68*/ 	.short	0x0100
        /*0f6a*/ 	.byte	0x06
	.zero		1


	//   ....[11]....
        /*0f6c*/ 	.word	0x00000600
        /*0f70*/ 	.word	0x000000ff
        /*0f74*/ 	.word	0x00016880
        /*0f78*/ 	.short	0x0100
        /*0f7a*/ 	.byte	0x06
	.zero		1


	//   ....[12]....
        /*0f7c*/ 	.word	0x00000610
        /*0f80*/ 	.word	0x000000ff
        /*0f84*/ 	.word	0x00016878
        /*0f88*/ 	.short	0x0100
        /*0f8a*/ 	.byte	0x06
	.zero		1


	//   ....[13]....
        /*0f8c*/ 	.word	0x00000620
        /*0f90*/ 	.word	0x000000ff
        /*0f94*/ 	.word	0x00016888
        /*0f98*/ 	.short	0x0100
        /*0f9a*/ 	.byte	0x06
	.zero		1


	//   ....[14]....
        /*0f9c*/ 	.word	0x00000750
        /*0fa0*/ 	.word	0x000000ff
        /*0fa4*/ 	.word	0x00016890
        /*0fa8*/ 	.short	0x0100
        /*0faa*/ 	.byte	0x08
	.zero		1


	//   ....[15]....
        /*0fac*/ 	.word	0x00000760
        /*0fb0*/ 	.word	0x000000ff
        /*0fb4*/ 	.word	0x000168a0
        /*0fb8*/ 	.short	0x0100
        /*0fba*/ 	.byte	0x08
	.zero		1


	//   ....[16]....
        /*0fbc*/ 	.word	0x00000770
        /*0fc0*/ 	.word	0x000000ff
        /*0fc4*/ 	.word	0x00016898
        /*0fc8*/ 	.short	0x0100
        /*0fca*/ 	.byte	0x08
	.zero		1


	//   ....[17]....
        /*0fcc*/ 	.word	0x00000780
        /*0fd0*/ 	.word	0x000000ff
        /*0fd4*/ 	.word	0x000168a8
        /*0fd8*/ 	.short	0x0100
        /*0fda*/ 	.byte	0x08
	.zero		1


	//   ....[18]....
        /*0fdc*/ 	.word	0x000008b0
        /*0fe0*/ 	.word	0x000000ff
        /*0fe4*/ 	.word	0x000168b0
        /*0fe8*/ 	.short	0x0100
        /*0fea*/ 	.byte	0x08
	.zero		1


	//   ....[19]....
        /*0fec*/ 	.word	0x000008c0
        /*0ff0*/ 	.word	0x000000ff
        /*0ff4*/ 	.word	0x000168c0
        /*0ff8*/ 	.short	0x0100
        /*0ffa*/ 	.byte	0x08
	.zero		1


	//   ....[20]....
        /*0ffc*/ 	.word	0x000008d0
        /*1000*/ 	.word	0x000000ff
        /*1004*/ 	.word	0x000168b8
        /*1008*/ 	.short	0x0100
        /*100a*/ 	.byte	0x08
	.zero		1


	//   ....[21]....
        /*100c*/ 	.word	0x000008e0
        /*1010*/ 	.word	0x000000ff
        /*1014*/ 	.word	0x000168c8
        /*1018*/ 	.short	0x0100
        /*101a*/ 	.byte	0x08
	.zero		1


	//   ....[22]....
        /*101c*/ 	.word	0x00002a80
        /*1020*/ 	.word	0x00000047
        /*1024*/ 	.word	0x00016890
        /*1028*/ 	.short	0x010a
        /*102a*/ 	.byte	0x3f
	.zero		1


	//   ....[23]....
        /*102c*/ 	.word	0x00003db0
        /*1030*/ 	.word	0x00000047
        /*1034*/ 	.word	0x00016890
        /*1038*/ 	.short	0x010a
        /*103a*/ 	.byte	0x3f
	.zero		1


	//   ....[24]....
        /*103c*/ 	.word	0x00004df0
        /*1040*/ 	.word	0x00000047
        /*1044*/ 	.word	0x00016890
        /*1048*/ 	.short	0x010a
        /*104a*/ 	.byte	0x3f
	.zero		1


	//   ....[25]....
        /*104c*/ 	.word	0x000052a0
        /*1050*/ 	.word	0x00000008
        /*1054*/ 	.word	0x00000000
        /*1058*/ 	.short	0x0101
        /*105a*/ 	.byte	0x3f
	.zero		1


	//   ....[26]....
        /*105c*/ 	.word	0x000052e0
        /*1060*/ 	.word	0x00000047
        /*1064*/ 	.word	0x000168b0
        /*1068*/ 	.short	0x010a
        /*106a*/ 	.byte	0x3f
	.zero		1


	//   ....[27]....
        /*106c*/ 	.word	0x00005710
        /*1070*/ 	.word	0x00000047
        /*1074*/ 	.word	0x00000000
        /*1078*/ 	.short	0x0101
        /*107a*/ 	.byte	0x3f
	.zero		1


	//   ....[28]....
        /*107c*/ 	.word	0x00005c70
        /*1080*/ 	.word	0x00000012
        /*1084*/ 	.word	0x00016800
        /*1088*/ 	.short	0x010a
        /*108a*/ 	.byte	0x3f
	.zero		1


	//   ....[29]....
        /*108c*/ 	.word	0x00005cc0
        /*1090*/ 	.word	0x00000012
        /*1094*/ 	.word	0x00016800
        /*1098*/ 	.short	0x010a
        /*109a*/ 	.byte	0x3f
	.zero		1


	//   ....[30]....
        /*109c*/ 	.word	0x00006350
        /*10a0*/ 	.word	0x00000012
        /*10a4*/ 	.word	0x00016800
        /*10a8*/ 	.short	0x010a
        /*10aa*/ 	.byte	0x3f
	.zero		1


	//   ....[31]....
        /*10ac*/ 	.word	0x00007390
        /*10b0*/ 	.word	0x00000012
        /*10b4*/ 	.word	0x00016800
        /*10b8*/ 	.short	0x010a
        /*10ba*/ 	.byte	0x3f
	.zero		1


	//   ....[32]....
        /*10bc*/ 	.word	0x00008130
        /*10c0*/ 	.word	0x00000003
        /*10c4*/ 	.word	0x00016830
        /*10c8*/ 	.short	0x010a
        /*10ca*/ 	.byte	0x3f
	.zero		1


	//   ....[33]....
        /*10cc*/ 	.word	0x000081d0
        /*10d0*/ 	.word	0x00000003
        /*10d4*/ 	.word	0x00016830
        /*10d8*/ 	.short	0x010a
        /*10da*/ 	.byte	0x3f
	.zero		1


	//   ....[34]....
        /*10dc*/ 	.word	0x00009300
        /*10e0*/ 	.word	0x00000003
        /*10e4*/ 	.word	0x00000000
        /*10e8*/ 	.short	0x0101
        /*10ea*/ 	.byte	0x3f
	.zero		1


	//   ....[35]....
        /*10ec*/ 	.word	0x0000a320
        /*10f0*/ 	.word	0x00000009
        /*10f4*/ 	.word	0x00016830
        /*10f8*/ 	.short	0x010a
        /*10fa*/ 	.byte	0x3f
	.zero		1


	//   ....[36]....
        /*10fc*/ 	.word	0x0000a370
        /*1100*/ 	.word	0x00000009
        /*1104*/ 	.word	0x00016830
        /*1108*/ 	.short	0x010a
        /*110a*/ 	.byte	0x3f
	.zero		1


	//   ....[37]....
        /*110c*/ 	.word	0x0000a6e0
        /*1110*/ 	.word	0x00000004
        /*1114*/ 	.word	0x00016850
        /*1118*/ 	.short	0x010a
        /*111a*/ 	.byte	0x3f
	.zero		1


	//   ....[38]....
        /*111c*/ 	.word	0x0000a720
        /*1120*/ 	.word	0x00000004
        /*1124*/ 	.word	0x00016850
        /*1128*/ 	.short	0x010a
        /*112a*/ 	.byte	0x3f
	.zero		1


	//   ....[39]....
        /*112c*/ 	.word	0x0000abe0
        /*1130*/ 	.word	0x00000000
        /*1134*/ 	.word	0x00000000
        /*1138*/ 	.short	0x0101
        /*113a*/ 	.byte	0x3f
	.zero		1


	//   ....[40]....
        /*113c*/ 	.word	0x0000bde0
        /*1140*/ 	.word	0x0000000a
        /*1144*/ 	.word	0x00000000
        /*1148*/ 	.short	0x0101
        /*114a*/ 	.byte	0x3f
	.zero		1


	//   ....[41]....
        /*114c*/ 	.word	0x0000c220
        /*1150*/ 	.word	0x0000000c
        /*1154*/ 	.word	0x00016850
        /*1158*/ 	.short	0x010a
        /*115a*/ 	.byte	0x3f
	.zero		1


	//   ....[42]....
        /*115c*/ 	.word	0x0000c290
        /*1160*/ 	.word	0x0000000c
        /*1164*/ 	.word	0x00016850
        /*1168*/ 	.short	0x010a
        /*116a*/ 	.byte	0x3f
	.zero		1


	//   ....[43]....
        /*116c*/ 	.word	0x0000c950
        /*1170*/ 	.word	0x00000000
        /*1174*/ 	.word	0x00000000
        /*1178*/ 	.short	0x0101
        /*117a*/ 	.byte	0x3f
	.zero		1


	//   ....[44]....
        /*117c*/ 	.word	0x0000d9a0
        /*1180*/ 	.word	0x00000000
        /*1184*/ 	.word	0x00000000
        /*1188*/ 	.short	0x0101
        /*118a*/ 	.byte	0x3f
	.zero		1


	//   ....[45]....
        /*118c*/ 	.word	0x0000f7d0
        /*1190*/ 	.word	0x00000016
        /*1194*/ 	.word	0x00016820
        /*1198*/ 	.short	0x010a
        /*119a*/ 	.byte	0x3f
	.zero		1


	//   ....[46]....
        /*119c*/ 	.word	0x0000f880
        /*11a0*/ 	.word	0x00000005
        /*11a4*/ 	.word	0x000168a0
        /*11a8*/ 	.short	0x010a
        /*11aa*/ 	.byte	0x3f
	.zero		1


	//   ....[47]....
        /*11ac*/ 	.word	0x0000fac0
        /*11b0*/ 	.word	0x00000005
        /*11b4*/ 	.word	0x000168c0
        /*11b8*/ 	.short	0x010a
        /*11ba*/ 	.byte	0x3f
	.zero		1


	//   ....[48]....
        /*11bc*/ 	.word	0x0000fe20
        /*11c0*/ 	.word	0x00000005
        /*11c4*/ 	.word	0x000168a0
        /*11c8*/ 	.short	0x010a
        /*11ca*/ 	.byte	0x3f
	.zero		1


	//   ....[49]....
        /*11cc*/ 	.word	0x00010040
        /*11d0*/ 	.word	0x00000005
        /*11d4*/ 	.word	0x000168c0
        /*11d8*/ 	.short	0x010a
        /*11da*/ 	.byte	0x3f
	.zero		1


	//   ....[50]....
        /*11dc*/ 	.word	0x00010cf0
        /*11e0*/ 	.word	0x00000003
        /*11e4*/ 	.word	0x00016840
        /*11e8*/ 	.short	0x010a
        /*11ea*/ 	.byte	0x3f
	.zero		1


	//   ....[51]....
        /*11ec*/ 	.word	0x000114d0
        /*11f0*/ 	.word	0x00000003
        /*11f4*/ 	.word	0x00016830
        /*11f8*/ 	.short	0x0107
        /*11fa*/ 	.byte	0x3f
	.zero		1


	//   ....[52]....
        /*11fc*/ 	.word	0x000115a0
        /*1200*/ 	.word	0x00000003
        /*1204*/ 	.word	0x00016830
        /*1208*/ 	.short	0x0101
        /*120a*/ 	.byte	0x3f
	.zero		1


	//   ....[53]....
        /*120c*/ 	.word	0x00012450
        /*1210*/ 	.word	0x00000016
        /*1214*/ 	.word	0x00016800
        /*1218*/ 	.short	0x0107
        /*121a*/ 	.byte	0x3f
	.zero		1


	//   ....[54]....
        /*121c*/ 	.word	0x00012540
        /*1220*/ 	.word	0x00000016
        /*1224*/ 	.word	0x00016800
        /*1228*/ 	.short	0x0101
        /*122a*/ 	.byte	0x3f
	.zero		1


	//   ....[55]....
        /*122c*/ 	.word	0x00012560
        /*1230*/ 	.word	0x00000016
        /*1234*/ 	.word	0x00016820
        /*1238*/ 	.short	0x010a
        /*123a*/ 	.byte	0x3f
	.zero		1


	//   ....[56]....
        /*123c*/ 	.word	0x00012930
        /*1240*/ 	.word	0x00000005
        /*1244*/ 	.word	0x00016840
        /*1248*/ 	.short	0x010a
        /*124a*/ 	.byte	0x3f
	.zero		1


	//   ....[57]....
        /*124c*/ 	.word	0x00012e90
        /*1250*/ 	.word	0x00000005
        /*1254*/ 	.word	0x00016830
        /*1258*/ 	.short	0x0107
        /*125a*/ 	.byte	0x3f
	.zero		1


	//   ....[58]....
        /*125c*/ 	.word	0x00012f50
        /*1260*/ 	.word	0x00000005
        /*1264*/ 	.word	0x00016830
        /*1268*/ 	.short	0x0101
        /*126a*/ 	.byte	0x3f
	.zero		1


	//   ....[59]....
        /*126c*/ 	.word	0x00012fb0
        /*1270*/ 	.word	0x00000005
        /*1274*/ 	.word	0x00016860
        /*1278*/ 	.short	0x010a
        /*127a*/ 	.byte	0x3f
	.zero		1


	//   ....[60]....
        /*127c*/ 	.word	0x00013490
        /*1280*/ 	.word	0x00000005
        /*1284*/ 	.word	0x00016850
        /*1288*/ 	.short	0x0107
        /*128a*/ 	.byte	0x3f
	.zero		1


	//   ....[61]....
        /*128c*/ 	.word	0x00013650
        /*1290*/ 	.word	0x00000005
        /*1294*/ 	.word	0x00016850
        /*1298*/ 	.short	0x0101
        /*129a*/ 	.byte	0x3f
	.zero		1


	//   ....[62]....
        /*129c*/ 	.word	0x00013850
        /*12a0*/ 	.word	0x00000000
        /*12a4*/ 	.word	0x00016860
        /*12a8*/ 	.short	0x010a
        /*12aa*/ 	.byte	0x3f
	.zero		1


	//   ....[63]....
        /*12ac*/ 	.word	0x00013cf0
        /*12b0*/ 	.word	0x00000000
        /*12b4*/ 	.word	0x00016850
        /*12b8*/ 	.short	0x0107
        /*12ba*/ 	.byte	0x3f
	.zero		1


	//   ....[64]....
        /*12bc*/ 	.word	0x00013db0
        /*12c0*/ 	.word	0x00000000
        /*12c4*/ 	.word	0x00016850
        /*12c8*/ 	.short	0x0101
        /*12ca*/ 	.byte	0x3f
	.zero		1


	//   ....[65]....
        /*12cc*/ 	.word	0x000148c0
        /*12d0*/ 	.word	0x00000004
        /*12d4*/ 	.word	0x00016820
        /*12d8*/ 	.short	0x010a
        /*12da*/ 	.byte	0x3f
	.zero		1


	//   ....[66]....
        /*12dc*/ 	.word	0x00014a30
        /*12e0*/ 	.word	0x00000005
        /*12e4*/ 	.word	0x00016840
        /*12e8*/ 	.short	0x010a
        /*12ea*/ 	.byte	0x3f
	.zero		1


	//   ....[67]....
        /*12ec*/ 	.word	0x00014ad0
        /*12f0*/ 	.word	0x00000019
        /*12f4*/ 	.word	0x00016840
        /*12f8*/ 	.short	0x010a
        /*12fa*/ 	.byte	0x3f
	.zero		1


	//   ....[68]....
        /*12fc*/ 	.word	0x00014b10
        /*1300*/ 	.word	0x00000005
        /*1304*/ 	.word	0x00016860
        /*1308*/ 	.short	0x010a
        /*130a*/ 	.byte	0x3f
	.zero		1


	//   ....[69]....
        /*130c*/ 	.word	0x00014b50
        /*1310*/ 	.word	0x00000019
        /*1314*/ 	.word	0x00016860
        /*1318*/ 	.short	0x010a
        /*131a*/ 	.byte	0x3f
	.zero		1


	//   ....[70]....
        /*131c*/ 	.word	0x00014bb0
        /*1320*/ 	.word	0x00000047
        /*1324*/ 	.word	0x00016890
        /*1328*/ 	.short	0x010a
        /*132a*/ 	.byte	0x3f
	.zero		1


	//   ....[71]....
        /*132c*/ 	.word	0x00014e40
        /*1330*/ 	.word	0x00000047
        /*1334*/ 	.word	0x00016890
        /*1338*/ 	.short	0x010a
        /*133a*/ 	.byte	0x3f
	.zero		1


	//   ....[72]....
        /*133c*/ 	.word	0x000150f0
        /*1340*/ 	.word	0x00000047
        /*1344*/ 	.word	0x00016890
        /*1348*/ 	.short	0x010a
        /*134a*/ 	.byte	0x3f
	.zero		1


	//   ....[73]....
        /*134c*/ 	.word	0x000153a0
        /*1350*/ 	.word	0x00000047
        /*1354*/ 	.word	0x000168b0
        /*1358*/ 	.short	0x010a
        /*135a*/ 	.byte	0x3f
	.zero		1


	//   ....[74]....
        /*135c*/ 	.word	0x000156b0
        /*1360*/ 	.word	0x00000012
        /*1364*/ 	.word	0x00016800
        /*1368*/ 	.short	0x010a
        /*136a*/ 	.byte	0x3f
	.zero		1


	//   ....[75]....
        /*136c*/ 	.word	0x000158c0
        /*1370*/ 	.word	0x00000012
        /*1374*/ 	.word	0x00016800
        /*1378*/ 	.short	0x010a
        /*137a*/ 	.byte	0x3f
	.zero		1


	//   ....[76]....
        /*137c*/ 	.word	0x00015910
        /*1380*/ 	.word	0x00000003
        /*1384*/ 	.word	0x00016830
        /*1388*/ 	.short	0x010a
        /*138a*/ 	.byte	0x3f
	.zero		1


	//   ....[77]....
        /*138c*/ 	.word	0x00015960
        /*1390*/ 	.word	0x00000009
        /*1394*/ 	.word	0x00016830
        /*1398*/ 	.short	0x010a
        /*139a*/ 	.byte	0x3f
	.zero		1


	//   ....[78]....
        /*139c*/ 	.word	0x000159b0
        /*13a0*/ 	.word	0x00000004
        /*13a4*/ 	.word	0x00016850
        /*13a8*/ 	.short	0x010a
        /*13aa*/ 	.byte	0x3f
	.zero		1


	//   ....[79]....
        /*13ac*/ 	.word	0x00015a00
        /*13b0*/ 	.word	0x0000000c
        /*13b4*/ 	.word	0x00016850
        /*13b8*/ 	.short	0x010a
        /*13ba*/ 	.byte	0x3f
	.zero		1


	//   ....[80]....
        /*13bc*/ 	.word	0x00015fa0
        /*13c0*/ 	.word	0x00000016
        /*13c4*/ 	.word	0x00016820
        /*13c8*/ 	.short	0x010a
        /*13ca*/ 	.byte	0x3f
	.zero		1


	//   ....[81]....
        /*13cc*/ 	.word	0x00015ff0
        /*13d0*/ 	.word	0x00000005
        /*13d4*/ 	.word	0x000168a0
        /*13d8*/ 	.short	0x010a
        /*13da*/ 	.byte	0x3f
	.zero		1


	//   ....[82]....
        /*13dc*/ 	.word	0x00016040
        /*13e0*/ 	.word	0x00000005
        /*13e4*/ 	.word	0x000168c0
        /*13e8*/ 	.short	0x010a
        /*13ea*/ 	.byte	0x3f
	.zero		1


	//   ....[83]....
        /*13ec*/ 	.word	0x00016090
        /*13f0*/ 	.word	0x00000005
        /*13f4*/ 	.word	0x000168a0
        /*13f8*/ 	.short	0x010a
        /*13fa*/ 	.byte	0x3f
	.zero		1


	//   ....[84]....
        /*13fc*/ 	.word	0x000160e0
        /*1400*/ 	.word	0x00000005
        /*1404*/ 	.word	0x000168c0
        /*1408*/ 	.short	0x010a
        /*140a*/ 	.byte	0x3f
	.zero		1


	//   ....[85]....
        /*140c*/ 	.word	0x00016200
        /*1410*/ 	.word	0x00000003
        /*1414*/ 	.word	0x00016840
        /*1418*/ 	.short	0x010a
        /*141a*/ 	.byte	0x3f
	.zero		1


	//   ....[86]....
        /*141c*/ 	.word	0x00017cb0
        /*1420*/ 	.word	0x00000016
        /*1424*/ 	.word	0x00016820
        /*1428*/ 	.short	0x010a
        /*142a*/ 	.byte	0x3f
	.zero		1


	//   ....[87]....
        /*142c*/ 	.word	0x00017d00
        /*1430*/ 	.word	0x00000005
        /*1434*/ 	.word	0x00016840
        /*1438*/ 	.short	0x010a
        /*143a*/ 	.byte	0x3f
	.zero		1


	//   ....[88]....
        /*143c*/ 	.word	0x00018640
        /*1440*/ 	.word	0x00000005
        /*1444*/ 	.word	0x00016860
        /*1448*/ 	.short	0x010a
        /*144a*/ 	.byte	0x3f
	.zero		1


	//   ....[89]....
        /*144c*/ 	.word	0x00018fb0
        /*1450*/ 	.word	0x00000000
        /*1454*/ 	.word	0x00016860
        /*1458*/ 	.short	0x010a
        /*145a*/ 	.byte	0x3f
	.zero		1


	//   ....[90]....
        /*145c*/ 	.word	0x0001a1e0
        /*1460*/ 	.word	0x00000004
        /*1464*/ 	.word	0x00016820
        /*1468*/ 	.short	0x010a
        /*146a*/ 	.byte	0x3f
	.zero		1


	//   ....[91]....
        /*146c*/ 	.word	0x0001a380
        /*1470*/ 	.word	0x00000005
        /*1474*/ 	.word	0x00016840
        /*1478*/ 	.short	0x010a
        /*147a*/ 	.byte	0x3f
	.zero		1


	//   ....[92]....
        /*147c*/ 	.word	0x0001a3d0
        /*1480*/ 	.word	0x00000019
        /*1484*/ 	.word	0x00016840
        /*1488*/ 	.short	0x010a
        /*148a*/ 	.byte	0x3f
	.zero		1


	//   ....[93]....
        /*148c*/ 	.word	0x0001a420
        /*1490*/ 	.word	0x00000005
        /*1494*/ 	.word	0x00016860
        /*1498*/ 	.short	0x010a
        /*149a*/ 	.byte	0x3f
	.zero		1


	//----- nvinfo : EIATTR_NUM_MBARRIERS
	.align		4
.L_149:
        /*149c*/ 	.byte	0x03, 0x38
        /*149e*/ 	.short	0x0016


	//----- nvinfo : EIATTR_EXIT_INSTR_OFFSETS
	.align		4
        /*14a0*/ 	.byte	0x04, 0x1c
        /*14a2*/ 	.short	(.L_151 - .L_150)


	//   ....[0]....
.L_150:
        /*14a4*/ 	.word	0x00014ba0


	//----- nvinfo : EIATTR_MAX_THREADS
	.align		4
.L_151:
        /*14a8*/ 	.byte	0x04, 0x05
        /*14aa*/ 	.short	(.L_153 - .L_152)
.L_152:
        /*14ac*/ 	.word	0x00000200
        /*14b0*/ 	.word	0x00000001
        /*14b4*/ 	.word	0x00000001


	//----- nvinfo : EIATTR_CRS_STACK_SIZE
	.align		4
.L_153:
        /*14b8*/ 	.byte	0x04, 0x1e
        /*14ba*/ 	.short	(.L_155 - .L_154)
.L_154:
        /*14bc*/ 	.word	0x00000000


	//----- nvinfo : EIATTR_CBANK_PARAM_SIZE
	.align		4
.L_155:
        /*14c0*/ 	.byte	0x03, 0x19
        /*14c2*/ 	.short	0x0af0


	//----- nvinfo : EIATTR_PARAM_CBANK
	.align		4
        /*14c4*/ 	.byte	0x04, 0x0a
        /*14c6*/ 	.short	(.L_157 - .L_156)
	.align		4
.L_156:
        /*14c8*/ 	.word	index@(.nv.constant0._ZN7cutlass13device_kernelIN5flash11enable_sm90INS1_16FlashAttnFwdSm90INS1_25CollectiveMainloopFwdSm90ILi2EN4cute5tupleIJNS5_1CILi1EEES8_S8_EEENS6_IJNS7_ILi192EEENS7_ILi128EEENS7_ILi64EEEEEELi64ENS_6half_tEfNS_4arch4Sm90ELb0ELb0ELb0ELb1ELb1ELb1ELb0ELb1ELb1ELb1ELb0ELb0EEENS1_21CollectiveEpilogueFwdINS6_IJSA_SC_SB_EEES9_SE_SG_Li384ELb1ELb1ELb0ELb0EEENS1_36VarlenDynamicPersistentTileSchedulerILi192ELi128ELi384ELi128ELb0ELb1ELb1ELb0ELb1ELb1EEEEEEEEEvNT_6ParamsE)
        /*14cc*/ 	.short	0x0210
        /*14ce*/ 	.short	0x0af0


	//----- nvinfo : EIATTR_SW_WAR
	.align		4
.L_157:
        /*14d0*/ 	.byte	0x04, 0x36
        /*14d2*/ 	.short	(.L_159 - .L_158)
.L_158:
        /*14d4*/ 	.word	0x00000008
.L_159:


//--------------------- .nv.info._ZN7cutlass13device_kernelIN5flash11enable_sm90INS1_16FlashAttnFwdSm90INS1_25CollectiveMainloopFwdSm90ILi2EN4cute5tupleIJNS5_1CILi1EEES8_S8_EEENS6_IJNS7_ILi192EEENS7_ILi128EEENS7_ILi64EEEEEELi64ENS_6half_tEfNS_4arch4Sm90ELb0ELb1ELb0ELb0ELb1ELb0ELb0ELb1ELb1ELb1ELb0ELb0EEENS1_21CollectiveEpilogueFwdINS6_IJSA_SC_SB_EEES9_SE_SG_Li384ELb0ELb1ELb0ELb0EEENS1_30DynamicPersistentTileSchedulerILi384ELi128ELb0ELb1ELb1EEEEEEEEEvNT_6ParamsE --------------------------
	.section	.nv.info._ZN7cutlass13device_kernelIN5flash11enable_sm90INS1_16FlashAttnFwdSm90INS1_25CollectiveMainloopFwdSm90ILi2EN4cute5tupleIJNS5_1CILi1EEES8_S8_EEENS6_IJNS7_ILi192EEENS7_ILi128EEENS7_ILi64EEEEEELi64ENS_6half_tEfNS_4arch4Sm90ELb0ELb1ELb0ELb0ELb1ELb0ELb0ELb1ELb1ELb1ELb0ELb0EEENS1_21CollectiveEpilogueFwdINS6_IJSA_SC_SB_EEES9_SE_SG_Li384ELb0ELb1ELb0ELb0EEENS1_30DynamicPersistentTileSchedulerILi384ELi128ELb0ELb1ELb1EEEEEEEEEvNT_6ParamsE,"",@"SHT_CUDA_INFO"
	.sectionflags	@""
	.align	4


	//----- nvinfo : EIATTR_CUDA_API_VERSION
	.align		4
        /*0000*/ 	.byte	0x04, 0x37
        /*0002*/ 	.short	(.L_161 - .L_160)
.L_160:
        /*0004*/ 	.word	0x00000082


	//----- nvinfo : EIATTR_KPARAM_INFO
	.align		4
.L_161:
        /*0008*/ 	.byte	0x04, 0x17
        /*000a*/ 	.short	(.L_163 - .L_162)
.L_162:
        /*000c*/ 	.word	0x00000000
        /*0010*/ 	.short	0x0000
        /*0012*/ 	.short	0x0070
        /*0014*/ 	.byte	0x00, 0xf0, 0x01, 0x2a


	//----- nvinfo : EIATTR_SPARSE_MMA_MASK
	.align		4
.L_163:
        /*0018*/ 	.byte	0x03, 0x50
        /*001a*/ 	.short	0x0000


	//----- nvinfo : EIATTR_MAXREG_COUNT
	.align		4
        /*001c*/ 	.byte	0x03, 0x1b
        /*001e*/ 	.short	0x0080


	//----- nvinfo : EIATTR_NUM_BARRIERS
	.align		4
        /*0020*/ 	.byte	0x02, 0x4c
        /*0022*/ 	.byte	0x10
	.zero		1


	//----- nvinfo : EIATTR_EXTERNS
	.align		4
        /*0024*/ 	.byte	0x04, 0x0f
        /*0026*/ 	.short	(.L_165 - .L_164)


	//   ....[0]....
	.align		4
.L_164:
        /*0028*/ 	.word	index@(__assertfail)


	//----- nvinfo : EIATTR_ANNOTATIONS
	.align		4
.L_165:
        /*002c*/ 	.byte	0x04, 0x55
        /*002e*/ 	.short	(.L_167 - .L_166)


	//   ....[0]....
.L_166:
        /* <DEDUP_REMOVED lines=11> */


	//----- nvinfo : EIATTR_MERCURY_ISA_VERSION
	.align		4
.L_167:
        /*00c8*/ 	.byte	0x03, 0x5f
        /*00ca*/ 	.short	0x0101


	//----- nvinfo : EIATTR_INT_WARP_WIDE_INSTR_OFFSETS
	.align		4
        /*00cc*/ 	.byte	0x04, 0x31
        /*00ce*/ 	.short	(.L_169 - .L_168)


	//   ....[0]....
.L_168:
        /*00d0*/ 	.word	0x000000c0


	//   ....[1]....
        /*00d4*/ 	.word	0x000000d0


	//   ....[2]....
        /*00d8*/ 	.word	0x00000170


	//   ....[3]....
        /*00dc*/ 	.word	0x0000efa0


	//   ....[4]....
        /*00e0*/ 	.word	0x0000f030


	//   ....[5]....
        /*00e4*/ 	.word	0x000120c0


	//   ....[6]....
        /*00e8*/ 	.word	0x00012150


	//----- nvinfo : EIATTR_COOP_GROUP_MASK_REGIDS
	.align		4
.L_169:
        /*00ec*/ 	.byte	0x04, 0x29
        /*00ee*/ 	.short	(.L_171 - .L_170)


	//   ....[0]....
.L_170:
        /*00f0*/ 	.word	0xffffffff


	//   ....[1]....
        /*00f4*/ 	.word	0xffffffff


	//   ....[2]....
        /*00f8*/ 	.word	0xffffffff


	//   ....[3]....
        /*00fc*/ 	.word	0xffffffff


	//   ....[4]....
        /*0100*/ 	.word	0xffffffff


	//   ....[5]....
        /*0104*/ 	.word	0xffffffff


	//   ....[6]....
        /*0108*/ 	.word	0xffffffff


	//   ....[7]....
        /*010c*/ 	.word	0xffffffff


	//   ....[8]....
        /*0110*/ 	.word	0xffffffff


	//   ....[9]....
        /*0114*/ 	.word	0xffffffff


	//   ....[10]....
        /*0118*/ 	.word	0xffffffff


	//   ....[11]....
        /*011c*/ 	.word	0xffffffff


	//   ....[12]....
        /*0120*/ 	.word	0xffffffff


	//   ....[13]....
        /*0124*/ 	.word	0xffffffff


	//   ....[14]....
        /*0128*/ 	.word	0xffffffff


	//   ....[15]....
        /*012c*/ 	.word	0xffffffff


	//   ....[16]....
        /*0130*/ 	.word	0xffffffff


	//   ....[17]....
        /*0134*/ 	.word	0xffffffff


	//   ....[18]....
        /*0138*/ 	.word	0xffffffff


	//   ....[19]....
        /*013c*/ 	.word	0xffffffff


	//   ....[20]....
        /*0140*/ 	.word	0xffffffff


	//   ....[21]....
        /*0144*/ 	.word	0xffffffff


	//   ....[22]....
        /*0148*/ 	.word	0xffffffff


	//   ....[23]....
        /*014c*/ 	.word	0xffffffff


	//   ....[24]....
        /*0150*/ 	.word	0xffffffff


	//   ....[25]....
        /*0154*/ 	.word	0xffffffff


	//   ....[26]....
        /*0158*/ 	.word	0xffffffff


	//   ....[27]....
        /*015c*/ 	.word	0xffffffff


	//   ....[28]....
        /*0160*/ 	.word	0xffffffff


	//   ....[29]....
        /*0164*/ 	.word	0xffffffff


	//   ....[30]....
        /*0168*/ 	.word	0xffffffff


	//   ....[31]....
        /*016c*/ 	.word	0xffffffff


	//   ....[32]....
        /*0170*/ 	.word	0xffffffff


	//   ....[33]....
        /*0174*/ 	.word	0xffffffff


	//   ....[34]....
        /*0178*/ 	.word	0xffffffff


	//   ....[35]....
        /*017c*/ 	.word	0xffffffff


	//   ....[36]....
        /*0180*/ 	.word	0xffffffff


	//   ....[37]....
        /*0184*/ 	.word	0xffffffff


	//   ....[38]....
        /*0188*/ 	.word	0xffffffff


	//   ....[39]....
        /*018c*/ 	.word	0xffffffff


	//   ....[40]....
        /*0190*/ 	.word	0xffffffff


	//   ....[41]....
        /*0194*/ 	.word	0xffffffff


	//   ....[42]....
        /*0198*/ 	.word	0xffffffff


	//   ....[43]....
        /*019c*/ 	.word	0xffffffff


	//   ....[44]....
        /*01a0*/ 	.word	0xffffffff


	//   ....[45]....
        /*01a4*/ 	.word	0xffffffff


	//   ....[46]....
        /*01a8*/ 	.word	0xffffffff


	//   ....[47]....
        /*01ac*/ 	.word	0xffffffff


	//   ....[48]....
        /*01b0*/ 	.word	0xffffffff


	//   ....[49]....
        /*01b4*/ 	.word	0xffffffff


	//   ....[50]....
        /*01b8*/ 	.word	0xffffffff


	//   ....[51]....
        /*01bc*/ 	.word	0xffffffff


	//   ....[52]....
        /*01c0*/ 	.word	0xffffffff


	//   ....[53]....
        /*01c4*/ 	.word	0xffffffff


	//   ....[54]....
        /*01c8*/ 	.word	0xffffffff


	//   ....[55]....
        /*01cc*/ 	.word	0xffffffff


	//   ....[56]....
        /*01d0*/ 	.word	0xffffffff


	//   ....[57]....
        /*01d4*/ 	.word	0xffffffff


	//   ....[58]....
        /*01d8*/ 	.word	0xffffffff


	//   ....[59]....
        /*01dc*/ 	.word	0xffffffff


	//   ....[60]....
        /*01e0*/ 	.word	0xffffffff


	//   ....[61]....
        /*01e4*/ 	.word	0xffffffff


	//   ....[62]....
        /*01e8*/ 	.word	0xffffffff


	//   ....[63]....
        /*01ec*/ 	.word	0xffffffff


	//   ....[64]....
        /*01f0*/ 	.word	0xffffffff


	//   ....[65]....
        /*01f4*/ 	.word	0xffffffff


	//   ....[66]....
        /*01f8*/ 	.word	0xffffffff


	//   ....[67]....
        /*01fc*/ 	.word	0xffffffff


	//   ....[68]....
        /*0200*/ 	.word	0xffffffff


	//   ....[69]....
        /*0204*/ 	.word	0xffffffff


	//   ....[70]....
        /*0208*/ 	.word	0xffffffff


	//   ....[71]....
        /*020c*/ 	.word	0xffffffff


	//   ....[72]....
        /*0210*/ 	.word	0xffffffff


	//   ....[73]....
        /*0214*/ 	.word	0xffffffff


	//   ....[74]....
        /*0218*/ 	.word	0xffffffff


	//   ....[75]....
        /*021c*/ 	.word	0xffffffff


	//   ....[76]....
        /*0220*/ 	.word	0xffffffff


	//   ....[77]....
        /*0224*/ 	.word	0xffffffff


	//   ....[78]....
        /*0228*/ 	.word	0xffffffff


	//   ....[79]....
        /*022c*/ 	.word	0xffffffff


	//   ....[80]....
        /*0230*/ 	.word	0xffffffff


	//   ....[81]....
        /*0234*/ 	.word	0xffffffff


	//   ....[82]....
        /*0238*/ 	.word	0xffffffff


	//   ....[83]....
        /*023c*/ 	.word	0xffffffff


	//   ....[84]....
        /*0240*/ 	.word	0xffffffff


	//   ....[85]....
        /*0244*/ 	.word	0xffffffff


	//   ....[86]....
        /*0248*/ 	.word	0xffffffff


	//   ....[87]....
        /*024c*/ 	.word	0xffffffff


	//   ....[88]....
        /*0250*/ 	.word	0xffffffff


	//   ....[89]....
        /*0254*/ 	.word	0xffffffff


	//   ....[90]....
        /*0258*/ 	.word	0xffffffff


	//   ....[91]....
        /*025c*/ 	.word	0xffffffff


	//   ....[92]....
        /*0260*/ 	.word	0xffffffff


	//   ....[93]....
        /*0264*/ 	.word	0xffffffff


	//   ....[94]....
        /*0268*/ 	.word	0xffffffff


	//   ....[95]....
        /*026c*/ 	.word	0xffffffff


	//   ....[96]....
        /*0270*/ 	.word	0xffffffff


	//   ....[97]....
        /*0274*/ 	.word	0xffffffff


	//   ....[98]....
        /*0278*/ 	.word	0xffffffff


	//   ....[99]....
        /*027c*/ 	.word	0xffffffff


	//   ....[100]....
        /*0280*/ 	.word	0xffffffff


	//   ....[101]....
        /*0284*/ 	.word	0xffffffff


	//   ....[102]....
        /*0288*/ 	.word	0xffffffff


	//   ....[103]....
        /*028c*/ 	.word	0xffffffff


	//   ....[104]....
        /*0290*/ 	.word	0xffffffff


	//   ....[105]....
        /*0294*/ 	.word	0xffffffff


	//   ....[106]....
        /*0298*/ 	.word	0xffffffff


	//   ....[107]....
        /*029c*/ 	.word	0xffffffff


	//   ....[108]....
        /*02a0*/ 	.word	0xffffffff


	//   ....[109]....
        /*02a4*/ 	.word	0xffffffff


	//   ....[110]....
        /*02a8*/ 	.word	0xffffffff


	//   ....[111]....
        /*02ac*/ 	.word	0xffffffff


	//   ....[112]....
        /*02b0*/ 	.word	0xffffffff


	//   ....[113]....
        /*02b4*/ 	.word	0xffffffff


	//   ....[114]....
        /*02b8*/ 	.word	0xffffffff


	//   ....[115]....
        /*02bc*/ 	.word	0xffffffff


	//   ....[116]....
        /*02c0*/ 	.word	0xffffffff


	//   ....[117]....
        /*02c4*/ 	.word	0xffffffff


	//   ....[118]....
        /*02c8*/ 	.word	0xffffffff


	//   ....[119]....
        /*02cc*/ 	.word	0xffffffff


	//   ....[120]....
        /*02d0*/ 	.word	0xffffffff


	//   ....[121]....
        /*02d4*/ 	.word	0xffffffff


	//   ....[122]....
        /*02d8*/ 	.word	0xffffffff


	//   ....[123]....
        /*02dc*/ 	.word	0xffffffff


	//   ....[124]....
        /*02e0*/ 	.word	0xffffffff


	//   ....[125]....
        /*02e4*/ 	.word	0xffffffff


	//   ....[126]....
        /*02e8*/ 	.word	0xffffffff


	//   ....[127]....
        /*02ec*/ 	.word	0xffffffff


	//   ....[128]....
        /*02f0*/ 	.word	0xffffffff


	//   ....[129]....
        /*02f4*/ 	.word	0xffffffff


	//   ....[130]....
        /*02f8*/ 	.word	0xffffffff


	//   ....[131]....
        /*02fc*/ 	.word	0xffffffff


	//   ....[132]....
        /*0300*/ 	.word	0xffffffff


	//   ....[133]....
        /*0304*/ 	.word	0xffffffff


	//   ....[134]....
        /*0308*/ 	.word	0xffffffff


	//   ....[135]....
        /*030c*/ 	.word	0xffffffff


	//   ....[136]....
        /*0310*/ 	.word	0xffffffff


	//   ....[137]....
        /*0314*/ 	.word	0xffffffff


	//   ....[138]....
        /*0318*/ 	.word	0xffffffff


	//   ....[139]....
        /*031c*/ 	.word	0xffffffff


	//   ....[140]....
        /*0320*/ 	.word	0xffffffff


	//   ....[141]....
        /*0324*/ 	.word	0xffffffff


	//   ....[142]....
        /*0328*/ 	.word	0xffffffff


	//   ....[143]....
        /*032c*/ 	.word	0xffffffff


	//   ....[144]....
        /*0330*/ 	.word	0x0500000f


	//   ....[145]....
        /*0334*/ 	.word	0x0500000f


	//   ....[146]....
        /*0338*/ 	.word	0x0500000f


	//   ....[147]....
        /*033c*/ 	.word	0x0500000f


	//   ....[148]....
        /*0340*/ 	.word	0x0500000f


	//   ....[149]....
        /*0344*/ 	.word	0x0500000f


	//   ....[150]....
        /*0348*/ 	.word	0x0500000f


	//   ....[151]....
        /*034c*/ 	.word	0x0500000f


	//   ....[152]....
        /*0350*/ 	.word	0x0500000f


	//   ....[153]....
        /*0354*/ 	.word	0x0500000f


	//   ....[154]....
        /*0358*/ 	.word	0x0500000f


	//   ....[155]....
        /*035c*/ 	.word	0x0500000f


	//   ....[156]....
        /*0360*/ 	.word	0x0500000f


	//   ....[157]....
        /*0364*/ 	.word	0x0500000f


	//   ....[158]....
        /*0368*/ 	.word	0x0500000f


	//   ....[159]....
        /*036c*/ 	.word	0x0500000f


	//   ....[160]....
        /*0370*/ 	.word	0x0500000f


	//   ....[161]....
        /*0374*/ 	.word	0x0500000f


	//   ....[162]....
        /*0378*/ 	.word	0x0500000f


	//   ....[163]....
        /*037c*/ 	.word	0x0500000f


	//   ....[164]....
        /*0380*/ 	.word	0x0500000f


	//   ....[165]....
        /*0384*/ 	.word	0x0500000f


	//   ....[166]....
        /*0388*/ 	.word	0x0500000f


	//   ....[167]....
        /*038c*/ 	.word	0x0500000f


	//   ....[168]....
        /*0390*/ 	.word	0x0500000f


	//   ....[169]....
        /*0394*/ 	.word	0x0500000f


	//   ....[170]....
        /*0398*/ 	.word	0x0500000f


	//   ....[171]....
        /*039c*/ 	.word	0x0500000f


	//   ....[172]....
        /*03a0*/ 	.word	0x0500000f


	//   ....[173]....
        /*03a4*/ 	.word	0x0500000f


	//   ....[174]....
        /*03a8*/ 	.word	0x0500000f


	//   ....[175]....
        /*03ac*/ 	.word	0x0500000f


	//   ....[176]....
        /*03b0*/ 	.word	0x0500000f


	//   ....[177]....
        /*03b4*/ 	.word	0x0500000f


	//   ....[178]....
        /*03b8*/ 	.word	0x0500000f


	//   ....[179]....
        /*03bc*/ 	.word	0x0500000f


	//   ....[180]....
        /*03c0*/ 	.word	0x0500000f


	//   ....[181]....
        /*03c4*/ 	.word	0x0500000f


	//   ....[182]....
        /*03c8*/ 	.word	0x0500000f


	//   ....[183]....
        /*03cc*/ 	.word	0x0500000f


	//   ....[184]....
        /*03d0*/ 	.word	0x0500000f


	//   ....[185]....
        /*03d4*/ 	.word	0x0500000f


	//   ....[186]....
        /*03d8*/ 	.word	0x0500000f


	//   ....[187]....
        /*03dc*/ 	.word	0x0500000f


	//   ....[188]....
        /*03e0*/ 	.word	0x0500000f


	//   ....[189]....
        /*03e4*/ 	.word	0x0500000f


	//   ....[190]....
        /*03e8*/ 	.word	0x0500000f


	//   ....[191]....
        /*03ec*/ 	.word	0x0500000f


	//   ....[192]....
        /*03f0*/ 	.word	0x0500000f


	//   ....[193]....
        /*03f4*/ 	.word	0x0500000f


	//   ....[194]....
        /*03f8*/ 	.word	0x0500000f


	//   ....[195]....
        /*03fc*/ 	.word	0x0500000f


	//   ....[196]....
        /*0400*/ 	.word	0x0500000f


	//   ....[197]....
        /*0404*/ 	.word	0x0500000f


	//   ....[198]....
        /*0408*/ 	.word	0x0500000f


	//   ....[199]....
        /*040c*/ 	.word	0x0500000f


	//   ....[200]....
        /*0410*/ 	.word	0x0500000f


	//   ....[201]....
        /*0414*/ 	.word	0x0500000f


	//   ....[202]....
        /*0418*/ 	.word	0x0500000f


	//   ....[203]....
        /*041c*/ 	.word	0x0500000f


	//   ....[204]....
        /*0420*/ 	.word	0x0500000f


	//   ....[205]....
        /*0424*/ 	.word	0x0500000f


	//   ....[206]....
        /*0428*/ 	.word	0x0500000f


	//   ....[207]....
        /*042c*/ 	.word	0x0500000f


	//   ....[208]....
        /*0430*/ 	.word	0x0500000f


	//   ....[209]....
        /*0434*/ 	.word	0x0500000f


	//   ....[210]....
        /*0438*/ 	.word	0x0500000f


	//   ....[211]....
        /*043c*/ 	.word	0x0500000f


	//   ....[212]....
        /*0440*/ 	.word	0x0500000f


	//   ....[213]....
        /*0444*/ 	.word	0x0500000f


	//   ....[214]....
        /*0448*/ 	.word	0x0500000f


	//   ....[215]....
        /*044c*/ 	.word	0x0500000f


	//   ....[216]....
        /*0450*/ 	.word	0x0500000f


	//   ....[217]....
        /*0454*/ 	.word	0x0500000f


	//   ....[218]....
        /*0458*/ 	.word	0x0500000f


	//   ....[219]....
        /*045c*/ 	.word	0x0500000f


	//   ....[220]....
        /*0460*/ 	.word	0x0500000f


	//   ....[221]....
        /*0464*/ 	.word	0x0500000f


	//   ....[222]....
        /*0468*/ 	.word	0x0500000f


	//   ....[223]....
        /*046c*/ 	.word	0x0500000f


	//   ....[224]....
        /*0470*/ 	.word	0x0500000f


	//   ....[225]....
        /*0474*/ 	.word	0x0500000f


	//   ....[226]....
        /*0478*/ 	.word	0x0500000f


	//   ....[227]....
        /*047c*/ 	.word	0x0500000f


	//   ....[228]....
        /*0480*/ 	.word	0x0500000f


	//   ....[229]....
        /*0484*/ 	.word	0x0500000f


	//   ....[230]....
        /*0488*/ 	.word	0x0500000f


	//   ....[231]....
        /*048c*/ 	.word	0x0500000f


	//   ....[232]....
        /*0490*/ 	.word	0x0500000f


	//   ....[233]....
        /*0494*/ 	.word	0x0500000f


	//   ....[234]....
        /*0498*/ 	.word	0x0500000f


	//----- nvinfo : EIATTR_COOP_GROUP_INSTR_OFFSETS
	.align		4
.L_171:
        /*049c*/ 	.byte	0x04, 0x28
        /*049e*/ 	.short	(.L_173 - .L_172)


	//   ....[0]....
.L_172:
        /*04a0*/ 	.word	0x00000080


	//   ....[1]....
        /*04a4*/ 	.word	0x00000090


	//   ....[2]....
        /*04a8*/ 	.word	0x000002d0


	//   ....[3]....
        /*04ac*/ 	.word	0x00000430


	//   ....[4]....
        /*04b0*/ 	.word	0x00000550


	//   ....[5]....
        /*04b4*/ 	.word	0x000006b0


	//   ....[6]....
        /*04b8*/ 	.word	0x00001650


	//   ....[7]....
        /*04bc*/ 	.word	0x00001d30


	//   ....[8]....
        /*04c0*/ 	.word	0x00001f80


	//   ....[9]....
        /*04c4*/ 	.word	0x000032c0


	//   ....[10]....
        /*04c8*/ 	.word	0x00003410


	//   ....[11]....
        /*04cc*/ 	.word	0x00003c60


	//   ....[12]....
        /*04d0*/ 	.word	0x00003cc0


	//   ....[13]....
        /*04d4*/ 	.word	0x000052e0


	//   ....[14]....
        /*04d8*/ 	.word	0x00005500


	//   ....[15]....
        /*04dc*/ 	.word	0x000060e0


	//   ....[16]....
        /*04e0*/ 	.word	0x000061e0


	//   ....[17]....
        /*04e4*/ 	.word	0x00006a30


	//   ....[18]....
        /*04e8*/ 	.word	0x00006aa0


	//   ....[19]....
        /*04ec*/ 	.word	0x000086a0


	//   ....[20]....
        /*04f0*/ 	.word	0x000086b0


	//   ....[21]....
        /*04f4*/ 	.word	0x000086e0


	//   ....[22]....
        /*04f8*/ 	.word	0x000086f0


	//   ....[23]....
        /*04fc*/ 	.word	0x0000a090


	//   ....[24]....
        /*0500*/ 	.word	0x0000a2b0


	//   ....[25]....
        /*0504*/ 	.word	0x0000ae90


	//   ....[26]....
        /*0508*/ 	.word	0x0000af90


	//   ....[27]....
        /*050c*/ 	.word	0x0000b7e0


	//   ....[28]....
        /*0510*/ 	.word	0x0000b840


	//   ....[29]....
        /*0514*/ 	.word	0x0000c7b0


	//   ....[30]....
        /*0518*/ 	.word	0x0000c7f0


	//   ....[31]....
        /*051c*/ 	.word	0x0000c890


	//   ....[32]....
        /*0520*/ 	.word	0x0000c8a0


	//   ....[33]....
        /*0524*/ 	.word	0x0000d460


	//   ....[34]....
        /*0528*/ 	.word	0x0000d4c0


	//   ....[35]....
        /*052c*/ 	.word	0x0000d4f0


	//   ....[36]....
        /*0530*/ 	.word	0x0000d570


	//   ....[37]....
        /*0534*/ 	.word	0x0000d9a0


	//   ....[38]....
        /*0538*/ 	.word	0x0000d9e0


	//   ....[39]....
        /*053c*/ 	.word	0x0000da00


	//   ....[40]....
        /*0540*/ 	.word	0x0000da30


	//   ....[41]....
        /*0544*/ 	.word	0x0000da50


	//   ....[42]....
        /*0548*/ 	.word	0x0000da60


	//   ....[43]....
        /*054c*/ 	.word	0x0000da80


	//   ....[44]....
        /*0550*/ 	.word	0x0000daa0


	//   ....[45]....
        /*0554*/ 	.word	0x0000e110


	//   ....[46]....
        /*0558*/ 	.word	0x0000e150


	//   ....[47]....
        /*055c*/ 	.word	0x0000e190


	//   ....[48]....
        /*0560*/ 	.word	0x0000e1c0


	//   ....[49]....
        /*0564*/ 	.word	0x0000e1e0


	//   ....[50]....
        /*0568*/ 	.word	0x0000e1f0


	//   ....[51]....
        /*056c*/ 	.word	0x0000e200


	//   ....[52]....
        /*0570*/ 	.word	0x0000e220


	//   ....[53]....
        /*0574*/ 	.word	0x0000e3c0


	//   ....[54]....
        /*0578*/ 	.word	0x0000fba0


	//   ....[55]....
        /*057c*/ 	.word	0x0000fbc0


	//   ....[56]....
        /*0580*/ 	.word	0x0000fbd0


	//   ....[57]....
        /*0584*/ 	.word	0x0000fc50


	//   ....[58]....
        /*0588*/ 	.word	0x0000fc70


	//   ....[59]....
        /*058c*/ 	.word	0x0000fcf0


	//   ....[60]....
        /*0590*/ 	.word	0x0000fd10


	//   ....[61]....
        /*0594*/ 	.word	0x0000fd90


	//   ....[62]....
        /*0598*/ 	.word	0x0000fdb0


	//   ....[63]....
        /*059c*/ 	.word	0x0000fe30


	//   ....[64]....
        /*05a0*/ 	.word	0x0000fe50


	//   ....[65]....
        /*05a4*/ 	.word	0x0000fed0


	//   ....[66]....
        /*05a8*/ 	.word	0x0000fef0


	//   ....[67]....
        /*05ac*/ 	.word	0x0000ff70


	//   ....[68]....
        /*05b0*/ 	.word	0x0000ff90


	//   ....[69]....
        /*05b4*/ 	.word	0x0000ffa0


	//   ....[70]....
        /*05b8*/ 	.word	0x000107e0


	//   ....[71]....
        /*05bc*/ 	.word	0x00010800


	//   ....[72]....
        /*05c0*/ 	.word	0x00010830


	//   ....[73]....
        /*05c4*/ 	.word	0x000108b0


	//   ....[74]....
        /*05c8*/ 	.word	0x000108d0


	//   ....[75]....
        /*05cc*/ 	.word	0x00010950


	//   ....[76]....
        /*05d0*/ 	.word	0x00010970


	//   ....[77]....
        /*05d4*/ 	.word	0x000109f0


	//   ....[78]....
        /*05d8*/ 	.word	0x00010a10


	//   ....[79]....
        /*05dc*/ 	.word	0x00010a90


	//   ....[80]....
        /*05e0*/ 	.word	0x00010ab0


	//   ....[81]....
        /*05e4*/ 	.word	0x00010b30


	//   ....[82]....
        /*05e8*/ 	.word	0x00010b50


	//   ....[83]....
        /*05ec*/ 	.word	0x00010bd0


	//   ....[84]....
        /*05f0*/ 	.word	0x00010bf0


	//   ....[85]....
        /*05f4*/ 	.word	0x00010c00


	//   ....[86]....
        /*05f8*/ 	.word	0x00010c10


	//   ....[87]....
        /*05fc*/ 	.word	0x00010cb0


	//   ....[88]....
        /*0600*/ 	.word	0x00010d00


	//   ....[89]....
        /*0604*/ 	.word	0x00010d20


	//   ....[90]....
        /*0608*/ 	.word	0x00010d40


	//   ....[91]....
        /*060c*/ 	.word	0x00010d90


	//   ....[92]....
        /*0610*/ 	.word	0x00010db0


	//   ....[93]....
        /*0614*/ 	.word	0x00010dc0


	//   ....[94]....
        /*0618*/ 	.word	0x00011560


	//   ....[95]....
        /*061c*/ 	.word	0x00011580


	//   ....[96]....
        /*0620*/ 	.word	0x000115f0


	//   ....[97]....
        /*0624*/ 	.word	0x00011600


	//   ....[98]....
        /*0628*/ 	.word	0x00011640


	//   ....[99]....
        /*062c*/ 	.word	0x00011650


	//   ....[100]....
        /*0630*/ 	.word	0x00011690


	//   ....[101]....
        /*0634*/ 	.word	0x000116a0


	//   ....[102]....
        /*0638*/ 	.word	0x000116e0


	//   ....[103]....
        /*063c*/ 	.word	0x000116f0


	//   ....[104]....
        /*0640*/ 	.word	0x00011730


	//   ....[105]....
        /*0644*/ 	.word	0x00011740


	//   ....[106]....
        /*0648*/ 	.word	0x00011780


	//   ....[107]....
        /*064c*/ 	.word	0x00011790


	//   ....[108]....
        /*0650*/ 	.word	0x000117a0


	//   ....[109]....
        /*0654*/ 	.word	0x000117e0


	//   ....[110]....
        /*0658*/ 	.word	0x00011aa0


	//   ....[111]....
        /*065c*/ 	.word	0x00011ac0


	//   ....[112]....
        /*0660*/ 	.word	0x00011b20


	//   ....[113]....
        /*0664*/ 	.word	0x00011b30


	//   ....[114]....
        /*0668*/ 	.word	0x00011b80


	//   ....[115]....
        /*066c*/ 	.word	0x00011b90


	//   ....[116]....
        /*0670*/ 	.word	0x00011be0


	//   ....[117]....
        /*0674*/ 	.word	0x00011bf0


	//   ....[118]....
        /*0678*/ 	.word	0x00011c40


	//   ....[119]....
        /*067c*/ 	.word	0x00011c50


	//   ....[120]....
        /*0680*/ 	.word	0x00011ca0


	//   ....[121]....
        /*0684*/ 	.word	0x00011cb0


	//   ....[122]....
        /*0688*/ 	.word	0x00011d00


	//   ....[123]....
        /*068c*/ 	.word	0x00011d10


	//   ....[124]....
        /*0690*/ 	.word	0x00011d20


	//   ....[125]....
        /*0694*/ 	.word	0x00011d70


	//   ....[126]....
        /*0698*/ 	.word	0x00012340


	//   ....[127]....
        /*069c*/ 	.word	0x00012350


	//   ....[128]....
        /*06a0*/ 	.word	0x00012360


	//   ....[129]....
        /*06a4*/ 	.word	0x00012370


	//   ....[130]....
        /*06a8*/ 	.word	0x00012380


	//   ....[131]....
        /*06ac*/ 	.word	0x000123d0


	//   ....[132]....
        /*06b0*/ 	.word	0x00012420


	//   ....[133]....
        /*06b4*/ 	.word	0x00012450


	//   ....[134]....
        /*06b8*/ 	.word	0x00012480


	//   ....[135]....
        /*06bc*/ 	.word	0x000124b0


	//   ....[136]....
        /*06c0*/ 	.word	0x000124e0


	//   ....[137]....
        /*06c4*/ 	.word	0x00012510


	//   ....[138]....
        /*06c8*/ 	.word	0x00012540


	//   ....[139]....
        /*06cc*/ 	.word	0x00012570


	//   ....[140]....
        /*06d0*/ 	.word	0x000125a0


	//   ....[141]....
        /*06d4*/ 	.word	0x000125d0


	//   ....[142]....
        /*06d8*/ 	.word	0x000128d0


	//   ....[143]....
        /*06dc*/ 	.word	0x00012ac0


	//   ....[144]....
        /*06e0*/ 	.word	0x00013110


	//   ....[145]....
        /*06e4*/ 	.word	0x000131f0


	//   ....[146]....
        /*06e8*/ 	.word	0x00013290


	//   ....[147]....
        /*06ec*/ 	.word	0x000132f0


	//   ....[148]....
        /*06f0*/ 	.word	0x000133e0


	//   ....[149]....
        /*06f4*/ 	.word	0x00013450


	//   ....[150]....
        /*06f8*/ 	.word	0x00013540


	//   ....[151]....
        /*06fc*/ 	.word	0x000135b0


	//   ....[152]....
        /*0700*/ 	.word	0x000136a0


	//   ....[153]....
        /*0704*/ 	.word	0x00013710


	//   ....[154]....
        /*0708*/ 	.word	0x00013800


	//   ....[155]....
        /*070c*/ 	.word	0x00013870


	//   ....[156]....
        /*0710*/ 	.word	0x00013960


	//   ....[157]....
        /*0714*/ 	.word	0x000139d0


	//   ....[158]....
        /*0718*/ 	.word	0x00013ac0


	//   ....[159]....
        /*071c*/ 	.word	0x00013b30


	//   ....[160]....
        /*0720*/ 	.word	0x00013c10


	//   ....[161]....
        /*0724*/ 	.word	0x00013ca0


	//   ....[162]....
        /*0728*/ 	.word	0x00013d10


	//   ....[163]....
        /*072c*/ 	.word	0x00013d70


	//   ....[164]....
        /*0730*/ 	.word	0x00013e60


	//   ....[165]....
        /*0734*/ 	.word	0x00013ec0


	//   ....[166]....
        /*0738*/ 	.word	0x00013fc0


	//   ....[167]....
        /*073c*/ 	.word	0x00014020


	//   ....[168]....
        /*0740*/ 	.word	0x00014120


	//   ....[169]....
        /*0744*/ 	.word	0x00014180


	//   ....[170]....
        /*0748*/ 	.word	0x00014280


	//   ....[171]....
        /*074c*/ 	.word	0x000142e0


	//   ....[172]....
        /*0750*/ 	.word	0x000143e0


	//   ....[173]....
        /*0754*/ 	.word	0x00014440


	//   ....[174]....
        /*0758*/ 	.word	0x00014540


	//   ....[175]....
        /*075c*/ 	.word	0x000145a0


	//   ....[176]....
        /*0760*/ 	.word	0x00014640


	//   ....[177]....
        /*0764*/ 	.word	0x00014700


	//   ....[178]....
        /*0768*/ 	.word	0x000147d0


	//   ....[179]....
        /*076c*/ 	.word	0x00014830


	//   ....[180]....
        /*0770*/ 	.word	0x000148f0


	//   ....[181]....
        /*0774*/ 	.word	0x00014950


	//   ....[182]....
        /*0778*/ 	.word	0x00014a00


	//   ....[183]....
        /*077c*/ 	.word	0x00014a80


	//   ....[184]....
        /*0780*/ 	.word	0x00014b30


	//   ....[185]....
        /*0784*/ 	.word	0x00014c60


	//   ....[186]....
        /*0788*/ 	.word	0x00014d10


	//   ....[187]....
        /*078c*/ 	.word	0x00014d90


	//   ....[188]....
        /*0790*/ 	.word	0x00014e50


	//   ....[189]....
        /*0794*/ 	.word	0x00014eb0


	//   ....[190]....
        /*0798*/ 	.word	0x00014f60


	//   ....[191]....
        /*079c*/ 	.word	0x00014fc0


	//   ....[192]....
        /*07a0*/ 	.word	0x00015070


	//   ....[193]....
        /*07a4*/ 	.word	0x000150d0


	//   ....[194]....
        /*07a8*/ 	.word	0x00015180


	//   ....[195]....
        /*07ac*/ 	.word	0x000151e0


	//   ....[196]....
        /*07b0*/ 	.word	0x00015290


	//   ....[197]....
        /*07b4*/ 	.word	0x000152f0


	//   ....[198]....
        /*07b8*/ 	.word	0x000153a0


	//   ....[199]....
        /*07bc*/ 	.word	0x00015400


	//   ....[200]....
        /*07c0*/ 	.word	0x000154b0


	//   ....[201]....
        /*07c4*/ 	.word	0x000155a0


	//   ....[202]....
        /*07c8*/ 	.word	0x00015640


	//   ....[203]....
        /*07cc*/ 	.word	0x000156a0


	//   ....[204]....
        /*07d0*/ 	.word	0x00015760


	//   ....[205]....
        /*07d4*/ 	.word	0x000157c0


	//   ....[206]....
        /*07d8*/ 	.word	0x00015880


	//   ....[207]....
        /*07dc*/ 	.word	0x000158e0


	//   ....[208]....
        /*07e0*/ 	.word	0x000159a0


	//   ....[209]....
        /*07e4*/ 	.word	0x00015a00


	//   ....[210]....
        /*07e8*/ 	.word	0x00015ac0


	//   ....[211]....
        /*07ec*/ 	.word	0x00015b20


	//   ....[212]....
        /*07f0*/ 	.word	0x00015be0


	//   ....[213]....
        /*07f4*/ 	.word	0x00015c40


	//   ....[214]....
        /*07f8*/ 	.word	0x00015d00


	//   ....[215]....
        /*07fc*/ 	.word	0x00015d60


	//   ....[216]....
        /*0800*/ 	.word	0x00015e20


	//   ....[217]....
        /*0804*/ 	.word	0x00015f10


	//   ....[218]....
        /*0808*/ 	.word	0x00015fc0


	//   ....[219]....
        /*080c*/ 	.word	0x00016050


	//   ....[220]....
        /*0810*/ 	.word	0x00016100


	//   ....[221]....
        /*0814*/ 	.word	0x00016160


	//   ....[222]....
        /*0818*/ 	.word	0x00016210


	//   ....[223]....
        /*081c*/ 	.word	0x00016270


	//   ....[224]....
        /*0820*/ 	.word	0x00016330


	//   ....[225]....
        /*0824*/ 	.word	0x00016390


	//   ....[226]....
        /*0828*/ 	.word	0x00016440


	//   ....[227]....
        /*082c*/ 	.word	0x000164a0


	//   ....[228]....
        /*0830*/ 	.word	0x00016560


	//   ....[229]....
        /*0834*/ 	.word	0x000165c0


	//   ....[230]....
        /*0838*/ 	.word	0x00016670


	//   ....[231]....
        /*083c*/ 	.word	0x000166d0


	//   ....[232]....
        /*0840*/ 	.word	0x00016790


	//   ....[233]....
        /*0844*/ 	.word	0x00016820


	//   ....[234]....
        /*0848*/ 	.word	0x00016940


	//----- nvinfo : EIATTR_REG_RECONFIG
	.align		4
.L_173:
        /*084c*/ 	.byte	0x01, 0x54
	.zero		2


	//----- nvinfo : EIATTR_SYSCALL_OFFSETS
	.align		4
        /*0850*/ 	.byte	0x04, 0x46
        /*0852*/ 	.short	(.L_175 - .L_174)


	//   ....[0]....
.L_174:
        /*0854*/ 	.word	0x00001830


	//   ....[1]....
        /*0858*/ 	.word	0x0000f1a0


	//   ....[2]....
        /*085c*/ 	.word	0x0000f2f0


	//   ....[3]....
        /*0860*/ 	.word	0x0000f3e0


	//   ....[4]....
        /*0864*/ 	.word	0x000102c0


	//----- nvinfo : EIATTR_MBARRIER_INSTR_OFFSETS
	.align		4
.L_175:
        /*0868*/ 	.byte	0x04, 0x39
        /*086a*/ 	.short	(.L_177 - .L_176)


	//   ....[0]....
.L_176:
        /*086c*/ 	.word	0x00000180
        /*0870*/ 	.word	0x000000ff
        /*0874*/ 	.word	0x00016800
        /*0878*/ 	.short	0x0100
        /*087a*/ 	.byte	0x08
	.zero		1


	//   ....[1]....
        /*087c*/ 	.word	0x00000190
        /*0880*/ 	.word	0x000000ff
        /*0884*/ 	.word	0x00016820
        /*0888*/ 	.short	0x0100
        /*088a*/ 	.byte	0x08
	.zero		1


	//   ....[2]....
        /*088c*/ 	.word	0x00000280
        /*0890*/ 	.word	0x000000ff
        /*0894*/ 	.word	0x00016830
        /*0898*/ 	.short	0x0100
        /*089a*/ 	.byte	0x08
	.zero		1


	//   ....[3]....
        /*089c*/ 	.word	0x00000290
        /*08a0*/ 	.word	0x000000ff
        /*08a4*/ 	.word	0x00016840
        /*08a8*/ 	.short	0x0100
        /*08aa*/ 	.byte	0x08
	.zero		1


	//   ....[4]....
        /*08ac*/ 	.word	0x000002a0
        /*08b0*/ 	.word	0x000000ff
        /*08b4*/ 	.word	0x00016838
        /*08b8*/ 	.short	0x0100
        /*08ba*/ 	.byte	0x08
	.zero		1


	//   ....[5]....
        /*08bc*/ 	.word	0x000002b0
        /*08c0*/ 	.word	0x000000ff
        /*08c4*/ 	.word	0x00016848
        /*08c8*/ 	.short	0x0100
        /*08ca*/ 	.byte	0x08
	.zero		1


	//   ....[6]....
        /*08cc*/ 	.word	0x000003e0
        /*08d0*/ 	.word	0x000000ff
        /*08d4*/ 	.word	0x00016850
        /*08d8*/ 	.short	0x0100
        /*08da*/ 	.byte	0x08
	.zero		1


	//   ....[7]....
        /*08dc*/ 	.word	0x000003f0
        /*08e0*/ 	.word	0x000000ff
        /*08e4*/ 	.word	0x00016860
        /*08e8*/ 	.short	0x0100
        /*08ea*/ 	.byte	0x08
	.zero		1


	//   ....[8]....
        /*08ec*/ 	.word	0x00000400
        /*08f0*/ 	.word	0x000000ff
        /*08f4*/ 	.word	0x00016858
        /*08f8*/ 	.short	0x0100
        /*08fa*/ 	.byte	0x08
	.zero		1


	//   ....[9]....
        /*08fc*/ 	.word	0x00000410
        /*0900*/ 	.word	0x000000ff
        /*0904*/ 	.word	0x00016868
        /*0908*/ 	.short	0x0100
        /*090a*/ 	.byte	0x08
	.zero		1


	//   ....[10]....
        /*090c*/ 	.word	0x00000500
        /*0910*/ 	.word	0x000000ff
        /*0914*/ 	.word	0x00016870
        /*0918*/ 	.short	0x0100
        /*091a*/ 	.byte	0x06
	.zero		1


	//   ....[11]....
        /*091c*/ 	.word	0x00000510
        /*0920*/ 	.word	0x000000ff
        /*0924*/ 	.word	0x00016880
        /*0928*/ 	.short	0x0100
        /*092a*/ 	.byte	0x06
	.zero		1


	//   ....[12]....
        /*092c*/ 	.word	0x00000520
        /*0930*/ 	.word	0x000000ff
        /*0934*/ 	.word	0x00016878
        /*0938*/ 	.short	0x0100
        /*093a*/ 	.byte	0x06
	.zero		1


	//   ....[13]....
        /*093c*/ 	.word	0x00000530
        /*0940*/ 	.word	0x000000ff
        /*0944*/ 	.word	0x00016888
        /*0948*/ 	.short	0x0100
        /*094a*/ 	.byte	0x06
	.zero		1


	//   ....[14]....
        /*094c*/ 	.word	0x00000660
        /*0950*/ 	.word	0x000000ff
        /*0954*/ 	.word	0x00016890
        /*0958*/ 	.short	0x0100
        /*095a*/ 	.byte	0x08
	.zero		1


	//   ....[15]....
        /*095c*/ 	.word	0x00000670
        /*0960*/ 	.word	0x000000ff
        /*0964*/ 	.word	0x000168a0
        /*0968*/ 	.short	0x0100
        /*096a*/ 	.byte	0x08
	.zero		1


	//   ....[16]....
        /*096c*/ 	.word	0x00000680
        /*0970*/ 	.word	0x000000ff
        /*0974*/ 	.word	0x00016898
        /*0978*/ 	.short	0x0100
        /*097a*/ 	.byte	0x08
	.zero		1


	//   ....[17]....
        /*097c*/ 	.word	0x00000690
        /*0980*/ 	.word	0x000000ff
        /*0984*/ 	.word	0x000168a8
        /*0988*/ 	.short	0x0100
        /*098a*/ 	.byte	0x08
	.zero		1


	//   ....[18]....
        /*098c*/ 	.word	0x000007d0
        /*0990*/ 	.word	0x000000ff
        /*0994*/ 	.word	0x000168b0
        /*0998*/ 	.short	0x0100
        /*099a*/ 	.byte	0x08
	.zero		1


	//   ....[19]....
        /*099c*/ 	.word	0x000007e0
        /*09a0*/ 	.word	0x000000ff
        /*09a4*/ 	.word	0x000168c0
        /*09a8*/ 	.short	0x0100
        /*09aa*/ 	.byte	0x08
	.zero		1


	//   ....[20]....
        /*09ac*/ 	.word	0x000007f0
        /*09b0*/ 	.word	0x000000ff
        /*09b4*/ 	.word	0x000168b8
        /*09b8*/ 	.short	0x0100
        /*09ba*/ 	.byte	0x08
	.zero		1


	//   ....[21]....
        /*09bc*/ 	.word	0x00000800
        /*09c0*/ 	.word	0x000000ff
        /*09c4*/ 	.word	0x000168c8
        /*09c8*/ 	.short	0x0100
        /*09ca*/ 	.byte	0x08
	.zero		1


	//   ....[22]....
        /*09cc*/ 	.word	0x000018b0
        /*09d0*/ 	.word	0x000000ff
        /*09d4*/ 	.word	0x00016800
        /*09d8*/ 	.short	0x010a
        /*09da*/ 	.byte	0x2d
	.zero		1


	//   ....[23]....
        /*09dc*/ 	.word	0x00001930
        /*09e0*/ 	.word	0x00000003
        /*09e4*/ 	.word	0x00016830
        /*09e8*/ 	.short	0x010a
        /*09ea*/ 	.byte	0x3f
	.zero		1


	//   ....[24]....
        /*09ec*/ 	.word	0x00001970
        /*09f0*/ 	.word	0x00000003
        /*09f4*/ 	.word	0x00016830
        /*09f8*/ 	.short	0x010a
        /*09fa*/ 	.byte	0x3f
	.zero		1


	//   ....[25]....
        /*09fc*/ 	.word	0x00001d50
        /*0a00*/ 	.word	0x000000ff
        /*0a04*/ 	.word	0x00000000
        /*0a08*/ 	.short	0x0101
        /*0a0a*/ 	.byte	0x06
	.zero		1


	//   ....[26]....
        /*0a0c*/ 	.word	0x00004be0
        /*0a10*/ 	.word	0x000000ff
        /*0a14*/ 	.word	0x00016830
        /*0a18*/ 	.short	0x010a
        /*0a1a*/ 	.byte	0x06
	.zero		1


	//   ....[27]....
        /*0a1c*/ 	.word	0x00004c20
        /*0a20*/ 	.word	0x000000ff
        /*0a24*/ 	.word	0x00016830
        /*0a28*/ 	.short	0x010a
        /*0a2a*/ 	.byte	0x06
	.zero		1


	//   ....[28]....
        /*0a2c*/ 	.word	0x00004e30
        /*0a30*/ 	.word	0x000000ff
        /*0a34*/ 	.word	0x00016850
        /*0a38*/ 	.short	0x010a
        /*0a3a*/ 	.byte	0x06
	.zero		1


	//   ....[29]....
        /*0a3c*/ 	.word	0x00004e70
        /*0a40*/ 	.word	0x000000ff
        /*0a44*/ 	.word	0x00016850
        /*0a48*/ 	.short	0x010a
        /*0a4a*/ 	.byte	0x06
	.zero		1


	//   ....[30]....
        /*0a4c*/ 	.word	0x000052a0
        /*0a50*/ 	.word	0x000000ff
        /*0a54*/ 	.word	0x00000000
        /*0a58*/ 	.short	0x0101
        /*0a5a*/ 	.byte	0x06
	.zero		1


	//   ....[31]....
        /*0a5c*/ 	.word	0x00007570
        /*0a60*/ 	.word	0x000000ff
        /*0a64*/ 	.word	0x00000000
        /*0a68*/ 	.short	0x0101
        /*0a6a*/ 	.byte	0x06
	.zero		1


	//   ....[32]....
        /*0a6c*/ 	.word	0x00007c70
        /*0a70*/ 	.word	0x000000ff
        /*0a74*/ 	.word	0x00016830
        /*0a78*/ 	.short	0x010a
        /*0a7a*/ 	.byte	0x06
	.zero		1


	//   ....[33]....
        /*0a7c*/ 	.word	0x00007cb0
        /*0a80*/ 	.word	0x000000ff
        /*0a84*/ 	.word	0x00016830
        /*0a88*/ 	.short	0x010a
        /*0a8a*/ 	.byte	0x06
	.zero		1


	//   ....[34]....
        /*0a8c*/ 	.word	0x00007ec0
        /*0a90*/ 	.word	0x000000ff
        /*0a94*/ 	.word	0x00016850
        /*0a98*/ 	.short	0x010a
        /*0a9a*/ 	.byte	0x06
	.zero		1


	//   ....[35]....
        /*0a9c*/ 	.word	0x00007f00
        /*0aa0*/ 	.word	0x000000ff
        /*0aa4*/ 	.word	0x00016850
        /*0aa8*/ 	.short	0x010a
        /*0aaa*/ 	.byte	0x06
	.zero		1


	//   ....[36]....
        /*0aac*/ 	.word	0x00008320
        /*0ab0*/ 	.word	0x000000ff
        /*0ab4*/ 	.word	0x00000000
        /*0ab8*/ 	.short	0x0101
        /*0aba*/ 	.byte	0x06
	.zero		1


	//   ....[37]....
        /*0abc*/ 	.word	0x000094d0
        /*0ac0*/ 	.word	0x000000ff
        /*0ac4*/ 	.word	0x00000000
        /*0ac8*/ 	.short	0x0101
        /*0aca*/ 	.byte	0x06
	.zero		1


	//   ....[38]....
        /*0acc*/ 	.word	0x000099d0
        /*0ad0*/ 	.word	0x000000ff
        /*0ad4*/ 	.word	0x00016830
        /*0ad8*/ 	.short	0x010a
        /*0ada*/ 	.byte	0x06
	.zero		1


	//   ....[39]....
        /*0adc*/ 	.word	0x00009a10
        /*0ae0*/ 	.word	0x000000ff
        /*0ae4*/ 	.word	0x00016830
        /*0ae8*/ 	.short	0x010a
        /*0aea*/ 	.byte	0x06
	.zero		1


	//   ....[40]....
        /*0aec*/ 	.word	0x00009bf0
        /*0af0*/ 	.word	0x000000ff
        /*0af4*/ 	.word	0x00016850
        /*0af8*/ 	.short	0x010a
        /*0afa*/ 	.byte	0x06
	.zero		1


	//   ....[41]....
        /*0afc*/ 	.word	0x00009c30
        /*0b00*/ 	.word	0x000000ff
        /*0b04*/ 	.word	0x00016850
        /*0b08*/ 	.short	0x010a
        /*0b0a*/ 	.byte	0x06
	.zero		1


	//   ....[42]....
        /*0b0c*/ 	.word	0x0000a050
        /*0b10*/ 	.word	0x000000ff
        /*0b14*/ 	.word	0x00000000
        /*0b18*/ 	.short	0x0101
        /*0b1a*/ 	.byte	0x06
	.zero		1


	//   ....[43]....
        /*0b1c*/ 	.word	0x0000c320
        /*0b20*/ 	.word	0x000000ff
        /*0b24*/ 	.word	0x00000000
        /*0b28*/ 	.short	0x0101
        /*0b2a*/ 	.byte	0x06
	.zero		1


	//   ....[44]....
        /*0b2c*/ 	.word	0x0000c720
        /*0b30*/ 	.word	0x000000ff
        /*0b34*/ 	.word	0x00016850
        /*0b38*/ 	.short	0x010a
        /*0b3a*/ 	.byte	0x05
	.zero		1


	//   ....[45]....
        /*0b3c*/ 	.word	0x0000c760
        /*0b40*/ 	.word	0x000000ff
        /*0b44*/ 	.word	0x00016850
        /*0b48*/ 	.short	0x010a
        /*0b4a*/ 	.byte	0x05
	.zero		1


	//   ....[46]....
        /*0b4c*/ 	.word	0x0000ccb0
        /*0b50*/ 	.word	0x000000ff
        /*0b54*/ 	.word	0x00000000
        /*0b58*/ 	.short	0x0101
        /*0b5a*/ 	.byte	0x04
	.zero		1


	//   ....[47]....
        /*0b5c*/ 	.word	0x0000d8e0
        /*0b60*/ 	.word	0x00000000
        /*0b64*/ 	.word	0x00000000
        /*0b68*/ 	.short	0x0101
        /*0b6a*/ 	.byte	0x3f
	.zero		1


	//   ....[48]....
        /*0b6c*/ 	.word	0x0000f940
        /*0b70*/ 	.word	0x00000000
        /*0b74*/ 	.word	0x00016840
        /*0b78*/ 	.short	0x010a
        /*0b7a*/ 	.byte	0x3f
	.zero		1


	//   ....[49]....
        /*0b7c*/ 	.word	0x000100a0
        /*0b80*/ 	.word	0x00000000
        /*0b84*/ 	.word	0x00016830
        /*0b88*/ 	.short	0x0107
        /*0b8a*/ 	.byte	0x3f
	.zero		1


	//   ....[50]....
        /*0b8c*/ 	.word	0x00010160
        /*0b90*/ 	.word	0x00000000
        /*0b94*/ 	.word	0x00016830
        /*0b98*/ 	.short	0x0101
        /*0b9a*/ 	.byte	0x3f
	.zero		1


	//   ....[51]....
        /*0b9c*/ 	.word	0x00010eb0
        /*0ba0*/ 	.word	0x00000010
        /*0ba4*/ 	.word	0x00016800
        /*0ba8*/ 	.short	0x0107
        /*0baa*/ 	.byte	0x3f
	.zero		1


	//   ....[52]....
        /*0bac*/ 	.word	0x00010fa0
        /*0bb0*/ 	.word	0x00000010
        /*0bb4*/ 	.word	0x00016800
        /*0bb8*/ 	.short	0x0101
        /*0bba*/ 	.byte	0x3f
	.zero		1


	//   ....[53]....
        /*0bbc*/ 	.word	0x00010fc0
        /*0bc0*/ 	.word	0x00000010
        /*0bc4*/ 	.word	0x00016820
        /*0bc8*/ 	.short	0x010a
        /*0bca*/ 	.byte	0x3f
	.zero		1


	//   ....[54]....
        /*0bcc*/ 	.word	0x00011340
        /*0bd0*/ 	.word	0x00000005
        /*0bd4*/ 	.word	0x00016840
        /*0bd8*/ 	.short	0x010a
        /*0bda*/ 	.byte	0x3f
	.zero		1


	//   ....[55]....
        /*0bdc*/ 	.word	0x00011860
        /*0be0*/ 	.word	0x00000005
        /*0be4*/ 	.word	0x00016830
        /*0be8*/ 	.short	0x0107
        /*0bea*/ 	.byte	0x3f
	.zero		1


	//   ....[56]....
        /*0bec*/ 	.word	0x00011920
        /*0bf0*/ 	.word	0x00000005
        /*0bf4*/ 	.word	0x00016830
        /*0bf8*/ 	.short	0x0101
        /*0bfa*/ 	.byte	0x3f
	.zero		1


	//   ....[57]....
        /*0bfc*/ 	.word	0x00011980
        /*0c00*/ 	.word	0x00000005
        /*0c04*/ 	.word	0x00016860
        /*0c08*/ 	.short	0x010a
        /*0c0a*/ 	.byte	0x3f
	.zero		1


	//   ....[58]....
        /*0c0c*/ 	.word	0x00011e40
        /*0c10*/ 	.word	0x00000005
        /*0c14*/ 	.word	0x00016850
        /*0c18*/ 	.short	0x0107
        /*0c1a*/ 	.byte	0x3f
	.zero		1


	//   ....[59]....
        /*0c1c*/ 	.word	0x00011ff0
        /*0c20*/ 	.word	0x00000005
        /*0c24*/ 	.word	0x00016850
        /*0c28*/ 	.short	0x0101
        /*0c2a*/ 	.byte	0x3f
	.zero		1


	//   ....[60]....
        /*0c2c*/ 	.word	0x00012200
        /*0c30*/ 	.word	0x00000004
        /*0c34*/ 	.word	0x00016860
        /*0c38*/ 	.short	0x010a
        /*0c3a*/ 	.byte	0x3f
	.zero		1


	//   ....[61]....
        /*0c3c*/ 	.word	0x000126b0
        /*0c40*/ 	.word	0x00000004
        /*0c44*/ 	.word	0x00016850
        /*0c48*/ 	.short	0x0107
        /*0c4a*/ 	.byte	0x3f
	.zero		1


	//   ....[62]....
        /*0c4c*/ 	.word	0x00012770
        /*0c50*/ 	.word	0x00000004
        /*0c54*/ 	.word	0x00016850
        /*0c58*/ 	.short	0x0101
        /*0c5a*/ 	.byte	0x3f
	.zero		1


	//   ....[63]....
        /*0c5c*/ 	.word	0x00012a40
        /*0c60*/ 	.word	0x00000004
        /*0c64*/ 	.word	0x00016820
        /*0c68*/ 	.short	0x010a
        /*0c6a*/ 	.byte	0x3f
	.zero		1


	//   ....[64]....
        /*0c6c*/ 	.word	0x00012bc0
        /*0c70*/ 	.word	0x00000005
        /*0c74*/ 	.word	0x00016840
        /*0c78*/ 	.short	0x010a
        /*0c7a*/ 	.byte	0x3f
	.zero		1


	//   ....[65]....
        /*0c7c*/ 	.word	0x00012c60
        /*0c80*/ 	.word	0x00000017
        /*0c84*/ 	.word	0x00016840
        /*0c88*/ 	.short	0x010a
        /*0c8a*/ 	.byte	0x3f
	.zero		1


	//   ....[66]....
        /*0c8c*/ 	.word	0x00012ca0
        /*0c90*/ 	.word	0x00000005
        /*0c94*/ 	.word	0x00016860
        /*0c98*/ 	.short	0x010a
        /*0c9a*/ 	.byte	0x3f
	.zero		1


	//   ....[67]....
        /*0c9c*/ 	.word	0x00012ce0
        /*0ca0*/ 	.word	0x00000017
        /*0ca4*/ 	.word	0x00016860
        /*0ca8*/ 	.short	0x010a
        /*0caa*/ 	.byte	0x3f
	.zero		1


	//   ....[68]....
        /*0cac*/ 	.word	0x00012d50
        /*0cb0*/ 	.word	0x00000003
        /*0cb4*/ 	.word	0x00016800
        /*0cb8*/ 	.short	0x010a
        /*0cba*/ 	.byte	0x3f
	.zero		1


	//   ....[69]....
        /*0cbc*/ 	.word	0x00012da0
        /*0cc0*/ 	.word	0x00000003
        /*0cc4*/ 	.word	0x00016830
        /*0cc8*/ 	.short	0x010a
        /*0cca*/ 	.byte	0x3f
	.zero		1


	//   ....[70]....
        /*0ccc*/ 	.word	0x00012e00
        /*0cd0*/ 	.word	0x00000005
        /*0cd4*/ 	.word	0x00016830
        /*0cd8*/ 	.short	0x010a
        /*0cda*/ 	.byte	0x3f
	.zero		1


	//   ....[71]....
        /*0cdc*/ 	.word	0x00012e60
        /*0ce0*/ 	.word	0x00000005
        /*0ce4*/ 	.word	0x00016850
        /*0ce8*/ 	.short	0x010a
        /*0cea*/ 	.byte	0x3f
	.zero		1


	//   ....[72]....
        /*0cec*/ 	.word	0x00012ec0
        /*0cf0*/ 	.word	0x0000000b
        /*0cf4*/ 	.word	0x00016830
        /*0cf8*/ 	.short	0x010a
        /*0cfa*/ 	.byte	0x3f
	.zero		1


	//   ....[73]....
        /*0cfc*/ 	.word	0x00012f20
        /*0d00*/ 	.word	0x0000000b
        /*0d04*/ 	.word	0x00016850
        /*0d08*/ 	.short	0x010a
        /*0d0a*/ 	.byte	0x3f
	.zero		1


	//   ....[74]....
        /*0d0c*/ 	.word	0x00012f80
        /*0d10*/ 	.word	0x00000007
        /*0d14*/ 	.word	0x00016830
        /*0d18*/ 	.short	0x010a
        /*0d1a*/ 	.byte	0x3f
	.zero		1


	//   ....[75]....
        /*0d1c*/ 	.word	0x00012fe0
        /*0d20*/ 	.word	0x00000007
        /*0d24*/ 	.word	0x00016850
        /*0d28*/ 	.short	0x010a
        /*0d2a*/ 	.byte	0x3f
	.zero		1


	//   ....[76]....
        /*0d2c*/ 	.word	0x00013040
        /*0d30*/ 	.word	0x00000006
        /*0d34*/ 	.word	0x00016850
        /*0d38*/ 	.short	0x010a
        /*0d3a*/ 	.byte	0x3f
	.zero		1


	//   ....[77]....
        /*0d3c*/ 	.word	0x00013140
        /*0d40*/ 	.word	0x00000000
        /*0d44*/ 	.word	0x00016840
        /*0d48*/ 	.short	0x010a
        /*0d4a*/ 	.byte	0x3f
	.zero		1


	//   ....[78]....
        /*0d4c*/ 	.word	0x00014b60
        /*0d50*/ 	.word	0x00000010
        /*0d54*/ 	.word	0x00016820
        /*0d58*/ 	.short	0x010a
        /*0d5a*/ 	.byte	0x3f
	.zero		1


	//   ....[79]....
        /*0d5c*/ 	.word	0x00014bb0
        /*0d60*/ 	.word	0x00000005
        /*0d64*/ 	.word	0x00016840
        /*0d68*/ 	.short	0x010a
        /*0d6a*/ 	.byte	0x3f
	.zero		1


	//   ....[80]....
        /*0d6c*/ 	.word	0x000154f0
        /*0d70*/ 	.word	0x00000005
        /*0d74*/ 	.word	0x00016860
        /*0d78*/ 	.short	0x010a
        /*0d7a*/ 	.byte	0x3f
	.zero		1


	//   ....[81]....
        /*0d7c*/ 	.word	0x00015e60
        /*0d80*/ 	.word	0x00000004
        /*0d84*/ 	.word	0x00016860
        /*0d88*/ 	.short	0x010a
        /*0d8a*/ 	.byte	0x3f
	.zero		1


	//   ....[82]....
        /*0d8c*/ 	.word	0x00016860
        /*0d90*/ 	.word	0x00000004
        /*0d94*/ 	.word	0x00016820
        /*0d98*/ 	.short	0x010a
        /*0d9a*/ 	.byte	0x3f
	.zero		1


	//   ....[83]....
        /*0d9c*/ 	.word	0x00016a00
        /*0da0*/ 	.word	0x00000005
        /*0da4*/ 	.word	0x00016840
        /*0da8*/ 	.short	0x010a
        /*0daa*/ 	.byte	0x3f
	.zero		1


	//   ....[84]....
        /*0dac*/ 	.word	0x00016a50
        /*0db0*/ 	.word	0x00000017
        /*0db4*/ 	.word	0x00016840
        /*0db8*/ 	.short	0x010a
        /*0dba*/ 	.byte	0x3f
	.zero		1


	//   ....[85]....
        /*0dbc*/ 	.word	0x00016aa0
        /*0dc0*/ 	.word	0x00000005
        /*0dc4*/ 	.word	0x00016860
        /*0dc8*/ 	.short	0x010a
        /*0dca*/ 	.byte	0x3f
	.zero		1


	//----- nvinfo : EIATTR_NUM_MBARRIERS
	.align		4
.L_177:
        /*0dcc*/ 	.byte	0x03, 0x38
        /*0dce*/ 	.short	0x0016


	//----- nvinfo : EIATTR_EXIT_INSTR_OFFSETS
	.align		4
        /*0dd0*/ 	.byte	0x04, 0x1c
        /*0dd2*/ 	.short	(.L_179 - .L_178)


	//   ....[0]....
.L_178:
        /*0dd4*/ 	.word	0x00000970


	//   ....[1]....
        /*0dd8*/ 	.word	0x0000e330


	//   ....[2]....
        /*0ddc*/ 	.word	0x00012d30


	//----- nvinfo : EIATTR_MAX_THREADS
	.align		4
.L_179:
        /*0de0*/ 	.byte	0x04, 0x05
        /*0de2*/ 	.short	(.L_181 - .L_180)
.L_180:
        /*0de4*/ 	.word	0x00000200
        /*0de8*/ 	.word	0x00000001
        /*0dec*/ 	.word	0x00000001


	//----- nvinfo : EIATTR_CRS_STACK_SIZE
	.align		4
.L_181:
        /*0df0*/ 	.byte	0x04, 0x1e
        /*0df2*/ 	.short	(.L_183 - .L_182)
.L_182:
        /*0df4*/ 	.word	0x00000000


	//----- nvinfo : EIATTR_CBANK_PARAM_SIZE
	.align		4
.L_183:
        /*0df8*/ 	.byte	0x03, 0x19
        /*0dfa*/ 	.short	0x0af0


	//----- nvinfo : EIATTR_PARAM_CBANK
	.align		4
        /*0dfc*/ 	.byte	0x04, 0x0a
        /*0dfe*/ 	.short	(.L_185 - .L_184)
	.align		4
.L_184:
        /*0e00*/ 	.word	index@(.nv.constant0._ZN7cutlass13device_kernelIN5flash11enable_sm90INS1_16FlashAttnFwdSm90INS1_25CollectiveMainloopFwdSm90ILi2EN4cute5tupleIJNS5_1CILi1EEES8_S8_EEENS6_IJNS7_ILi192EEENS7_ILi128EEENS7_ILi64EEEEEELi64ENS_6half_tEfNS_4arch4Sm90ELb0ELb1ELb0ELb0ELb1ELb0ELb0ELb1ELb1ELb1ELb0ELb0EEENS1_21CollectiveEpilogueFwdINS6_IJSA_SC_SB_EEES9_SE_SG_Li384ELb0ELb1ELb0ELb0EEENS1_30DynamicPersistentTileSchedulerILi384ELi128ELb0ELb1ELb1EEEEEEEEEvNT_6ParamsE)
        /*0e04*/ 	.short	0x0210
        /*0e06*/ 	.short	0x0af0


	//----- nvinfo : EIATTR_SW_WAR
	.align		4
.L_185:
        /*0e08*/ 	.byte	0x04, 0x36
        /*0e0a*/ 	.short	(.L_187 - .L_186)
.L_186:
        /*0e0c*/ 	.word	0x00000008
.L_187:


//--------------------- .nv.info._ZN7cutlass13device_kernelIN5flash11enable_sm90INS1_16FlashAttnFwdSm90INS1_25CollectiveMainloopFwdSm90ILi2EN4cute5tupleIJNS5_1CILi1EEES8_S8_EEENS6_IJNS7_ILi192EEENS7_ILi128EEENS7_ILi64EEEEEELi64ENS_6half_tEfNS_4arch4Sm90ELb0ELb1ELb0ELb1ELb1ELb0ELb0ELb1ELb1ELb1ELb0ELb0EEENS1_21CollectiveEpilogueFwdINS6_IJSA_SC_SB_EEES9_SE_SG_Li384ELb1ELb1ELb0ELb0EEENS1_36VarlenDynamicPersistentTileSchedulerILi192ELi128ELi384ELi128ELb0ELb1ELb1ELb1ELb0ELb1EEEEEEEEEvNT_6ParamsE --------------------------
	.section	.nv.info._ZN7cutlass13device_kernelIN5flash11enable_sm90INS1_16FlashAttnFwdSm90INS1_25CollectiveMainloopFwdSm90ILi2EN4cute5tupleIJNS5_1CILi1EEES8_S8_EEENS6_IJNS7_ILi192EEENS7_ILi128EEENS7_ILi64EEEEEELi64ENS_6half_tEfNS_4arch4Sm90ELb0ELb1ELb0ELb1ELb1ELb0ELb0ELb1ELb1ELb1ELb0ELb0EEENS1_21CollectiveEpilogueFwdINS6_IJSA_SC_SB_EEES9_SE_SG_Li384ELb1ELb1ELb0ELb0EEENS1_36VarlenDynamicPersistentTileSchedulerILi192ELi128ELi384ELi128ELb0ELb1ELb1ELb1ELb0ELb1EEEEEEEEEvNT_6ParamsE,"",@"SHT_CUDA_INFO"
	.sectionflags	@""
	.align	4


	//----- nvinfo : EIATTR_CUDA_API_VERSION
	.align		4
        /*0000*/ 	.byte	0x04, 0x37
        /*0002*/ 	.short	(.L_189 - .L_188)
.L_188:
        /*0004*/ 	.word	0x00000082


	//----- nvinfo : EIATTR_KPARAM_INFO
	.align		4
.L_189:
        /*0008*/ 	.byte	0x04, 0x17
        /*000a*/ 	.short	(.L_191 - .L_190)
.L_190:
        /*000c*/ 	.word	0x00000000
        /*0010*/ 	.short	0x0000
        /*0012*/ 	.short	0x0070
        /*0014*/ 	.byte	0x00, 0xf0, 0x01, 0x2a


	//----- nvinfo : EIATTR_SPARSE_MMA_MASK
	.align		4
.L_191:
        /*0018*/ 	.byte	0x03, 0x50
        /*001a*/ 	.short	0x0000


	//----- nvinfo : EIATTR_MAXREG_COUNT
	.align		4
        /*001c*/ 	.byte	0x03, 0x1b
        /*001e*/ 	.short	0x0080


	//----- nvinfo : EIATTR_NUM_BARRIERS
	.align		4
        /*0020*/ 	.byte	0x02, 0x4c
        /*0022*/ 	.byte	0x10
	.zero		1


	//----- nvinfo : EIATTR_EXTERNS
	.align		4
        /*0024*/ 	.byte	0x04, 0x0f
        /*0026*/ 	.short	(.L_193 - .L_192)


	//   ....[0]....
	.align		4
.L_192:
        /*0028*/ 	.word	index@(__assertfail)


	//----- nvinfo : EIATTR_ANNOTATIONS
	.align		4
.L_193:
        /*002c*/ 	.byte	0x04, 0x55
        /*002e*/ 	.short	(.L_195 - .L_194)


	//   ....[0]....
.L_194:
        /* <DEDUP_REMOVED lines=25> */


	//----- nvinfo : EIATTR_MERCURY_ISA_VERSION
	.align		4
.L_195:
        /*01b0*/ 	.byte	0x03, 0x5f
        /*01b2*/ 	.short	0x0101


	//----- nvinfo : EIATTR_UNUSED_LOAD_BYTE_OFFSET
	.align		4
        /*01b4*/ 	.byte	0x04, 0x44
        /*01b6*/ 	.short	(.L_197 - .L_196)


	//   ....[0]....
.L_196:
        /*01b8*/ 	.word	0x00000970
        /*01bc*/ 	.word	0x0000fff0


	//   ....[1]....
        /*01c0*/ 	.word	0x0000d030
        /*01c4*/ 	.word	0x0000fff0


	//----- nvinfo : EIATTR_INT_WARP_WIDE_INSTR_OFFSETS
	.align		4
.L_197:
        /*01c8*/ 	.byte	0x04, 0x31
        /*01ca*/ 	.short	(.L_199 - .L_198)


	//   ....[0]....
.L_198:
        /*01cc*/ 	.word	0x000000c0


	//   ....[1]....
        /*01d0*/ 	.word	0x000000d0


	//   ....[2]....
        /*01d4*/ 	.word	0x00000170


	//   ....[3]....
        /*01d8*/ 	.word	0x0000ff40


	//   ....[4]....
        /*01dc*/ 	.word	0x0000ffd0


	//   ....[5]....
        /*01e0*/ 	.word	0x000131b0


	//   ....[6]....
        /*01e4*/ 	.word	0x00013240


	//----- nvinfo : EIATTR_COOP_GROUP_MASK_REGIDS
	.align		4
.L_199:
        /*01e8*/ 	.byte	0x04, 0x29
        /*01ea*/ 	.short	(.L_201 - .L_200)


	//   ....[0]....
.L_200:
        /*01ec*/ 	.word	0xffffffff


	//   ....[1]....
        /*01f0*/ 	.word	0xffffffff


	//   ....[2]....
        /*01f4*/ 	.word	0xffffffff


	//   ....[3]....
        /*01f8*/ 	.word	0xffffffff


	//   ....[4]....
        /*01fc*/ 	.word	0xffffffff


	//   ....[5]....
        /*0200*/ 	.word	0xffffffff


	//   ....[6]....
        /*0204*/ 	.word	0xffffffff


	//   ....[7]....
        /*0208*/ 	.word	0xffffffff


	//   ....[8]....
        /*020c*/ 	.word	0xffffffff


	//   ....[9]....
        /*0210*/ 	.word	0xffffffff


	//   ....[10]....
        /*0214*/ 	.word	0xffffffff


	//   ....[11]....
        /*0218*/ 	.word	0xffffffff


	//   ....[12]....
        /*021c*/ 	.word	0xffffffff


	//   ....[13]....
        /*0220*/ 	.word	0xffffffff


	//   ....[14]....
        /*0224*/ 	.word	0xffffffff


	//   ....[15]....
        /*0228*/ 	.word	0xffffffff


	//   ....[16]....
        /*022c*/ 	.word	0xffffffff


	//   ....[17]....
        /*0230*/ 	.word	0xffffffff


	//   ....[18]....
        /*0234*/ 	.word	0xffffffff


	//   ....[19]....
        /*0238*/ 	.word	0xffffffff


	//   ....[20]....
        /*023c*/ 	.word	0xffffffff


	//   ....[21]....
        /*0240*/ 	.word	0xffffffff


	//   ....[22]....
        /*0244*/ 	.word	0xffffffff


	//   ....[23]....
        /*0248*/ 	.word	0xffffffff


	//   ....[24]....
        /*024c*/ 	.word	0xffffffff


	//   ....[25]....
        /*0250*/ 	.word	0xffffffff


	//   ....[26]....
        /*0254*/ 	.word	0xffffffff


	//   ....[27]....
        /*0258*/ 	.word	0xffffffff


	//   ....[28]....
        /*025c*/ 	.word	0xffffffff


	//   ....[29]....
        /*0260*/ 	.word	0xffffffff


	//   ....[30]....
        /*0264*/ 	.word	0xffffffff


	//   ....[31]....
        /*0268*/ 	.word	0xffffffff


	//   ....[32]....
        /*026c*/ 	.word	0xffffffff


	//   ....[33]....
        /*0270*/ 	.word	0xffffffff


	//   ....[34]....
        /*0274*/ 	.word	0xffffffff


	//   ....[35]....
        /*0278*/ 	.word	0xffffffff


	//   ....[36]....
        /*027c*/ 	.word	0xffffffff


	//   ....[37]....
        /*0280*/ 	.word	0xffffffff


	//   ....[38]....
        /*0284*/ 	.word	0xffffffff


	//   ....[39]....
        /*0288*/ 	.word	0xffffffff


	//   ....[40]....
        /*028c*/ 	.word	0xffffffff


	//   ....[41]....
        /*0290*/ 	.word	0xffffffff


	//   ....[42]....
        /*0294*/ 	.word	0xffffffff


	//   ....[43]....
        /*0298*/ 	.word	0xffffffff


	//   ....[44]....
        /*029c*/ 	.word	0xffffffff


	//   ....[45]....
        /*02a0*/ 	.word	0xffffffff


	//   ....[46]....
        /*02a4*/ 	.word	0xffffffff


	//   ....[47]....
        /*02a8*/ 	.word	0xffffffff


	//   ....[48]....
        /*02ac*/ 	.word	0xffffffff


	//   ....[49]....
        /*02b0*/ 	.word	0xffffffff


	//   ....[50]....
        /*02b4*/ 	.word	0xffffffff


	//   ....[51]....
        /*02b8*/ 	.word	0xffffffff


	//   ....[52]....
        /*02bc*/ 	.word	0xffffffff


	//   ....[53]....
        /*02c0*/ 	.word	0xffffffff


	//   ....[54]....
        /*02c4*/ 	.word	0xffffffff


	//   ....[55]....
        /*02c8*/ 	.word	0xffffffff


	//   ....[56]....
        /*02cc*/ 	.word	0xffffffff


	//   ....[57]....
        /*02d0*/ 	.word	0xffffffff


	//   ....[58]....
        /*02d4*/ 	.word	0xffffffff


	//   ....[59]....
        /*02d8*/ 	.word	0xffffffff


	//   ....[60]....
        /*02dc*/ 	.word	0xffffffff


	//   ....[61]....
        /*02e0*/ 	.word	0xffffffff


	//   ....[62]....
        /*02e4*/ 	.word	0xffffffff


	//   ....[63]....
        /*02e8*/ 	.word	0xffffffff


	//   ....[64]....
        /*02ec*/ 	.word	0xffffffff


	//   ....[65]....
        /*02f0*/ 	.word	0xffffffff


	//   ....[66]....
        /*02f4*/ 	.word	0xffffffff


	//   ....[67]....
        /*02f8*/ 	.word	0xffffffff


	//   ....[68]....
        /*02fc*/ 	.word	0xffffffff


	//   ....[69]....
        /*0300*/ 	.word	0xffffffff


	//   ....[70]....
        /*0304*/ 	.word	0xffffffff


	//   ....[71]....
        /*0308*/ 	.word	0xffffffff


	//   ....[72]....
        /*030c*/ 	.word	0xffffffff


	//   ....[73]....
        /*0310*/ 	.word	0xffffffff


	//   ....[74]....
        /*0314*/ 	.word	0xffffffff


	//   ....[75]....
        /*0318*/ 	.word	0xffffffff


	//   ....[76]....
        /*031c*/ 	.word	0xffffffff


	//   ....[77]....
        /*0320*/ 	.word	0xffffffff


	//   ....[78]....
        /*0324*/ 	.word	0xffffffff


	//   ....[79]....
        /*0328*/ 	.word	0xffffffff


	//   ....[80]....
        /*032c*/ 	.word	0xffffffff


	//   ....[81]....
        /*0330*/ 	.word	0xffffffff


	//   ....[82]....
        /*0334*/ 	.word	0xffffffff


	//   ....[83]....
        /*0338*/ 	.word	0xffffffff


	//   ....[84]....
        /*033c*/ 	.word	0xffffffff


	//   ....[85]....
        /*0340*/ 	.word	0xffffffff


	//   ....[86]....
        /*0344*/ 	.word	0xffffffff


	//   ....[87]....
        /*0348*/ 	.word	0xffffffff


	//   ....[88]....
        /*034c*/ 	.word	0xffffffff


	//   ....[89]....
        /*0350*/ 	.word	0xffffffff


	//   ....[90]....
        /*0354*/ 	.word	0xffffffff


	//   ....[91]....
        /*0358*/ 	.word	0xffffffff


	//   ....[92]....
        /*035c*/ 	.word	0xffffffff


	//   ....[93]....
        /*0360*/ 	.word	0xffffffff


	//   ....[94]....
        /*0364*/ 	.word	0xffffffff


	//   ....[95]....
        /*0368*/ 	.word	0xffffffff


	//   ....[96]....
        /*036c*/ 	.word	0xffffffff


	//   ....[97]....
        /*0370*/ 	.word	0xffffffff


	//   ....[98]....
        /*0374*/ 	.word	0xffffffff


	//   ....[99]....
        /*0378*/ 	.word	0xffffffff


	//   ....[100]....
        /*037c*/ 	.word	0xffffffff


	//   ....[101]....
        /*0380*/ 	.word	0xffffffff


	//   ....[102]....
        /*0384*/ 	.word	0xffffffff


	//   ....[103]....
        /*0388*/ 	.word	0xffffffff


	//   ....[104]....
        /*038c*/ 	.word	0xffffffff


	//   ....[105]....
        /*0390*/ 	.word	0xffffffff


	//   ....[106]....
        /*0394*/ 	.word	0xffffffff


	//   ....[107]....
        /*0398*/ 	.word	0xffffffff


	//   ....[108]....
        /*039c*/ 	.word	0xffffffff


	//   ....[109]....
        /*03a0*/ 	.word	0xffffffff


	//   ....[110]....
        /*03a4*/ 	.word	0xffffffff


	//   ....[111]....
        /*03a8*/ 	.word	0xffffffff


	//   ....[112]....
        /*03ac*/ 	.word	0xffffffff


	//   ....[113]....
        /*03b0*/ 	.word	0xffffffff


	//   ....[114]....
        /*03b4*/ 	.word	0xffffffff


	//   ....[115]....
        /*03b8*/ 	.word	0xffffffff


	//   ....[116]....
        /*03bc*/ 	.word	0xffffffff


	//   ....[117]....
        /*03c0*/ 	.word	0xffffffff


	//   ....[118]....
        /*03c4*/ 	.word	0xffffffff


	//   ....[119]....
        /*03c8*/ 	.word	0xffffffff


	//   ....[120]....
        /*03cc*/ 	.word	0xffffffff


	//   ....[121]....
        /*03d0*/ 	.word	0xffffffff


	//   ....[122]....
        /*03d4*/ 	.word	0xffffffff


	//   ....[123]....
        /*03d8*/ 	.word	0xffffffff


	//   ....[124]....
        /*03dc*/ 	.word	0xffffffff


	//   ....[125]....
        /*03e0*/ 	.word	0xffffffff


	//   ....[126]....
        /*03e4*/ 	.word	0xffffffff


	//   ....[127]....
        /*03e8*/ 	.word	0xffffffff


	//   ....[128]....
        /*03ec*/ 	.word	0xffffffff


	//   ....[129]....
        /*03f0*/ 	.word	0xffffffff


	//   ....[130]....
        /*03f4*/ 	.word	0xffffffff


	//   ....[131]....
        /*03f8*/ 	.word	0xffffffff


	//   ....[132]....
        /*03fc*/ 	.word	0xffffffff


	//   ....[133]....
        /*0400*/ 	.word	0xffffffff


	//   ....[134]....
        /*0404*/ 	.word	0xffffffff


	//   ....[135]....
        /*0408*/ 	.word	0xffffffff


	//   ....[136]....
        /*040c*/ 	.word	0xffffffff


	//   ....[137]....
        /*0410*/ 	.word	0xffffffff


	//   ....[138]....
        /*0414*/ 	.word	0xffffffff


	//   ....[139]....
        /*0418*/ 	.word	0xffffffff


	//   ....[140]....
        /*041c*/ 	.word	0xffffffff


	//   ....[141]....
        /*0420*/ 	.word	0xffffffff


	//   ....[142]....
        /*0424*/ 	.word	0xffffffff


	//   ....[143]....
        /*0428*/ 	.word	0xffffffff


	//   ....[144]....
        /*042c*/ 	.word	0xffffffff


	//   ....[145]....
        /*0430*/ 	.word	0xffffffff


	//   ....[146]....
        /*0434*/ 	.word	0xffffffff


	//   ....[147]....
        /*0438*/ 	.word	0xffffffff


	//   ....[148]....
        /*043c*/ 	.word	0xffffffff


	//   ....[149]....
        /*0440*/ 	.word	0xffffffff


	//   ....[150]....
        /*0444*/ 	.word	0xffffffff


	//   ....[151]....
        /*0448*/ 	.word	0xffffffff


	//   ....[152]....
        /*044c*/ 	.word	0xffffffff


	//   ....[153]....
        /*0450*/ 	.word	0xffffffff


	//   ....[154]....
        /*0454*/ 	.word	0xffffffff


	//   ....[155]....
        /*0458*/ 	.word	0xffffffff


	//   ....[156]....
        /*045c*/ 	.word	0xffffffff


	//   ....[157]....
        /*0460*/ 	.word	0xffffffff


	//   ....[158]....
        /*0464*/ 	.word	0xffffffff


	//   ....[159]....
        /*0468*/ 	.word	0xffffffff


	//   ....[160]....
        /*046c*/ 	.word	0xffffffff


	//   ....[161]....
        /*0470*/ 	.word	0xffffffff


	//   ....[162]....
        /*0474*/ 	.word	0xffffffff


	//   ....[163]....
        /*0478*/ 	.word	0xffffffff


	//   ....[164]....
        /*047c*/ 	.word	0xffffffff


	//   ....[165]....
        /*0480*/ 	.word	0xffffffff


	//   ....[166]....
        /*0484*/ 	.word	0xffffffff


	//   ....[167]....
        /*0488*/ 	.word	0xffffffff


	//   ....[168]....
        /*048c*/ 	.word	0xffffffff


	//   ....[169]....
        /*0490*/ 	.word	0xffffffff


	//   ....[170]....
        /*0494*/ 	.word	0xffffffff


	//   ....[171]....
        /*0498*/ 	.word	0xffffffff


	//   ....[172]....
        /*049c*/ 	.word	0xffffffff


	//   ....[173]....
        /*04a0*/ 	.word	0xffffffff


	//   ....[174]....
        /*04a4*/ 	.word	0xffffffff


	//   ....[175]....
        /*04a8*/ 	.word	0x0500000f


	//   ....[176]....
        /*04ac*/ 	.word	0x0500000f


	//   ....[177]....
        /*04b0*/ 	.word	0x0500000f


	//   ....[178]....
        /*04b4*/ 	.word	0x0500000f


	//   ....[179]....
        /*04b8*/ 	.word	0x0500000f


	//   ....[180]....
        /*04bc*/ 	.word	0x0500000f


	//   ....[181]....
        /*04c0*/ 	.word	0x0500000f


	//   ....[182]....
        /*04c4*/ 	.word	0x0500000f


	//   ....[183]....
        /*04c8*/ 	.word	0x0500000f


	//   ....[184]....
        /*04cc*/ 	.word	0x0500000f


	//   ....[185]....
        /*04d0*/ 	.word	0x0500000f


	//   ....[186]....
        /*04d4*/ 	.word	0x0500000f


	//   ....[187]....
        /*04d8*/ 	.word	0x0500000f


	//   ....[188]....
        /*04dc*/ 	.word	0x0500000f


	//   ....[189]....
        /*04e0*/ 	.word	0x0500000f


	//   ....[190]....
        /*04e4*/ 	.word	0x0500000f


	//   ....[191]....
        /*04e8*/ 	.word	0x0500000f


	//   ....[192]....
        /*04ec*/ 	.word	0x0500000f


	//   ....[193]....
        /*04f0*/ 	.word	0x0500000f


	//   ....[194]....
        /*04f4*/ 	.word	0x0500000f


	//   ....[195]....
        /*04f8*/ 	.word	0x0500000f


	//   ....[196]....
        /*04fc*/ 	.word	0x0500000f


	//   ....[197]....
        /*0500*/ 	.word	0x0500000f


	//   ....[198]....
        /*0504*/ 	.word	0x0500000f


	//   ....[199]....
        /*0508*/ 	.word	0x0500000f


	//   ....[200]....
        /*050c*/ 	.word	0x0500000f


	//   ....[201]....
        /*0510*/ 	.word	0x0500000f


	//   ....[202]....
        /*0514*/ 	.word	0x0500000f


	//   ....[203]....
        /*0518*/ 	.word	0x0500000f


	//   ....[204]....
        /*051c*/ 	.word	0x0500000f


	//   ....[205]....
        /*0520*/ 	.word	0x0500000f


	//   ....[206]....
        /*0524*/ 	.word	0x0500000f


	//   ....[207]....
        /*0528*/ 	.word	0x0500000f


	//   ....[208]....
        /*052c*/ 	.word	0x0500000f


	//   ....[209]....
        /*0530*/ 	.word	0x0500000f


	//   ....[210]....
        /*0534*/ 	.word	0x0500000f


	//   ....[211]....
        /*0538*/ 	.word	0x0500000f


	//   ....[212]....
        /*053c*/ 	.word	0x0500000f


	//   ....[213]....
        /*0540*/ 	.word	0x0500000f


	//   ....[214]....
        /*0544*/ 	.word	0x0500000f


	//   ....[215]....
        /*0548*/ 	.word	0x0500000f


	//   ....[216]....
        /*054c*/ 	.word	0x0500000f


	//   ....[217]....
        /*0550*/ 	.word	0x0500000f


	//   ....[218]....
        /*0554*/ 	.word	0x0500000f


	//   ....[219]....
        /*0558*/ 	.word	0x0500000f


	//   ....[220]....
        /*055c*/ 	.word	0x0500000f


	//   ....[221]....
        /*0560*/ 	.word	0x0500000f


	//   ....[222]....
        /*0564*/ 	.word	0x0500000f


	//   ....[223]....
        /*0568*/ 	.word	0x0500000f


	//   ....[224]....
        /*056c*/ 	.word	0x0500000f


	//   ....[225]....
        /*0570*/ 	.word	0x0500000f


	//   ....[226]....
        /*0574*/ 	.word	0x0500000f


	//   ....[227]....
        /*0578*/ 	.word	0x0500000f


	//   ....[228]....
        /*057c*/ 	.word	0x0500000f


	//   ....[229]....
        /*0580*/ 	.word	0x0500000f


	//   ....[230]....
        /*0584*/ 	.word	0x0500000f


	//   ....[231]....
        /*0588*/ 	.word	0x0500000f


	//   ....[232]....
        /*058c*/ 	.word	0x0500000f


	//   ....[233]....
        /*0590*/ 	.word	0x0500000f


	//   ....[234]....
        /*0594*/ 	.word	0x0500000f


	//   ....[235]....
        /*0598*/ 	.word	0x0500000f


	//   ....[236]....
        /*059c*/ 	.word	0x0500000f


	//   ....[237]....
        /*05a0*/ 	.word	0x0500000f


	//   ....[238]....
        /*05a4*/ 	.word	0x0500000f


	//   ....[239]....
        /*05a8*/ 	.word	0x0500000f


	//   ....[240]....
        /*05ac*/ 	.word	0x0500000f


	//   ....[241]....
        /*05b0*/ 	.word	0x0500000f


	//   ....[242]....
        /*05b4*/ 	.word	0x0500000f


	//   ....[243]....
        /*05b8*/ 	.word	0x0500000f


	//   ....[244]....
        /*05bc*/ 	.word	0x0500000f


	//   ....[245]....
        /*05c0*/ 	.word	0x0500000f


	//   ....[246]....
        /*05c4*/ 	.word	0x0500000f


	//   ....[247]....
        /*05c8*/ 	.word	0x0500000f


	//   ....[248]....
        /*05cc*/ 	.word	0x0500000f


	//   ....[249]....
        /*05d0*/ 	.word	0x0500000f


	//   ....[250]....
        /*05d4*/ 	.word	0x0500000f


	//   ....[251]....
        /*05d8*/ 	.word	0x0500000f


	//   ....[252]....
        /*05dc*/ 	.word	0x0500000f


	//   ....[253]....
        /*05e0*/ 	.word	0x0500000f


	//   ....[254]....
        /*05e4*/ 	.word	0x0500000f


	//   ....[255]....
        /*05e8*/ 	.word	0x0500000f


	//   ....[0]....
        /*05ec*/ 	.word	0x0500000f


	//   ....[1]....
        /*05f0*/ 	.word	0x0500000f


	//   ....[2]....
        /*05f4*/ 	.word	0x0500000f


	//   ....[3]....
        /*05f8*/ 	.word	0x0500000f


	//   ....[4]....
        /*05fc*/ 	.word	0x0500000f


	//   ....[5]....
        /*0600*/ 	.word	0x0500000f


	//   ....[6]....
        /*0604*/ 	.word	0x0500000f


	//   ....[7]....
        /*0608*/ 	.word	0x0500000f


	//   ....[8]....
        /*060c*/ 	.word	0x0500000f


	//   ....[9]....
        /*0610*/ 	.word	0x0500000f


	//   ....[10]....
        /*0614*/ 	.word	0x0500000f


	//   ....[11]....
        /*0618*/ 	.word	0x0500000f


	//   ....[12]....
        /*061c*/ 	.word	0x0500000f


	//   ....[13]....
        /*0620*/ 	.word	0x0500000f


	//   ....[14]....
        /*0624*/ 	.word	0x0500000f


	//   ....[15]....
        /*0628*/ 	.word	0x0500000f


	//   ....[16]....
        /*062c*/ 	.word	0x0500000f


	//   ....[17]....
        /*0630*/ 	.word	0x0500000f


	//   ....[18]....
        /*0634*/ 	.word	0x0500000f


	//   ....[19]....
        /*0638*/ 	.word	0x0500000f


	//   ....[20]....
        /*063c*/ 	.word	0x0500000f


	//   ....[21]....
        /*0640*/ 	.word	0x0500000f


	//   ....[22]....
        /*0644*/ 	.word	0x0500000f


	//   ....[23]....
        /*0648*/ 	.word	0x0500000f


	//   ....[24]....
        /*064c*/ 	.word	0x0500000f


	//   ....[25]....
        /*0650*/ 	.word	0x0500000f


	//----- nvinfo : EIATTR_COOP_GROUP_INSTR_OFFSETS
	.align		4
.L_201:
        /*0654*/ 	.byte	0x04, 0x28
        /*0656*/ 	.short	(.L_203 - .L_202)


	//   ....[0]....
.L_202:
        /*0658*/ 	.word	0x00000080


	//   ....[1]....
        /*065c*/ 	.word	0x00000090


	//   ....[2]....
        /*0660*/ 	.word	0x000002d0


	//   ....[3]....
        /*0664*/ 	.word	0x00000430


	//   ....[4]....
        /*0668*/ 	.word	0x00000550


	//   ....[5]....
        /*066c*/ 	.word	0x000006b0


	//   ....[6]....
        /*0670*/ 	.word	0x000017c0


	//   ....[7]....
        /*0674*/ 	.word	0x00001e90


	//   ....[8]....
        /*0678*/ 	.word	0x00002100


	//   ....[9]....
        /*067c*/ 	.word	0x00003430


	//   ....[10]....
        /*0680*/ 	.word	0x00003580


	//   ....[11]....
        /*0684*/ 	.word	0x00003dd0


	//   ....[12]....
        /*0688*/ 	.word	0x00003e30


	//   ....[13]....
        /*068c*/ 	.word	0x00005440


	//   ....[14]....
        /*0690*/ 	.word	0x00005650


	//   ....[15]....
        /*0694*/ 	.word	0x00006230


	//   ....[16]....
        /*0698*/ 	.word	0x00006330


	//   ....[17]....
        /*069c*/ 	.word	0x00006b80


	//   ....[18]....
        /*06a0*/ 	.word	0x00006bf0


	//   ....[19]....
        /*06a4*/ 	.word	0x00008810


	//   ....[20]....
        /*06a8*/ 	.word	0x00008820


	//   ....[21]....
        /*06ac*/ 	.word	0x00008850


	//   ....[22]....
        /*06b0*/ 	.word	0x00008860


	//   ....[23]....
        /*06b4*/ 	.word	0x0000a1f0


	//   ....[24]....
        /*06b8*/ 	.word	0x0000a400


	//   ....[25]....
        /*06bc*/ 	.word	0x0000afe0


	//   ....[26]....
        /*06c0*/ 	.word	0x0000b0e0


	//   ....[27]....
        /*06c4*/ 	.word	0x0000b930


	//   ....[28]....
        /*06c8*/ 	.word	0x0000b9a0


	//   ....[29]....
        /*06cc*/ 	.word	0x0000c900


	//   ....[30]....
        /*06d0*/ 	.word	0x0000c930


	//   ....[31]....
        /*06d4*/ 	.word	0x0000c9e0


	//   ....[32]....
        /*06d8*/ 	.word	0x0000c9f0


	//   ....[33]....
        /*06dc*/ 	.word	0x0000d7b0


	//   ....[34]....
        /*06e0*/ 	.word	0x0000d7f0


	//   ....[35]....
        /*06e4*/ 	.word	0x0000d830


	//   ....[36]....
        /*06e8*/ 	.word	0x0000d860


	//   ....[37]....
        /*06ec*/ 	.word	0x0000dd40


	//   ....[38]....
        /*06f0*/ 	.word	0x0000dd80


	//   ....[39]....
        /*06f4*/ 	.word	0x0000ddb0


	//   ....[40]....
        /*06f8*/ 	.word	0x0000dde0


	//   ....[41]....
        /*06fc*/ 	.word	0x0000de00


	//   ....[42]....
        /*0700*/ 	.word	0x0000de10


	//   ....[43]....
        /*0704*/ 	.word	0x0000de30


	//   ....[44]....
        /*0708*/ 	.word	0x0000de50


	//   ....[45]....
        /*070c*/ 	.word	0x0000e6f0


	//   ....[46]....
        /*0710*/ 	.word	0x0000e720


	//   ....[47]....
        /*0714*/ 	.word	0x0000e760


	//   ....[48]....
        /*0718*/ 	.word	0x0000e790


	//   ....[49]....
        /*071c*/ 	.word	0x0000e7a0


	//   ....[50]....
        /*0720*/ 	.word	0x0000e7b0


	//   ....[51]....
        /*0724*/ 	.word	0x0000e7c0


	//   ....[52]....
        /*0728*/ 	.word	0x0000e7e0


	//   ....[53]....
        /*072c*/ 	.word	0x0000e940


	//   ....[54]....
        /*0730*/ 	.word	0x0000eb30


	//   ....[55]....
        /*0734*/ 	.word	0x0000eb60


	//   ....[56]....
        /*0738*/ 	.word	0x0000eb90


	//   ....[57]....
        /*073c*/ 	.word	0x0000ebc0


	//   ....[58]....
        /*0740*/ 	.word	0x0000ebf0


	//   ....[59]....
        /*0744*/ 	.word	0x0000ec20


	//   ....[60]....
        /*0748*/ 	.word	0x0000ed70


	//   ....[61]....
        /*074c*/ 	.word	0x0000eda0


	//   ....[62]....
        /*0750*/ 	.word	0x0000edd0


	//   ....[63]....
        /*0754*/ 	.word	0x0000ee00


	//   ....[64]....
        /*0758*/ 	.word	0x0000ee30


	//   ....[65]....
        /*075c*/ 	.word	0x0000ee60


	//   ....[66]....
        /*0760*/ 	.word	0x0000eef0


	//   ....[67]....
        /*0764*/ 	.word	0x0000ef50


	//   ....[68]....
        /*0768*/ 	.word	0x0000efe0


	//   ....[69]....
        /*076c*/ 	.word	0x00010b40


	//   ....[70]....
        /*0770*/ 	.word	0x00010b60


	//   ....[71]....
        /*0774*/ 	.word	0x00010bf0


	//   ....[72]....
        /*0778*/ 	.word	0x00010c10


	//   ....[73]....
        /*077c*/ 	.word	0x00010c90


	//   ....[74]....
        /*0780*/ 	.word	0x00010cb0


	//   ....[75]....
        /*0784*/ 	.word	0x00010d30


	//   ....[76]....
        /*0788*/ 	.word	0x00010d50


	//   ....[77]....
        /*078c*/ 	.word	0x00010dd0


	//   ....[78]....
        /*0790*/ 	.word	0x00010df0


	//   ....[79]....
        /*0794*/ 	.word	0x00010e70


	//   ....[80]....
        /*0798*/ 	.word	0x00010e90


	//   ....[81]....
        /*079c*/ 	.word	0x00010f10


	//   ....[82]....
        /*07a0*/ 	.word	0x00010f30


	//   ....[83]....
        /*07a4*/ 	.word	0x00010f40


	//   ....[84]....
        /*07a8*/ 	.word	0x00010f50


	//   ....[85]....
        /*07ac*/ 	.word	0x00011830


	//   ....[86]....
        /*07b0*/ 	.word	0x00011860


	//   ....[87]....
        /*07b4*/ 	.word	0x00011900


	//   ....[88]....
        /*07b8*/ 	.word	0x00011920


	//   ....[89]....
        /*07bc*/ 	.word	0x000119a0


	//   ....[90]....
        /*07c0*/ 	.word	0x000119c0


	//   ....[91]....
        /*07c4*/ 	.word	0x00011a40


	//   ....[92]....
        /*07c8*/ 	.word	0x00011a60


	//   ....[93]....
        /*07cc*/ 	.word	0x00011ae0


	//   ....[94]....
        /*07d0*/ 	.word	0x00011b00


	//   ....[95]....
        /*07d4*/ 	.word	0x00011b80


	//   ....[96]....
        /*07d8*/ 	.word	0x00011ba0


	//   ....[97]....
        /*07dc*/ 	.word	0x00011c20


	//   ....[98]....
        /*07e0*/ 	.word	0x00011c40


	//   ....[99]....
        /*07e4*/ 	.word	0x00011c50


	//   ....[100]....
        /*07e8*/ 	.word	0x00011cc0


	//   ....[101]....
        /*07ec*/ 	.word	0x00011d10


	//   ....[102]....
        /*07f0*/ 	.word	0x00011d40


	//   ....[103]....
        /*07f4*/ 	.word	0x00011dd0


	//   ....[104]....
        /*07f8*/ 	.word	0x00011de0


	//   ....[105]....
        /*07fc*/ 	.word	0x00011e50


	//   ....[106]....
        /*0800*/ 	.word	0x00011e60


	//   ....[107]....
        /*0804*/ 	.word	0x00011ea0


	//   ....[108]....
        /*0808*/ 	.word	0x00011ec0


	//   ....[109]....
        /*080c*/ 	.word	0x00012640


	//   ....[110]....
        /*0810*/ 	.word	0x00012670


	//   ....[111]....
        /*0814*/ 	.word	0x000126c0


	//   ....[112]....
        /*0818*/ 	.word	0x000126d0


	//   ....[113]....
        /*081c*/ 	.word	0x00012710


	//   ....[114]....
        /*0820*/ 	.word	0x00012720


	//   ....[115]....
        /*0824*/ 	.word	0x00012760


	//   ....[116]....
        /*0828*/ 	.word	0x00012770


	//   ....[117]....
        /*082c*/ 	.word	0x000127b0


	//   ....[118]....
        /*0830*/ 	.word	0x000127c0


	//   ....[119]....
        /*0834*/ 	.word	0x00012800


	//   ....[120]....
        /*0838*/ 	.word	0x00012810


	//   ....[121]....
        /*083c*/ 	.word	0x00012850


	//   ....[122]....
        /*0840*/ 	.word	0x00012860


	//   ....[123]....
        /*0844*/ 	.word	0x00012870


	//   ....[124]....
        /*0848*/ 	.word	0x000128b0


	//   ....[125]....
        /*084c*/ 	.word	0x00012b60


	//   ....[126]....
        /*0850*/ 	.word	0x00012b90


	//   ....[127]....
        /*0854*/ 	.word	0x00012bf0


	//   ....[128]....
        /*0858*/ 	.word	0x00012c00


	//   ....[129]....
        /*085c*/ 	.word	0x00012c50


	//   ....[130]....
        /*0860*/ 	.word	0x00012c60


	//   ....[131]....
        /*0864*/ 	.word	0x00012cb0


	//   ....[132]....
        /*0868*/ 	.word	0x00012cc0


	//   ....[133]....
        /*086c*/ 	.word	0x00012d10


	//   ....[134]....
        /*0870*/ 	.word	0x00012d20


	//   ....[135]....
        /*0874*/ 	.word	0x00012d70


	//   ....[136]....
        /*0878*/ 	.word	0x00012d80


	//   ....[137]....
        /*087c*/ 	.word	0x00012dd0


	//   ....[138]....
        /*0880*/ 	.word	0x00012de0


	//   ....[139]....
        /*0884*/ 	.word	0x00012df0


	//   ....[140]....
        /*0888*/ 	.word	0x00012e30


	//   ....[141]....
        /*088c*/ 	.word	0x00013410


	//   ....[142]....
        /*0890*/ 	.word	0x00013450


	//   ....[143]....
        /*0894*/ 	.word	0x00013460


	//   ....[144]....
        /*0898*/ 	.word	0x00013470


	//   ....[145]....
        /*089c*/ 	.word	0x00013480


	//   ....[146]....
        /*08a0*/ 	.word	0x00013490


	//   ....[147]....
        /*08a4*/ 	.word	0x000134b0


	//   ....[148]....
        /*08a8*/ 	.word	0x00013500


	//   ....[149]....
        /*08ac*/ 	.word	0x00013520


	//   ....[150]....
        /*08b0*/ 	.word	0x00013560


	//   ....[151]....
        /*08b4*/ 	.word	0x00013580


	//   ....[152]....
        /*08b8*/ 	.word	0x000135c0


	//   ....[153]....
        /*08bc*/ 	.word	0x000135e0


	//   ....[154]....
        /*08c0*/ 	.word	0x00013630


	//   ....[155]....
        /*08c4*/ 	.word	0x00013660


	//   ....[156]....
        /*08c8*/ 	.word	0x000136c0


	//   ....[157]....
        /*08cc*/ 	.word	0x00013a40


	//   ....[158]....
        /*08d0*/ 	.word	0x00013a90


	//   ....[159]....
        /*08d4*/ 	.word	0x00013ac0


	//   ....[160]....
        /*08d8*/ 	.word	0x00013af0


	//   ....[161]....
        /*08dc*/ 	.word	0x00013b00


	//   ....[162]....
        /*08e0*/ 	.word	0x00013b30


	//   ....[163]....
        /*08e4*/ 	.word	0x00013b60


	//   ....[164]....
        /*08e8*/ 	.word	0x00013b90


	//   ....[165]....
        /*08ec*/ 	.word	0x00013d10


	//   ....[166]....
        /*08f0*/ 	.word	0x00013d40


	//   ....[167]....
        /*08f4*/ 	.word	0x00013d70


	//   ....[168]....
        /*08f8*/ 	.word	0x00013da0


	//   ....[169]....
        /*08fc*/ 	.word	0x00013dd0


	//   ....[170]....
        /*0900*/ 	.word	0x00013e00


	//   ....[171]....
        /*0904*/ 	.word	0x00013ec0


	//   ....[172]....
        /*0908*/ 	.word	0x00013ee0


	//   ....[173]....
        /*090c*/ 	.word	0x00013f50


	//   ....[174]....
        /*0910*/ 	.word	0x000145f0


	//   ....[175]....
        /*0914*/ 	.word	0x00014c50


	//   ....[176]....
        /*0918*/ 	.word	0x00014d40


	//   ....[177]....
        /*091c*/ 	.word	0x00014de0


	//   ....[178]....
        /*0920*/ 	.word	0x00014e40


	//   ....[179]....
        /*0924*/ 	.word	0x00014f30


	//   ....[180]....
        /*0928*/ 	.word	0x00014fa0


	//   ....[181]....
        /*092c*/ 	.word	0x00015090


	//   ....[182]....
        /*0930*/ 	.word	0x00015100


	//   ....[183]....
        /*0934*/ 	.word	0x000151f0


	//   ....[184]....
        /*0938*/ 	.word	0x00015260


	//   ....[185]....
        /*093c*/ 	.word	0x00015350


	//   ....[186]....
        /*0940*/ 	.word	0x000153c0


	//   ....[187]....
        /*0944*/ 	.word	0x000154b0


	//   ....[188]....
        /*0948*/ 	.word	0x00015520


	//   ....[189]....
        /*094c*/ 	.word	0x00015610


	//   ....[190]....
        /*0950*/ 	.word	0x00015680


	//   ....[191]....
        /*0954*/ 	.word	0x00015720


	//   ....[192]....
        /*0958*/ 	.word	0x00015810


	//   ....[193]....
        /*095c*/ 	.word	0x00015880


	//   ....[194]....
        /*0960*/ 	.word	0x000158e0


	//   ....[195]....
        /*0964*/ 	.word	0x000159d0


	//   ....[196]....
        /*0968*/ 	.word	0x00015a30


	//   ....[197]....
        /*096c*/ 	.word	0x00015b30


	//   ....[198]....
        /*0970*/ 	.word	0x00015b90


	//   ....[199]....
        /*0974*/ 	.word	0x00015c90


	//   ....[200]....
        /*0978*/ 	.word	0x00015cf0


	//   ....[201]....
        /*097c*/ 	.word	0x00015df0


	//   ....[202]....
        /*0980*/ 	.word	0x00015e50


	//   ....[203]....
        /*0984*/ 	.word	0x00015f50


	//   ....[204]....
        /*0988*/ 	.word	0x00015fb0


	//   ....[205]....
        /*098c*/ 	.word	0x000160b0


	//   ....[206]....
        /*0990*/ 	.word	0x00016110


	//   ....[207]....
        /*0994*/ 	.word	0x000161c0


	//   ....[208]....
        /*0998*/ 	.word	0x00016270


	//   ....[209]....
        /*099c*/ 	.word	0x00016340


	//   ....[210]....
        /*09a0*/ 	.word	0x000163a0


	//   ....[211]....
        /*09a4*/ 	.word	0x000164a0


	//   ....[212]....
        /*09a8*/ 	.word	0x00016500


	//   ....[213]....
        /*09ac*/ 	.word	0x000165d0


	//   ....[214]....
        /*09b0*/ 	.word	0x00016630


	//   ....[215]....
        /*09b4*/ 	.word	0x000166f0


	//   ....[216]....
        /*09b8*/ 	.word	0x00016830


	//   ....[217]....
        /*09bc*/ 	.word	0x000168d0


	//   ....[218]....
        /*09c0*/ 	.word	0x00016940


	//   ....[219]....
        /*09c4*/ 	.word	0x000169f0


	//   ....[220]....
        /*09c8*/ 	.word	0x00016a50


	//   ....[221]....
        /*09cc*/ 	.word	0x00016b00


	//   ....[222]....
        /*09d0*/ 	.word	0x00016b60


	//   ....[223]....
        /*09d4*/ 	.word	0x00016c10


	//   ....[224]....
        /*09d8*/ 	.word	0x00016c70


	//   ....[225]....
        /*09dc*/ 	.word	0x00016d20


	//   ....[226]....
        /*09e0*/ 	.word	0x00016d80


	//   ....[227]....
        /*09e4*/ 	.word	0x00016e30


	//   ....[228]....
        /*09e8*/ 	.word	0x00016e90


	//   ....[229]....
        /*09ec*/ 	.word	0x00016f40


	//   ....[230]....
        /*09f0*/ 	.word	0x00016fa0


	//   ....[231]....
        /*09f4*/ 	.word	0x00017050


	//   ....[232]....
        /*09f8*/ 	.word	0x00017140


	//   ....[233]....
        /*09fc*/ 	.word	0x000171f0


	//   ....[234]....
        /*0a00*/ 	.word	0x00017250


	//   ....[235]....
        /*0a04*/ 	.word	0x00017310


	//   ....[236]....
        /*0a08*/ 	.word	0x00017370


	//   ....[237]....
        /*0a0c*/ 	.word	0x00017430


	//   ....[238]....
        /*0a10*/ 	.word	0x00017490


	//   ....[239]....
        /*0a14*/ 	.word	0x00017550


	//   ....[240]....
        /*0a18*/ 	.word	0x000175b0


	//   ....[241]....
        /*0a1c*/ 	.word	0x00017670


	//   ....[242]....
        /*0a20*/ 	.word	0x000176d0


	//   ....[243]....
        /*0a24*/ 	.word	0x00017790


	//   ....[244]....
        /*0a28*/ 	.word	0x000177f0


	//   ....[245]....
        /*0a2c*/ 	.word	0x000178b0


	//   ....[246]....
        /*0a30*/ 	.word	0x00017910


	//   ....[247]....
        /*0a34*/ 	.word	0x000179c0


	//   ....[248]....
        /*0a38*/ 	.word	0x00017ab0


	//   ....[249]....
        /*0a3c*/ 	.word	0x00017b60


	//   ....[250]....
        /*0a40*/ 	.word	0x00017bd0


	//   ....[251]....
        /*0a44*/ 	.word	0x00017c80


	//   ....[252]....
        /*0a48*/ 	.word	0x00017ce0


	//   ....[253]....
        /*0a4c*/ 	.word	0x00017da0


	//   ....[254]....
        /*0a50*/ 	.word	0x00017e00


	//   ....[255]....
        /*0a54*/ 	.word	0x00017ec0


	//   ....[0]....
        /*0a58*/ 	.word	0x00017f20


	//   ....[1]....
        /*0a5c*/ 	.word	0x00017fe0


	//   ....[2]....
        /*0a60*/ 	.word	0x00018040


	//   ....[3]....
        /*0a64*/ 	.word	0x00018100


	//   ....[4]....
        /*0a68*/ 	.word	0x00018160


	//   ....[5]....
        /*0a6c*/ 	.word	0x00018220


	//   ....[6]....
        /*0a70*/ 	.word	0x00018280


	//   ....[7]....
        /*0a74*/ 	.word	0x00018320


	//   ....[8]....
        /*0a78*/ 	.word	0x000183b0


	//   ....[9]....
        /*0a7c*/ 	.word	0x00018450


	//   ....[10]....
        /*0a80*/ 	.word	0x00018570


	//   ....[11]....
        /*0a84*/ 	.word	0x000185e0


	//   ....[12]....
        /*0a88*/ 	.word	0x00018650


	//   ....[13]....
        /*0a8c*/ 	.word	0x000186c0


	//   ....[14]....
        /*0a90*/ 	.word	0x00018730


	//   ....[15]....
        /*0a94*/ 	.word	0x000187b0


	//   ....[16]....
        /*0a98*/ 	.word	0x00018840


	//   ....[17]....
        /*0a9c*/ 	.word	0x000188d0


	//   ....[18]....
        /*0aa0*/ 	.word	0x00018940


	//   ....[19]....
        /*0aa4*/ 	.word	0x000189b0


	//   ....[20]....
        /*0aa8*/ 	.word	0x00018a20


	//   ....[21]....
        /*0aac*/ 	.word	0x00018aa0


	//   ....[22]....
        /*0ab0*/ 	.word	0x00018b10


	//   ....[23]....
        /*0ab4*/ 	.word	0x00018bb0


	//   ....[24]....
        /*0ab8*/ 	.word	0x00018c40


	//   ....[25]....
        /*0abc*/ 	.word	0x00018d60


	//----- nvinfo : EIATTR_REG_RECONFIG
	.align		4
.L_203:
        /*0ac0*/ 	.byte	0x01, 0x54
	.zero		2


	//----- nvinfo : EIATTR_SYSCALL_OFFSETS
	.align		4
        /*0ac4*/ 	.byte	0x04, 0x46
        /*0ac6*/ 	.short	(.L_205 - .L_204)


	//   ....[0]....
.L_204:
        /*0ac8*/ 	.word	0x000019a0


	//   ....[1]....
        /*0acc*/ 	.word	0x00010130


	//   ....[2]....
        /*0ad0*/ 	.word	0x00010280


	//   ....[3]....
        /*0ad4*/ 	.word	0x00010370


	//   ....[4]....
        /*0ad8*/ 	.word	0x00011300


	//----- nvinfo : EIATTR_MBARRIER_INSTR_OFFSETS
	.align		4
.L_205:
        /*0adc*/ 	.byte	0x04, 0x39
        /*0ade*/ 	.short	(.L_207 - .L_206)


	//   ....[0]....
.L_206:
        /*0ae0*/ 	.word	0x00000180
        /*0ae4*/ 	.word	0x000000ff
        /*0ae8*/ 	.word	0x00016800
        /*0aec*/ 	.short	0x0100
        /*0aee*/ 	.byte	0x08
	.zero		1


	//   ....[1]....
        /*0af0*/ 	.word	0x00000190
        /*0af4*/ 	.word	0x000000ff
        /*0af8*/ 	.word	0x00016820
        /*0afc*/ 	.short	0x0100
        /*0afe*/ 	.byte	0x08
	.zero		1


	//   ....[2]....
        /*0b00*/ 	.word	0x00000280
        /*0b04*/ 	.word	0x000000ff
        /*0b08*/ 	.word	0x00016830
        /*0b0c*/ 	.short	0x0100
        /*0b0e*/ 	.byte	0x08
	.zero		1


	//   ....[3]....
        /*0b10*/ 	.word	0x00000290
        /*0b14*/ 	.word	0x000000ff
        /*0b18*/ 	.word	0x00016840
        /*0b1c*/ 	.short	0x0100
        /*0b1e*/ 	.byte	0x08
	.zero		1


	//   ....[4]....
        /*0b20*/ 	.word	0x000002a0
        /*0b24*/ 	.word	0x000000ff
        /*0b28*/ 	.word	0x00016838
        /*0b2c*/ 	.short	0x0100
        /*0b2e*/ 	.byte	0x08
	.zero		1


	//   ....[5]....
        /*0b30*/ 	.word	0x000002b0
        /*0b34*/ 	.word	0x000000ff
        /*0b38*/ 	.word	0x00016848
        /*0b3c*/ 	.short	0x0100
        /*0b3e*/ 	.byte	0x08
	.zero		1


	//   ....[6]....
        /*0b40*/ 	.word	0x000003e0
        /*0b44*/ 	.word	0x000000ff
        /*0b48*/ 	.word	0x00016850
        /*0b4c*/ 	.short	0x0100
        /*0b4e*/ 	.byte	0x08
	.zero		1


	//   ....[7]....
        /*0b50*/ 	.word	0x000003f0
        /*0b54*/ 	.word	0x000000ff
        /*0b58*/ 	.word	0x00016860
        /*0b5c*/ 	.short	0x0100
        /*0b5e*/ 	.byte	0x08
	.zero		1


	//   ....[8]....
        /*0b60*/ 	.word	0x00000400
        /*0b64*/ 	.word	0x000000ff
        /*0b68*/ 	.word	0x00016858
        /*0b6c*/ 	.short	0x0100
        /*0b6e*/ 	.byte	0x08
	.zero		1


	//   ....[9]....
        /*0b70*/ 	.word	0x00000410
        /*0b74*/ 	.word	0x000000ff
        /*0b78*/ 	.word	0x00016868
        /*0b7c*/ 	.short	0x0100
        /*0b7e*/ 	.byte	0x08
	.zero		1


	//   ....[10]....
        /*0b80*/ 	.word	0x00000500
        /*0b84*/ 	.word	0x000000ff
        /*0b88*/ 	.word	0x00016870
        /*0b8c*/ 	.short	0x0100
        /*0b8e*/ 	.byte	0x06
	.zero		1


	//   ....[11]....
        /*0b90*/ 	.word	0x00000510
        /*0b94*/ 	.word	0x000000ff
        /*0b98*/ 	.word	0x00016880
        /*0b9c*/ 	.short	0x0100
        /*0b9e*/ 	.byte	0x06
	.zero		1


	//   ....[12]....
        /*0ba0*/ 	.word	0x00000520
        /*0ba4*/ 	.word	0x000000ff
        /*0ba8*/ 	.word	0x00016878
        /*0bac*/ 	.short	0x0100
        /*0bae*/ 	.byte	0x06
	.zero		1


	//   ....[13]....
        /*0bb0*/ 	.word	0x00000530
        /*0bb4*/ 	.word	0x000000ff
        /*0bb8*/ 	.word	0x00016888
        /*0bbc*/ 	.short	0x0100
        /*0bbe*/ 	.byte	0x06
	.zero		1


	//   ....[14]....
        /*0bc0*/ 	.word	0x00000660
        /*0bc4*/ 	.word	0x000000ff
        /*0bc8*/ 	.word	0x00016890
        /*0bcc*/ 	.short	0x0100
        /*0bce*/ 	.byte	0x08
	.zero		1


	//   ....[15]....
        /*0bd0*/ 	.word	0x00000670
        /*0bd4*/ 	.word	0x000000ff
        /*0bd8*/ 	.word	0x000168a0
        /*0bdc*/ 	.short	0x0100
        /*0bde*/ 	.byte	0x08
	.zero		1


	//   ....[16]....
        /*0be0*/ 	.word	0x00000680
        /*0be4*/ 	.word	0x000000ff
        /*0be8*/ 	.word	0x00016898
        /*0bec*/ 	.short	0x0100
        /*0bee*/ 	.byte	0x08
	.zero		1


	//   ....[17]....
        /*0bf0*/ 	.word	0x00000690
        /*0bf4*/ 	.word	0x000000ff
        /*0bf8*/ 	.word	0x000168a8
        /*0bfc*/ 	.short	0x0100
        /*0bfe*/ 	.byte	0x08
	.zero		1


	//   ....[18]....
        /*0c00*/ 	.word	0x000007d0
        /*0c04*/ 	.word	0x000000ff
        /*0c08*/ 	.word	0x000168b0
        /*0c0c*/ 	.short	0x0100
        /*0c0e*/ 	.byte	0x08
	.zero		1


	//   ....[19]....
        /*0c10*/ 	.word	0x000007e0
        /*0c14*/ 	.word	0x000000ff
        /*0c18*/ 	.word	0x000168c0
        /*0c1c*/ 	.short	0x0100
        /*0c1e*/ 	.byte	0x08
	.zero		1


	//   ....[20]....
        /*0c20*/ 	.word	0x000007f0
        /*0c24*/ 	.word	0x000000ff
        /*0c28*/ 	.word	0x000168b8
        /*0c2c*/ 	.short	0x0100
        /*0c2e*/ 	.byte	0x08
	.zero		1


	//   ....[21]....
        /*0c30*/ 	.word	0x00000800
        /*0c34*/ 	.word	0x000000ff
        /*0c38*/ 	.word	0x000168c8
        /*0c3c*/ 	.short	0x0100
        /*0c3e*/ 	.byte	0x08
	.zero		1


	//   ....[22]....
        /*0c40*/ 	.word	0x00001a20
        /*0c44*/ 	.word	0x000000ff
        /*0c48*/ 	.word	0x00016800
        /*0c4c*/ 	.short	0x010a
        /*0c4e*/ 	.byte	0x2d
	.zero		1


	//   ....[23]....
        /*0c50*/ 	.word	0x00001aa0
        /*0c54*/ 	.word	0x00000003
        /*0c58*/ 	.word	0x00016830
        /*0c5c*/ 	.short	0x010a
        /*0c5e*/ 	.byte	0x3f
	.zero		1


	//   ....[24]....
        /*0c60*/ 	.word	0x00001ae0
        /*0c64*/ 	.word	0x00000003
        /*0c68*/ 	.word	0x00016830
        /*0c6c*/ 	.short	0x010a
        /*0c6e*/ 	.byte	0x3f
	.zero		1


	//   ....[25]....
        /*0c70*/ 	.word	0x00001ea0
        /*0c74*/ 	.word	0x000000ff
        /*0c78*/ 	.word	0x00000000
        /*0c7c*/ 	.short	0x0101
        /*0c7e*/ 	.byte	0x06
	.zero		1


	//   ....[26]....
        /*0c80*/ 	.word	0x00004d50
        /*0c84*/ 	.word	0x000000ff
        /*0c88*/ 	.word	0x00016830
        /*0c8c*/ 	.short	0x010a
        /*0c8e*/ 	.byte	0x06
	.zero		1


	//   ....[27]....
        /*0c90*/ 	.word	0x00004d90
        /*0c94*/ 	.word	0x000000ff
        /*0c98*/ 	.word	0x00016830
        /*0c9c*/ 	.short	0x010a
        /*0c9e*/ 	.byte	0x06
	.zero		1


	//   ....[28]....
        /*0ca0*/ 	.word	0x00004fa0
        /*0ca4*/ 	.word	0x000000ff
        /*0ca8*/ 	.word	0x00016850
        /*0cac*/ 	.short	0x010a
        /*0cae*/ 	.byte	0x06
	.zero		1


	//   ....[29]....
        /*0cb0*/ 	.word	0x00004fe0
        /*0cb4*/ 	.word	0x000000ff
        /*0cb8*/ 	.word	0x00016850
        /*0cbc*/ 	.short	0x010a
        /*0cbe*/ 	.byte	0x06
	.zero		1


	//   ....[30]....
        /*0cc0*/ 	.word	0x00005400
        /*0cc4*/ 	.word	0x000000ff
        /*0cc8*/ 	.word	0x00000000
        /*0ccc*/ 	.short	0x0101
        /*0cce*/ 	.byte	0x06
	.zero		1


	//   ....[31]....
        /*0cd0*/ 	.word	0x000076c0
        /*0cd4*/ 	.word	0x000000ff
        /*0cd8*/ 	.word	0x00000000
        /*0cdc*/ 	.short	0x0101
        /*0cde*/ 	.byte	0x06
	.zero		1


	//   ....[32]....
        /*0ce0*/ 	.word	0x00007de0
        /*0ce4*/ 	.word	0x000000ff
        /*0ce8*/ 	.word	0x00016830
        /*0cec*/ 	.short	0x010a
        /*0cee*/ 	.byte	0x06
	.zero		1


	//   ....[33]....
        /*0cf0*/ 	.word	0x00007e20
        /*0cf4*/ 	.word	0x000000ff
        /*0cf8*/ 	.word	0x00016830
        /*0cfc*/ 	.short	0x010a
        /*0cfe*/ 	.byte	0x06
	.zero		1


	//   ....[34]....
        /*0d00*/ 	.word	0x00008030
        /*0d04*/ 	.word	0x000000ff
        /*0d08*/ 	.word	0x00016850
        /*0d0c*/ 	.short	0x010a
        /*0d0e*/ 	.byte	0x06
	.zero		1


	//   ....[35]....
        /*0d10*/ 	.word	0x00008070
        /*0d14*/ 	.word	0x000000ff
        /*0d18*/ 	.word	0x00016850
        /*0d1c*/ 	.short	0x010a
        /*0d1e*/ 	.byte	0x06
	.zero		1


	//   ....[36]....
        /*0d20*/ 	.word	0x00008490
        /*0d24*/ 	.word	0x000000ff
        /*0d28*/ 	.word	0x00000000
        /*0d2c*/ 	.short	0x0101
        /*0d2e*/ 	.byte	0x06
	.zero		1


	//   ....[37]....
        /*0d30*/ 	.word	0x00009640
        /*0d34*/ 	.word	0x000000ff
        /*0d38*/ 	.word	0x00000000
        /*0d3c*/ 	.short	0x0101
        /*0d3e*/ 	.byte	0x06
	.zero		1


	//   ....[38]....
        /*0d40*/ 	.word	0x00009b30
        /*0d44*/ 	.word	0x000000ff
        /*0d48*/ 	.word	0x00016830
        /*0d4c*/ 	.short	0x010a
        /*0d4e*/ 	.byte	0x06
	.zero		1


	//   ....[39]....
        /*0d50*/ 	.word	0x00009b70
        /*0d54*/ 	.word	0x000000ff
        /*0d58*/ 	.word	0x00016830
        /*0d5c*/ 	.short	0x010a
        /*0d5e*/ 	.byte	0x06
	.zero		1


	//   ....[40]....
        /*0d60*/ 	.word	0x00009d50
        /*0d64*/ 	.word	0x000000ff
        /*0d68*/ 	.word	0x00016850
        /*0d6c*/ 	.short	0x010a
        /*0d6e*/ 	.byte	0x06
	.zero		1


	//   ....[41]....
        /*0d70*/ 	.word	0x00009d90
        /*0d74*/ 	.word	0x000000ff
        /*0d78*/ 	.word	0x00016850
        /*0d7c*/ 	.short	0x010a
        /*0d7e*/ 	.byte	0x06
	.zero		1


	//   ....[42]....
        /*0d80*/ 	.word	0x0000a1b0
        /*0d84*/ 	.word	0x000000ff
        /*0d88*/ 	.word	0x00000000
        /*0d8c*/ 	.short	0x0101
        /*0d8e*/ 	.byte	0x06
	.zero		1


	//   ....[43]....
        /*0d90*/ 	.word	0x0000c470
        /*0d94*/ 	.word	0x000000ff
        /*0d98*/ 	.word	0x00000000
        /*0d9c*/ 	.short	0x0101
        /*0d9e*/ 	.byte	0x06
	.zero		1


	//   ....[44]....
        /*0da0*/ 	.word	0x0000c870
        /*0da4*/ 	.word	0x000000ff
        /*0da8*/ 	.word	0x00016850
        /*0dac*/ 	.short	0x010a
        /*0dae*/ 	.byte	0x05
	.zero		1


	//   ....[45]....
        /*0db0*/ 	.word	0x0000c8b0
        /*0db4*/ 	.word	0x000000ff
        /*0db8*/ 	.word	0x00016850
        /*0dbc*/ 	.short	0x010a
        /*0dbe*/ 	.byte	0x05
	.zero		1


	//   ....[46]....
        /*0dc0*/ 	.word	0x0000ce10
        /*0dc4*/ 	.word	0x000000ff
        /*0dc8*/ 	.word	0x00000000
        /*0dcc*/ 	.short	0x0101
        /*0dce*/ 	.byte	0x04
	.zero		1


	//   ....[47]....
        /*0dd0*/ 	.word	0x0000dcb0
        /*0dd4*/ 	.word	0x00000000
        /*0dd8*/ 	.word	0x00000000
        /*0ddc*/ 	.short	0x0101
        /*0dde*/ 	.byte	0x3f
	.zero		1


	//   ....[48]....
        /*0de0*/ 	.word	0x00010890
        /*0de4*/ 	.word	0x00000003
        /*0de8*/ 	.word	0x00016840
        /*0dec*/ 	.short	0x010a
        /*0dee*/ 	.byte	0x3f
	.zero		1


	//   ....[49]....
        /*0df0*/ 	.word	0x00011050
        /*0df4*/ 	.word	0x00000003
        /*0df8*/ 	.word	0x00016830
        /*0dfc*/ 	.short	0x0107
        /*0dfe*/ 	.byte	0x3f
	.zero		1


	//   ....[50]....
        /*0e00*/ 	.word	0x00011120
        /*0e04*/ 	.word	0x00000003
        /*0e08*/ 	.word	0x00016830
        /*0e0c*/ 	.short	0x0101
        /*0e0e*/ 	.byte	0x3f
	.zero		1


	//   ....[51]....
        /*0e10*/ 	.word	0x00011f60
        /*0e14*/ 	.word	0x00000016
        /*0e18*/ 	.word	0x00016800
        /*0e1c*/ 	.short	0x0107
        /*0e1e*/ 	.byte	0x3f
	.zero		1


	//   ....[52]....
        /*0e20*/ 	.word	0x00012050
        /*0e24*/ 	.word	0x00000016
        /*0e28*/ 	.word	0x00016800
        /*0e2c*/ 	.short	0x0101
        /*0e2e*/ 	.byte	0x3f
	.zero		1


	//   ....[53]....
        /*0e30*/ 	.word	0x00012070
        /*0e34*/ 	.word	0x00000016
        /*0e38*/ 	.word	0x00016820
        /*0e3c*/ 	.short	0x010a
        /*0e3e*/ 	.byte	0x3f
	.zero		1


	//   ....[54]....
        /*0e40*/ 	.word	0x00012420
        /*0e44*/ 	.word	0x00000005
        /*0e48*/ 	.word	0x00016840
        /*0e4c*/ 	.short	0x010a
        /*0e4e*/ 	.byte	0x3f
	.zero		1


	//   ....[55]....
        /*0e50*/ 	.word	0x00012930
        /*0e54*/ 	.word	0x00000005
        /*0e58*/ 	.word	0x00016830
        /*0e5c*/ 	.short	0x0107
        /*0e5e*/ 	.byte	0x3f
	.zero		1


	//   ....[56]....
        /*0e60*/ 	.word	0x000129f0
        /*0e64*/ 	.word	0x00000005
        /*0e68*/ 	.word	0x00016830
        /*0e6c*/ 	.short	0x0101
        /*0e6e*/ 	.byte	0x3f
	.zero		1


	//   ....[57]....
        /*0e70*/ 	.word	0x00012a50
        /*0e74*/ 	.word	0x00000005
        /*0e78*/ 	.word	0x00016860
        /*0e7c*/ 	.short	0x010a
        /*0e7e*/ 	.byte	0x3f
	.zero		1


	//   ....[58]....
        /*0e80*/ 	.word	0x00012f20
        /*0e84*/ 	.word	0x00000005
        /*0e88*/ 	.word	0x00016850
        /*0e8c*/ 	.short	0x0107
        /*0e8e*/ 	.byte	0x3f
	.zero		1


	//   ....[59]....
        /*0e90*/ 	.word	0x000130d0
        /*0e94*/ 	.word	0x00000005
        /*0e98*/ 	.word	0x00016850
        /*0e9c*/ 	.short	0x0101
        /*0e9e*/ 	.byte	0x3f
	.zero		1


	//   ....[60]....
        /*0ea0*/ 	.word	0x000132f0
        /*0ea4*/ 	.word	0x00000000
        /*0ea8*/ 	.word	0x00016860
        /*0eac*/ 	.short	0x010a
        /*0eae*/ 	.byte	0x3f
	.zero		1


	//   ....[61]....
        /*0eb0*/ 	.word	0x00013770
        /*0eb4*/ 	.word	0x00000000
        /*0eb8*/ 	.word	0x00016850
        /*0ebc*/ 	.short	0x0107
        /*0ebe*/ 	.byte	0x3f
	.zero		1


	//   ....[62]....
        /*0ec0*/ 	.word	0x00013840
        /*0ec4*/ 	.word	0x00000000
        /*0ec8*/ 	.word	0x00016850
        /*0ecc*/ 	.short	0x0101
        /*0ece*/ 	.byte	0x3f
	.zero		1


	//   ....[63]....
        /*0ed0*/ 	.word	0x00014570
        /*0ed4*/ 	.word	0x00000005
        /*0ed8*/ 	.word	0x00016820
        /*0edc*/ 	.short	0x010a
        /*0ede*/ 	.byte	0x3f
	.zero		1


	//   ....[64]....
        /*0ee0*/ 	.word	0x000146f0
        /*0ee4*/ 	.word	0x00000003
        /*0ee8*/ 	.word	0x00016840
        /*0eec*/ 	.short	0x010a
        /*0eee*/ 	.byte	0x3f
	.zero		1


	//   ....[65]....
        /*0ef0*/ 	.word	0x00014790
        /*0ef4*/ 	.word	0x00000005
        /*0ef8*/ 	.word	0x00016840
        /*0efc*/ 	.short	0x010a
        /*0efe*/ 	.byte	0x3f
	.zero		1


	//   ....[66]....
        /*0f00*/ 	.word	0x000147d0
        /*0f04*/ 	.word	0x00000003
        /*0f08*/ 	.word	0x00016860
        /*0f0c*/ 	.short	0x010a
        /*0f0e*/ 	.byte	0x3f
	.zero		1


	//   ....[67]....
        /*0f10*/ 	.word	0x00014810
        /*0f14*/ 	.word	0x00000005
        /*0f18*/ 	.word	0x00016860
        /*0f1c*/ 	.short	0x010a
        /*0f1e*/ 	.byte	0x3f
	.zero		1


	//   ....[68]....
        /*0f20*/ 	.word	0x00014880
        /*0f24*/ 	.word	0x00000003
        /*0f28*/ 	.word	0x00016800
        /*0f2c*/ 	.short	0x010a
        /*0f2e*/ 	.byte	0x3f
	.zero		1


	//   ....[69]....
        /*0f30*/ 	.word	0x000148d0
        /*0f34*/ 	.word	0x00000003
        /*0f38*/ 	.word	0x00016830
        /*0f3c*/ 	.short	0x010a
        /*0f3e*/ 	.byte	0x3f
	.zero		1


	//   ....[70]....
        /*0f40*/ 	.word	0x00014930
        /*0f44*/ 	.word	0x00000009
        /*0f48*/ 	.word	0x00016830
        /*0f4c*/ 	.short	0x010a
        /*0f4e*/ 	.byte	0x3f
	.zero		1


	//   ....[71]....
        /*0f50*/ 	.word	0x00014990
        /*0f54*/ 	.word	0x00000009
        /*0f58*/ 	.word	0x00016850
        /*0f5c*/ 	.short	0x010a
        /*0f5e*/ 	.byte	0x3f
	.zero		1


	//   ....[72]....
        /*0f60*/ 	.word	0x000149f0
        /*0f64*/ 	.word	0x00000009
        /*0f68*/ 	.word	0x00016830
        /*0f6c*/ 	.short	0x010a
        /*0f6e*/ 	.byte	0x3f
	.zero		1


	//   ....[73]....
        /*0f70*/ 	.word	0x00014a50
        /*0f74*/ 	.word	0x00000009
        /*0f78*/ 	.word	0x00016850
        /*0f7c*/ 	.short	0x010a
        /*0f7e*/ 	.byte	0x3f
	.zero		1


	//   ....[74]....
        /*0f80*/ 	.word	0x00014ab0
        /*0f84*/ 	.word	0x00000009
        /*0f88*/ 	.word	0x00016830
        /*0f8c*/ 	.short	0x010a
        /*0f8e*/ 	.byte	0x3f
	.zero		1


	//   ....[75]....
        /*0f90*/ 	.word	0x00014b10
        /*0f94*/ 	.word	0x00000009
        /*0f98*/ 	.word	0x00016850
        /*0f9c*/ 	.short	0x010a
        /*0f9e*/ 	.byte	0x3f
	.zero		1


	//   ....[76]....
        /*0fa0*/ 	.word	0x00014b70
        /*0fa4*/ 	.word	0x00000006
        /*0fa8*/ 	.word	0x00016850
        /*0fac*/ 	.short	0x010a
        /*0fae*/ 	.byte	0x3f
	.zero		1


	//   ....[77]....
        /*0fb0*/ 	.word	0x00014c90
        /*0fb4*/ 	.word	0x00000003
        /*0fb8*/ 	.word	0x00016840
        /*0fbc*/ 	.short	0x010a
        /*0fbe*/ 	.byte	0x3f
	.zero		1


	//   ....[78]....
        /*0fc0*/ 	.word	0x00016730
        /*0fc4*/ 	.word	0x00000016
        /*0fc8*/ 	.word	0x00016820
        /*0fcc*/ 	.short	0x010a
        /*0fce*/ 	.byte	0x3f
	.zero		1


	//   ....[79]....
        /*0fd0*/ 	.word	0x00016780
        /*0fd4*/ 	.word	0x00000005
        /*0fd8*/ 	.word	0x00016840
        /*0fdc*/ 	.short	0x010a
        /*0fde*/ 	.byte	0x3f
	.zero		1


	//   ....[80]....
        /*0fe0*/ 	.word	0x00017090
        /*0fe4*/ 	.word	0x00000005
        /*0fe8*/ 	.word	0x00016860
        /*0fec*/ 	.short	0x010a
        /*0fee*/ 	.byte	0x3f
	.zero		1


	//   ....[81]....
        /*0ff0*/ 	.word	0x00017a00
        /*0ff4*/ 	.word	0x00000000
        /*0ff8*/ 	.word	0x00016860
        /*0ffc*/ 	.short	0x010a
        /*0ffe*/ 	.byte	0x3f
	.zero		1


	//   ....[82]....
        /*1000*/ 	.word	0x00018c80
        /*1004*/ 	.word	0x00000005
        /*1008*/ 	.word	0x00016820
        /*100c*/ 	.short	0x010a
        /*100e*/ 	.byte	0x3f
	.zero		1


	//   ....[83]....
        /*1010*/ 	.word	0x00018e20
        /*1014*/ 	.word	0x00000003
        /*1018*/ 	.word	0x00016840
        /*101c*/ 	.short	0x010a
        /*101e*/ 	.byte	0x3f
	.zero		1


	//   ....[84]....
        /*1020*/ 	.word	0x00018e70
        /*1024*/ 	.word	0x00000005
        /*1028*/ 	.word	0x00016840
        /*102c*/ 	.short	0x010a
        /*102e*/ 	.byte	0x3f
	.zero		1


	//   ....[85]....
        /*1030*/ 	.word	0x00018ec0
        /*1034*/ 	.word	0x00000003
        /*1038*/ 	.word	0x00016860
        /*103c*/ 	.short	0x010a
        /*103e*/ 	.byte	0x3f
	.zero		1


	//----- nvinfo : EIATTR_NUM_MBARRIERS
	.align		4
.L_207:
        /*1040*/ 	.byte	0x03, 0x38
        /*1042*/ 	.short	0x0016


	//----- nvinfo : EIATTR_EXIT_INSTR_OFFSETS
	.align		4
        /*1044*/ 	.byte	0x04, 0x1c
        /*1046*/ 	.short	(.L_209 - .L_208)


	//   ....[0]....
.L_208:
        /*1048*/ 	.word	0x000009b0


	//   ....[1]....
        /*104c*/ 	.word	0x0000e8f0


	//   ....[2]....
        /*1050*/ 	.word	0x00014860


	//----- nvinfo : EIATTR_MAX_THREADS
	.align		4
.L_209:
        /*1054*/ 	.byte	0x04, 0x05
        /*1056*/ 	.short	(.L_211 - .L_210)
.L_210:
        /*1058*/ 	.word	0x00000200
        /*105c*/ 	.word	0x00000001
        /*1060*/ 	.word	0x00000001


	//----- nvinfo : EIATTR_CRS_STACK_SIZE
	.align		4
.L_211:
        /*1064*/ 	.byte	0x04, 0x1e
        /*1066*/ 	.short	(.L_213 - .L_212)
.L_212:
        /*1068*/ 	.word	0x00000000


	//----- nvinfo : EIATTR_CBANK_PARAM_SIZE
	.align		4
.L_213:
        /*106c*/ 	.byte	0x03, 0x19
        /*106e*/ 	.short	0x0af0


	//----- nvinfo : EIATTR_PARAM_CBANK
	.align		4
        /*1070*/ 	.byte	0x04, 0x0a
        /*1072*/ 	.short	(.L_215 - .L_214)
	.align		4
.L_214:
        /*1074*/ 	.word	index@(.nv.constant0._ZN7cutlass13device_kernelIN5flash11enable_sm90INS1_16FlashAttnFwdSm90INS1_25CollectiveMainloopFwdSm90ILi2EN4cute5tupleIJNS5_1CILi1EEES8_S8_EEENS6_IJNS7_ILi192EEENS7_ILi128EEENS7_ILi64EEEEEELi64ENS_6half_tEfNS_4arch4Sm90ELb0ELb1ELb0ELb1ELb1ELb0ELb0ELb1ELb1ELb1ELb0ELb0EEENS1_21CollectiveEpilogueFwdINS6_IJSA_SC_SB_EEES9_SE_SG_Li384ELb1ELb1ELb0ELb0EEENS1_36VarlenDynamicPersistentTileSchedulerILi192ELi128ELi384ELi128ELb0ELb1ELb1ELb1ELb0ELb1EEEEEEEEEvNT_6ParamsE)
        /*1078*/ 	.short	0x0210
        /*107a*/ 	.short	0x0af0


	//----- nvinfo : EIATTR_SW_WAR
	.align		4
.L_215:
        /*107c*/ 	.byte	0x04, 0x36
        /*107e*/ 	.short	(.L_217 - .L_216)
.L_216:
        /*1080*/ 	.word	0x00000008
.L_217:


//--------------------- .nv.info._ZN7cutlass13device_kernelIN5flash11enable_sm90INS1_16FlashAttnFwdSm90INS1_25CollectiveMainloopFwdSm90ILi2EN4cute5tupleIJNS5_1CILi1EEES8_S8_EEENS6_IJNS7_ILi192EEENS7_ILi128EEENS7_ILi64EEEEEELi64ENS_6half_tEfNS_4arch4Sm90ELb0ELb1ELb0ELb1ELb1ELb1ELb0ELb1ELb1ELb1ELb0ELb0EEENS1_21CollectiveEpilogueFwdINS6_IJSA_SC_SB_EEES9_SE_SG_Li384ELb1ELb1ELb0ELb0EEENS1_36VarlenDynamicPersistentTileSchedulerILi192ELi128ELi384ELi128ELb0ELb1ELb1ELb1ELb0ELb1EEEEEEEEEvNT_6ParamsE --------------------------
	.section	.nv.info._ZN7cutlass13device_kernelIN5flash11enable_sm90INS1_16FlashAttnFwdSm90INS1_25CollectiveMainloopFwdSm90ILi2EN4cute5tupleIJNS5_1CILi1EEES8_S8_EEENS6_IJNS7_ILi192EEENS7_ILi128EEENS7_ILi64EEEEEELi64ENS_6half_tEfNS_4arch4Sm90ELb0ELb1ELb0ELb1ELb1ELb1ELb0ELb1ELb1ELb1ELb0ELb0EEENS1_21CollectiveEpilogueFwdINS6_IJSA_SC_SB_EEES9_SE_SG_Li384ELb1ELb1ELb0ELb0EEENS1_36VarlenDynamicPersistentTileSchedulerILi192ELi128ELi384ELi128ELb0ELb1ELb1ELb1ELb0ELb1EEEEEEEEEvNT_6ParamsE,"",@"SHT_CUDA_INFO"
	.sectionflags	@""
	.align	4


	//----- nvinfo : EIATTR_CUDA_API_VERSION
	.align		4
        /*0000*/ 	.byte	0x04, 0x37
        /*0002*/ 	.short	(.L_219 - .L_218)
.L_218:
        /*0004*/ 	.word	0x00000082


	//----- nvinfo : EIATTR_KPARAM_INFO
	.align		4
.L_219:
        /*0008*/ 	.byte	0x04, 0x17
        /*000a*/ 	.short	(.L_221 - .L_220)
.L_220:
        /*000c*/ 	.word	0x00000000
        /*0010*/ 	.short	0x0000
        /*0012*/ 	.short	0x0070
        /*0014*/ 	.byte	0x00, 0xf0, 0x01, 0x2a


	//----- nvinfo : EIATTR_SPARSE_MMA_MASK
	.align		4
.L_221:
        /*0018*/ 	.byte	0x03, 0x50
        /*001a*/ 	.short	0x0000


	//----- nvinfo : EIATTR_MAXREG_COUNT
	.align		4
        /*001c*/ 	.byte	0x03, 0x1b
        /*001e*/ 	.short	0x0080


	//----- nvinfo : EIATTR_NUM_BARRIERS
	.align		4
        /*0020*/ 	.byte	0x02, 0x4c
        /*0022*/ 	.byte	0x10
	.zero		1


	//----- nvinfo : EIATTR_EXTERNS
	.align		4
        /*0024*/ 	.byte	0x04, 0x0f
        /*0026*/ 	.short	(.L_223 - .L_222)


	//   ....[0]....
	.align		4
.L_222:
        /*0028*/ 	.word	index@(__assertfail)


	//----- nvinfo : EIATTR_ANNOTATIONS
	.align		4
.L_223:
        /*002c*/ 	.byte	0x04, 0x55
        /*002e*/ 	.short	(.L_225 - .L_224)


	//   ....[0]....
.L_224:
        /* <DEDUP_REMOVED lines=78> */


	//----- nvinfo : EIATTR_MERCURY_ISA_VERSION
	.align		4
.L_225:
        /*0500*/ 	.byte	0x03, 0x5f
        /*0502*/ 	.short	0x0101


	//----- nvinfo : EIATTR_UNUSED_LOAD_BYTE_OFFSET
	.align		4
        /*0504*/ 	.byte	0x04, 0x44
        /*0506*/ 	.short	(.L_227 - .L_226)


	//   ....[0]....
.L_226:
        /*0508*/ 	.word	0x00000a90
        /*050c*/ 	.word	0x0000fff0


	//   ....[1]....
        /*0510*/ 	.word	0x000154b0
        /*0514*/ 	.word	0x0000fff0


	//----- nvinfo : EIATTR_INT_WARP_WIDE_INSTR_OFFSETS
	.align		4
.L_227:
        /*0518*/ 	.byte	0x04, 0x31
        /*051a*/ 	.short	(.L_229 - .L_228)


	//   ....[0]....
.L_228:
        /*051c*/ 	.word	0x00000130


	//   ....[1]....
        /*0520*/ 	.word	0x00000170


	//   ....[2]....
        /*0524*/ 	.word	0x000001e0


	//   ....[3]....
        /*0528*/ 	.word	0x00019720


	//   ....[4]....
        /*052c*/ 	.word	0x000197b0


	//   ....[5]....
        /*0530*/ 	.word	0x0001c9f0


	//   ....[6]....
        /*0534*/ 	.word	0x0001ca80


	//----- nvinfo : EIATTR_COOP_GROUP_MASK_REGIDS
	.align		4
.L_229:
        /*0538*/ 	.byte	0x04, 0x29
        /*053a*/ 	.short	(.L_231 - .L_230)


	//   ....[0]....
.L_230:
        /*053c*/ 	.word	0xffffffff


	//   ....[1]....
        /*0540*/ 	.word	0xffffffff


	//   ....[2]....
        /*0544*/ 	.word	0xffffffff


	//   ....[3]....
        /*0548*/ 	.word	0xffffffff


	//   ....[4]....
        /*054c*/ 	.word	0xffffffff


	//   ....[5]....
        /*0550*/ 	.word	0xffffffff


	//   ....[6]....
        /*0554*/ 	.word	0xffffffff


	//   ....[7]....
        /*0558*/ 	.word	0xffffffff


	//   ....[8]....
        /*055c*/ 	.word	0xffffffff


	//   ....[9]....
        /*0560*/ 	.word	0xffffffff


	//   ....[10]....
        /*0564*/ 	.word	0xffffffff


	//   ....[11]....
        /*0568*/ 	.word	0xffffffff


	//   ....[12]....
        /*056c*/ 	.word	0xffffffff


	//   ....[13]....
        /*0570*/ 	.word	0xffffffff


	//   ....[14]....
        /*0574*/ 	.word	0xffffffff


	//   ....[15]....
        /*0578*/ 	.word	0xffffffff


	//   ....[16]....
        /*057c*/ 	.word	0xffffffff


	//   ....[17]....
        /*0580*/ 	.word	0xffffffff


	//   ....[18]....
        /*0584*/ 	.word	0xffffffff


	//   ....[19]....
        /*0588*/ 	.word	0xffffffff


	//   ....[20]....
        /*058c*/ 	.word	0xffffffff


	//   ....[21]....
        /*0590*/ 	.word	0xffffffff


	//   ....[22]....
        /*0594*/ 	.word	0xffffffff


	//   ....[23]....
        /*0598*/ 	.word	0xffffffff


	//   ....[24]....
        /*059c*/ 	.word	0xffffffff


	//   ....[25]....
        /*05a0*/ 	.word	0xffffffff


	//   ....[26]....
        /*05a4*/ 	.word	0xffffffff


	//   ....[27]....
        /*05a8*/ 	.word	0xffffffff


	//   ....[28]....
        /*05ac*/ 	.word	0xffffffff


	//   ....[29]....
        /*05b0*/ 	.word	0xffffffff


	//   ....[30]....
        /*05b4*/ 	.word	0xffffffff


	//   ....[31]....
        /*05b8*/ 	.word	0xffffffff


	//   ....[32]....
        /*05bc*/ 	.word	0xffffffff


	//   ....[33]....
        /*05c0*/ 	.word	0xffffffff


	//   ....[34]....
        /*05c4*/ 	.word	0xffffffff


	//   ....[35]....
        /*05c8*/ 	.word	0xffffffff


	//   ....[36]....
        /*05cc*/ 	.word	0xffffffff


	//   ....[37]....
        /*05d0*/ 	.word	0xffffffff


	//   ....[38]....
        /*05d4*/ 	.word	0xffffffff


	//   ....[39]....
        /*05d8*/ 	.word	0xffffffff


	//   ....[40]....
        /*05dc*/ 	.word	0xffffffff


	//   ....[41]....
        /*05e0*/ 	.word	0xffffffff


	//   ....[42]....
        /*05e4*/ 	.word	0xffffffff


	//   ....[43]....
        /*05e8*/ 	.word	0xffffffff


	//   ....[44]....
        /*05ec*/ 	.word	0xffffffff


	//   ....[45]....
        /*05f0*/ 	.word	0xffffffff


	//   ....[46]....
        /*05f4*/ 	.word	0xffffffff


	//   ....[47]....
        /*05f8*/ 	.word	0xffffffff


	//   ....[48]....
        /*05fc*/ 	.word	0xffffffff


	//   ....[49]....
        /*0600*/ 	.word	0xffffffff


	//   ....[50]....
        /*0604*/ 	.word	0xffffffff


	//   ....[51]....
        /*0608*/ 	.word	0xffffffff


	//   ....[52]....
        /*060c*/ 	.word	0xffffffff


	//   ....[53]....
        /*0610*/ 	.word	0xffffffff


	//   ....[54]....
        /*0614*/ 	.word	0xffffffff


	//   ....[55]....
        /*0618*/ 	.word	0xffffffff


	//   ....[56]....
        /*061c*/ 	.word	0xffffffff


	//   ....[57]....
        /*0620*/ 	.word	0xffffffff


	//   ....[58]....
        /*0624*/ 	.word	0xffffffff


	//   ....[59]....
        /*0628*/ 	.word	0xffffffff


	//   ....[60]....
        /*062c*/ 	.word	0xffffffff


	//   ....[61]....
        /*0630*/ 	.word	0xffffffff


	//   ....[62]....
        /*0634*/ 	.word	0xffffffff


	//   ....[63]....
        /*0638*/ 	.word	0xffffffff


	//   ....[64]....
        /*063c*/ 	.word	0xffffffff


	//   ....[65]....
        /*0640*/ 	.word	0xffffffff


	//   ....[66]....
        /*0644*/ 	.word	0xffffffff


	//   ....[67]....
        /*0648*/ 	.word	0xffffffff


	//   ....[68]....
        /*064c*/ 	.word	0xffffffff


	//   ....[69]....
        /*0650*/ 	.word	0xffffffff


	//   ....[70]....
        /*0654*/ 	.word	0xffffffff


	//   ....[71]....
        /*0658*/ 	.word	0xffffffff


	//   ....[72]....
        /*065c*/ 	.word	0xffffffff


	//   ....[73]....
        /*0660*/ 	.word	0xffffffff


	//   ....[74]....
        /*0664*/ 	.word	0xffffffff


	//   ....[75]....
        /*0668*/ 	.word	0xffffffff


	//   ....[76]....
        /*066c*/ 	.word	0xffffffff


	//   ....[77]....
        /*0670*/ 	.word	0xffffffff


	//   ....[78]....
        /*0674*/ 	.word	0xffffffff


	//   ....[79]....
        /*0678*/ 	.word	0xffffffff


	//   ....[80]....
        /*067c*/ 	.word	0xffffffff


	//   ....[81]....
        /*0680*/ 	.word	0xffffffff


	//   ....[82]....
        /*0684*/ 	.word	0xffffffff


	//   ....[83]....
        /*0688*/ 	.word	0xffffffff


	//   ....[84]....
        /*068c*/ 	.word	0xffffffff


	//   ....[85]....
        /*0690*/ 	.word	0xffffffff


	//   ....[86]....
        /*0694*/ 	.word	0xffffffff


	//   ....[87]....
        /*0698*/ 	.word	0xffffffff


	//   ....[88]....
        /*069c*/ 	.word	0xffffffff


	//   ....[89]....
        /*06a0*/ 	.word	0xffffffff


	//   ....[90]....
        /*06a4*/ 	.word	0xffffffff


	//   ....[91]....
        /*06a8*/ 	.word	0xffffffff


	//   ....[92]....
        /*06ac*/ 	.word	0xffffffff


	//   ....[93]....
        /*06b0*/ 	.word	0xffffffff


	//   ....[94]....
        /*06b4*/ 	.word	0xffffffff


	//   ....[95]....
        /*06b8*/ 	.word	0xffffffff


	//   ....[96]....
        /*06bc*/ 	.word	0xffffffff


	//   ....[97]....
        /*06c0*/ 	.word	0xffffffff


	//   ....[98]....
        /*06c4*/ 	.word	0xffffffff


	//   ....[99]....
        /*06c8*/ 	.word	0xffffffff


	//   ....[100]....
        /*06cc*/ 	.word	0xffffffff


	//   ....[101]....
        /*06d0*/ 	.word	0xffffffff


	//   ....[102]....
        /*06d4*/ 	.word	0xffffffff


	//   ....[103]....
        /*06d8*/ 	.word	0xffffffff


	//   ....[104]....
        /*06dc*/ 	.word	0xffffffff


	//   ....[105]....
        /*06e0*/ 	.word	0xffffffff


	//   ....[106]....
        /*06e4*/ 	.word	0xffffffff


	//   ....[107]....
        /*06e8*/ 	.word	0xffffffff


	//   ....[108]....
        /*06ec*/ 	.word	0xffffffff


	//   ....[109]....
        /*06f0*/ 	.word	0xffffffff


	//   ....[110]....
        /*06f4*/ 	.word	0xffffffff


	//   ....[111]....
        /*06f8*/ 	.word	0xffffffff


	//   ....[112]....
        /*06fc*/ 	.word	0xffffffff


	//   ....[113]....
        /*0700*/ 	.word	0xffffffff


	//   ....[114]....
        /*0704*/ 	.word	0xffffffff


	//   ....[115]....
        /*0708*/ 	.word	0xffffffff


	//   ....[116]....
        /*070c*/ 	.word	0xffffffff


	//   ....[117]....
        /*0710*/ 	.word	0xffffffff


	//   ....[118]....
        /*0714*/ 	.word	0xffffffff


	//   ....[119]....
        /*0718*/ 	.word	0xffffffff


	//   ....[120]....
        /*071c*/ 	.word	0xffffffff


	//   ....[121]....
        /*0720*/ 	.word	0xffffffff


	//   ....[122]....
        /*0724*/ 	.word	0xffffffff


	//   ....[123]....
        /*0728*/ 	.word	0xffffffff


	//   ....[124]....
        /*072c*/ 	.word	0xffffffff


	//   ....[125]....
        /*0730*/ 	.word	0xffffffff


	//   ....[126]....
        /*0734*/ 	.word	0xffffffff


	//   ....[127]....
        /*0738*/ 	.word	0xffffffff


	//   ....[128]....
        /*073c*/ 	.word	0xffffffff


	//   ....[129]....
        /*0740*/ 	.word	0xffffffff


	//   ....[130]....
        /*0744*/ 	.word	0xffffffff


	//   ....[131]....
        /*0748*/ 	.word	0xffffffff


	//   ....[132]....
        /*074c*/ 	.word	0xffffffff


	//   ....[133]....
        /*0750*/ 	.word	0xffffffff


	//   ....[134]....
        /*0754*/ 	.word	0xffffffff


	//   ....[135]....
        /*0758*/ 	.word	0xffffffff


	//   ....[136]....
        /*075c*/ 	.word	0xffffffff


	//   ....[137]....
        /*0760*/ 	.word	0xffffffff


	//   ....[138]....
        /*0764*/ 	.word	0xffffffff


	//   ....[139]....
        /*0768*/ 	.word	0xffffffff


	//   ....[140]....
        /*076c*/ 	.word	0xffffffff


	//   ....[141]....
        /*0770*/ 	.word	0xffffffff


	//   ....[142]....
        /*0774*/ 	.word	0xffffffff


	//   ....[143]....
        /*0778*/ 	.word	0xffffffff


	//   ....[144]....
        /*077c*/ 	.word	0xffffffff


	//   ....[145]....
        /*0780*/ 	.word	0xffffffff


	//   ....[146]....
        /*0784*/ 	.word	0xffffffff


	//   ....[147]....
        /*0788*/ 	.word	0xffffffff


	//   ....[148]....
        /*078c*/ 	.word	0xffffffff


	//   ....[149]....
        /*0790*/ 	.word	0xffffffff


	//   ....[150]....
        /*0794*/ 	.word	0xffffffff


	//   ....[151]....
        /*0798*/ 	.word	0xffffffff


	//   ....[152]....
        /*079c*/ 	.word	0xffffffff


	//   ....[153]....
        /*07a0*/ 	.word	0xffffffff


	//   ....[154]....
        /*07a4*/ 	.word	0xffffffff


	//   ....[155]....
        /*07a8*/ 	.word	0xffffffff


	//   ....[156]....
        /*07ac*/ 	.word	0xffffffff


	//   ....[157]....
        /*07b0*/ 	.word	0xffffffff


	//   ....[158]....
        /*07b4*/ 	.word	0xffffffff


	//   ....[159]....
        /*07b8*/ 	.word	0xffffffff


	//   ....[160]....
        /*07bc*/ 	.word	0xffffffff


	//   ....[161]....
        /*07c0*/ 	.word	0xffffffff


	//   ....[162]....
        /*07c4*/ 	.word	0xffffffff


	//   ....[163]....
        /*07c8*/ 	.word	0xffffffff


	//   ....[164]....
        /*07cc*/ 	.word	0xffffffff


	//   ....[165]....
        /*07d0*/ 	.word	0xffffffff


	//   ....[166]....
        /*07d4*/ 	.word	0xffffffff


	//   ....[167]....
        /*07d8*/ 	.word	0xffffffff


	//   ....[168]....
        /*07dc*/ 	.word	0xffffffff


	//   ....[169]....
        /*07e0*/ 	.word	0xffffffff


	//   ....[170]....
        /*07e4*/ 	.word	0xffffffff


	//   ....[171]....
        /*07e8*/ 	.word	0xffffffff


	//   ....[172]....
        /*07ec*/ 	.word	0xffffffff


	//   ....[173]....
        /*07f0*/ 	.word	0xffffffff


	//   ....[174]....
        /*07f4*/ 	.word	0xffffffff


	//   ....[175]....
        /*07f8*/ 	.word	0xffffffff


	//   ....[176]....
        /*07fc*/ 	.word	0xffffffff


	//   ....[177]....
        /*0800*/ 	.word	0xffffffff


	//   ....[178]....
        /*0804*/ 	.word	0xffffffff


	//   ....[179]....
        /*0808*/ 	.word	0xffffffff


	//   ....[180]....
        /*080c*/ 	.word	0xffffffff


	//   ....[181]....
        /*0810*/ 	.word	0xffffffff


	//   ....[182]....
        /*0814*/ 	.word	0xffffffff


	//   ....[183]....
        /*0818*/ 	.word	0xffffffff


	//   ....[184]....
        /*081c*/ 	.word	0xffffffff


	//   ....[185]....
        /*0820*/ 	.word	0xffffffff


	//   ....[186]....
        /*0824*/ 	.word	0xffffffff


	//   ....[187]....
        /*0828*/ 	.word	0xffffffff


	//   ....[188]....
        /*082c*/ 	.word	0xffffffff


	//   ....[189]....
        /*0830*/ 	.word	0xffffffff


	//   ....[190]....
        /*0834*/ 	.word	0xffffffff


	//   ....[191]....
        /*0838*/ 	.word	0xffffffff


	//   ....[192]....
        /*083c*/ 	.word	0xffffffff


	//   ....[193]....
        /*0840*/ 	.word	0xffffffff


	//   ....[194]....
        /*0844*/ 	.word	0xffffffff


	//   ....[195]....
        /*0848*/ 	.word	0xffffffff


	//   ....[196]....
        /*084c*/ 	.word	0xffffffff


	//   ....[197]....
        /*0850*/ 	.word	0xffffffff


	//   ....[198]....
        /*0854*/ 	.word	0xffffffff


	//   ....[199]....
        /*0858*/ 	.word	0xffffffff


	//   ....[200]....
        /*085c*/ 	.word	0xffffffff


	//   ....[201]....
        /*0860*/ 	.word	0xffffffff


	//   ....[202]....
        /*0864*/ 	.word	0xffffffff


	//   ....[203]....
        /*0868*/ 	.word	0xffffffff


	//   ....[204]....
        /*086c*/ 	.word	0xffffffff


	//   ....[205]....
        /*0870*/ 	.word	0xffffffff


	//   ....[206]....
        /*0874*/ 	.word	0xffffffff


	//   ....[207]....
        /*0878*/ 	.word	0xffffffff


	//   ....[208]....
        /*087c*/ 	.word	0xffffffff


	//   ....[209]....
        /*0880*/ 	.word	0x0500000f


	//   ....[210]....
        /*0884*/ 	.word	0x0500000f


	//   ....[211]....
        /*0888*/ 	.word	0x0500000f


	//   ....[212]....
        /*088c*/ 	.word	0x0500000f


	//   ....[213]....
        /*0890*/ 	.word	0x0500000f


	//   ....[214]....
        /*0894*/ 	.word	0x0500000f


	//   ....[215]....
        /*0898*/ 	.word	0x0500000f


	//   ....[216]....
        /*089c*/ 	.word	0x0500000f


	//   ....[217]....
        /*08a0*/ 	.word	0x0500000f


	//   ....[218]....
        /*08a4*/ 	.word	0x0500000f


	//   ....[219]....
        /*08a8*/ 	.word	0x0500000f


	//   ....[220]....
        /*08ac*/ 	.word	0x0500000f


	//   ....[221]....
        /*08b0*/ 	.word	0x0500000f


	//   ....[222]....
        /*08b4*/ 	.word	0x0500000f


	//   ....[223]....
        /*08b8*/ 	.word	0x0500000f


	//   ....[224]....
        /*08bc*/ 	.word	0x0500000f


	//   ....[225]....
        /*08c0*/ 	.word	0x0500000f


	//   ....[226]....
        /*08c4*/ 	.word	0x0500000f


	//   ....[227]....
        /*08c8*/ 	.word	0x0500000f


	//   ....[228]....
        /*08cc*/ 	.word	0x0500000f


	//   ....[229]....
        /*08d0*/ 	.word	0x0500000f


	//   ....[230]....
        /*08d4*/ 	.word	0x0500000f


	//   ....[231]....
        /*08d8*/ 	.word	0x0500000f


	//   ....[232]....
        /*08dc*/ 	.word	0x0500000f


	//   ....[233]....
        /*08e0*/ 	.word	0x0500000f


	//   ....[234]....
        /*08e4*/ 	.word	0x0500000f


	//   ....[235]....
        /*08e8*/ 	.word	0x0500000f


	//   ....[236]....
        /*08ec*/ 	.word	0x0500000f


	//   ....[237]....
        /*08f0*/ 	.word	0x0500000f


	//   ....[238]....
        /*08f4*/ 	.word	0x0500000f


	//   ....[239]....
        /*08f8*/ 	.word	0x0500000f


	//   ....[240]....
        /*08fc*/ 	.word	0x0500000f


	//   ....[241]....
        /*0900*/ 	.word	0x0500000f


	//   ....[242]....
        /*0904*/ 	.word	0x0500000f


	//   ....[243]....
        /*0908*/ 	.word	0x0500000f


	//   ....[244]....
        /*090c*/ 	.word	0x0500000f


	//   ....[245]....
        /*0910*/ 	.word	0x0500000f


	//   ....[246]....
        /*0914*/ 	.word	0x0500000f


	//   ....[247]....
        /*0918*/ 	.word	0x0500000f


	//   ....[248]....
        /*091c*/ 	.word	0x0500000f


	//   ....[249]....
        /*0920*/ 	.word	0x0500000f


	//   ....[250]....
        /*0924*/ 	.word	0x0500000f


	//   ....[251]....
        /*0928*/ 	.word	0x0500000f


	//   ....[252]....
        /*092c*/ 	.word	0x0500000f


	//   ....[253]....
        /*0930*/ 	.word	0x0500000f


	//   ....[254]....
        /*0934*/ 	.word	0x0500000f


	//   ....[255]....
        /*0938*/ 	.word	0x0500000f


	//   ....[0]....
        /*093c*/ 	.word	0x0500000f


	//   ....[1]....
        /*0940*/ 	.word	0x0500000f


	//   ....[2]....
        /*0944*/ 	.word	0x0500000f


	//   ....[3]....
        /*0948*/ 	.word	0x0500000f


	//   ....[4]....
        /*094c*/ 	.word	0x0500000f


	//   ....[5]....
        /*0950*/ 	.word	0x0500000f


	//   ....[6]....
        /*0954*/ 	.word	0x0500000f


	//   ....[7]....
        /*0958*/ 	.word	0x0500000f


	//   ....[8]....
        /*095c*/ 	.word	0x0500000f


	//   ....[9]....
        /*0960*/ 	.word	0x0500000f


	//   ....[10]....
        /*0964*/ 	.word	0x0500000f


	//   ....[11]....
        /*0968*/ 	.word	0x0500000f


	//   ....[12]....
        /*096c*/ 	.word	0x0500000f


	//   ....[13]....
        /*0970*/ 	.word	0x0500000f


	//   ....[14]....
        /*0974*/ 	.word	0x0500000f


	//   ....[15]....
        /*0978*/ 	.word	0x0500000f


	//   ....[16]....
        /*097c*/ 	.word	0x0500000f


	//   ....[17]....
        /*0980*/ 	.word	0x0500000f


	//   ....[18]....
        /*0984*/ 	.word	0x0500000f


	//   ....[19]....
        /*0988*/ 	.word	0x0500000f


	//   ....[20]....
        /*098c*/ 	.word	0x0500000f


	//   ....[21]....
        /*0990*/ 	.word	0x0500000f


	//   ....[22]....
        /*0994*/ 	.word	0x0500000f


	//   ....[23]....
        /*0998*/ 	.word	0x0500000f


	//   ....[24]....
        /*099c*/ 	.word	0x0500000f


	//   ....[25]....
        /*09a0*/ 	.word	0x0500000f


	//   ....[26]....
        /*09a4*/ 	.word	0x0500000f


	//   ....[27]....
        /*09a8*/ 	.word	0x0500000f


	//   ....[28]....
        /*09ac*/ 	.word	0x0500000f


	//   ....[29]....
        /*09b0*/ 	.word	0x0500000f


	//   ....[30]....
        /*09b4*/ 	.word	0x0500000f


	//   ....[31]....
        /*09b8*/ 	.word	0x0500000f


	//   ....[32]....
        /*09bc*/ 	.word	0x0500000f


	//   ....[33]....
        /*09c0*/ 	.word	0x0500000f


	//   ....[34]....
        /*09c4*/ 	.word	0x0500000f


	//   ....[35]....
        /*09c8*/ 	.word	0x0500000f


	//   ....[36]....
        /*09cc*/ 	.word	0x0500000f


	//   ....[37]....
        /*09d0*/ 	.word	0x0500000f


	//   ....[38]....
        /*09d4*/ 	.word	0x0500000f


	//   ....[39]....
        /*09d8*/ 	.word	0x0500000f


	//   ....[40]....
        /*09dc*/ 	.word	0x0500000f


	//   ....[41]....
        /*09e0*/ 	.word	0x0500000f


	//   ....[42]....
        /*09e4*/ 	.word	0x0500000f


	//   ....[43]....
        /*09e8*/ 	.word	0x0500000f


	//   ....[44]....
        /*09ec*/ 	.word	0x0500000f


	//   ....[45]....
        /*09f0*/ 	.word	0x0500000f


	//   ....[46]....
        /*09f4*/ 	.word	0x0500000f


	//   ....[47]....
        /*09f8*/ 	.word	0x0500000f


	//   ....[48]....
        /*09fc*/ 	.word	0x0500000f


	//   ....[49]....
        /*0a00*/ 	.word	0x0500000f


	//   ....[50]....
        /*0a04*/ 	.word	0x0500000f


	//   ....[51]....
        /*0a08*/ 	.word	0x0500000f


	//   ....[52]....
        /*0a0c*/ 	.word	0x0500000f


	//   ....[53]....
        /*0a10*/ 	.word	0x0500000f


	//   ....[54]....
        /*0a14*/ 	.word	0x0500000f


	//   ....[55]....
        /*0a18*/ 	.word	0x0500000f


	//   ....[56]....
        /*0a1c*/ 	.word	0x0500000f


	//   ....[57]....
        /*0a20*/ 	.word	0x0500000f


	//   ....[58]....
        /*0a24*/ 	.word	0x0500000f


	//   ....[59]....
        /*0a28*/ 	.word	0x0500000f


	//   ....[60]....
        /*0a2c*/ 	.word	0x0500000f


	//   ....[61]....
        /*0a30*/ 	.word	0x0500000f


	//   ....[62]....
        /*0a34*/ 	.word	0x0500000f


	//   ....[63]....
        /*0a38*/ 	.word	0x0500000f


	//   ....[64]....
        /*0a3c*/ 	.word	0x0500000f


	//   ....[65]....
        /*0a40*/ 	.word	0x0500000f


	//   ....[66]....
        /*0a44*/ 	.word	0x0500000f


	//   ....[67]....
        /*0a48*/ 	.word	0x0500000f


	//   ....[68]....
        /*0a4c*/ 	.word	0x0500000f


	//   ....[69]....
        /*0a50*/ 	.word	0x0500000f


	//   ....[70]....
        /*0a54*/ 	.word	0x0500000f


	//   ....[71]....
        /*0a58*/ 	.word	0x0500000f


	//   ....[72]....
        /*0a5c*/ 	.word	0x0500000f


	//   ....[73]....
        /*0a60*/ 	.word	0x0500000f


	//   ....[74]....
        /*0a64*/ 	.word	0x0500000f


	//   ....[75]....
        /*0a68*/ 	.word	0x0500000f


	//   ....[76]....
        /*0a6c*/ 	.word	0x0500000f


	//   ....[77]....
        /*0a70*/ 	.word	0x0500000f


	//   ....[78]....
        /*0a74*/ 	.word	0x0500000f


	//   ....[79]....
        /*0a78*/ 	.word	0x0500000f


	//   ....[80]....
        /*0a7c*/ 	.word	0x0500000f


	//   ....[81]....
        /*0a80*/ 	.word	0x0500000f


	//   ....[82]....
        /*0a84*/ 	.word	0x0500000f


	//   ....[83]....
        /*0a88*/ 	.word	0x0500000f


	//   ....[84]....
        /*0a8c*/ 	.word	0x0500000f


	//   ....[85]....
        /*0a90*/ 	.word	0x0500000f


	//   ....[86]....
        /*0a94*/ 	.word	0x0500000f


	//   ....[87]....
        /*0a98*/ 	.word	0x0500000f


	//   ....[88]....
        /*0a9c*/ 	.word	0x0500000f


	//   ....[89]....
        /*0aa0*/ 	.word	0x0500000f


	//   ....[90]....
        /*0aa4*/ 	.word	0x0500000f


	//   ....[91]....
        /*0aa8*/ 	.word	0x0500000f


	//   ....[92]....
        /*0aac*/ 	.word	0x0500000f


	//   ....[93]....
        /*0ab0*/ 	.word	0x0500000f


	//   ....[94]....
        /*0ab4*/ 	.word	0x0500000f


	//   ....[95]....
        /*0ab8*/ 	.word	0x0500000f


	//   ....[96]....
        /*0abc*/ 	.word	0x0500000f


	//   ....[97]....
        /*0ac0*/ 	.word	0x0500000f


	//----- nvinfo : EIATTR_COOP_GROUP_INSTR_OFFSETS
	.align		4
.L_231:
        /*0ac4*/ 	.byte	0x04, 0x28
        /*0ac6*/ 	.short	(.L_233 - .L_232)


	//   ....[0]....
.L_232:
        /*0ac8*/ 	.word	0x00000070


	//   ....[1]....
        /*0acc*/ 	.word	0x00000140


	//   ....[2]....
        /*0ad0*/ 	.word	0x00000190


	//   ....[3]....
        /*0ad4*/ 	.word	0x000003c0


	//   ....[4]....
        /*0ad8*/ 	.word	0x00000520


	//   ....[5]....
        /*0adc*/ 	.word	0x00000640


	//   ....[6]....
        /*0ae0*/ 	.word	0x000007a0


	//   ....[7]....
        /*0ae4*/ 	.word	0x00002e50


	//   ....[8]....
        /*0ae8*/ 	.word	0x00002e60


	//   ....[9]....
        /*0aec*/ 	.word	0x00003540


	//   ....[10]....
        /*0af0*/ 	.word	0x00003550


	//   ....[11]....
        /*0af4*/ 	.word	0x000041e0


	//   ....[12]....
        /*0af8*/ 	.word	0x000041f0


	//   ....[13]....
        /*0afc*/ 	.word	0x00004950


	//   ....[14]....
        /*0b00*/ 	.word	0x00004960


	//   ....[15]....
        /*0b04*/ 	.word	0x00005390


	//   ....[16]....
        /*0b08*/ 	.word	0x000053a0


	//   ....[17]....
        /*0b0c*/ 	.word	0x000054c0


	//   ....[18]....
        /*0b10*/ 	.word	0x000054d0


	//   ....[19]....
        /*0b14*/ 	.word	0x00005880


	//   ....[20]....
        /*0b18*/ 	.word	0x000058a0


	//   ....[21]....
        /*0b1c*/ 	.word	0x00005980


	//   ....[22]....
        /*0b20*/ 	.word	0x000059a0


	//   ....[23]....
        /*0b24*/ 	.word	0x00006250


	//   ....[24]....
        /*0b28*/ 	.word	0x00006a00


	//   ....[25]....
        /*0b2c*/ 	.word	0x00006a10


	//   ....[26]....
        /*0b30*/ 	.word	0x00006a20


	//   ....[27]....
        /*0b34*/ 	.word	0x00006a30


	//   ....[28]....
        /*0b38*/ 	.word	0x00006d60


	//   ....[29]....
        /*0b3c*/ 	.word	0x00006d70


	//   ....[30]....
        /*0b40*/ 	.word	0x00006d80


	//   ....[31]....
        /*0b44*/ 	.word	0x00006d90


	//   ....[32]....
        /*0b48*/ 	.word	0x000080a0


	//   ....[33]....
        /*0b4c*/ 	.word	0x000080c0


	//   ....[34]....
        /*0b50*/ 	.word	0x000080d0


	//   ....[35]....
        /*0b54*/ 	.word	0x000080e0


	//   ....[36]....
        /*0b58*/ 	.word	0x000081d0


	//   ....[37]....
        /*0b5c*/ 	.word	0x000081f0


	//   ....[38]....
        /*0b60*/ 	.word	0x00008290


	//   ....[39]....
        /*0b64*/ 	.word	0x000082c0


	//   ....[40]....
        /*0b68*/ 	.word	0x00009940


	//   ....[41]....
        /*0b6c*/ 	.word	0x0000a6b0


	//   ....[42]....
        /*0b70*/ 	.word	0x0000ae20


	//   ....[43]....
        /*0b74*/ 	.word	0x0000af20


	//   ....[44]....
        /*0b78*/ 	.word	0x0000b710


	//   ....[45]....
        /*0b7c*/ 	.word	0x0000b780


	//   ....[46]....
        /*0b80*/ 	.word	0x0000d0b0


	//   ....[47]....
        /*0b84*/ 	.word	0x0000d2d0


	//   ....[48]....
        /*0b88*/ 	.word	0x0000e2c0


	//   ....[49]....
        /*0b8c*/ 	.word	0x0000e2e0


	//   ....[50]....
        /*0b90*/ 	.word	0x0000e880


	//   ....[51]....
        /*0b94*/ 	.word	0x0000e8e0


	//   ....[52]....
        /*0b98*/ 	.word	0x00010620


	//   ....[53]....
        /*0b9c*/ 	.word	0x00010640


	//   ....[54]....
        /*0ba0*/ 	.word	0x00010ba0


	//   ....[55]....
        /*0ba4*/ 	.word	0x00010c00


	//   ....[56]....
        /*0ba8*/ 	.word	0x000124d0


	//   ....[57]....
        /*0bac*/ 	.word	0x00012700


	//   ....[58]....
        /*0bb0*/ 	.word	0x000135f0


	//   ....[59]....
        /*0bb4*/ 	.word	0x000136f0


	//   ....[60]....
        /*0bb8*/ 	.word	0x00013cb0


	//   ....[61]....
        /*0bbc*/ 	.word	0x00013d10


	//   ....[62]....
        /*0bc0*/ 	.word	0x00014cb0


	//   ....[63]....
        /*0bc4*/ 	.word	0x00014cf0


	//   ....[64]....
        /*0bc8*/ 	.word	0x00014da0


	//   ....[65]....
        /*0bcc*/ 	.word	0x00015040


	//   ....[66]....
        /*0bd0*/ 	.word	0x00015cd0


	//   ....[67]....
        /*0bd4*/ 	.word	0x00015d00


	//   ....[68]....
        /*0bd8*/ 	.word	0x00015d10


	//   ....[69]....
        /*0bdc*/ 	.word	0x00015d20


	//   ....[70]....
        /*0be0*/ 	.word	0x000161c0


	//   ....[71]....
        /*0be4*/ 	.word	0x000161e0


	//   ....[72]....
        /*0be8*/ 	.word	0x000161f0


	//   ....[73]....
        /*0bec*/ 	.word	0x00016200


	//   ....[74]....
        /*0bf0*/ 	.word	0x00016220


	//   ....[75]....
        /*0bf4*/ 	.word	0x00016250


	//   ....[76]....
        /*0bf8*/ 	.word	0x00016310


	//   ....[77]....
        /*0bfc*/ 	.word	0x00016320


	//   ....[78]....
        /*0c00*/ 	.word	0x00016bf0


	//   ....[79]....
        /*0c04*/ 	.word	0x00016c20


	//   ....[80]....
        /*0c08*/ 	.word	0x00016c40


	//   ....[81]....
        /*0c0c*/ 	.word	0x00016c70


	//   ....[82]....
        /*0c10*/ 	.word	0x00016ca0


	//   ....[83]....
        /*0c14*/ 	.word	0x00016cb0


	//   ....[84]....
        /*0c18*/ 	.word	0x00016ce0


	//   ....[85]....
        /*0c1c*/ 	.word	0x00016d50


	//   ....[86]....
        /*0c20*/ 	.word	0x00016e70


	//   ....[87]....
        /*0c24*/ 	.word	0x00017040


	//   ....[88]....
        /*0c28*/ 	.word	0x00017070


	//   ....[89]....
        /*0c2c*/ 	.word	0x000170a0


	//   ....[90]....
        /*0c30*/ 	.word	0x000170d0


	//   ....[91]....
        /*0c34*/ 	.word	0x00017100


	//   ....[92]....
        /*0c38*/ 	.word	0x00017130


	//   ....[93]....
        /*0c3c*/ 	.word	0x000172a0


	//   ....[94]....
        /*0c40*/ 	.word	0x000172d0


	//   ....[95]....
        /*0c44*/ 	.word	0x00017300


	//   ....[96]....
        /*0c48*/ 	.word	0x00017330


	//   ....[97]....
        /*0c4c*/ 	.word	0x00017360


	//   ....[98]....
        /*0c50*/ 	.word	0x00017390


	//   ....[99]....
        /*0c54*/ 	.word	0x00017430


	//   ....[100]....
        /*0c58*/ 	.word	0x00017490


	//   ....[101]....
        /*0c5c*/ 	.word	0x00017530


	//   ....[102]....
        /*0c60*/ 	.word	0x000185e0


	//   ....[103]....
        /*0c64*/ 	.word	0x0001a2e0


	//   ....[104]....
        /*0c68*/ 	.word	0x0001a300


	//   ....[105]....
        /*0c6c*/ 	.word	0x0001a390


	//   ....[106]....
        /*0c70*/ 	.word	0x0001a3b0


	//   ....[107]....
        /*0c74*/ 	.word	0x0001a430


	//   ....[108]....
        /*0c78*/ 	.word	0x0001a450


	//   ....[109]....
        /*0c7c*/ 	.word	0x0001a4d0


	//   ....[110]....
        /*0c80*/ 	.word	0x0001a4f0


	//   ....[111]....
        /*0c84*/ 	.word	0x0001a570


	//   ....[112]....
        /*0c88*/ 	.word	0x0001a590


	//   ....[113]....
        /*0c8c*/ 	.word	0x0001a610


	//   ....[114]....
        /*0c90*/ 	.word	0x0001a630


	//   ....[115]....
        /*0c94*/ 	.word	0x0001a6b0


	//   ....[116]....
        /*0c98*/ 	.word	0x0001a6d0


	//   ....[117]....
        /*0c9c*/ 	.word	0x0001a6e0


	//   ....[118]....
        /*0ca0*/ 	.word	0x0001a6f0


	//   ....[119]....
        /*0ca4*/ 	.word	0x0001b050


	//   ....[120]....
        /*0ca8*/ 	.word	0x0001b060


	//   ....[121]....
        /*0cac*/ 	.word	0x0001b080


	//   ....[122]....
        /*0cb0*/ 	.word	0x0001b0e0


	//   ....[123]....
        /*0cb4*/ 	.word	0x0001b100


	//   ....[124]....
        /*0cb8*/ 	.word	0x0001b180


	//   ....[125]....
        /*0cbc*/ 	.word	0x0001b1a0


	//   ....[126]....
        /*0cc0*/ 	.word	0x0001b220


	//   ....[127]....
        /*0cc4*/ 	.word	0x0001b240


	//   ....[128]....
        /*0cc8*/ 	.word	0x0001b2c0


	//   ....[129]....
        /*0ccc*/ 	.word	0x0001b2e0


	//   ....[130]....
        /*0cd0*/ 	.word	0x0001b360


	//   ....[131]....
        /*0cd4*/ 	.word	0x0001b380


	//   ....[132]....
        /*0cd8*/ 	.word	0x0001b400


	//   ....[133]....
        /*0cdc*/ 	.word	0x0001b420


	//   ....[134]....
        /*0ce0*/ 	.word	0x0001b430


	//   ....[135]....
        /*0ce4*/ 	.word	0x0001b4a0


	//   ....[136]....
        /*0ce8*/ 	.word	0x0001b4f0


	//   ....[137]....
        /*0cec*/ 	.word	0x0001b590


	//   ....[138]....
        /*0cf0*/ 	.word	0x0001b5c0


	//   ....[139]....
        /*0cf4*/ 	.word	0x0001b5d0


	//   ....[140]....
        /*0cf8*/ 	.word	0x0001b640


	//   ....[141]....
        /*0cfc*/ 	.word	0x0001b650


	//   ....[142]....
        /*0d00*/ 	.word	0x0001b660


	//   ....[143]....
        /*0d04*/ 	.word	0x0001be60


	//   ....[144]....
        /*0d08*/ 	.word	0x0001be80


	//   ....[145]....
        /*0d0c*/ 	.word	0x0001bef0


	//   ....[146]....
        /*0d10*/ 	.word	0x0001bf00


	//   ....[147]....
        /*0d14*/ 	.word	0x0001bf40


	//   ....[148]....
        /*0d18*/ 	.word	0x0001bf50


	//   ....[149]....
        /*0d1c*/ 	.word	0x0001bf90


	//   ....[150]....
        /*0d20*/ 	.word	0x0001bfa0


	//   ....[151]....
        /*0d24*/ 	.word	0x0001bfe0


	//   ....[152]....
        /*0d28*/ 	.word	0x0001bff0


	//   ....[153]....
        /*0d2c*/ 	.word	0x0001c030


	//   ....[154]....
        /*0d30*/ 	.word	0x0001c040


	//   ....[155]....
        /*0d34*/ 	.word	0x0001c080


	//   ....[156]....
        /*0d38*/ 	.word	0x0001c090


	//   ....[157]....
        /*0d3c*/ 	.word	0x0001c0a0


	//   ....[158]....
        /*0d40*/ 	.word	0x0001c0e0


	//   ....[159]....
        /*0d44*/ 	.word	0x0001c3a0


	//   ....[160]....
        /*0d48*/ 	.word	0x0001c3d0


	//   ....[161]....
        /*0d4c*/ 	.word	0x0001c430


	//   ....[162]....
        /*0d50*/ 	.word	0x0001c440


	//   ....[163]....
        /*0d54*/ 	.word	0x0001c490


	//   ....[164]....
        /*0d58*/ 	.word	0x0001c4a0


	//   ....[165]....
        /*0d5c*/ 	.word	0x0001c4f0


	//   ....[166]....
        /*0d60*/ 	.word	0x0001c500


	//   ....[167]....
        /*0d64*/ 	.word	0x0001c550


	//   ....[168]....
        /*0d68*/ 	.word	0x0001c560


	//   ....[169]....
        /*0d6c*/ 	.word	0x0001c5b0


	//   ....[170]....
        /*0d70*/ 	.word	0x0001c5c0


	//   ....[171]....
        /*0d74*/ 	.word	0x0001c610


	//   ....[172]....
        /*0d78*/ 	.word	0x0001c620


	//   ....[173]....
        /*0d7c*/ 	.word	0x0001c630


	//   ....[174]....
        /*0d80*/ 	.word	0x0001c670


	//   ....[175]....
        /*0d84*/ 	.word	0x0001cc70


	//   ....[176]....
        /*0d88*/ 	.word	0x0001ccb0


	//   ....[177]....
        /*0d8c*/ 	.word	0x0001ccd0


	//   ....[178]....
        /*0d90*/ 	.word	0x0001cd10


	//   ....[179]....
        /*0d94*/ 	.word	0x0001cd30


	//   ....[180]....
        /*0d98*/ 	.word	0x0001cd70


	//   ....[181]....
        /*0d9c*/ 	.word	0x0001cd90


	//   ....[182]....
        /*0da0*/ 	.word	0x0001cdd0


	//   ....[183]....
        /*0da4*/ 	.word	0x0001cdf0


	//   ....[184]....
        /*0da8*/ 	.word	0x0001ce30


	//   ....[185]....
        /*0dac*/ 	.word	0x0001ce50


	//   ....[186]....
        /*0db0*/ 	.word	0x0001ce90


	//   ....[187]....
        /*0db4*/ 	.word	0x0001ceb0


	//   ....[188]....
        /*0db8*/ 	.word	0x0001cef0


	//   ....[189]....
        /*0dbc*/ 	.word	0x0001cf10


	//   ....[190]....
        /*0dc0*/ 	.word	0x0001cf20


	//   ....[191]....
        /*0dc4*/ 	.word	0x0001d280


	//   ....[192]....
        /*0dc8*/ 	.word	0x0001d2b0


	//   ....[193]....
        /*0dcc*/ 	.word	0x0001d2f0


	//   ....[194]....
        /*0dd0*/ 	.word	0x0001d320


	//   ....[195]....
        /*0dd4*/ 	.word	0x0001d350


	//   ....[196]....
        /*0dd8*/ 	.word	0x0001d380


	//   ....[197]....
        /*0ddc*/ 	.word	0x0001d3b0


	//   ....[198]....
        /*0de0*/ 	.word	0x0001d3e0


	//   ....[199]....
        /*0de4*/ 	.word	0x0001d560


	//   ....[200]....
        /*0de8*/ 	.word	0x0001d590


	//   ....[201]....
        /*0dec*/ 	.word	0x0001d5c0


	//   ....[202]....
        /*0df0*/ 	.word	0x0001d5f0


	//   ....[203]....
        /*0df4*/ 	.word	0x0001d620


	//   ....[204]....
        /*0df8*/ 	.word	0x0001d650


	//   ....[205]....
        /*0dfc*/ 	.word	0x0001d710


	//   ....[206]....
        /*0e00*/ 	.word	0x0001d730


	//   ....[207]....
        /*0e04*/ 	.word	0x0001d7a0


	//   ....[208]....
        /*0e08*/ 	.word	0x0001de40


	//   ....[209]....
        /*0e0c*/ 	.word	0x0001e160


	//   ....[210]....
        /*0e10*/ 	.word	0x0001e1f0


	//   ....[211]....
        /*0e14*/ 	.word	0x0001e280


	//   ....[212]....
        /*0e18*/ 	.word	0x0001e310


	//   ....[213]....
        /*0e1c*/ 	.word	0x0001e3f0


	//   ....[214]....
        /*0e20*/ 	.word	0x0001e480


	//   ....[215]....
        /*0e24*/ 	.word	0x0001e520


	//   ....[216]....
        /*0e28*/ 	.word	0x0001e5b0


	//   ....[217]....
        /*0e2c*/ 	.word	0x0001e6a0


	//   ....[218]....
        /*0e30*/ 	.word	0x0001e730


	//   ....[219]....
        /*0e34*/ 	.word	0x0001e7d0


	//   ....[220]....
        /*0e38*/ 	.word	0x0001e860


	//   ....[221]....
        /*0e3c*/ 	.word	0x0001e9a0


	//   ....[222]....
        /*0e40*/ 	.word	0x0001ea50


	//   ....[223]....
        /*0e44*/ 	.word	0x0001eae0


	//   ....[224]....
        /*0e48*/ 	.word	0x0001eb30


	//   ....[225]....
        /*0e4c*/ 	.word	0x0001eb80


	//   ....[226]....
        /*0e50*/ 	.word	0x0001ec10


	//   ....[227]....
        /*0e54*/ 	.word	0x0001eca0


	//   ....[228]....
        /*0e58*/ 	.word	0x0001ecf0


	//   ....[229]....
        /*0e5c*/ 	.word	0x0001ed40


	//   ....[230]....
        /*0e60*/ 	.word	0x0001ee30


	//   ....[231]....
        /*0e64*/ 	.word	0x0001eee0


	//   ....[232]....
        /*0e68*/ 	.word	0x0001ef60


	//   ....[233]....
        /*0e6c*/ 	.word	0x0001efd0


	//   ....[234]....
        /*0e70*/ 	.word	0x0001f100


	//   ....[235]....
        /*0e74*/ 	.word	0x0001f210


	//   ....[236]....
        /*0e78*/ 	.word	0x0001f2e0


	//   ....[237]....
        /*0e7c*/ 	.word	0x0001f330


	//   ....[238]....
        /*0e80*/ 	.word	0x0001f6a0


	//   ....[239]....
        /*0e84*/ 	.word	0x0001f740


	//   ....[240]....
        /*0e88*/ 	.word	0x0001f7a0


	//   ....[241]....
        /*0e8c*/ 	.word	0x0001f810


	//   ....[242]....
        /*0e90*/ 	.word	0x0001f870


	//   ....[243]....
        /*0e94*/ 	.word	0x0001f8e0


	//   ....[244]....
        /*0e98*/ 	.word	0x0001f9a0


	//   ....[245]....
        /*0e9c*/ 	.word	0x0001fa00


	//   ....[246]....
        /*0ea0*/ 	.word	0x0001fac0


	//   ....[247]....
        /*0ea4*/ 	.word	0x0001fda0


	//   ....[248]....
        /*0ea8*/ 	.word	0x0001fe90


	//   ....[249]....
        /*0eac*/ 	.word	0x0001ff30


	//   ....[250]....
        /*0eb0*/ 	.word	0x0001ff90


	//   ....[251]....
        /*0eb4*/ 	.word	0x00020080


	//   ....[252]....
        /*0eb8*/ 	.word	0x000200f0


	//   ....[253]....
        /*0ebc*/ 	.word	0x000201e0


	//   ....[254]....
        /*0ec0*/ 	.word	0x00020250


	//   ....[255]....
        /*0ec4*/ 	.word	0x00020340


	//   ....[0]....
        /*0ec8*/ 	.word	0x000203b0


	//   ....[1]....
        /*0ecc*/ 	.word	0x000204a0


	//   ....[2]....
        /*0ed0*/ 	.word	0x00020510


	//   ....[3]....
        /*0ed4*/ 	.word	0x00020600


	//   ....[4]....
        /*0ed8*/ 	.word	0x00020670


	//   ....[5]....
        /*0edc*/ 	.word	0x00020760


	//   ....[6]....
        /*0ee0*/ 	.word	0x000207d0


	//   ....[7]....
        /*0ee4*/ 	.word	0x00020870


	//   ....[8]....
        /*0ee8*/ 	.word	0x00020990


	//   ....[9]....
        /*0eec*/ 	.word	0x000209e0


	//   ....[10]....
        /*0ef0*/ 	.word	0x00020a40


	//   ....[11]....
        /*0ef4*/ 	.word	0x00020b00


	//   ....[12]....
        /*0ef8*/ 	.word	0x00020b60


	//   ....[13]....
        /*0efc*/ 	.word	0x00020c60


	//   ....[14]....
        /*0f00*/ 	.word	0x00020cc0


	//   ....[15]....
        /*0f04*/ 	.word	0x00020dc0


	//   ....[16]....
        /*0f08*/ 	.word	0x00020e20


	//   ....[17]....
        /*0f0c*/ 	.word	0x00020f20


	//   ....[18]....
        /*0f10*/ 	.word	0x00020f80


	//   ....[19]....
        /*0f14*/ 	.word	0x00021080


	//   ....[20]....
        /*0f18*/ 	.word	0x000210e0


	//   ....[21]....
        /*0f1c*/ 	.word	0x000211e0


	//   ....[22]....
        /*0f20*/ 	.word	0x00021240


	//   ....[23]....
        /*0f24*/ 	.word	0x000212f0


	//   ....[24]....
        /*0f28*/ 	.word	0x000213a0


	//   ....[25]....
        /*0f2c*/ 	.word	0x00021490


	//   ....[26]....
        /*0f30*/ 	.word	0x000214f0


	//   ....[27]....
        /*0f34*/ 	.word	0x000215e0


	//   ....[28]....
        /*0f38*/ 	.word	0x00021640


	//   ....[29]....
        /*0f3c*/ 	.word	0x00021710


	//   ....[30]....
        /*0f40*/ 	.word	0x00021770


	//   ....[31]....
        /*0f44*/ 	.word	0x00021830


	//   ....[32]....
        /*0f48*/ 	.word	0x00021970


	//   ....[33]....
        /*0f4c*/ 	.word	0x00021a20


	//   ....[34]....
        /*0f50*/ 	.word	0x00021aa0


	//   ....[35]....
        /*0f54*/ 	.word	0x00021b60


	//   ....[36]....
        /*0f58*/ 	.word	0x00021bc0


	//   ....[37]....
        /*0f5c*/ 	.word	0x00021c70


	//   ....[38]....
        /*0f60*/ 	.word	0x00021cd0


	//   ....[39]....
        /*0f64*/ 	.word	0x00021d80


	//   ....[40]....
        /*0f68*/ 	.word	0x00021de0


	//   ....[41]....
        /*0f6c*/ 	.word	0x00021e90


	//   ....[42]....
        /*0f70*/ 	.word	0x00021ef0


	//   ....[43]....
        /*0f74*/ 	.word	0x00021fa0


	//   ....[44]....
        /*0f78*/ 	.word	0x00022000


	//   ....[45]....
        /*0f7c*/ 	.word	0x000220b0


	//   ....[46]....
        /*0f80*/ 	.word	0x00022110


	//   ....[47]....
        /*0f84*/ 	.word	0x000221c0


	//   ....[48]....
        /*0f88*/ 	.word	0x000222b0


	//   ....[49]....
        /*0f8c*/ 	.word	0x00022360


	//   ....[50]....
        /*0f90*/ 	.word	0x000223c0


	//   ....[51]....
        /*0f94*/ 	.word	0x00022480


	//   ....[52]....
        /*0f98*/ 	.word	0x000224e0


	//   ....[53]....
        /*0f9c*/ 	.word	0x000225a0


	//   ....[54]....
        /*0fa0*/ 	.word	0x00022600


	//   ....[55]....
        /*0fa4*/ 	.word	0x000226c0


	//   ....[56]....
        /*0fa8*/ 	.word	0x00022720


	//   ....[57]....
        /*0fac*/ 	.word	0x000227e0


	//   ....[58]....
        /*0fb0*/ 	.word	0x00022840


	//   ....[59]....
        /*0fb4*/ 	.word	0x00022900


	//   ....[60]....
        /*0fb8*/ 	.word	0x00022960


	//   ....[61]....
        /*0fbc*/ 	.word	0x00022a20


	//   ....[62]....
        /*0fc0*/ 	.word	0x00022a80


	//   ....[63]....
        /*0fc4*/ 	.word	0x00022b30


	//   ....[64]....
        /*0fc8*/ 	.word	0x00022c20


	//   ....[65]....
        /*0fcc*/ 	.word	0x00022cd0


	//   ....[66]....
        /*0fd0*/ 	.word	0x00022d40


	//   ....[67]....
        /*0fd4*/ 	.word	0x00022df0


	//   ....[68]....
        /*0fd8*/ 	.word	0x00022e50


	//   ....[69]....
        /*0fdc*/ 	.word	0x00022f00


	//   ....[70]....
        /*0fe0*/ 	.word	0x00022f60


	//   ....[71]....
        /*0fe4*/ 	.word	0x00023010


	//   ....[72]....
        /*0fe8*/ 	.word	0x00023070


	//   ....[73]....
        /*0fec*/ 	.word	0x00023120


	//   ....[74]....
        /*0ff0*/ 	.word	0x00023180


	//   ....[75]....
        /*0ff4*/ 	.word	0x00023230


	//   ....[76]....
        /*0ff8*/ 	.word	0x00023290


	//   ....[77]....
        /*0ffc*/ 	.word	0x00023340


	//   ....[78]....
        /*1000*/ 	.word	0x000233a0


	//   ....[79]....
        /*1004*/ 	.word	0x00023440


	//   ....[80]....
        /*1008*/ 	.word	0x000234d0


	//   ....[81]....
        /*100c*/ 	.word	0x00023570


	//   ....[82]....
        /*1010*/ 	.word	0x00023690


	//   ....[83]....
        /*1014*/ 	.word	0x00023700


	//   ....[84]....
        /*1018*/ 	.word	0x00023770


	//   ....[85]....
        /*101c*/ 	.word	0x000237e0


	//   ....[86]....
        /*1020*/ 	.word	0x00023850


	//   ....[87]....
        /*1024*/ 	.word	0x000238d0


	//   ....[88]....
        /*1028*/ 	.word	0x00023960


	//   ....[89]....
        /*102c*/ 	.word	0x000239f0


	//   ....[90]....
        /*1030*/ 	.word	0x00023a60


	//   ....[91]....
        /*1034*/ 	.word	0x00023ad0


	//   ....[92]....
        /*1038*/ 	.word	0x00023b40


	//   ....[93]....
        /*103c*/ 	.word	0x00023bc0


	//   ....[94]....
        /*1040*/ 	.word	0x00023c30


	//   ....[95]....
        /*1044*/ 	.word	0x00023cd0


	//   ....[96]....
        /*1048*/ 	.word	0x00023d60


	//   ....[97]....
        /*104c*/ 	.word	0x00023e90


	//----- nvinfo : EIATTR_REG_RECONFIG
	.align		4
.L_233:
        /*1050*/ 	.byte	0x01, 0x54
	.zero		2


	//----- nvinfo : EIATTR_SYSCALL_OFFSETS
	.align		4
        /*1054*/ 	.byte	0x04, 0x46
        /*1056*/ 	.short	(.L_235 - .L_234)


	//   ....[0]....
.L_234:
        /*1058*/ 	.word	0x00001bb0


	//   ....[1]....
        /*105c*/ 	.word	0x00001d00


	//   ....[2]....
        /*1060*/ 	.word	0x00006420


	//   ....[3]....
        /*1064*/ 	.word	0x00006740


	//   ....[4]....
        /*1068*/ 	.word	0x00019910


	//   ....[5]....
        /*106c*/ 	.word	0x00019a60


	//   ....[6]....
        /*1070*/ 	.word	0x00019b50


	//   ....[7]....
        /*1074*/ 	.word	0x0001ab20


	//----- nvinfo : EIATTR_MBARRIER_INSTR_OFFSETS
	.align		4
.L_235:
        /*1078*/ 	.byte	0x04, 0x39
        /*107a*/ 	.short	(.L_237 - .L_236)


	//   ....[0]....
.L_236:
        /*107c*/ 	.word	0x00000270
        /*1080*/ 	.word	0x000000ff
        /*1084*/ 	.word	0x00016800
        /*1088*/ 	.short	0x0100
        /*108a*/ 	.byte	0x08
	.zero		1


	//   ....[1]....
        /*108c*/ 	.word	0x00000280
        /*1090*/ 	.word	0x000000ff
        /*1094*/ 	.word	0x00016820
        /*1098*/ 	.short	0x0100
        /*109a*/ 	.byte	0x08
	.zero		1


	//   ....[2]....
        /*109c*/ 	.word	0x00000370
        /*10a0*/ 	.word	0x000000ff
        /*10a4*/ 	.word	0x00016830
        /*10a8*/ 	.short	0x0100
        /*10aa*/ 	.byte	0x08
	.zero		1


	//   ....[3]....
        /*10ac*/ 	.word	0x00000380
        /*10b0*/ 	.word	0x000000ff
        /*10b4*/ 	.word	0x00016840
        /*10b8*/ 	.short	0x0100
        /*10ba*/ 	.byte	0x08
	.zero		1


	//   ....[4]....
        /*10bc*/ 	.word	0x00000390
        /*10c0*/ 	.word	0x000000ff
        /*10c4*/ 	.word	0x00016838
        /*10c8*/ 	.short	0x0100
        /*10ca*/ 	.byte	0x08
	.zero		1


	//   ....[5]....
        /*10cc*/ 	.word	0x000003a0
        /*10d0*/ 	.word	0x000000ff
        /*10d4*/ 	.word	0x00016848
        /*10d8*/ 	.short	0x0100
        /*10da*/ 	.byte	0x08
	.zero		1


	//   ....[6]....
        /*10dc*/ 	.word	0x000004d0
        /*10e0*/ 	.word	0x000000ff
        /*10e4*/ 	.word	0x00016850
        /*10e8*/ 	.short	0x0100
        /*10ea*/ 	.byte	0x08
	.zero		1


	//   ....[7]....
        /*10ec*/ 	.word	0x000004e0
        /*10f0*/ 	.word	0x000000ff
        /*10f4*/ 	.word	0x00016860
        /*10f8*/ 	.short	0x0100
        /*10fa*/ 	.byte	0x08
	.zero		1


	//   ....[8]....
        /*10fc*/ 	.word	0x000004f0
        /*1100*/ 	.word	0x000000ff
        /*1104*/ 	.word	0x00016858
        /*1108*/ 	.short	0x0100
        /*110a*/ 	.byte	0x08
	.zero		1


	//   ....[9]....
        /*110c*/ 	.word	0x00000500
        /*1110*/ 	.word	0x000000ff
        /*1114*/ 	.word	0x00016868
        /*1118*/ 	.short	0x0100
        /*111a*/ 	.byte	0x08
	.zero		1


	//   ....[10]....
        /*111c*/ 	.word	0x000005f0
        /*1120*/ 	.word	0x000000ff
        /*1124*/ 	.word	0x00016870
        /*1128*/ 	.short	0x0100
        /*112a*/ 	.byte	0x06
	.zero		1


	//   ....[11]....
        /*112c*/ 	.word	0x00000600
        /*1130*/ 	.word	0x000000ff
        /*1134*/ 	.word	0x00016880
        /*1138*/ 	.short	0x0100
        /*113a*/ 	.byte	0x06
	.zero		1


	//   ....[12]....
        /*113c*/ 	.word	0x00000610
        /*1140*/ 	.word	0x000000ff
        /*1144*/ 	.word	0x00016878
        /*1148*/ 	.short	0x0100
        /*114a*/ 	.byte	0x06
	.zero		1


	//   ....[13]....
        /*114c*/ 	.word	0x00000620
        /*1150*/ 	.word	0x000000ff
        /*1154*/ 	.word	0x00016888
        /*1158*/ 	.short	0x0100
        /*115a*/ 	.byte	0x06
	.zero		1


	//   ....[14]....
        /*115c*/ 	.word	0x00000750
        /*1160*/ 	.word	0x000000ff
        /*1164*/ 	.word	0x00016890
        /*1168*/ 	.short	0x0100
        /*116a*/ 	.byte	0x08
	.zero		1


	//   ....[15]....
        /*116c*/ 	.word	0x00000760
        /*1170*/ 	.word	0x000000ff
        /*1174*/ 	.word	0x000168a0
        /*1178*/ 	.short	0x0100
        /*117a*/ 	.byte	0x08
	.zero		1


	//   ....[16]....
        /*117c*/ 	.word	0x00000770
        /*1180*/ 	.word	0x000000ff
        /*1184*/ 	.word	0x00016898
        /*1188*/ 	.short	0x0100
        /*118a*/ 	.byte	0x08
	.zero		1


	//   ....[17]....
        /*118c*/ 	.word	0x00000780
        /*1190*/ 	.word	0x000000ff
        /*1194*/ 	.word	0x000168a8
        /*1198*/ 	.short	0x0100
        /*119a*/ 	.byte	0x08
	.zero		1


	//   ....[18]....
        /*119c*/ 	.word	0x000008b0
        /*11a0*/ 	.word	0x000000ff
        /*11a4*/ 	.word	0x000168b0
        /*11a8*/ 	.short	0x0100
        /*11aa*/ 	.byte	0x08
	.zero		1


	//   ....[19]....
        /*11ac*/ 	.word	0x000008c0
        /*11b0*/ 	.word	0x000000ff
        /*11b4*/ 	.word	0x000168c0
        /*11b8*/ 	.short	0x0100
        /*11ba*/ 	.byte	0x08
	.zero		1


	//   ....[20]....
        /*11bc*/ 	.word	0x000008d0
        /*11c0*/ 	.word	0x000000ff
        /*11c4*/ 	.word	0x000168b8
        /*11c8*/ 	.short	0x0100
        /*11ca*/ 	.byte	0x08
	.zero		1


	//   ....[21]....
        /*11cc*/ 	.word	0x000008e0
        /*11d0*/ 	.word	0x000000ff
        /*11d4*/ 	.word	0x000168c8
        /*11d8*/ 	.short	0x0100
        /*11da*/ 	.byte	0x08
	.zero		1


	//   ....[22]....
        /*11dc*/ 	.word	0x00002e00
        /*11e0*/ 	.word	0x00000046
        /*11e4*/ 	.word	0x00016890
        /*11e8*/ 	.short	0x010a
        /*11ea*/ 	.byte	0x3f
	.zero		1


	//   ....[23]....
        /*11ec*/ 	.word	0x00004180
        /*11f0*/ 	.word	0x00000046
        /*11f4*/ 	.word	0x00016890
        /*11f8*/ 	.short	0x010a
        /*11fa*/ 	.byte	0x3f
	.zero		1


	//   ....[24]....
        /*11fc*/ 	.word	0x000051d0
        /*1200*/ 	.word	0x00000046
        /*1204*/ 	.word	0x00016890
        /*1208*/ 	.short	0x010a
        /*120a*/ 	.byte	0x3f
	.zero		1


	//   ....[25]....
        /*120c*/ 	.word	0x000056a0
        /*1210*/ 	.word	0x00000008
        /*1214*/ 	.word	0x00000000
        /*1218*/ 	.short	0x0101
        /*121a*/ 	.byte	0x3f
	.zero		1


	//   ....[26]....
        /*121c*/ 	.word	0x000056e0
        /*1220*/ 	.word	0x00000046
        /*1224*/ 	.word	0x000168b0
        /*1228*/ 	.short	0x010a
        /*122a*/ 	.byte	0x3f
	.zero		1


	//   ....[27]....
        /*122c*/ 	.word	0x00005b30
        /*1230*/ 	.word	0x00000046
        /*1234*/ 	.word	0x00000000
        /*1238*/ 	.short	0x0101
        /*123a*/ 	.byte	0x3f
	.zero		1


	//   ....[28]....
        /*123c*/ 	.word	0x000064c0
        /*1240*/ 	.word	0x00000002
        /*1244*/ 	.word	0x00016800
        /*1248*/ 	.short	0x010a
        /*124a*/ 	.byte	0x3f
	.zero		1


	//   ....[29]....
        /*124c*/ 	.word	0x00006510
        /*1250*/ 	.word	0x00000002
        /*1254*/ 	.word	0x00016800
        /*1258*/ 	.short	0x010a
        /*125a*/ 	.byte	0x3f
	.zero		1


	//   ....[30]....
        /*125c*/ 	.word	0x000070f0
        /*1260*/ 	.word	0x00000002
        /*1264*/ 	.word	0x00016800
        /*1268*/ 	.short	0x010a
        /*126a*/ 	.byte	0x3f
	.zero		1


	//   ....[31]....
        /*126c*/ 	.word	0x00008610
        /*1270*/ 	.word	0x00000002
        /*1274*/ 	.word	0x00016800
        /*1278*/ 	.short	0x010a
        /*127a*/ 	.byte	0x3f
	.zero		1


	//   ....[32]....
        /*127c*/ 	.word	0x00009420
        /*1280*/ 	.word	0x0000000e
        /*1284*/ 	.word	0x00016830
        /*1288*/ 	.short	0x010a
        /*128a*/ 	.byte	0x3f
	.zero		1


	//   ....[33]....
        /*128c*/ 	.word	0x000094d0
        /*1290*/ 	.word	0x0000000e
        /*1294*/ 	.word	0x00016830
        /*1298*/ 	.short	0x010a
        /*129a*/ 	.byte	0x3f
	.zero		1


	//   ....[34]....
        /*129c*/ 	.word	0x00009990
        /*12a0*/ 	.word	0x00000000
        /*12a4*/ 	.word	0x00000000
        /*12a8*/ 	.short	0x0101
        /*12aa*/ 	.byte	0x3f
	.zero		1


	//   ....[35]....
        /*12ac*/ 	.word	0x0000c780
        /*12b0*/ 	.word	0x0000000b
        /*12b4*/ 	.word	0x00016830
        /*12b8*/ 	.short	0x010a
        /*12ba*/ 	.byte	0x3f
	.zero		1


	//   ....[36]....
        /*12bc*/ 	.word	0x0000c7d0
        /*12c0*/ 	.word	0x0000000b
        /*12c4*/ 	.word	0x00016830
        /*12c8*/ 	.short	0x010a
        /*12ca*/ 	.byte	0x3f
	.zero		1


	//   ....[37]....
        /*12cc*/ 	.word	0x0000cb00
        /*12d0*/ 	.word	0x0000000b
        /*12d4*/ 	.word	0x00016850
        /*12d8*/ 	.short	0x010a
        /*12da*/ 	.byte	0x3f
	.zero		1


	//   ....[38]....
        /*12dc*/ 	.word	0x0000cb40
        /*12e0*/ 	.word	0x0000000b
        /*12e4*/ 	.word	0x00016850
        /*12e8*/ 	.short	0x010a
        /*12ea*/ 	.byte	0x3f
	.zero		1


	//   ....[39]....
        /*12ec*/ 	.word	0x0000d0c0
        /*12f0*/ 	.word	0x0000000a
        /*12f4*/ 	.word	0x00000000
        /*12f8*/ 	.short	0x0101
        /*12fa*/ 	.byte	0x3f
	.zero		1


	//   ....[40]....
        /*12fc*/ 	.word	0x0000f340
        /*1300*/ 	.word	0x0000000e
        /*1304*/ 	.word	0x00000000
        /*1308*/ 	.short	0x0101
        /*130a*/ 	.byte	0x3f
	.zero		1


	//   ....[41]....
        /*130c*/ 	.word	0x0000fb50
        /*1310*/ 	.word	0x00000003
        /*1314*/ 	.word	0x00016830
        /*1318*/ 	.short	0x010a
        /*131a*/ 	.byte	0x3f
	.zero		1


	//   ....[42]....
        /*131c*/ 	.word	0x0000fba0
        /*1320*/ 	.word	0x00000003
        /*1324*/ 	.word	0x00016830
        /*1328*/ 	.short	0x010a
        /*132a*/ 	.byte	0x3f
	.zero		1


	//   ....[43]....
        /*132c*/ 	.word	0x0000ff20
        /*1330*/ 	.word	0x00000003
        /*1334*/ 	.word	0x00016850
        /*1338*/ 	.short	0x010a
        /*133a*/ 	.byte	0x3f
	.zero		1


	//   ....[44]....
        /*133c*/ 	.word	0x0000ff60
        /*1340*/ 	.word	0x00000003
        /*1344*/ 	.word	0x00016850
        /*1348*/ 	.short	0x010a
        /*134a*/ 	.byte	0x3f
	.zero		1


	//   ....[45]....
        /*134c*/ 	.word	0x00010410
        /*1350*/ 	.word	0x00000000
        /*1354*/ 	.word	0x00000000
        /*1358*/ 	.short	0x0101
        /*135a*/ 	.byte	0x3f
	.zero		1


	//   ....[46]....
        /*135c*/ 	.word	0x00011620
        /*1360*/ 	.word	0x0000000f
        /*1364*/ 	.word	0x00000000
        /*1368*/ 	.short	0x0101
        /*136a*/ 	.byte	0x3f
	.zero		1


	//   ....[47]....
        /*136c*/ 	.word	0x00011b60
        /*1370*/ 	.word	0x00000003
        /*1374*/ 	.word	0x00016830
        /*1378*/ 	.short	0x010a
        /*137a*/ 	.byte	0x3f
	.zero		1


	//   ....[48]....
        /*137c*/ 	.word	0x00011bb0
        /*1380*/ 	.word	0x00000003
        /*1384*/ 	.word	0x00016830
        /*1388*/ 	.short	0x010a
        /*138a*/ 	.byte	0x3f
	.zero		1


	//   ....[49]....
        /*138c*/ 	.word	0x00011f30
        /*1390*/ 	.word	0x00000003
        /*1394*/ 	.word	0x00016850
        /*1398*/ 	.short	0x010a
        /*139a*/ 	.byte	0x3f
	.zero		1


	//   ....[50]....
        /*139c*/ 	.word	0x00011f70
        /*13a0*/ 	.word	0x00000003
        /*13a4*/ 	.word	0x00016850
        /*13a8*/ 	.short	0x010a
        /*13aa*/ 	.byte	0x3f
	.zero		1


	//   ....[51]....
        /*13ac*/ 	.word	0x000124e0
        /*13b0*/ 	.word	0x00000000
        /*13b4*/ 	.word	0x00000000
        /*13b8*/ 	.short	0x0101
        /*13ba*/ 	.byte	0x3f
	.zero		1


	//   ....[52]....
        /*13bc*/ 	.word	0x00014770
        /*13c0*/ 	.word	0x0000000b
        /*13c4*/ 	.word	0x00000000
        /*13c8*/ 	.short	0x0101
        /*13ca*/ 	.byte	0x3f
	.zero		1


	//   ....[53]....
        /*13cc*/ 	.word	0x00014bc0
        /*13d0*/ 	.word	0x0000000b
        /*13d4*/ 	.word	0x00016850
        /*13d8*/ 	.short	0x010a
        /*13da*/ 	.byte	0x3f
	.zero		1


	//   ....[54]....
        /*13dc*/ 	.word	0x00014c30
        /*13e0*/ 	.word	0x0000000b
        /*13e4*/ 	.word	0x00016850
        /*13e8*/ 	.short	0x010a
        /*13ea*/ 	.byte	0x3f
	.zero		1


	//   ....[55]....
        /*13ec*/ 	.word	0x00015220
        /*13f0*/ 	.word	0x00000002
        /*13f4*/ 	.word	0x00000000
        /*13f8*/ 	.short	0x0101
        /*13fa*/ 	.byte	0x3f
	.zero		1


	//   ....[56]....
        /*13fc*/ 	.word	0x000162e0
        /*1400*/ 	.word	0x00000000
        /*1404*/ 	.word	0x00000000
        /*1408*/ 	.short	0x0101
        /*140a*/ 	.byte	0x3f
	.zero		1


	//   ....[57]....
        /*140c*/ 	.word	0x000186c0
        /*1410*/ 	.word	0x00000017
        /*1414*/ 	.word	0x00016820
        /*1418*/ 	.short	0x010a
        /*141a*/ 	.byte	0x3f
	.zero		1


	//   ....[58]....
        /*141c*/ 	.word	0x00018780
        /*1420*/ 	.word	0x0000000a
        /*1424*/ 	.word	0x000168a0
        /*1428*/ 	.short	0x010a
        /*142a*/ 	.byte	0x3f
	.zero		1


	//   ....[59]....
        /*142c*/ 	.word	0x000189c0
        /*1430*/ 	.word	0x0000000a
        /*1434*/ 	.word	0x000168c0
        /*1438*/ 	.short	0x010a
        /*143a*/ 	.byte	0x3f
	.zero		1


	//   ....[60]....
        /*143c*/ 	.word	0x00018d50
        /*1440*/ 	.word	0x00000005
        /*1444*/ 	.word	0x000168a0
        /*1448*/ 	.short	0x010a
        /*144a*/ 	.byte	0x3f
	.zero		1


	//   ....[61]....
        /*144c*/ 	.word	0x00018f70
        /*1450*/ 	.word	0x00000005
        /*1454*/ 	.word	0x000168c0
        /*1458*/ 	.short	0x010a
        /*145a*/ 	.byte	0x3f
	.zero		1


	//   ....[62]....
        /*145c*/ 	.word	0x0001a030
        /*1460*/ 	.word	0x00000003
        /*1464*/ 	.word	0x00016840
        /*1468*/ 	.short	0x010a
        /*146a*/ 	.byte	0x3f
	.zero		1


	//   ....[63]....
        /*146c*/ 	.word	0x0001a7f0
        /*1470*/ 	.word	0x00000003
        /*1474*/ 	.word	0x00016830
        /*1478*/ 	.short	0x0107
        /*147a*/ 	.byte	0x3f
	.zero		1


	//   ....[64]....
        /*147c*/ 	.word	0x0001a8c0
        /*1480*/ 	.word	0x00000003
        /*1484*/ 	.word	0x00016830
        /*1488*/ 	.short	0x0101
        /*148a*/ 	.byte	0x3f
	.zero		1


	//   ....[65]....
        /*148c*/ 	.word	0x0001b740
        /*1490*/ 	.word	0x00000017
        /*1494*/ 	.word	0x00016800
        /*1498*/ 	.short	0x0107
        /*149a*/ 	.byte	0x3f
	.zero		1


	//   ....[66]....
        /*149c*/ 	.word	0x0001b830
        /*14a0*/ 	.word	0x00000017
        /*14a4*/ 	.word	0x00016800
        /*14a8*/ 	.short	0x0101
        /*14aa*/ 	.byte	0x3f
	.zero		1


	//   ....[67]....
        /*14ac*/ 	.word	0x0001b850
        /*14b0*/ 	.word	0x00000017
        /*14b4*/ 	.word	0x00016820
        /*14b8*/ 	.short	0x010a
        /*14ba*/ 	.byte	0x3f
	.zero		1


	//   ....[68]....
        /*14bc*/ 	.word	0x0001bc20
        /*14c0*/ 	.word	0x00000005
        /*14c4*/ 	.word	0x00016840
        /*14c8*/ 	.short	0x010a
        /*14ca*/ 	.byte	0x3f
	.zero		1


	//   ....[69]....
        /*14cc*/ 	.word	0x0001c160
        /*14d0*/ 	.word	0x00000005
        /*14d4*/ 	.word	0x00016830
        /*14d8*/ 	.short	0x0107
        /*14da*/ 	.byte	0x3f
	.zero		1


	//   ....[70]....
        /*14dc*/ 	.word	0x0001c220
        /*14e0*/ 	.word	0x00000005
        /*14e4*/ 	.word	0x00016830
        /*14e8*/ 	.short	0x0101
        /*14ea*/ 	.byte	0x3f
	.zero		1


	//   ....[71]....
        /*14ec*/ 	.word	0x0001c280
        /*14f0*/ 	.word	0x00000005
        /*14f4*/ 	.word	0x00016860
        /*14f8*/ 	.short	0x010a
        /*14fa*/ 	.byte	0x3f
	.zero		1


	//   ....[72]....
        /*14fc*/ 	.word	0x0001c760
        /*1500*/ 	.word	0x00000005
        /*1504*/ 	.word	0x00016850
        /*1508*/ 	.short	0x0107
        /*150a*/ 	.byte	0x3f
	.zero		1


	//   ....[73]....
        /*150c*/ 	.word	0x0001c910
        /*1510*/ 	.word	0x00000005
        /*1514*/ 	.word	0x00016850
        /*1518*/ 	.short	0x0101
        /*151a*/ 	.byte	0x3f
	.zero		1


	//   ....[74]....
        /*151c*/ 	.word	0x0001cb30
        /*1520*/ 	.word	0x00000000
        /*1524*/ 	.word	0x00016860
        /*1528*/ 	.short	0x010a
        /*152a*/ 	.byte	0x3f
	.zero		1


	//   ....[75]....
        /*152c*/ 	.word	0x0001cfd0
        /*1530*/ 	.word	0x00000000
        /*1534*/ 	.word	0x00016850
        /*1538*/ 	.short	0x0107
        /*153a*/ 	.byte	0x3f
	.zero		1


	//   ....[76]....
        /*153c*/ 	.word	0x0001d0a0
        /*1540*/ 	.word	0x00000000
        /*1544*/ 	.word	0x00016850
        /*1548*/ 	.short	0x0101
        /*154a*/ 	.byte	0x3f
	.zero		1


	//   ....[77]....
        /*154c*/ 	.word	0x0001ddc0
        /*1550*/ 	.word	0x00000005
        /*1554*/ 	.word	0x00016820
        /*1558*/ 	.short	0x010a
        /*155a*/ 	.byte	0x3f
	.zero		1


	//   ....[78]....
        /*155c*/ 	.word	0x0001df30
        /*1560*/ 	.word	0x00000003
        /*1564*/ 	.word	0x00016840
        /*1568*/ 	.short	0x010a
        /*156a*/ 	.byte	0x3f
	.zero		1


	//   ....[79]....
        /*156c*/ 	.word	0x0001dfd0
        /*1570*/ 	.word	0x00000019
        /*1574*/ 	.word	0x00016840
        /*1578*/ 	.short	0x010a
        /*157a*/ 	.byte	0x3f
	.zero		1


	//   ....[80]....
        /*157c*/ 	.word	0x0001e010
        /*1580*/ 	.word	0x00000003
        /*1584*/ 	.word	0x00016860
        /*1588*/ 	.short	0x010a
        /*158a*/ 	.byte	0x3f
	.zero		1


	//   ....[81]....
        /*158c*/ 	.word	0x0001e050
        /*1590*/ 	.word	0x00000019
        /*1594*/ 	.word	0x00016860
        /*1598*/ 	.short	0x010a
        /*159a*/ 	.byte	0x3f
	.zero		1


	//   ....[82]....
        /*159c*/ 	.word	0x0001e0b0
        /*15a0*/ 	.word	0x00000046
        /*15a4*/ 	.word	0x00016890
        /*15a8*/ 	.short	0x010a
        /*15aa*/ 	.byte	0x3f
	.zero		1


	//   ....[83]....
        /*15ac*/ 	.word	0x0001e340
        /*15b0*/ 	.word	0x00000046
        /*15b4*/ 	.word	0x00016890
        /*15b8*/ 	.short	0x010a
        /*15ba*/ 	.byte	0x3f
	.zero		1


	//   ....[84]....
        /*15bc*/ 	.word	0x0001e5f0
        /*15c0*/ 	.word	0x00000046
        /*15c4*/ 	.word	0x00016890
        /*15c8*/ 	.short	0x010a
        /*15ca*/ 	.byte	0x3f
	.zero		1


	//   ....[85]....
        /*15cc*/ 	.word	0x0001e8a0
        /*15d0*/ 	.word	0x00000046
        /*15d4*/ 	.word	0x000168b0
        /*15d8*/ 	.short	0x010a
        /*15da*/ 	.byte	0x3f
	.zero		1


	//   ....[86]....
        /*15dc*/ 	.word	0x0001ed70
        /*15e0*/ 	.word	0x00000002
        /*15e4*/ 	.word	0x00016800
        /*15e8*/ 	.short	0x010a
        /*15ea*/ 	.byte	0x3f
	.zero		1


	//   ....[87]....
        /*15ec*/ 	.word	0x0001f360
        /*15f0*/ 	.word	0x00000002
        /*15f4*/ 	.word	0x00016800
        /*15f8*/ 	.short	0x010a
        /*15fa*/ 	.byte	0x3f
	.zero		1


	//   ....[88]....
        /*15fc*/ 	.word	0x0001f3b0
        /*1600*/ 	.word	0x0000000e
        /*1604*/ 	.word	0x00016830
        /*1608*/ 	.short	0x010a
        /*160a*/ 	.byte	0x3f
	.zero		1


	//   ....[89]....
        /*160c*/ 	.word	0x0001f400
        /*1610*/ 	.word	0x0000000b
        /*1614*/ 	.word	0x00016830
        /*1618*/ 	.short	0x010a
        /*161a*/ 	.byte	0x3f
	.zero		1


	//   ....[90]....
        /*161c*/ 	.word	0x0001f450
        /*1620*/ 	.word	0x0000000b
        /*1624*/ 	.word	0x00016850
        /*1628*/ 	.short	0x010a
        /*162a*/ 	.byte	0x3f
	.zero		1


	//   ....[91]....
        /*162c*/ 	.word	0x0001f4a0
        /*1630*/ 	.word	0x00000003
        /*1634*/ 	.word	0x00016830
        /*1638*/ 	.short	0x010a
        /*163a*/ 	.byte	0x3f
	.zero		1


	//   ....[92]....
        /*163c*/ 	.word	0x0001f4f0
        /*1640*/ 	.word	0x00000003
        /*1644*/ 	.word	0x00016850
        /*1648*/ 	.short	0x010a
        /*164a*/ 	.byte	0x3f
	.zero		1


	//   ....[93]....
        /*164c*/ 	.word	0x0001f540
        /*1650*/ 	.word	0x00000003
        /*1654*/ 	.word	0x00016830
        /*1658*/ 	.short	0x010a
        /*165a*/ 	.byte	0x3f
	.zero		1


	//   ....[94]....
        /*165c*/ 	.word	0x0001f590
        /*1660*/ 	.word	0x00000003
        /*1664*/ 	.word	0x00016850
        /*1668*/ 	.short	0x010a
        /*166a*/ 	.byte	0x3f
	.zero		1


	//   ....[95]....
        /*166c*/ 	.word	0x0001f5e0
        /*1670*/ 	.word	0x0000000b
        /*1674*/ 	.word	0x00016850
        /*1678*/ 	.short	0x010a
        /*167a*/ 	.byte	0x3f
	.zero		1


	//   ....[96]....
        /*167c*/ 	.word	0x0001fb80
        /*1680*/ 	.word	0x00000017
        /*1684*/ 	.word	0x00016820
        /*1688*/ 	.short	0x010a
        /*168a*/ 	.byte	0x3f
	.zero		1


	//   ....[97]....
        /*168c*/ 	.word	0x0001fbd0
        /*1690*/ 	.word	0x0000000a
        /*1694*/ 	.word	0x000168a0
        /*1698*/ 	.short	0x010a
        /*169a*/ 	.byte	0x3f
	.zero		1


	//   ....[98]....
        /*169c*/ 	.word	0x0001fc20
        /*16a0*/ 	.word	0x0000000a
        /*16a4*/ 	.word	0x000168c0
        /*16a8*/ 	.short	0x010a
        /*16aa*/ 	.byte	0x3f
	.zero		1


	//   ....[99]....
        /*16ac*/ 	.word	0x0001fc70
        /*16b0*/ 	.word	0x00000005
        /*16b4*/ 	.word	0x000168a0
        /*16b8*/ 	.short	0x010a
        /*16ba*/ 	.byte	0x3f
	.zero		1


	//   ....[100]....
        /*16bc*/ 	.word	0x0001fcc0
        /*16c0*/ 	.word	0x00000005
        /*16c4*/ 	.word	0x000168c0
        /*16c8*/ 	.short	0x010a
        /*16ca*/ 	.byte	0x3f
	.zero		1


	//   ....[101]....
        /*16cc*/ 	.word	0x0001fde0
        /*16d0*/ 	.word	0x00000003
        /*16d4*/ 	.word	0x00016840
        /*16d8*/ 	.short	0x010a
        /*16da*/ 	.byte	0x3f
	.zero		1


	//   ....[102]....
        /*16dc*/ 	.word	0x00021870
        /*16e0*/ 	.word	0x00000017
        /*16e4*/ 	.word	0x00016820
        /*16e8*/ 	.short	0x010a
        /*16ea*/ 	.byte	0x3f
	.zero		1


	//   ....[103]....
        /*16ec*/ 	.word	0x000218c0
        /*16f0*/ 	.word	0x00000005
        /*16f4*/ 	.word	0x00016840
        /*16f8*/ 	.short	0x010a
        /*16fa*/ 	.byte	0x3f
	.zero		1


	//   ....[104]....
        /*16fc*/ 	.word	0x00022200
        /*1700*/ 	.word	0x00000005
        /*1704*/ 	.word	0x00016860
        /*1708*/ 	.short	0x010a
        /*170a*/ 	.byte	0x3f
	.zero		1


	//   ....[105]....
        /*170c*/ 	.word	0x00022b70
        /*1710*/ 	.word	0x00000000
        /*1714*/ 	.word	0x00016860
        /*1718*/ 	.short	0x010a
        /*171a*/ 	.byte	0x3f
	.zero		1


	//   ....[106]....
        /*171c*/ 	.word	0x00023db0
        /*1720*/ 	.word	0x00000005
        /*1724*/ 	.word	0x00016820
        /*1728*/ 	.short	0x010a
        /*172a*/ 	.byte	0x3f
	.zero		1


	//   ....[107]....
        /*172c*/ 	.word	0x00023f50
        /*1730*/ 	.word	0x00000003
        /*1734*/ 	.word	0x00016840
        /*1738*/ 	.short	0x010a
        /*173a*/ 	.byte	0x3f
	.zero		1


	//   ....[108]....
        /*173c*/ 	.word	0x00023fa0
        /*1740*/ 	.word	0x00000019
        /*1744*/ 	.word	0x00016840
        /*1748*/ 	.short	0x010a
        /*174a*/ 	.byte	0x3f
	.zero		1


	//   ....[109]....
        /*174c*/ 	.word	0x00023ff0
        /*1750*/ 	.word	0x00000003
        /*1754*/ 	.word	0x00016860
        /*1758*/ 	.short	0x010a
        /*175a*/ 	.byte	0x3f
	.zero		1


	//----- nvinfo : EIATTR_NUM_MBARRIERS
	.align		4
.L_237:
        /*175c*/ 	.byte	0x03, 0x38
        /*175e*/ 	.short	0x0016


	//----- nvinfo : EIATTR_EXIT_INSTR_OFFSETS
	.align		4
        /*1760*/ 	.byte	0x04, 0x1c
        /*1762*/ 	.short	(.L_239 - .L_238)


	//   ....[0]....
.L_238:
        /*1764*/ 	.word	0x0001e0a0


	//----- nvinfo : EIATTR_MAX_THREADS
	.align		4
.L_239:
        /*1768*/ 	.byte	0x04, 0x05
        /*176a*/ 	.short	(.L_241 - .L_240)
.L_240:
        /*176c*/ 	.word	0x00000200
        /*1770*/ 	.word	0x00000001
        /*1774*/ 	.word	0x00000001


	//----- nvinfo : EIATTR_CRS_STACK_SIZE
	.align		4
.L_241:
        /*1778*/ 	.byte	0x04, 0x1e
        /*177a*/ 	.short	(.L_243 - .L_242)
.L_242:
        /*177c*/ 	.word	0x00000000


	//----- nvinfo : EIATTR_CBANK_PARAM_SIZE
	.align		4
.L_243:
        /*1780*/ 	.byte	0x03, 0x19
        /*1782*/ 	.short	0x0af0


	//----- nvinfo : EIATTR_PARAM_CBANK
	.align		4
        /*1784*/ 	.byte	0x04, 0x0a
        /*1786*/ 	.short	(.L_245 - .L_244)
	.align		4
.L_244:
        /*1788*/ 	.word	index@(.nv.constant0._ZN7cutlass13device_kernelIN5flash11enable_sm90INS1_16FlashAttnFwdSm90INS1_25CollectiveMainloopFwdSm90ILi2EN4cute5tupleIJNS5_1CILi1EEES8_S8_EEENS6_IJNS7_ILi192EEENS7_ILi128EEENS7_ILi64EEEEEELi64ENS_6half_tEfNS_4arch4Sm90ELb0ELb1ELb0ELb1ELb1ELb1ELb0ELb1ELb1ELb1ELb0ELb0EEENS1_21CollectiveEpilogueFwdINS6_IJSA_SC_SB_EEES9_SE_SG_Li384ELb1ELb1ELb0ELb0EEENS1_36VarlenDynamicPersistentTileSchedulerILi192ELi128ELi384ELi128ELb0ELb1ELb1ELb1ELb0ELb1EEEEEEEEEvNT_6ParamsE)
        /*178c*/ 	.short	0x0210
        /*178e*/ 	.short	0x0af0


	//----- nvinfo : EIATTR_SW_WAR
	.align		4
.L_245:
        /*1790*/ 	.byte	0x04, 0x36
        /*1792*/ 	.short	(.L_247 - .L_246)
.L_246:
        /*1794*/ 	.word	0x00000008
.L_247:


//--------------------- .nv.info._ZN7cutlass13device_kernelIN5flash11enable_sm90INS1_16FlashAttnFwdSm90INS1_25CollectiveMainloopFwdSm90ILi2EN4cute5tupleIJNS5_1CILi1EEES8_S8_EEENS6_IJNS7_ILi192EEENS7_ILi128EEENS7_ILi64EEEEEELi64ENS_6half_tEfNS_4arch4Sm90ELb1ELb0ELb0ELb0ELb1ELb0ELb0ELb1ELb1ELb1ELb0ELb0EEENS1_21CollectiveEpilogueFwdINS6_IJSA_SC_SB_EEES9_SE_SG_Li384ELb0ELb1ELb0ELb0EEENS1_30DynamicPersistentTileSchedulerILi384ELi128ELb0ELb1ELb1EEEEEEEEEvNT_6ParamsE --------------------------
	.section	.nv.info._ZN7cutlass13device_kernelIN5flash11enable_sm90INS1_16FlashAttnFwdSm90INS1_25CollectiveMainloopFwdSm90ILi2EN4cute5tupleIJNS5_1CILi1EEES8_S8_EEENS6_IJNS7_ILi192EEENS7_ILi128EEENS7_ILi64EEEEEELi64ENS_6half_tEfNS_4arch4Sm90ELb1ELb0ELb0ELb0ELb1ELb0ELb0ELb1ELb1ELb1ELb0ELb0EEENS1_21CollectiveEpilogueFwdINS6_IJSA_SC_SB_EEES9_SE_SG_Li384ELb0ELb1ELb0ELb0EEENS1_30DynamicPersistentTileSchedulerILi384ELi128ELb0ELb1ELb1EEEEEEEEEvNT_6ParamsE,"",@"SHT_CUDA_INFO"
	.sectionflags	@""
	.align	4


	//----- nvinfo : EIATTR_CUDA_API_VERSION
	.align		4
        /*0000*/ 	.byte	0x04, 0x37
        /*0002*/ 	.short	(.L_249 - .L_248)
.L_248:
        /*0004*/ 	.word	0x00000082


	//----- nvinfo : EIATTR_KPARAM_INFO
	.align		4
.L_249:
        /*0008*/ 	.byte	0x04, 0x17
        /*000a*/ 	.short	(.L_251 - .L_250)
.L_250:
        /*000c*/ 	.word	0x00000000
        /*0010*/ 	.short	0x0000
        /*0012*/ 	.short	0x0070
        /*0014*/ 	.byte	0x00, 0xf0, 0x01, 0x2a


	//----- nvinfo : EIATTR_SPARSE_MMA_MASK
	.align		4
.L_251:
        /*0018*/ 	.byte	0x03, 0x50
        /*001a*/ 	.short	0x0000


	//----- nvinfo : EIATTR_MAXREG_COUNT
	.align		4
        /*001c*/ 	.byte	0x03, 0x1b
        /*001e*/ 	.short	0x0080


	//----- nvinfo : EIATTR_NUM_BARRIERS
	.align		4
        /*0020*/ 	.byte	0x02, 0x4c
        /*0022*/ 	.byte	0x10
	.zero		1


	//----- nvinfo : EIATTR_EXTERNS
	.align		4
        /*0024*/ 	.byte	0x04, 0x0f
        /*0026*/ 	.short	(.L_253 - .L_252)


	//   ....[0]....
	.align		4
.L_252:
        /*0028*/ 	.word	index@(__assertfail)


	//----- nvinfo : EIATTR_ANNOTATIONS
	.align		4
.L_253:
        /*002c*/ 	.byte	0x04, 0x55
        /*002e*/ 	.short	(.L_255 - .L_254)


	//   ....[0]....
.L_254:
        /* <DEDUP_REMOVED lines=11> */


	//----- nvinfo : EIATTR_MERCURY_ISA_VERSION
	.align		4
.L_255:
        /*00c8*/ 	.byte	0x03, 0x5f
        /*00ca*/ 	.short	0x0101


	//----- nvinfo : EIATTR_INT_WARP_WIDE_INSTR_OFFSETS
	.align		4
        /*00cc*/ 	.byte	0x04, 0x31
        /*00ce*/ 	.short	(.L_257 - .L_256)


	//   ....[0]....
.L_256:
        /*00d0*/ 	.word	0x000000c0


	//   ....[1]....
        /*00d4*/ 	.word	0x000000d0


	//   ....[2]....
        /*00d8*/ 	.word	0x00000170


	//   ....[3]....
        /*00dc*/ 	.word	0x0000a000


	//   ....[4]....
        /*00e0*/ 	.word	0x0000a090


	//   ....[5]....
        /*00e4*/ 	.word	0x0000d140


	//   ....[6]....
        /*00e8*/ 	.word	0x0000d1d0


	//----- nvinfo : EIATTR_COOP_GROUP_MASK_REGIDS
	.align		4
.L_257:
        /*00ec*/ 	.byte	0x04, 0x29
        /*00ee*/ 	.short	(.L_259 - .L_258)


	//   ....[0]....
.L_258:
        /*00f0*/ 	.word	0xffffffff


	//   ....[1]....
        /*00f4*/ 	.word	0xffffffff


	//   ....[2]....
        /*00f8*/ 	.word	0xffffffff


	//   ....[3]....
        /*00fc*/ 	.word	0xffffffff


	//   ....[4]....
        /*0100*/ 	.word	0xffffffff


	//   ....[5]....
        /*0104*/ 	.word	0xffffffff


	//   ....[6]....
        /*0108*/ 	.word	0xffffffff


	//   ....[7]....
        /*010c*/ 	.word	0xffffffff


	//   ....[8]....
        /*0110*/ 	.word	0xffffffff


	//   ....[9]....
        /*0114*/ 	.word	0xffffffff


	//   ....[10]....
        /*0118*/ 	.word	0xffffffff


	//   ....[11]....
        /*011c*/ 	.word	0xffffffff


	//   ....[12]....
        /*0120*/ 	.word	0xffffffff


	//   ....[13]....
        /*0124*/ 	.word	0xffffffff


	//   ....[14]....
        /*0128*/ 	.word	0xffffffff


	//   ....[15]....
        /*012c*/ 	.word	0xffffffff


	//   ....[16]....
        /*0130*/ 	.word	0xffffffff


	//   ....[17]....
        /*0134*/ 	.word	0xffffffff


	//   ....[18]....
        /*0138*/ 	.word	0xffffffff


	//   ....[19]....
        /*013c*/ 	.word	0xffffffff


	//   ....[20]....
        /*0140*/ 	.word	0xffffffff


	//   ....[21]....
        /*0144*/ 	.word	0xffffffff


	//   ....[22]....
        /*0148*/ 	.word	0xffffffff


	//   ....[23]....
        /*014c*/ 	.word	0xffffffff


	//   ....[24]....
        /*0150*/ 	.word	0xffffffff


	//   ....[25]....
        /*0154*/ 	.word	0xffffffff


	//   ....[26]....
        /*0158*/ 	.word	0xffffffff


	//   ....[27]....
        /*015c*/ 	.word	0xffffffff


	//   ....[28]....
        /*0160*/ 	.word	0xffffffff


	//   ....[29]....
        /*0164*/ 	.word	0xffffffff


	//   ....[30]....
        /*0168*/ 	.word	0xffffffff


	//   ....[31]....
        /*016c*/ 	.word	0xffffffff


	//   ....[32]....
        /*0170*/ 	.word	0xffffffff


	//   ....[33]....
        /*0174*/ 	.word	0xffffffff


	//   ....[34]....
        /*0178*/ 	.word	0xffffffff


	//   ....[35]....
        /*017c*/ 	.word	0xffffffff


	//   ....[36]....
        /*0180*/ 	.word	0xffffffff


	//   ....[37]....
        /*0184*/ 	.word	0xffffffff


	//   ....[38]....
        /*0188*/ 	.word	0xffffffff


	//   ....[39]....
        /*018c*/ 	.word	0xffffffff


	//   ....[40]....
        /*0190*/ 	.word	0xffffffff


	//   ....[41]....
        /*0194*/ 	.word	0xffffffff


	//   ....[42]....
        /*0198*/ 	.word	0xffffffff


	//   ....[43]....
        /*019c*/ 	.word	0xffffffff


	//   ....[44]....
        /*01a0*/ 	.word	0xffffffff


	//   ....[45]....
        /*01a4*/ 	.word	0xffffffff


	//   ....[46]....
        /*01a8*/ 	.word	0xffffffff


	//   ....[47]....
        /*01ac*/ 	.word	0xffffffff


	//   ....[48]....
        /*01b0*/ 	.word	0xffffffff


	//   ....[49]....
        /*01b4*/ 	.word	0xffffffff


	//   ....[50]....
        /*01b8*/ 	.word	0xffffffff


	//   ....[51]....
        /*01bc*/ 	.word	0xffffffff


	//   ....[52]....
        /*01c0*/ 	.word	0xffffffff


	//   ....[53]....
        /*01c4*/ 	.word	0xffffffff


	//   ....[54]....
        /*01c8*/ 	.word	0xffffffff


	//   ....[55]....
        /*01cc*/ 	.word	0xffffffff


	//   ....[56]....
        /*01d0*/ 	.word	0xffffffff


	//   ....[57]....
        /*01d4*/ 	.word	0xffffffff


	//   ....[58]....
        /*01d8*/ 	.word	0xffffffff


	//   ....[59]....
        /*01dc*/ 	.word	0xffffffff


	//   ....[60]....
        /*01e0*/ 	.word	0xffffffff


	//   ....[61]....
        /*01e4*/ 	.word	0xffffffff


	//   ....[62]....
        /*01e8*/ 	.word	0xffffffff


	//   ....[63]....
        /*01ec*/ 	.word	0xffffffff


	//   ....[64]....
        /*01f0*/ 	.word	0xffffffff


	//   ....[65]....
        /*01f4*/ 	.word	0xffffffff


	//   ....[66]....
        /*01f8*/ 	.word	0xffffffff


	//   ....[67]....
        /*01fc*/ 	.word	0xffffffff


	//   ....[68]....
        /*0200*/ 	.word	0xffffffff


	//   ....[69]....
        /*0204*/ 	.word	0xffffffff


	//   ....[70]....
        /*0208*/ 	.word	0xffffffff


	//   ....[71]....
        /*020c*/ 	.word	0xffffffff


	//   ....[72]....
        /*0210*/ 	.word	0xffffffff


	//   ....[73]....
        /*0214*/ 	.word	0xffffffff


	//   ....[74]....
        /*0218*/ 	.word	0xffffffff


	//   ....[75]....
        /*021c*/ 	.word	0xffffffff


	//   ....[76]....
        /*0220*/ 	.word	0xffffffff


	//   ....[77]....
        /*0224*/ 	.word	0xffffffff


	//   ....[78]....
        /*0228*/ 	.word	0xffffffff


	//   ....[79]....
        /*022c*/ 	.word	0xffffffff


	//   ....[80]....
        /*0230*/ 	.word	0xffffffff


	//   ....[81]....
        /*0234*/ 	.word	0xffffffff


	//   ....[82]....
        /*0238*/ 	.word	0xffffffff


	//   ....[83]....
        /*023c*/ 	.word	0xffffffff


	//   ....[84]....
        /*0240*/ 	.word	0xffffffff


	//   ....[85]....
        /*0244*/ 	.word	0xffffffff


	//   ....[86]....
        /*0248*/ 	.word	0xffffffff


	//   ....[87]....
        /*024c*/ 	.word	0xffffffff


	//   ....[88]....
        /*0250*/ 	.word	0xffffffff


	//   ....[89]....
        /*0254*/ 	.word	0xffffffff


	//   ....[90]....
        /*0258*/ 	.word	0xffffffff


	//   ....[91]....
        /*025c*/ 	.word	0xffffffff


	//   ....[92]....
        /*0260*/ 	.word	0xffffffff


	//   ....[93]....
        /*0264*/ 	.word	0xffffffff


	//   ....[94]....
        /*0268*/ 	.word	0xffffffff


	//   ....[95]....
        /*026c*/ 	.word	0xffffffff


	//   ....[96]....
        /*0270*/ 	.word	0xffffffff


	//   ....[97]....
        /*0274*/ 	.word	0xffffffff


	//   ....[98]....
        /*0278*/ 	.word	0xffffffff


	//   ....[99]....
        /*027c*/ 	.word	0xffffffff


	//   ....[100]....
        /*0280*/ 	.word	0xffffffff


	//   ....[101]....
        /*0284*/ 	.word	0xffffffff


	//   ....[102]....
        /*0288*/ 	.word	0xffffffff


	//   ....[103]....
        /*028c*/ 	.word	0xffffffff


	//   ....[104]....
        /*0290*/ 	.word	0xffffffff


	//   ....[105]....
        /*0294*/ 	.word	0xffffffff


	//   ....[106]....
        /*0298*/ 	.word	0xffffffff


	//   ....[107]....
        /*029c*/ 	.word	0xffffffff


	//   ....[108]....
        /*02a0*/ 	.word	0xffffffff


	//   ....[109]....
        /*02a4*/ 	.word	0xffffffff


	//   ....[110]....
        /*02a8*/ 	.word	0xffffffff


	//   ....[111]....
        /*02ac*/ 	.word	0xffffffff


	//   ....[112]....
        /*02b0*/ 	.word	0xffffffff


	//   ....[113]....
        /*02b4*/ 	.word	0xffffffff


	//   ....[114]....
        /*02b8*/ 	.word	0xffffffff


	//   ....[115]....
        /*02bc*/ 	.word	0xffffffff


	//   ....[116]....
        /*02c0*/ 	.word	0xffffffff


	//   ....[117]....
        /*02c4*/ 	.word	0xffffffff


	//   ....[118]....
        /*02c8*/ 	.word	0xffffffff


	//   ....[119]....
        /*02cc*/ 	.word	0xffffffff


	//   ....[120]....
        /*02d0*/ 	.word	0xffffffff


	//   ....[121]....
        /*02d4*/ 	.word	0xffffffff


	//   ....[122]....
        /*02d8*/ 	.word	0xffffffff


	//   ....[123]....
        /*02dc*/ 	.word	0xffffffff


	//   ....[124]....
        /*02e0*/ 	.word	0xffffffff


	//   ....[125]....
        /*02e4*/ 	.word	0xffffffff


	//   ....[126]....
        /*02e8*/ 	.word	0xffffffff


	//   ....[127]....
        /*02ec*/ 	.word	0xffffffff


	//   ....[128]....
        /*02f0*/ 	.word	0xffffffff


	//   ....[129]....
        /*02f4*/ 	.word	0xffffffff


	//   ....[130]....
        /*02f8*/ 	.word	0xffffffff


	//   ....[131]....
        /*02fc*/ 	.word	0xffffffff


	//   ....[132]....
        /*0300*/ 	.word	0xffffffff


	//   ....[133]....
        /*0304*/ 	.word	0xffffffff


	//   ....[134]....
        /*0308*/ 	.word	0xffffffff


	//   ....[135]....
        /*030c*/ 	.word	0xffffffff


	//   ....[136]....
        /*0310*/ 	.word	0xffffffff


	//   ....[137]....
        /*0314*/ 	.word	0xffffffff


	//   ....[138]....
        /*0318*/ 	.word	0x0500000f


	//   ....[139]....
        /*031c*/ 	.word	0x0500000f


	//   ....[140]....
        /*0320*/ 	.word	0x0500000f


	//   ....[141]....
        /*0324*/ 	.word	0x0500000f


	//   ....[142]....
        /*0328*/ 	.word	0x0500000f


	//   ....[143]....
        /*032c*/ 	.word	0x0500000f


	//   ....[144]....
        /*0330*/ 	.word	0x0500000f


	//   ....[145]....
        /*0334*/ 	.word	0x0500000f


	//   ....[146]....
        /*0338*/ 	.word	0x0500000f


	//   ....[147]....
        /*033c*/ 	.word	0x0500000f


	//   ....[148]....
        /*0340*/ 	.word	0x0500000f


	//   ....[149]....
        /*0344*/ 	.word	0x0500000f


	//   ....[150]....
        /*0348*/ 	.word	0x0500000f


	//   ....[151]....
        /*034c*/ 	.word	0x0500000f


	//   ....[152]....
        /*0350*/ 	.word	0x0500000f


	//   ....[153]....
        /*0354*/ 	.word	0x0500000f


	//   ....[154]....
        /*0358*/ 	.word	0x0500000f


	//   ....[155]....
        /*035c*/ 	.word	0x0500000f


	//   ....[156]....
        /*0360*/ 	.word	0x0500000f


	//   ....[157]....
        /*0364*/ 	.word	0x0500000f


	//   ....[158]....
        /*0368*/ 	.word	0x0500000f


	//   ....[159]....
        /*036c*/ 	.word	0x0500000f


	//   ....[160]....
        /*0370*/ 	.word	0x0500000f


	//   ....[161]....
        /*0374*/ 	.word	0x0500000f


	//   ....[162]....
        /*0378*/ 	.word	0x0500000f


	//   ....[163]....
        /*037c*/ 	.word	0x0500000f


	//   ....[164]....
        /*0380*/ 	.word	0x0500000f


	//   ....[165]....
        /*0384*/ 	.word	0x0500000f


	//   ....[166]....
        /*0388*/ 	.word	0x0500000f


	//   ....[167]....
        /*038c*/ 	.word	0x0500000f


	//   ....[168]....
        /*0390*/ 	.word	0x0500000f


	//   ....[169]....
        /*0394*/ 	.word	0x0500000f


	//   ....[170]....
        /*0398*/ 	.word	0x0500000f


	//   ....[171]....
        /*039c*/ 	.word	0x0500000f


	//   ....[172]....
        /*03a0*/ 	.word	0x0500000f


	//   ....[173]....
        /*03a4*/ 	.word	0x0500000f


	//   ....[174]....
        /*03a8*/ 	.word	0x0500000f


	//   ....[175]....
        /*03ac*/ 	.word	0x0500000f


	//   ....[176]....
        /*03b0*/ 	.word	0x0500000f


	//   ....[177]....
        /*03b4*/ 	.word	0x0500000f


	//   ....[178]....
        /*03b8*/ 	.word	0x0500000f


	//   ....[179]....
        /*03bc*/ 	.word	0x0500000f


	//   ....[180]....
        /*03c0*/ 	.word	0x0500000f


	//   ....[181]....
        /*03c4*/ 	.word	0x0500000f


	//   ....[182]....
        /*03c8*/ 	.word	0x0500000f


	//   ....[183]....
        /*03cc*/ 	.word	0x0500000f


	//   ....[184]....
        /*03d0*/ 	.word	0x0500000f


	//   ....[185]....
        /*03d4*/ 	.word	0x0500000f


	//   ....[186]....
        /*03d8*/ 	.word	0x0500000f


	//   ....[187]....
        /*03dc*/ 	.word	0x0500000f


	//   ....[188]....
        /*03e0*/ 	.word	0x0500000f


	//   ....[189]....
        /*03e4*/ 	.word	0x0500000f


	//   ....[190]....
        /*03e8*/ 	.word	0x0500000f


	//   ....[191]....
        /*03ec*/ 	.word	0x0500000f


	//   ....[192]....
        /*03f0*/ 	.word	0x0500000f


	//   ....[193]....
        /*03f4*/ 	.word	0x0500000f


	//   ....[194]....
        /*03f8*/ 	.word	0x0500000f


	//   ....[195]....
        /*03fc*/ 	.word	0x0500000f


	//   ....[196]....
        /*0400*/ 	.word	0x0500000f


	//   ....[197]....
        /*0404*/ 	.word	0x0500000f


	//   ....[198]....
        /*0408*/ 	.word	0x0500000f


	//   ....[199]....
        /*040c*/ 	.word	0x0500000f


	//   ....[200]....
        /*0410*/ 	.word	0x0500000f


	//   ....[201]....
        /*0414*/ 	.word	0x0500000f


	//   ....[202]....
        /*0418*/ 	.word	0x0500000f


	//   ....[203]....
        /*041c*/ 	.word	0x0500000f


	//   ....[204]....
        /*0420*/ 	.word	0x0500000f


	//   ....[205]....
        /*0424*/ 	.word	0x0500000f


	//   ....[206]....
        /*0428*/ 	.word	0x0500000f


	//   ....[207]....
        /*042c*/ 	.word	0x0500000f


	//   ....[208]....
        /*0430*/ 	.word	0x0500000f


	//   ....[209]....
        /*0434*/ 	.word	0x0500000f


	//   ....[210]....
        /*0438*/ 	.word	0x0500000f


	//   ....[211]....
        /*043c*/ 	.word	0x0500000f


	//   ....[212]....
        /*0440*/ 	.word	0x0500000f


	//   ....[213]....
        /*0444*/ 	.word	0x0500000f


	//   ....[214]....
        /*0448*/ 	.word	0x0500000f


	//   ....[215]....
        /*044c*/ 	.word	0x0500000f


	//   ....[216]....
        /*0450*/ 	.word	0x0500000f


	//   ....[217]....
        /*0454*/ 	.word	0x0500000f


	//   ....[218]....
        /*0458*/ 	.word	0x0500000f


	//   ....[219]....
        /*045c*/ 	.word	0x0500000f


	//   ....[220]....
        /*0460*/ 	.word	0x0500000f


	//   ....[221]....
        /*0464*/ 	.word	0x0500000f


	//   ....[222]....
        /*0468*/ 	.word	0x0500000f


	//   ....[223]....
        /*046c*/ 	.word	0x0500000f


	//   ....[224]....
        /*0470*/ 	.word	0x0500000f


	//   ....[225]....
        /*0474*/ 	.word	0x0500000f


	//   ....[226]....
        /*0478*/ 	.word	0x0500000f


	//   ....[227]....
        /*047c*/ 	.word	0x0500000f


	//   ....[228]....
        /*0480*/ 	.word	0x0500000f


	//----- nvinfo : EIATTR_COOP_GROUP_INSTR_OFFSETS
	.align		4
.L_259:
        /*0484*/ 	.byte	0x04, 0x28
        /*0486*/ 	.short	(.L_261 - .L_260)


	//   ....[0]....
.L_260:
        /*0488*/ 	.word	0x00000080


	//   ....[1]....
        /*048c*/ 	.word	0x00000090


	//   ....[2]....
        /*0490*/ 	.word	0x000002d0


	//   ....[3]....
        /*0494*/ 	.word	0x00000430


	//   ....[4]....
        /*0498*/ 	.word	0x00000550


	//   ....[5]....
        /*049c*/ 	.word	0x000006b0


	//   ....[6]....
        /*04a0*/ 	.word	0x00001290


	//   ....[7]....
        /*04a4*/ 	.word	0x00001960


	//   ....[8]....
        /*04a8*/ 	.word	0x00001990


	//   ....[9]....
        /*04ac*/ 	.word	0x00002070


	//   ....[10]....
        /*04b0*/ 	.word	0x000020d0


	//   ....[11]....
        /*04b4*/ 	.word	0x00002b70


	//   ....[12]....
        /*04b8*/ 	.word	0x00002bd0


	//   ....[13]....
        /*04bc*/ 	.word	0x00003e60


	//   ....[14]....
        /*04c0*/ 	.word	0x00003e80


	//   ....[15]....
        /*04c4*/ 	.word	0x00004540


	//   ....[16]....
        /*04c8*/ 	.word	0x00004590


	//   ....[17]....
        /*04cc*/ 	.word	0x00004e90


	//   ....[18]....
        /*04d0*/ 	.word	0x00004ef0


	//   ....[19]....
        /*04d4*/ 	.word	0x000068d0


	//   ....[20]....
        /*04d8*/ 	.word	0x000068e0


	//   ....[21]....
        /*04dc*/ 	.word	0x00006910


	//   ....[22]....
        /*04e0*/ 	.word	0x00006930


	//   ....[23]....
        /*04e4*/ 	.word	0x00007bb0


	//   ....[24]....
        /*04e8*/ 	.word	0x00007be0


	//   ....[25]....
        /*04ec*/ 	.word	0x00007c90


	//   ....[26]....
        /*04f0*/ 	.word	0x00007ca0


	//   ....[27]....
        /*04f4*/ 	.word	0x000088a0


	//   ....[28]....
        /*04f8*/ 	.word	0x000088d0


	//   ....[29]....
        /*04fc*/ 	.word	0x00008900


	//   ....[30]....
        /*0500*/ 	.word	0x00008930


	//   ....[31]....
        /*0504*/ 	.word	0x00008db0


	//   ....[32]....
        /*0508*/ 	.word	0x00008df0


	//   ....[33]....
        /*050c*/ 	.word	0x00008e10


	//   ....[34]....
        /*0510*/ 	.word	0x00008e40


	//   ....[35]....
        /*0514*/ 	.word	0x00008e60


	//   ....[36]....
        /*0518*/ 	.word	0x00008e70


	//   ....[37]....
        /*051c*/ 	.word	0x00008e90


	//   ....[38]....
        /*0520*/ 	.word	0x00008eb0


	//   ....[39]....
        /*0524*/ 	.word	0x00009510


	//   ....[40]....
        /*0528*/ 	.word	0x00009550


	//   ....[41]....
        /*052c*/ 	.word	0x00009580


	//   ....[42]....
        /*0530*/ 	.word	0x000095b0


	//   ....[43]....
        /*0534*/ 	.word	0x000095d0


	//   ....[44]....
        /*0538*/ 	.word	0x000095e0


	//   ....[45]....
        /*053c*/ 	.word	0x000095f0


	//   ....[46]....
        /*0540*/ 	.word	0x00009610


	//   ....[47]....
        /*0544*/ 	.word	0x000097b0


	//   ....[48]....
        /*0548*/ 	.word	0x0000ac00


	//   ....[49]....
        /*054c*/ 	.word	0x0000ac20


	//   ....[50]....
        /*0550*/ 	.word	0x0000ac30


	//   ....[51]....
        /*0554*/ 	.word	0x0000acb0


	//   ....[52]....
        /*0558*/ 	.word	0x0000acd0


	//   ....[53]....
        /*055c*/ 	.word	0x0000ad50


	//   ....[54]....
        /*0560*/ 	.word	0x0000ad70


	//   ....[55]....
        /*0564*/ 	.word	0x0000adf0


	//   ....[56]....
        /*0568*/ 	.word	0x0000ae10


	//   ....[57]....
        /*056c*/ 	.word	0x0000ae90


	//   ....[58]....
        /*0570*/ 	.word	0x0000aeb0


	//   ....[59]....
        /*0574*/ 	.word	0x0000af30


	//   ....[60]....
        /*0578*/ 	.word	0x0000af50


	//   ....[61]....
        /*057c*/ 	.word	0x0000afd0


	//   ....[62]....
        /*0580*/ 	.word	0x0000aff0


	//   ....[63]....
        /*0584*/ 	.word	0x0000b000


	//   ....[64]....
        /*0588*/ 	.word	0x0000b850


	//   ....[65]....
        /*058c*/ 	.word	0x0000b870


	//   ....[66]....
        /*0590*/ 	.word	0x0000b890


	//   ....[67]....
        /*0594*/ 	.word	0x0000b930


	//   ....[68]....
        /*0598*/ 	.word	0x0000b950


	//   ....[69]....
        /*059c*/ 	.word	0x0000b9d0


	//   ....[70]....
        /*05a0*/ 	.word	0x0000b9f0


	//   ....[71]....
        /*05a4*/ 	.word	0x0000ba70


	//   ....[72]....
        /*05a8*/ 	.word	0x0000ba90


	//   ....[73]....
        /*05ac*/ 	.word	0x0000bb10


	//   ....[74]....
        /*05b0*/ 	.word	0x0000bb30


	//   ....[75]....
        /*05b4*/ 	.word	0x0000bbb0


	//   ....[76]....
        /*05b8*/ 	.word	0x0000bbd0


	//   ....[77]....
        /*05bc*/ 	.word	0x0000bc50


	//   ....[78]....
        /*05c0*/ 	.word	0x0000bc70


	//   ....[79]....
        /*05c4*/ 	.word	0x0000bc80


	//   ....[80]....
        /*05c8*/ 	.word	0x0000bc90


	//   ....[81]....
        /*05cc*/ 	.word	0x0000bd30


	//   ....[82]....
        /*05d0*/ 	.word	0x0000bd80


	//   ....[83]....
        /*05d4*/ 	.word	0x0000bda0


	//   ....[84]....
        /*05d8*/ 	.word	0x0000bdc0


	//   ....[85]....
        /*05dc*/ 	.word	0x0000be10


	//   ....[86]....
        /*05e0*/ 	.word	0x0000be30


	//   ....[87]....
        /*05e4*/ 	.word	0x0000be40


	//   ....[88]....
        /*05e8*/ 	.word	0x0000c5e0


	//   ....[89]....
        /*05ec*/ 	.word	0x0000c600


	//   ....[90]....
        /*05f0*/ 	.word	0x0000c670


	//   ....[91]....
        /*05f4*/ 	.word	0x0000c680


	//   ....[92]....
        /*05f8*/ 	.word	0x0000c6c0


	//   ....[93]....
        /*05fc*/ 	.word	0x0000c6d0


	//   ....[94]....
        /*0600*/ 	.word	0x0000c710


	//   ....[95]....
        /*0604*/ 	.word	0x0000c720


	//   ....[96]....
        /*0608*/ 	.word	0x0000c760


	//   ....[97]....
        /*060c*/ 	.word	0x0000c770


	//   ....[98]....
        /*0610*/ 	.word	0x0000c7b0


	//   ....[99]....
        /*0614*/ 	.word	0x0000c7c0


	//   ....[100]....
        /*0618*/ 	.word	0x0000c800


	//   ....[101]....
        /*061c*/ 	.word	0x0000c810


	//   ....[102]....
        /*0620*/ 	.word	0x0000c820


	//   ....[103]....
        /*0624*/ 	.word	0x0000c860


	//   ....[104]....
        /*0628*/ 	.word	0x0000cb20


	//   ....[105]....
        /*062c*/ 	.word	0x0000cb40


	//   ....[106]....
        /*0630*/ 	.word	0x0000cba0


	//   ....[107]....
        /*0634*/ 	.word	0x0000cbb0


	//   ....[108]....
        /*0638*/ 	.word	0x0000cc00


	//   ....[109]....
        /*063c*/ 	.word	0x0000cc10


	//   ....[110]....
        /*0640*/ 	.word	0x0000cc60


	//   ....[111]....
        /*0644*/ 	.word	0x0000cc70


	//   ....[112]....
        /*0648*/ 	.word	0x0000ccc0


	//   ....[113]....
        /*064c*/ 	.word	0x0000ccd0


	//   ....[114]....
        /*0650*/ 	.word	0x0000cd20


	//   ....[115]....
        /*0654*/ 	.word	0x0000cd30


	//   ....[116]....
        /*0658*/ 	.word	0x0000cd80


	//   ....[117]....
        /*065c*/ 	.word	0x0000cd90


	//   ....[118]....
        /*0660*/ 	.word	0x0000cda0


	//   ....[119]....
        /*0664*/ 	.word	0x0000cdf0


	//   ....[120]....
        /*0668*/ 	.word	0x0000d3c0


	//   ....[121]....
        /*066c*/ 	.word	0x0000d3d0


	//   ....[122]....
        /*0670*/ 	.word	0x0000d3e0


	//   ....[123]....
        /*0674*/ 	.word	0x0000d3f0


	//   ....[124]....
        /*0678*/ 	.word	0x0000d400


	//   ....[125]....
        /*067c*/ 	.word	0x0000d450


	//   ....[126]....
        /*0680*/ 	.word	0x0000d4a0


	//   ....[127]....
        /*0684*/ 	.word	0x0000d4d0


	//   ....[128]....
        /*0688*/ 	.word	0x0000d500


	//   ....[129]....
        /*068c*/ 	.word	0x0000d530


	//   ....[130]....
        /*0690*/ 	.word	0x0000d560


	//   ....[131]....
        /*0694*/ 	.word	0x0000d590


	//   ....[132]....
        /*0698*/ 	.word	0x0000d5c0


	//   ....[133]....
        /*069c*/ 	.word	0x0000d5f0


	//   ....[134]....
        /*06a0*/ 	.word	0x0000d620


	//   ....[135]....
        /*06a4*/ 	.word	0x0000d650


	//   ....[136]....
        /*06a8*/ 	.word	0x0000d950


	//   ....[137]....
        /*06ac*/ 	.word	0x0000db40


	//   ....[138]....
        /*06b0*/ 	.word	0x0000e0d0


	//   ....[139]....
        /*06b4*/ 	.word	0x0000e1b0


	//   ....[140]....
        /*06b8*/ 	.word	0x0000e250


	//   ....[141]....
        /*06bc*/ 	.word	0x0000e2b0


	//   ....[142]....
        /*06c0*/ 	.word	0x0000e3a0


	//   ....[143]....
        /*06c4*/ 	.word	0x0000e410


	//   ....[144]....
        /*06c8*/ 	.word	0x0000e500


	//   ....[145]....
        /*06cc*/ 	.word	0x0000e570


	//   ....[146]....
        /*06d0*/ 	.word	0x0000e660


	//   ....[147]....
        /*06d4*/ 	.word	0x0000e6d0


	//   ....[148]....
        /*06d8*/ 	.word	0x0000e7c0


	//   ....[149]....
        /*06dc*/ 	.word	0x0000e830


	//   ....[150]....
        /*06e0*/ 	.word	0x0000e920


	//   ....[151]....
        /*06e4*/ 	.word	0x0000e990


	//   ....[152]....
        /*06e8*/ 	.word	0x0000ea80


	//   ....[153]....
        /*06ec*/ 	.word	0x0000eaf0


	//   ....[154]....
        /*06f0*/ 	.word	0x0000ebd0


	//   ....[155]....
        /*06f4*/ 	.word	0x0000ec60


	//   ....[156]....
        /*06f8*/ 	.word	0x0000ecd0


	//   ....[157]....
        /*06fc*/ 	.word	0x0000ed30


	//   ....[158]....
        /*0700*/ 	.word	0x0000ee30


	//   ....[159]....
        /*0704*/ 	.word	0x0000ee90


	//   ....[160]....
        /*0708*/ 	.word	0x0000ef90


	//   ....[161]....
        /*070c*/ 	.word	0x0000eff0


	//   ....[162]....
        /*0710*/ 	.word	0x0000f0f0


	//   ....[163]....
        /*0714*/ 	.word	0x0000f150


	//   ....[164]....
        /*0718*/ 	.word	0x0000f250


	//   ....[165]....
        /*071c*/ 	.word	0x0000f2b0


	//   ....[166]....
        /*0720*/ 	.word	0x0000f3b0


	//   ....[167]....
        /*0724*/ 	.word	0x0000f410


	//   ....[168]....
        /*0728*/ 	.word	0x0000f510


	//   ....[169]....
        /*072c*/ 	.word	0x0000f570


	//   ....[170]....
        /*0730*/ 	.word	0x0000f610


	//   ....[171]....
        /*0734*/ 	.word	0x0000f6d0


	//   ....[172]....
        /*0738*/ 	.word	0x0000f7a0


	//   ....[173]....
        /*073c*/ 	.word	0x0000f800


	//   ....[174]....
        /*0740*/ 	.word	0x0000f8c0


	//   ....[175]....
        /*0744*/ 	.word	0x0000f920


	//   ....[176]....
        /*0748*/ 	.word	0x0000f9d0


	//   ....[177]....
        /*074c*/ 	.word	0x0000fa50


	//   ....[178]....
        /*0750*/ 	.word	0x0000fb00


	//   ....[179]....
        /*0754*/ 	.word	0x0000fc30


	//   ....[180]....
        /*0758*/ 	.word	0x0000fce0


	//   ....[181]....
        /*075c*/ 	.word	0x0000fd60


	//   ....[182]....
        /*0760*/ 	.word	0x0000fe20


	//   ....[183]....
        /*0764*/ 	.word	0x0000fe80


	//   ....[184]....
        /*0768*/ 	.word	0x0000ff30


	//   ....[185]....
        /*076c*/ 	.word	0x0000ff90


	//   ....[186]....
        /*0770*/ 	.word	0x00010040


	//   ....[187]....
        /*0774*/ 	.word	0x000100a0


	//   ....[188]....
        /*0778*/ 	.word	0x00010150


	//   ....[189]....
        /*077c*/ 	.word	0x000101b0


	//   ....[190]....
        /*0780*/ 	.word	0x00010260


	//   ....[191]....
        /*0784*/ 	.word	0x000102c0


	//   ....[192]....
        /*0788*/ 	.word	0x00010370


	//   ....[193]....
        /*078c*/ 	.word	0x000103d0


	//   ....[194]....
        /*0790*/ 	.word	0x00010480


	//   ....[195]....
        /*0794*/ 	.word	0x00010570


	//   ....[196]....
        /*0798*/ 	.word	0x00010610


	//   ....[197]....
        /*079c*/ 	.word	0x00010670


	//   ....[198]....
        /*07a0*/ 	.word	0x00010730


	//   ....[199]....
        /*07a4*/ 	.word	0x00010790


	//   ....[200]....
        /*07a8*/ 	.word	0x00010850


	//   ....[201]....
        /*07ac*/ 	.word	0x000108b0


	//   ....[202]....
        /*07b0*/ 	.word	0x00010970


	//   ....[203]....
        /*07b4*/ 	.word	0x000109d0


	//   ....[204]....
        /*07b8*/ 	.word	0x00010a90


	//   ....[205]....
        /*07bc*/ 	.word	0x00010af0


	//   ....[206]....
        /*07c0*/ 	.word	0x00010bb0


	//   ....[207]....
        /*07c4*/ 	.word	0x00010c10


	//   ....[208]....
        /*07c8*/ 	.word	0x00010cd0


	//   ....[209]....
        /*07cc*/ 	.word	0x00010d30


	//   ....[210]....
        /*07d0*/ 	.word	0x00010df0


	//   ....[211]....
        /*07d4*/ 	.word	0x00010ee0


	//   ....[212]....
        /*07d8*/ 	.word	0x00010f90


	//   ....[213]....
        /*07dc*/ 	.word	0x00011020


	//   ....[214]....
        /*07e0*/ 	.word	0x000110d0


	//   ....[215]....
        /*07e4*/ 	.word	0x00011130


	//   ....[216]....
        /*07e8*/ 	.word	0x000111e0


	//   ....[217]....
        /*07ec*/ 	.word	0x00011240


	//   ....[218]....
        /*07f0*/ 	.word	0x00011300


	//   ....[219]....
        /*07f4*/ 	.word	0x00011360


	//   ....[220]....
        /*07f8*/ 	.word	0x00011410


	//   ....[221]....
        /*07fc*/ 	.word	0x00011470


	//   ....[222]....
        /*0800*/ 	.word	0x00011530


	//   ....[223]....
        /*0804*/ 	.word	0x00011590


	//   ....[224]....
        /*0808*/ 	.word	0x00011640


	//   ....[225]....
        /*080c*/ 	.word	0x000116a0


	//   ....[226]....
        /*0810*/ 	.word	0x00011760


	//   ....[227]....
        /*0814*/ 	.word	0x000117f0


	//   ....[228]....
        /*0818*/ 	.word	0x00011910


	//----- nvinfo : EIATTR_REG_RECONFIG
	.align		4
.L_261:
        /*081c*/ 	.byte	0x01, 0x54
	.zero		2


	//----- nvinfo : EIATTR_SYSCALL_OFFSETS
	.align		4
        /*0820*/ 	.byte	0x04, 0x46
        /*0822*/ 	.short	(.L_263 - .L_262)


	//   ....[0]....
.L_262:
        /*0824*/ 	.word	0x00001470


	//   ....[1]....
        /*0828*/ 	.word	0x0000a200


	//   ....[2]....
        /*082c*/ 	.word	0x0000a350


	//   ....[3]....
        /*0830*/ 	.word	0x0000a440


	//   ....[4]....
        /*0834*/ 	.word	0x0000b320


	//----- nvinfo : EIATTR_MBARRIER_INSTR_OFFSETS
	.align		4
.L_263:
        /*0838*/ 	.byte	0x04, 0x39
        /*083a*/ 	.short	(.L_265 - .L_264)


	//   ....[0]....
.L_264:
        /*083c*/ 	.word	0x00000180
        /*0840*/ 	.word	0x000000ff
        /*0844*/ 	.word	0x00016800
        /*0848*/ 	.short	0x0100
        /*084a*/ 	.byte	0x08
	.zero		1


	//   ....[1]....
        /*084c*/ 	.word	0x00000190
        /*0850*/ 	.word	0x000000ff
        /*0854*/ 	.word	0x00016820
        /*0858*/ 	.short	0x0100
        /*085a*/ 	.byte	0x08
	.zero		1


	//   ....[2]....
        /*085c*/ 	.word	0x00000280
        /*0860*/ 	.word	0x000000ff
        /*0864*/ 	.word	0x00016830
        /*0868*/ 	.short	0x0100
        /*086a*/ 	.byte	0x08
	.zero		1


	//   ....[3]....
        /*086c*/ 	.word	0x00000290
        /*0870*/ 	.word	0x000000ff
        /*0874*/ 	.word	0x00016840
        /*0878*/ 	.short	0x0100
        /*087a*/ 	.byte	0x08
	.zero		1


	//   ....[4]....
        /*087c*/ 	.word	0x000002a0
        /*0880*/ 	.word	0x000000ff
        /*0884*/ 	.word	0x00016838
        /*0888*/ 	.short	0x0100
        /*088a*/ 	.byte	0x08
	.zero		1


	//   ....[5]....
        /*088c*/ 	.word	0x000002b0
        /*0890*/ 	.word	0x000000ff
        /*0894*/ 	.word	0x00016848
        /*0898*/ 	.short	0x0100
        /*089a*/ 	.byte	0x08
	.zero		1


	//   ....[6]....
        /*089c*/ 	.word	0x000003e0
        /*08a0*/ 	.word	0x000000ff
        /*08a4*/ 	.word	0x00016850
        /*08a8*/ 	.short	0x0100
        /*08aa*/ 	.byte	0x08
	.zero		1


	//   ....[7]....
        /*08ac*/ 	.word	0x000003f0
        /*08b0*/ 	.word	0x000000ff
        /*08b4*/ 	.word	0x00016860
        /*08b8*/ 	.short	0x0100
        /*08ba*/ 	.byte	0x08
	.zero		1


	//   ....[8]....
        /*08bc*/ 	.word	0x00000400
        /*08c0*/ 	.word	0x000000ff
        /*08c4*/ 	.word	0x00016858
        /*08c8*/ 	.short	0x0100
        /*08ca*/ 	.byte	0x08
	.zero		1


	//   ....[9]....
        /*08cc*/ 	.word	0x00000410
        /*08d0*/ 	.word	0x000000ff
        /*08d4*/ 	.word	0x00016868
        /*08d8*/ 	.short	0x0100
        /*08da*/ 	.byte	0x08
	.zero		1


	//   ....[10]....
        /*08dc*/ 	.word	0x00000500
        /*08e0*/ 	.word	0x000000ff
        /*08e4*/ 	.word	0x00016870
        /*08e8*/ 	.short	0x0100
        /*08ea*/ 	.byte	0x06
	.zero		1


	//   ....[11]....
        /*08ec*/ 	.word	0x00000510
        /*08f0*/ 	.word	0x000000ff
        /*08f4*/ 	.word	0x00016880
        /*08f8*/ 	.short	0x0100
        /*08fa*/ 	.byte	0x06
	.zero		1


	//   ....[12]....
        /*08fc*/ 	.word	0x00000520
        /*0900*/ 	.word	0x000000ff
        /*0904*/ 	.word	0x00016878
        /*0908*/ 	.short	0x0100
        /*090a*/ 	.byte	0x06
	.zero		1


	//   ....[13]....
        /*090c*/ 	.word	0x00000530
        /*0910*/ 	.word	0x000000ff
        /*0914*/ 	.word	0x00016888
        /*0918*/ 	.short	0x0100
        /*091a*/ 	.byte	0x06
	.zero		1


	//   ....[14]....
        /*091c*/ 	.word	0x00000660
        /*0920*/ 	.word	0x000000ff
        /*0924*/ 	.word	0x00016890
        /*0928*/ 	.short	0x0100
        /*092a*/ 	.byte	0x08
	.zero		1


	//   ....[15]....
        /*092c*/ 	.word	0x00000670
        /*0930*/ 	.word	0x000000ff
        /*0934*/ 	.word	0x000168a0
        /*0938*/ 	.short	0x0100
        /*093a*/ 	.byte	0x08
	.zero		1


	//   ....[16]....
        /*093c*/ 	.word	0x00000680
        /*0940*/ 	.word	0x000000ff
        /*0944*/ 	.word	0x00016898
        /*0948*/ 	.short	0x0100
        /*094a*/ 	.byte	0x08
	.zero		1


	//   ....[17]....
        /*094c*/ 	.word	0x00000690
        /*0950*/ 	.word	0x000000ff
        /*0954*/ 	.word	0x000168a8
        /*0958*/ 	.short	0x0100
        /*095a*/ 	.byte	0x08
	.zero		1


	//   ....[18]....
        /*095c*/ 	.word	0x000007d0
        /*0960*/ 	.word	0x000000ff
        /*0964*/ 	.word	0x000168b0
        /*0968*/ 	.short	0x0100
        /*096a*/ 	.byte	0x08
	.zero		1


	//   ....[19]....
        /*096c*/ 	.word	0x000007e0
        /*0970*/ 	.word	0x000000ff
        /*0974*/ 	.word	0x000168c0
        /*0978*/ 	.short	0x0100
        /*097a*/ 	.byte	0x08
	.zero		1


	//   ....[20]....
        /*097c*/ 	.word	0x000007f0
        /*0980*/ 	.word	0x000000ff
        /*0984*/ 	.word	0x000168b8
        /*0988*/ 	.short	0x0100
        /*098a*/ 	.byte	0x08
	.zero		1


	//   ....[21]....
        /*098c*/ 	.word	0x00000800
        /*0990*/ 	.word	0x000000ff
        /*0994*/ 	.word	0x000168c8
        /*0998*/ 	.short	0x0100
        /*099a*/ 	.byte	0x08
	.zero		1


	//   ....[22]....
        /*099c*/ 	.word	0x000014f0
        /*09a0*/ 	.word	0x000000ff
        /*09a4*/ 	.word	0x00016800
        /*09a8*/ 	.short	0x010a
        /*09aa*/ 	.byte	0x2d
	.zero		1


	//   ....[23]....
        /*09ac*/ 	.word	0x00001570
        /*09b0*/ 	.word	0x00000004
        /*09b4*/ 	.word	0x00016830
        /*09b8*/ 	.short	0x010a
        /*09ba*/ 	.byte	0x3f
	.zero		1


	//   ....[24]....
        /*09bc*/ 	.word	0x000015b0
        /*09c0*/ 	.word	0x00000004
        /*09c4*/ 	.word	0x00016830
        /*09c8*/ 	.short	0x010a
        /*09ca*/ 	.byte	0x3f
	.zero		1


	//   ....[25]....
        /*09cc*/ 	.word	0x00002140
        /*09d0*/ 	.word	0x000000ff
        /*09d4*/ 	.word	0x00000000
        /*09d8*/ 	.short	0x0101
        /*09da*/ 	.byte	0x06
	.zero		1


	//   ....[26]....
        /*09dc*/ 	.word	0x000037d0
        /*09e0*/ 	.word	0x000000ff
        /*09e4*/ 	.word	0x00016830
        /*09e8*/ 	.short	0x010a
        /*09ea*/ 	.byte	0x06
	.zero		1


	//   ....[27]....
        /*09ec*/ 	.word	0x00003810
        /*09f0*/ 	.word	0x000000ff
        /*09f4*/ 	.word	0x00016830
        /*09f8*/ 	.short	0x010a
        /*09fa*/ 	.byte	0x06
	.zero		1


	//   ....[28]....
        /*09fc*/ 	.word	0x00003a20
        /*0a00*/ 	.word	0x000000ff
        /*0a04*/ 	.word	0x00016850
        /*0a08*/ 	.short	0x010a
        /*0a0a*/ 	.byte	0x06
	.zero		1


	//   ....[29]....
        /*0a0c*/ 	.word	0x00003a60
        /*0a10*/ 	.word	0x000000ff
        /*0a14*/ 	.word	0x00016850
        /*0a18*/ 	.short	0x010a
        /*0a1a*/ 	.byte	0x06
	.zero		1


	//   ....[30]....
        /*0a1c*/ 	.word	0x00003ee0
        /*0a20*/ 	.word	0x000000ff
        /*0a24*/ 	.word	0x00000000
        /*0a28*/ 	.short	0x0101
        /*0a2a*/ 	.byte	0x06
	.zero		1


	//   ....[31]....
        /*0a2c*/ 	.word	0x000059d0
        /*0a30*/ 	.word	0x000000ff
        /*0a34*/ 	.word	0x00000000
        /*0a38*/ 	.short	0x0101
        /*0a3a*/ 	.byte	0x06
	.zero		1


	//   ....[32]....
        /*0a3c*/ 	.word	0x00005eb0
        /*0a40*/ 	.word	0x000000ff
        /*0a44*/ 	.word	0x00016830
        /*0a48*/ 	.short	0x010a
        /*0a4a*/ 	.byte	0x06
	.zero		1


	//   ....[33]....
        /*0a4c*/ 	.word	0x00005ef0
        /*0a50*/ 	.word	0x000000ff
        /*0a54*/ 	.word	0x00016830
        /*0a58*/ 	.short	0x010a
        /*0a5a*/ 	.byte	0x06
	.zero		1


	//   ....[34]....
        /*0a5c*/ 	.word	0x00006100
        /*0a60*/ 	.word	0x000000ff
        /*0a64*/ 	.word	0x00016850
        /*0a68*/ 	.short	0x010a
        /*0a6a*/ 	.byte	0x06
	.zero		1


	//   ....[35]....
        /*0a6c*/ 	.word	0x00006140
        /*0a70*/ 	.word	0x000000ff
        /*0a74*/ 	.word	0x00016850
        /*0a78*/ 	.short	0x010a
        /*0a7a*/ 	.byte	0x06
	.zero		1


	//   ....[36]....
        /*0a7c*/ 	.word	0x00006560
        /*0a80*/ 	.word	0x000000ff
        /*0a84*/ 	.word	0x00000000
        /*0a88*/ 	.short	0x0101
        /*0a8a*/ 	.byte	0x06
	.zero		1


	//   ....[37]....
        /*0a8c*/ 	.word	0x00007710
        /*0a90*/ 	.word	0x000000ff
        /*0a94*/ 	.word	0x00000000
        /*0a98*/ 	.short	0x0101
        /*0a9a*/ 	.byte	0x06
	.zero		1


	//   ....[38]....
        /*0a9c*/ 	.word	0x00007b20
        /*0aa0*/ 	.word	0x000000ff
        /*0aa4*/ 	.word	0x00016850
        /*0aa8*/ 	.short	0x010a
        /*0aaa*/ 	.byte	0x05
	.zero		1


	//   ....[39]....
        /*0aac*/ 	.word	0x00007b60
        /*0ab0*/ 	.word	0x000000ff
        /*0ab4*/ 	.word	0x00016850
        /*0ab8*/ 	.short	0x010a
        /*0aba*/ 	.byte	0x05
	.zero		1


	//   ....[40]....
        /*0abc*/ 	.word	0x000080c0
        /*0ac0*/ 	.word	0x000000ff
        /*0ac4*/ 	.word	0x00000000
        /*0ac8*/ 	.short	0x0101
        /*0aca*/ 	.byte	0x04
	.zero		1


	//   ....[41]....
        /*0acc*/ 	.word	0x00008cd0
        /*0ad0*/ 	.word	0x00000000
        /*0ad4*/ 	.word	0x00000000
        /*0ad8*/ 	.short	0x0101
        /*0ada*/ 	.byte	0x3f
	.zero		1


	//   ....[42]....
        /*0adc*/ 	.word	0x0000a9a0
        /*0ae0*/ 	.word	0x00000000
        /*0ae4*/ 	.word	0x00016840
        /*0ae8*/ 	.short	0x010a
        /*0aea*/ 	.byte	0x3f
	.zero		1


	//   ....[43]....
        /*0aec*/ 	.word	0x0000b100
        /*0af0*/ 	.word	0x00000000
        /*0af4*/ 	.word	0x00016830
        /*0af8*/ 	.short	0x0107
        /*0afa*/ 	.byte	0x3f
	.zero		1


	//   ....[44]....
        /*0afc*/ 	.word	0x0000b1c0
        /*0b00*/ 	.word	0x00000000
        /*0b04*/ 	.word	0x00016830
        /*0b08*/ 	.short	0x0101
        /*0b0a*/ 	.byte	0x3f
	.zero		1


	//   ....[45]....
        /*0b0c*/ 	.word	0x0000bf30
        /*0b10*/ 	.word	0x00000010
        /*0b14*/ 	.word	0x00016800
        /*0b18*/ 	.short	0x0107
        /*0b1a*/ 	.byte	0x3f
	.zero		1


	//   ....[46]....
        /*0b1c*/ 	.word	0x0000c020
        /*0b20*/ 	.word	0x00000010
        /*0b24*/ 	.word	0x00016800
        /*0b28*/ 	.short	0x0101
        /*0b2a*/ 	.byte	0x3f
	.zero		1


	//   ....[47]....
        /*0b2c*/ 	.word	0x0000c040
        /*0b30*/ 	.word	0x00000010
        /*0b34*/ 	.word	0x00016820
        /*0b38*/ 	.short	0x010a
        /*0b3a*/ 	.byte	0x3f
	.zero		1


	//   ....[48]....
        /*0b3c*/ 	.word	0x0000c3c0
        /*0b40*/ 	.word	0x00000005
        /*0b44*/ 	.word	0x00016840
        /*0b48*/ 	.short	0x010a
        /*0b4a*/ 	.byte	0x3f
	.zero		1


	//   ....[49]....
        /*0b4c*/ 	.word	0x0000c8e0
        /*0b50*/ 	.word	0x00000005
        /*0b54*/ 	.word	0x00016830
        /*0b58*/ 	.short	0x0107
        /*0b5a*/ 	.byte	0x3f
	.zero		1


	//   ....[50]....
        /*0b5c*/ 	.word	0x0000c9a0
        /*0b60*/ 	.word	0x00000005
        /*0b64*/ 	.word	0x00016830
        /*0b68*/ 	.short	0x0101
        /*0b6a*/ 	.byte	0x3f
	.zero		1


	//   ....[51]....
        /*0b6c*/ 	.word	0x0000ca00
        /*0b70*/ 	.word	0x00000005
        /*0b74*/ 	.word	0x00016860
        /*0b78*/ 	.short	0x010a
        /*0b7a*/ 	.byte	0x3f
	.zero		1


	//   ....[52]....
        /*0b7c*/ 	.word	0x0000cf10
        /*0b80*/ 	.word	0x00000005
        /*0b84*/ 	.word	0x00016850
        /*0b88*/ 	.short	0x0107
        /*0b8a*/ 	.byte	0x3f
	.zero		1


	//   ....[53]....
        /*0b8c*/ 	.word	0x0000d070
        /*0b90*/ 	.word	0x00000005
        /*0b94*/ 	.word	0x00016850
        /*0b98*/ 	.short	0x0101
        /*0b9a*/ 	.byte	0x3f
	.zero		1


	//   ....[54]....
        /*0b9c*/ 	.word	0x0000d280
        /*0ba0*/ 	.word	0x00000004
        /*0ba4*/ 	.word	0x00016860
        /*0ba8*/ 	.short	0x010a
        /*0baa*/ 	.byte	0x3f
	.zero		1


	//   ....[55]....
        /*0bac*/ 	.word	0x0000d730
        /*0bb0*/ 	.word	0x00000004
        /*0bb4*/ 	.word	0x00016850
        /*0bb8*/ 	.short	0x0107
        /*0bba*/ 	.byte	0x3f
	.zero		1


	//   ....[56]....
        /*0bbc*/ 	.word	0x0000d7f0
        /*0bc0*/ 	.word	0x00000004
        /*0bc4*/ 	.word	0x00016850
        /*0bc8*/ 	.short	0x0101
        /*0bca*/ 	.byte	0x3f
	.zero		1


	//   ....[57]....
        /*0bcc*/ 	.word	0x0000dac0
        /*0bd0*/ 	.word	0x00000005
        /*0bd4*/ 	.word	0x00016820
        /*0bd8*/ 	.short	0x010a
        /*0bda*/ 	.byte	0x3f
	.zero		1


	//   ....[58]....
        /*0bdc*/ 	.word	0x0000dc40
        /*0be0*/ 	.word	0x00000003
        /*0be4*/ 	.word	0x00016840
        /*0be8*/ 	.short	0x010a
        /*0bea*/ 	.byte	0x3f
	.zero		1


	//   ....[59]....
        /*0bec*/ 	.word	0x0000dce0
        /*0bf0*/ 	.word	0x00000005
        /*0bf4*/ 	.word	0x00016840
        /*0bf8*/ 	.short	0x010a
        /*0bfa*/ 	.byte	0x3f
	.zero		1


	//   ....[60]....
        /*0bfc*/ 	.word	0x0000dd20
        /*0c00*/ 	.word	0x00000003
        /*0c04*/ 	.word	0x00016860
        /*0c08*/ 	.short	0x010a
        /*0c0a*/ 	.byte	0x3f
	.zero		1


	//   ....[61]....
        /*0c0c*/ 	.word	0x0000dd60
        /*0c10*/ 	.word	0x00000005
        /*0c14*/ 	.word	0x00016860
        /*0c18*/ 	.short	0x010a
        /*0c1a*/ 	.byte	0x3f
	.zero		1


	//   ....[62]....
        /*0c1c*/ 	.word	0x0000ddd0
        /*0c20*/ 	.word	0x00000003
        /*0c24*/ 	.word	0x00016800
        /*0c28*/ 	.short	0x010a
        /*0c2a*/ 	.byte	0x3f
	.zero		1


	//   ....[63]....
        /*0c2c*/ 	.word	0x0000de20
        /*0c30*/ 	.word	0x00000004
        /*0c34*/ 	.word	0x00016830
        /*0c38*/ 	.short	0x010a
        /*0c3a*/ 	.byte	0x3f
	.zero		1


	//   ....[64]....
        /*0c3c*/ 	.word	0x0000de80
        /*0c40*/ 	.word	0x00000003
        /*0c44*/ 	.word	0x00016830
        /*0c48*/ 	.short	0x010a
        /*0c4a*/ 	.byte	0x3f
	.zero		1


	//   ....[65]....
        /*0c4c*/ 	.word	0x0000dee0
        /*0c50*/ 	.word	0x00000003
        /*0c54*/ 	.word	0x00016850
        /*0c58*/ 	.short	0x010a
        /*0c5a*/ 	.byte	0x3f
	.zero		1


	//   ....[66]....
        /*0c5c*/ 	.word	0x0000df40
        /*0c60*/ 	.word	0x00000003
        /*0c64*/ 	.word	0x00016830
        /*0c68*/ 	.short	0x010a
        /*0c6a*/ 	.byte	0x3f
	.zero		1


	//   ....[67]....
        /*0c6c*/ 	.word	0x0000dfa0
        /*0c70*/ 	.word	0x00000003
        /*0c74*/ 	.word	0x00016850
        /*0c78*/ 	.short	0x010a
        /*0c7a*/ 	.byte	0x3f
	.zero		1


	//   ....[68]....
        /*0c7c*/ 	.word	0x0000e000
        /*0c80*/ 	.word	0x00000007
        /*0c84*/ 	.word	0x00016850
        /*0c88*/ 	.short	0x010a
        /*0c8a*/ 	.byte	0x3f
	.zero		1


	//   ....[69]....
        /*0c8c*/ 	.word	0x0000e100
        /*0c90*/ 	.word	0x00000000
        /*0c94*/ 	.word	0x00016840
        /*0c98*/ 	.short	0x010a
        /*0c9a*/ 	.byte	0x3f
	.zero		1


	//   ....[70]....
        /*0c9c*/ 	.word	0x0000fb30
        /*0ca0*/ 	.word	0x00000010
        /*0ca4*/ 	.word	0x00016820
        /*0ca8*/ 	.short	0x010a
        /*0caa*/ 	.byte	0x3f
	.zero		1


	//   ....[71]....
        /*0cac*/ 	.word	0x0000fb80
        /*0cb0*/ 	.word	0x00000005
        /*0cb4*/ 	.word	0x00016840
        /*0cb8*/ 	.short	0x010a
        /*0cba*/ 	.byte	0x3f
	.zero		1


	//   ....[72]....
        /*0cbc*/ 	.word	0x000104c0
        /*0cc0*/ 	.word	0x00000005
        /*0cc4*/ 	.word	0x00016860
        /*0cc8*/ 	.short	0x010a
        /*0cca*/ 	.byte	0x3f
	.zero		1


	//   ....[73]....
        /*0ccc*/ 	.word	0x00010e30
        /*0cd0*/ 	.word	0x00000004
        /*0cd4*/ 	.word	0x00016860
        /*0cd8*/ 	.short	0x010a
        /*0cda*/ 	.byte	0x3f
	.zero		1


	//   ....[74]....
        /*0cdc*/ 	.word	0x00011830
        /*0ce0*/ 	.word	0x00000005
        /*0ce4*/ 	.word	0x00016820
        /*0ce8*/ 	.short	0x010a
        /*0cea*/ 	.byte	0x3f
	.zero		1


	//   ....[75]....
        /*0cec*/ 	.word	0x000119d0
        /*0cf0*/ 	.word	0x00000003
        /*0cf4*/ 	.word	0x00016840
        /*0cf8*/ 	.short	0x010a
        /*0cfa*/ 	.byte	0x3f
	.zero		1


	//   ....[76]....
        /*0cfc*/ 	.word	0x00011a20
        /*0d00*/ 	.word	0x00000005
        /*0d04*/ 	.word	0x00016840
        /*0d08*/ 	.short	0x010a
        /*0d0a*/ 	.byte	0x3f
	.zero		1


	//   ....[77]....
        /*0d0c*/ 	.word	0x00011a70
        /*0d10*/ 	.word	0x00000003
        /*0d14*/ 	.word	0x00016860
        /*0d18*/ 	.short	0x010a
        /*0d1a*/ 	.byte	0x3f
	.zero		1


	//----- nvinfo : EIATTR_NUM_MBARRIERS
	.align		4
.L_265:
        /*0d1c*/ 	.byte	0x03, 0x38
        /*0d1e*/ 	.short	0x0016


	//----- nvinfo : EIATTR_EXIT_INSTR_OFFSETS
	.align		4
        /*0d20*/ 	.byte	0x04, 0x1c
        /*0d22*/ 	.short	(.L_267 - .L_266)


	//   ....[0]....
.L_266:
        /*0d24*/ 	.word	0x00000970


	//   ....[1]....
        /*0d28*/ 	.word	0x00009720


	//   ....[2]....
        /*0d2c*/ 	.word	0x0000ddb0


	//----- nvinfo : EIATTR_MAX_THREADS
	.align		4
.L_267:
        /*0d30*/ 	.byte	0x04, 0x05
        /*0d32*/ 	.short	(.L_269 - .L_268)
.L_268:
        /*0d34*/ 	.word	0x00000200
        /*0d38*/ 	.word	0x00000001
        /*0d3c*/ 	.word	0x00000001


	//----- nvinfo : EIATTR_CRS_STACK_SIZE
	.align		4
.L_269:
        /*0d40*/ 	.byte	0x04, 0x1e
        /*0d42*/ 	.short	(.L_271 - .L_270)
.L_270:
        /*0d44*/ 	.word	0x00000000


	//----- nvinfo : EIATTR_CBANK_PARAM_SIZE
	.align		4
.L_271:
        /*0d48*/ 	.byte	0x03, 0x19
        /*0d4a*/ 	.short	0x0af0


	//----- nvinfo : EIATTR_PARAM_CBANK
	.align		4
        /*0d4c*/ 	.byte	0x04, 0x0a
        /*0d4e*/ 	.short	(.L_273 - .L_272)
	.align		4
.L_272:
        /*0d50*/ 	.word	index@(.nv.constant0._ZN7cutlass13device_kernelIN5flash11enable_sm90INS1_16FlashAttnFwdSm90INS1_25CollectiveMainloopFwdSm90ILi2EN4cute5tupleIJNS5_1CILi1EEES8_S8_EEENS6_IJNS7_ILi192EEENS7_ILi128EEENS7_ILi64EEEEEELi64ENS_6half_tEfNS_4arch4Sm90ELb1ELb0ELb0ELb0ELb1ELb0ELb0ELb1ELb1ELb1ELb0ELb0EEENS1_21CollectiveEpilogueFwdINS6_IJSA_SC_SB_EEES9_SE_SG_Li384ELb0ELb1ELb0ELb0EEENS1_30DynamicPersistentTileSchedulerILi384ELi128ELb0ELb1ELb1EEEEEEEEEvNT_6ParamsE)
        /*0d54*/ 	.short	0x0210
        /*0d56*/ 	.short	0x0af0


	//----- nvinfo : EIATTR_SW_WAR
	.align		4
.L_273:
        /*0d58*/ 	.byte	0x04, 0x36
        /*0d5a*/ 	.short	(.L_275 - .L_274)
.L_274:
        /*0d5c*/ 	.word	0x00000008
.L_275:


//--------------------- .nv.info._ZN7cutlass13device_kernelIN5flash11enable_sm90INS1_16FlashAttnFwdSm90INS1_25CollectiveMainloopFwdSm90ILi2EN4cute5tupleIJNS5_1CILi1EEES8_S8_EEENS6_IJNS7_ILi192EEENS7_ILi128EEENS7_ILi64EEEEEELi64ENS_6half_tEfNS_4arch4Sm90ELb1ELb0ELb0ELb1ELb1ELb0ELb0ELb1ELb1ELb1ELb0ELb0EEENS1_21CollectiveEpilogueFwdINS6_IJSA_SC_SB_EEES9_SE_SG_Li384ELb1ELb1ELb0ELb0EEENS1_36VarlenDynamicPersistentTileSchedulerILi192ELi128ELi384ELi128ELb0ELb1ELb1ELb1ELb1ELb1EEEEEEEEEvNT_6ParamsE --------------------------
	.section	.nv.info._ZN7cutlass13device_kernelIN5flash11enable_sm90INS1_16FlashAttnFwdSm90INS1_25CollectiveMainloopFwdSm90ILi2EN4cute5tupleIJNS5_1CILi1EEES8_S8_EEENS6_IJNS7_ILi192EEENS7_ILi128EEENS7_ILi64EEEEEELi64ENS_6half_tEfNS_4arch4Sm90ELb1ELb0ELb0ELb1ELb1ELb0ELb0ELb1ELb1ELb1ELb0ELb0EEENS1_21CollectiveEpilogueFwdINS6_IJSA_SC_SB_EEES9_SE_SG_Li384ELb1ELb1ELb0ELb0EEENS1_36VarlenDynamicPersistentTileSchedulerILi192ELi128ELi384ELi128ELb0ELb1ELb1ELb1ELb1ELb1EEEEEEEEEvNT_6ParamsE,"",@"SHT_CUDA_INFO"
	.sectionflags	@""
	.align	4


	//----- nvinfo : EIATTR_CUDA_API_VERSION
	.align		4
        /*0000*/ 	.byte	0x04, 0x37
        /*0002*/ 	.short	(.L_277 - .L_276)
.L_276:
        /*0004*/ 	.word	0x00000082


	//----- nvinfo : EIATTR_KPARAM_INFO
	.align		4
.L_277:
        /*0008*/ 	.byte	0x04, 0x17
        /*000a*/ 	.short	(.L_279 - .L_278)
.L_278:
        /*000c*/ 	.word	0x00000000
        /*0010*/ 	.short	0x0000
        /*0012*/ 	.short	0x0070
        /*0014*/ 	.byte	0x00, 0xf0, 0x01, 0x2a


	//----- nvinfo : EIATTR_SPARSE_MMA_MASK
	.align		4
.L_279:
        /*0018*/ 	.byte	0x03, 0x50
        /*001a*/ 	.short	0x0000


	//----- nvinfo : EIATTR_MAXREG_COUNT
	.align		4
        /*001c*/ 	.byte	0x03, 0x1b
        /*001e*/ 	.short	0x0080


	//----- nvinfo : EIATTR_NUM_BARRIERS
	.align		4
        /*0020*/ 	.byte	0x02, 0x4c
        /*0022*/ 	.byte	0x10
	.zero		1


	//----- nvinfo : EIATTR_EXTERNS
	.align		4
        /*0024*/ 	.byte	0x04, 0x0f
        /*0026*/ 	.short	(.L_281 - .L_280)


	//   ....[0]....
	.align		4
.L_280:
        /*0028*/ 	.word	index@(__assertfail)


	//----- nvinfo : EIATTR_ANNOTATIONS
	.align		4
.L_281:
        /*002c*/ 	.byte	0x04, 0x55
        /*002e*/ 	.short	(.L_283 - .L_282)


	//   ....[0]....
.L_282:
        /* <DEDUP_REMOVED lines=30> */


	//----- nvinfo : EIATTR_MERCURY_ISA_VERSION
	.align		4
.L_283:
        /*01f8*/ 	.byte	0x03, 0x5f
        /*01fa*/ 	.short	0x0101


	//----- nvinfo : EIATTR_UNUSED_LOAD_BYTE_OFFSET
	.align		4
        /*01fc*/ 	.byte	0x04, 0x44
        /*01fe*/ 	.short	(.L_285 - .L_284)


	//   ....[0]....
.L_284:
        /*0200*/ 	.word	0x00000970
        /*0204*/ 	.word	0x0000fff0


	//   ....[1]....
        /*0208*/ 	.word	0x00008410
        /*020c*/ 	.word	0x0000fff0


	//----- nvinfo : EIATTR_INT_WARP_WIDE_INSTR_OFFSETS
	.align		4
.L_285:
        /*0210*/ 	.byte	0x04, 0x31
        /*0212*/ 	.short	(.L_287 - .L_286)


	//   ....[0]....
.L_286:
        /*0214*/ 	.word	0x000000c0


	//   ....[1]....
        /*0218*/ 	.word	0x000000d0


	//   ....[2]....
        /*021c*/ 	.word	0x00000170


	//   ....[3]....
        /*0220*/ 	.word	0x0000b070


	//   ....[4]....
        /*0224*/ 	.word	0x0000b100


	//   ....[5]....
        /*0228*/ 	.word	0x0000e2f0


	//   ....[6]....
        /*022c*/ 	.word	0x0000e380


	//----- nvinfo : EIATTR_COOP_GROUP_MASK_REGIDS
	.align		4
.L_287:
        /*0230*/ 	.byte	0x04, 0x29
        /*0232*/ 	.short	(.L_289 - .L_288)


	//   ....[0]....
.L_288:
        /*0234*/ 	.word	0xffffffff


	//   ....[1]....
        /*0238*/ 	.word	0xffffffff


	//   ....[2]....
        /*023c*/ 	.word	0xffffffff


	//   ....[3]....
        /*0240*/ 	.word	0xffffffff


	//   ....[4]....
        /*0244*/ 	.word	0xffffffff


	//   ....[5]....
        /*0248*/ 	.word	0xffffffff


	//   ....[6]....
        /*024c*/ 	.word	0xffffffff


	//   ....[7]....
        /*0250*/ 	.word	0xffffffff


	//   ....[8]....
        /*0254*/ 	.word	0xffffffff


	//   ....[9]....
        /*0258*/ 	.word	0xffffffff


	//   ....[10]....
        /*025c*/ 	.word	0xffffffff


	//   ....[11]....
        /*0260*/ 	.word	0xffffffff


	//   ....[12]....
        /*0264*/ 	.word	0xffffffff


	//   ....[13]....
        /*0268*/ 	.word	0xffffffff


	//   ....[14]....
        /*026c*/ 	.word	0xffffffff


	//   ....[15]....
        /*0270*/ 	.word	0xffffffff


	//   ....[16]....
        /*0274*/ 	.word	0xffffffff


	//   ....[17]....
        /*0278*/ 	.word	0xffffffff


	//   ....[18]....
        /*027c*/ 	.word	0xffffffff


	//   ....[19]....
        /*0280*/ 	.word	0xffffffff


	//   ....[20]....
        /*0284*/ 	.word	0xffffffff


	//   ....[21]....
        /*0288*/ 	.word	0xffffffff


	//   ....[22]....
        /*028c*/ 	.word	0xffffffff


	//   ....[23]....
        /*0290*/ 	.word	0xffffffff


	//   ....[24]....
        /*0294*/ 	.word	0xffffffff


	//   ....[25]....
        /*0298*/ 	.word	0xffffffff


	//   ....[26]....
        /*029c*/ 	.word	0xffffffff


	//   ....[27]....
        /*02a0*/ 	.word	0xffffffff


	//   ....[28]....
        /*02a4*/ 	.word	0xffffffff


	//   ....[29]....
        /*02a8*/ 	.word	0xffffffff


	//   ....[30]....
        /*02ac*/ 	.word	0xffffffff


	//   ....[31]....
        /*02b0*/ 	.word	0xffffffff


	//   ....[32]....
        /*02b4*/ 	.word	0xffffffff


	//   ....[33]....
        /*02b8*/ 	.word	0xffffffff


	//   ....[34]....
        /*02bc*/ 	.word	0xffffffff


	//   ....[35]....
        /*02c0*/ 	.word	0xffffffff


	//   ....[36]....
        /*02c4*/ 	.word	0xffffffff


	//   ....[37]....
        /*02c8*/ 	.word	0xffffffff


	//   ....[38]....
        /*02cc*/ 	.word	0xffffffff


	//   ....[39]....
        /*02d0*/ 	.word	0xffffffff


	//   ....[40]....
        /*02d4*/ 	.word	0xffffffff


	//   ....[41]....
        /*02d8*/ 	.word	0xffffffff


	//   ....[42]....
        /*02dc*/ 	.word	0xffffffff


	//   ....[43]....
        /*02e0*/ 	.word	0xffffffff


	//   ....[44]....
        /*02e4*/ 	.word	0xffffffff


	//   ....[45]....
        /*02e8*/ 	.word	0xffffffff


	//   ....[46]....
        /*02ec*/ 	.word	0xffffffff


	//   ....[47]....
        /*02f0*/ 	.word	0xffffffff


	//   ....[48]....
        /*02f4*/ 	.word	0xffffffff


	//   ....[49]....
        /*02f8*/ 	.word	0xffffffff


	//   ....[50]....
        /*02fc*/ 	.word	0xffffffff


	//   ....[51]....
        /*0300*/ 	.word	0xffffffff


	//   ....[52]....
        /*0304*/ 	.word	0xffffffff


	//   ....[53]....
        /*0308*/ 	.word	0xffffffff


	//   ....[54]....
        /*030c*/ 	.word	0xffffffff


	//   ....[55]....
        /*0310*/ 	.word	0xffffffff


	//   ....[56]....
        /*0314*/ 	.word	0xffffffff


	//   ....[57]....
        /*0318*/ 	.word	0xffffffff


	//   ....[58]....
        /*031c*/ 	.word	0xffffffff


	//   ....[59]....
        /*0320*/ 	.word	0xffffffff


	//   ....[60]....
        /*0324*/ 	.word	0xffffffff


	//   ....[61]....
        /*0328*/ 	.word	0xffffffff


	//   ....[62]....
        /*032c*/ 	.word	0xffffffff


	//   ....[63]....
        /*0330*/ 	.word	0xffffffff


	//   ....[64]....
        /*0334*/ 	.word	0xffffffff


	//   ....[65]....
        /*0338*/ 	.word	0xffffffff


	//   ....[66]....
        /*033c*/ 	.word	0xffffffff


	//   ....[67]....
        /*0340*/ 	.word	0xffffffff


	//   ....[68]....
        /*0344*/ 	.word	0xffffffff


	//   ....[69]....
        /*0348*/ 	.word	0xffffffff


	//   ....[70]....
        /*034c*/ 	.word	0xffffffff


	//   ....[71]....
        /*0350*/ 	.word	0xffffffff


	//   ....[72]....
        /*0354*/ 	.word	0xffffffff


	//   ....[73]....
        /*0358*/ 	.word	0xffffffff


	//   ....[74]....
        /*035c*/ 	.word	0xffffffff


	//   ....[75]....
        /*0360*/ 	.word	0xffffffff


	//   ....[76]....
        /*0364*/ 	.word	0xffffffff


	//   ....[77]....
        /*0368*/ 	.word	0xffffffff


	//   ....[78]....
        /*036c*/ 	.word	0xffffffff


	//   ....[79]....
        /*0370*/ 	.word	0xffffffff


	//   ....[80]....
        /*0374*/ 	.word	0xffffffff


	//   ....[81]....
        /*0378*/ 	.word	0xffffffff


	//   ....[82]....
        /*037c*/ 	.word	0xffffffff


	//   ....[83]....
        /*0380*/ 	.word	0xffffffff


	//   ....[84]....
        /*0384*/ 	.word	0xffffffff


	//   ....[85]....
        /*0388*/ 	.word	0xffffffff


	//   ....[86]....
        /*038c*/ 	.word	0xffffffff


	//   ....[87]....
        /*0390*/ 	.word	0xffffffff


	//   ....[88]....
        /*0394*/ 	.word	0xffffffff


	//   ....[89]....
        /*0398*/ 	.word	0xffffffff


	//   ....[90]....
        /*039c*/ 	.word	0xffffffff


	//   ....[91]....
        /*03a0*/ 	.word	0xffffffff


	//   ....[92]....
        /*03a4*/ 	.word	0xffffffff


	//   ....[93]....
        /*03a8*/ 	.word	0xffffffff


	//   ....[94]....
        /*03ac*/ 	.word	0xffffffff


	//   ....[95]....
        /*03b0*/ 	.word	0xffffffff


	//   ....[96]....
        /*03b4*/ 	.word	0xffffffff


	//   ....[97]....
        /*03b8*/ 	.word	0xffffffff


	//   ....[98]....
        /*03bc*/ 	.word	0xffffffff


	//   ....[99]....
        /*03c0*/ 	.word	0xffffffff


	//   ....[100]....
        /*03c4*/ 	.word	0xffffffff


	//   ....[101]....
        /*03c8*/ 	.word	0xffffffff


	//   ....[102]....
        /*03cc*/ 	.word	0xffffffff


	//   ....[103]....
        /*03d0*/ 	.word	0xffffffff


	//   ....[104]....
        /*03d4*/ 	.word	0xffffffff


	//   ....[105]....
        /*03d8*/ 	.word	0xffffffff


	//   ....[106]....
        /*03dc*/ 	.word	0xffffffff


	//   ....[107]....
        /*03e0*/ 	.word	0xffffffff


	//   ....[108]....
        /*03e4*/ 	.word	0xffffffff


	//   ....[109]....
        /*03e8*/ 	.word	0xffffffff


	//   ....[110]....
        /*03ec*/ 	.word	0xffffffff


	//   ....[111]....
        /*03f0*/ 	.word	0xffffffff


	//   ....[112]....
        /*03f4*/ 	.word	0xffffffff


	//   ....[113]....
        /*03f8*/ 	.word	0xffffffff


	//   ....[114]....
        /*03fc*/ 	.word	0xffffffff


	//   ....[115]....
        /*0400*/ 	.word	0xffffffff


	//   ....[116]....
        /*0404*/ 	.word	0xffffffff


	//   ....[117]....
        /*0408*/ 	.word	0xffffffff


	//   ....[118]....
        /*040c*/ 	.word	0xffffffff


	//   ....[119]....
        /*0410*/ 	.word	0xffffffff


	//   ....[120]....
        /*0414*/ 	.word	0xffffffff


	//   ....[121]....
        /*0418*/ 	.word	0xffffffff


	//   ....[122]....
        /*041c*/ 	.word	0xffffffff


	//   ....[123]....
        /*0420*/ 	.word	0xffffffff


	//   ....[124]....
        /*0424*/ 	.word	0xffffffff


	//   ....[125]....
        /*0428*/ 	.word	0xffffffff


	//   ....[126]....
        /*042c*/ 	.word	0xffffffff


	//   ....[127]....
        /*0430*/ 	.word	0xffffffff


	//   ....[128]....
        /*0434*/ 	.word	0xffffffff


	//   ....[129]....
        /*0438*/ 	.word	0xffffffff


	//   ....[130]....
        /*043c*/ 	.word	0xffffffff


	//   ....[131]....
        /*0440*/ 	.word	0xffffffff


	//   ....[132]....
        /*0444*/ 	.word	0xffffffff


	//   ....[133]....
        /*0448*/ 	.word	0xffffffff


	//   ....[134]....
        /*044c*/ 	.word	0xffffffff


	//   ....[135]....
        /*0450*/ 	.word	0xffffffff


	//   ....[136]....
        /*0454*/ 	.word	0xffffffff


	//   ....[137]....
        /*0458*/ 	.word	0xffffffff


	//   ....[138]....
        /*045c*/ 	.word	0xffffffff


	//   ....[139]....
        /*0460*/ 	.word	0xffffffff


	//   ....[140]....
        /*0464*/ 	.word	0xffffffff


	//   ....[141]....
        /*0468*/ 	.word	0xffffffff


	//   ....[142]....
        /*046c*/ 	.word	0xffffffff


	//   ....[143]....
        /*0470*/ 	.word	0xffffffff


	//   ....[144]....
        /*0474*/ 	.word	0xffffffff


	//   ....[145]....
        /*0478*/ 	.word	0xffffffff


	//   ....[146]....
        /*047c*/ 	.word	0xffffffff


	//   ....[147]....
        /*0480*/ 	.word	0xffffffff


	//   ....[148]....
        /*0484*/ 	.word	0xffffffff


	//   ....[149]....
        /*0488*/ 	.word	0xffffffff


	//   ....[150]....
        /*048c*/ 	.word	0xffffffff


	//   ....[151]....
        /*0490*/ 	.word	0xffffffff


	//   ....[152]....
        /*0494*/ 	.word	0xffffffff


	//   ....[153]....
        /*0498*/ 	.word	0xffffffff


	//   ....[154]....
        /*049c*/ 	.word	0xffffffff


	//   ....[155]....
        /*04a0*/ 	.word	0xffffffff


	//   ....[156]....
        /*04a4*/ 	.word	0xffffffff


	//   ....[157]....
        /*04a8*/ 	.word	0xffffffff


	//   ....[158]....
        /*04ac*/ 	.word	0xffffffff


	//   ....[159]....
        /*04b0*/ 	.word	0xffffffff


	//   ....[160]....
        /*04b4*/ 	.word	0xffffffff


	//   ....[161]....
        /*04b8*/ 	.word	0xffffffff


	//   ....[162]....
        /*04bc*/ 	.word	0xffffffff


	//   ....[163]....
        /*04c0*/ 	.word	0xffffffff


	//   ....[164]....
        /*04c4*/ 	.word	0xffffffff


	//   ....[165]....
        /*04c8*/ 	.word	0xffffffff


	//   ....[166]....
        /*04cc*/ 	.word	0xffffffff


	//   ....[167]....
        /*04d0*/ 	.word	0xffffffff


	//   ....[168]....
        /*04d4*/ 	.word	0xffffffff


	//   ....[169]....
        /*04d8*/ 	.word	0x0500000f


	//   ....[170]....
        /*04dc*/ 	.word	0x0500000f


	//   ....[171]....
        /*04e0*/ 	.word	0x0500000f


	//   ....[172]....
        /*04e4*/ 	.word	0x0500000f


	//   ....[173]....
        /*04e8*/ 	.word	0x0500000f


	//   ....[174]....
        /*04ec*/ 	.word	0x0500000f


	//   ....[175]....
        /*04f0*/ 	.word	0x0500000f


	//   ....[176]....
        /*04f4*/ 	.word	0x0500000f


	//   ....[177]....
        /*04f8*/ 	.word	0x0500000f


	//   ....[178]....
        /*04fc*/ 	.word	0x0500000f


	//   ....[179]....
        /*0500*/ 	.word	0x0500000f


	//   ....[180]....
        /*0504*/ 	.word	0x0500000f


	//   ....[181]....
        /*0508*/ 	.word	0x0500000f


	//   ....[182]....
        /*050c*/ 	.word	0x0500000f


	//   ....[183]....
        /*0510*/ 	.word	0x0500000f


	//   ....[184]....
        /*0514*/ 	.word	0x0500000f


	//   ....[185]....
        /*0518*/ 	.word	0x0500000f


	//   ....[186]....
        /*051c*/ 	.word	0x0500000f


	//   ....[187]....
        /*0520*/ 	.word	0x0500000f


	//   ....[188]....
        /*0524*/ 	.word	0x0500000f


	//   ....[189]....
        /*0528*/ 	.word	0x0500000f


	//   ....[190]....
        /*052c*/ 	.word	0x0500000f


	//   ....[191]....
        /*0530*/ 	.word	0x0500000f


	//   ....[192]....
        /*0534*/ 	.word	0x0500000f


	//   ....[193]....
        /*0538*/ 	.word	0x0500000f


	//   ....[194]....
        /*053c*/ 	.word	0x0500000f


	//   ....[195]....
        /*0540*/ 	.word	0x0500000f


	//   ....[196]....
        /*0544*/ 	.word	0x0500000f


	//   ....[197]....
        /*0548*/ 	.word	0x0500000f


	//   ....[198]....
        /*054c*/ 	.word	0x0500000f


	//   ....[199]....
        /*0550*/ 	.word	0x0500000f


	//   ....[200]....
        /*0554*/ 	.word	0x0500000f


	//   ....[201]....
        /*0558*/ 	.word	0x0500000f


	//   ....[202]....
        /*055c*/ 	.word	0x0500000f


	//   ....[203]....
        /*0560*/ 	.word	0x0500000f


	//   ....[204]....
        /*0564*/ 	.word	0x0500000f


	//   ....[205]....
        /*0568*/ 	.word	0x0500000f


	//   ....[206]....
        /*056c*/ 	.word	0x0500000f


	//   ....[207]....
        /*0570*/ 	.word	0x0500000f


	//   ....[208]....
        /*0574*/ 	.word	0x0500000f


	//   ....[209]....
        /*0578*/ 	.word	0x0500000f


	//   ....[210]....
        /*057c*/ 	.word	0x0500000f


	//   ....[211]....
        /*0580*/ 	.word	0x0500000f


	//   ....[212]....
        /*0584*/ 	.word	0x0500000f


	//   ....[213]....
        /*0588*/ 	.word	0x0500000f


	//   ....[214]....
        /*058c*/ 	.word	0x0500000f


	//   ....[215]....
        /*0590*/ 	.word	0x0500000f


	//   ....[216]....
        /*0594*/ 	.word	0x0500000f


	//   ....[217]....
        /*0598*/ 	.word	0x0500000f


	//   ....[218]....
        /*059c*/ 	.word	0x0500000f


	//   ....[219]....
        /*05a0*/ 	.word	0x0500000f


	//   ....[220]....
        /*05a4*/ 	.word	0x0500000f


	//   ....[221]....
        /*05a8*/ 	.word	0x0500000f


	//   ....[222]....
        /*05ac*/ 	.word	0x0500000f


	//   ....[223]....
        /*05b0*/ 	.word	0x0500000f


	//   ....[224]....
        /*05b4*/ 	.word	0x0500000f


	//   ....[225]....
        /*05b8*/ 	.word	0x0500000f


	//   ....[226]....
        /*05bc*/ 	.word	0x0500000f


	//   ....[227]....
        /*05c0*/ 	.word	0x0500000f


	//   ....[228]....
        /*05c4*/ 	.word	0x0500000f


	//   ....[229]....
        /*05c8*/ 	.word	0x0500000f


	//   ....[230]....
        /*05cc*/ 	.word	0x0500000f


	//   ....[231]....
        /*05d0*/ 	.word	0x0500000f


	//   ....[232]....
        /*05d4*/ 	.word	0x0500000f


	//   ....[233]....
        /*05d8*/ 	.word	0x0500000f


	//   ....[234]....
        /*05dc*/ 	.word	0x0500000f


	//   ....[235]....
        /*05e0*/ 	.word	0x0500000f


	//   ....[236]....
        /*05e4*/ 	.word	0x0500000f


	//   ....[237]....
        /*05e8*/ 	.word	0x0500000f


	//   ....[238]....
        /*05ec*/ 	.word	0x0500000f


	//   ....[239]....
        /*05f0*/ 	.word	0x0500000f


	//   ....[240]....
        /*05f4*/ 	.word	0x0500000f


	//   ....[241]....
        /*05f8*/ 	.word	0x0500000f


	//   ....[242]....
        /*05fc*/ 	.word	0x0500000f


	//   ....[243]....
        /*0600*/ 	.word	0x0500000f


	//   ....[244]....
        /*0604*/ 	.word	0x0500000f


	//   ....[245]....
        /*0608*/ 	.word	0x0500000f


	//   ....[246]....
        /*060c*/ 	.word	0x0500000f


	//   ....[247]....
        /*0610*/ 	.word	0x0500000f


	//   ....[248]....
        /*0614*/ 	.word	0x0500000f


	//   ....[249]....
        /*0618*/ 	.word	0x0500000f


	//   ....[250]....
        /*061c*/ 	.word	0x0500000f


	//   ....[251]....
        /*0620*/ 	.word	0x0500000f


	//   ....[252]....
        /*0624*/ 	.word	0x0500000f


	//   ....[253]....
        /*0628*/ 	.word	0x0500000f


	//   ....[254]....
        /*062c*/ 	.word	0x0500000f


	//   ....[255]....
        /*0630*/ 	.word	0x0500000f


	//   ....[0]....
        /*0634*/ 	.word	0x0500000f


	//   ....[1]....
        /*0638*/ 	.word	0x0500000f


	//   ....[2]....
        /*063c*/ 	.word	0x0500000f


	//   ....[3]....
        /*0640*/ 	.word	0x0500000f


	//   ....[4]....
        /*0644*/ 	.word	0x0500000f


	//   ....[5]....
        /*0648*/ 	.word	0x0500000f


	//   ....[6]....
        /*064c*/ 	.word	0x0500000f


	//   ....[7]....
        /*0650*/ 	.word	0x0500000f


	//   ....[8]....
        /*0654*/ 	.word	0x0500000f


	//   ....[9]....
        /*0658*/ 	.word	0x0500000f


	//   ....[10]....
        /*065c*/ 	.word	0x0500000f


	//   ....[11]....
        /*0660*/ 	.word	0x0500000f


	//   ....[12]....
        /*0664*/ 	.word	0x0500000f


	//   ....[13]....
        /*0668*/ 	.word	0x0500000f


	//   ....[14]....
        /*066c*/ 	.word	0x0500000f


	//   ....[15]....
        /*0670*/ 	.word	0x0500000f


	//   ....[16]....
        /*0674*/ 	.word	0x0500000f


	//   ....[17]....
        /*0678*/ 	.word	0x0500000f


	//   ....[18]....
        /*067c*/ 	.word	0x0500000f


	//   ....[19]....
        /*0680*/ 	.word	0x0500000f


	//----- nvinfo : EIATTR_COOP_GROUP_INSTR_OFFSETS
	.align		4
.L_289:
        /*0684*/ 	.byte	0x04, 0x28
        /*0686*/ 	.short	(.L_291 - .L_290)


	//   ....[0]....
.L_290:
        /*0688*/ 	.word	0x00000080


	//   ....[1]....
        /*068c*/ 	.word	0x00000090


	//   ....[2]....
        /*0690*/ 	.word	0x000002d0


	//   ....[3]....
        /*0694*/ 	.word	0x00000430


	//   ....[4]....
        /*0698*/ 	.word	0x00000550


	//   ....[5]....
        /*069c*/ 	.word	0x000006b0


	//   ....[6]....
        /*06a0*/ 	.word	0x00001460


	//   ....[7]....
        /*06a4*/ 	.word	0x00001b00


	//   ....[8]....
        /*06a8*/ 	.word	0x00001b30


	//   ....[9]....
        /*06ac*/ 	.word	0x000021e0


	//   ....[10]....
        /*06b0*/ 	.word	0x00002250


	//   ....[11]....
        /*06b4*/ 	.word	0x00002d10


	//   ....[12]....
        /*06b8*/ 	.word	0x00002d60


	//   ....[13]....
        /*06bc*/ 	.word	0x00003fc0


	//   ....[14]....
        /*06c0*/ 	.word	0x00003fe0


	//   ....[15]....
        /*06c4*/ 	.word	0x000046c0


	//   ....[16]....
        /*06c8*/ 	.word	0x00004700


	//   ....[17]....
        /*06cc*/ 	.word	0x00005000


	//   ....[18]....
        /*06d0*/ 	.word	0x00005060


	//   ....[19]....
        /*06d4*/ 	.word	0x00006a00


	//   ....[20]....
        /*06d8*/ 	.word	0x00006a10


	//   ....[21]....
        /*06dc*/ 	.word	0x00006a40


	//   ....[22]....
        /*06e0*/ 	.word	0x00006a60


	//   ....[23]....
        /*06e4*/ 	.word	0x00007ce0


	//   ....[24]....
        /*06e8*/ 	.word	0x00007d10


	//   ....[25]....
        /*06ec*/ 	.word	0x00007dc0


	//   ....[26]....
        /*06f0*/ 	.word	0x00007dd0


	//   ....[27]....
        /*06f4*/ 	.word	0x00008b90


	//   ....[28]....
        /*06f8*/ 	.word	0x00008bd0


	//   ....[29]....
        /*06fc*/ 	.word	0x00008c10


	//   ....[30]....
        /*0700*/ 	.word	0x00008c40


	//   ....[31]....
        /*0704*/ 	.word	0x00009120


	//   ....[32]....
        /*0708*/ 	.word	0x00009160


	//   ....[33]....
        /*070c*/ 	.word	0x00009190


	//   ....[34]....
        /*0710*/ 	.word	0x000091c0


	//   ....[35]....
        /*0714*/ 	.word	0x000091e0


	//   ....[36]....
        /*0718*/ 	.word	0x000091f0


	//   ....[37]....
        /*071c*/ 	.word	0x00009210


	//   ....[38]....
        /*0720*/ 	.word	0x00009230


	//   ....[39]....
        /*0724*/ 	.word	0x00009ac0


	//   ....[40]....
        /*0728*/ 	.word	0x00009af0


	//   ....[41]....
        /*072c*/ 	.word	0x00009b30


	//   ....[42]....
        /*0730*/ 	.word	0x00009b60


	//   ....[43]....
        /*0734*/ 	.word	0x00009b70


	//   ....[44]....
        /*0738*/ 	.word	0x00009b80


	//   ....[45]....
        /*073c*/ 	.word	0x00009b90


	//   ....[46]....
        /*0740*/ 	.word	0x00009bb0


	//   ....[47]....
        /*0744*/ 	.word	0x00009d00


	//   ....[48]....
        /*0748*/ 	.word	0x00009ef0


	//   ....[49]....
        /*074c*/ 	.word	0x00009f20


	//   ....[50]....
        /*0750*/ 	.word	0x00009f50


	//   ....[51]....
        /*0754*/ 	.word	0x00009f80


	//   ....[52]....
        /*0758*/ 	.word	0x00009fb0


	//   ....[53]....
        /*075c*/ 	.word	0x00009fe0


	//   ....[54]....
        /*0760*/ 	.word	0x0000a130


	//   ....[55]....
        /*0764*/ 	.word	0x0000a160


	//   ....[56]....
        /*0768*/ 	.word	0x0000a190


	//   ....[57]....
        /*076c*/ 	.word	0x0000a1c0


	//   ....[58]....
        /*0770*/ 	.word	0x0000a1f0


	//   ....[59]....
        /*0774*/ 	.word	0x0000a220


	//   ....[60]....
        /*0778*/ 	.word	0x0000a2b0


	//   ....[61]....
        /*077c*/ 	.word	0x0000a310


	//   ....[62]....
        /*0780*/ 	.word	0x0000a3a0


	//   ....[63]....
        /*0784*/ 	.word	0x0000bc80


	//   ....[64]....
        /*0788*/ 	.word	0x0000bca0


	//   ....[65]....
        /*078c*/ 	.word	0x0000bd30


	//   ....[66]....
        /*0790*/ 	.word	0x0000bd50


	//   ....[67]....
        /*0794*/ 	.word	0x0000bdd0


	//   ....[68]....
        /*0798*/ 	.word	0x0000bdf0


	//   ....[69]....
        /*079c*/ 	.word	0x0000be70


	//   ....[70]....
        /*07a0*/ 	.word	0x0000be90


	//   ....[71]....
        /*07a4*/ 	.word	0x0000bf10


	//   ....[72]....
        /*07a8*/ 	.word	0x0000bf30


	//   ....[73]....
        /*07ac*/ 	.word	0x0000bfb0


	//   ....[74]....
        /*07b0*/ 	.word	0x0000bfd0


	//   ....[75]....
        /*07b4*/ 	.word	0x0000c050


	//   ....[76]....
        /*07b8*/ 	.word	0x0000c070


	//   ....[77]....
        /*07bc*/ 	.word	0x0000c080


	//   ....[78]....
        /*07c0*/ 	.word	0x0000c090


	//   ....[79]....
        /*07c4*/ 	.word	0x0000c990


	//   ....[80]....
        /*07c8*/ 	.word	0x0000c9c0


	//   ....[81]....
        /*07cc*/ 	.word	0x0000ca60


	//   ....[82]....
        /*07d0*/ 	.word	0x0000ca80


	//   ....[83]....
        /*07d4*/ 	.word	0x0000cb00


	//   ....[84]....
        /*07d8*/ 	.word	0x0000cb20


	//   ....[85]....
        /*07dc*/ 	.word	0x0000cba0


	//   ....[86]....
        /*07e0*/ 	.word	0x0000cbc0


	//   ....[87]....
        /*07e4*/ 	.word	0x0000cc40


	//   ....[88]....
        /*07e8*/ 	.word	0x0000cc60


	//   ....[89]....
        /*07ec*/ 	.word	0x0000cce0


	//   ....[90]....
        /*07f0*/ 	.word	0x0000cd00


	//   ....[91]....
        /*07f4*/ 	.word	0x0000cd80


	//   ....[92]....
        /*07f8*/ 	.word	0x0000cda0


	//   ....[93]....
        /*07fc*/ 	.word	0x0000cdb0


	//   ....[94]....
        /*0800*/ 	.word	0x0000ce20


	//   ....[95]....
        /*0804*/ 	.word	0x0000ce70


	//   ....[96]....
        /*0808*/ 	.word	0x0000cea0


	//   ....[97]....
        /*080c*/ 	.word	0x0000cf30


	//   ....[98]....
        /*0810*/ 	.word	0x0000cf40


	//   ....[99]....
        /*0814*/ 	.word	0x0000cfb0


	//   ....[100]....
        /*0818*/ 	.word	0x0000cfc0


	//   ....[101]....
        /*081c*/ 	.word	0x0000d000


	//   ....[102]....
        /*0820*/ 	.word	0x0000d020


	//   ....[103]....
        /*0824*/ 	.word	0x0000d7a0


	//   ....[104]....
        /*0828*/ 	.word	0x0000d7d0


	//   ....[105]....
        /*082c*/ 	.word	0x0000d820


	//   ....[106]....
        /*0830*/ 	.word	0x0000d830


	//   ....[107]....
        /*0834*/ 	.word	0x0000d870


	//   ....[108]....
        /*0838*/ 	.word	0x0000d880


	//   ....[109]....
        /*083c*/ 	.word	0x0000d8c0


	//   ....[110]....
        /*0840*/ 	.word	0x0000d8d0


	//   ....[111]....
        /*0844*/ 	.word	0x0000d910


	//   ....[112]....
        /*0848*/ 	.word	0x0000d920


	//   ....[113]....
        /*084c*/ 	.word	0x0000d960


	//   ....[114]....
        /*0850*/ 	.word	0x0000d970


	//   ....[115]....
        /*0854*/ 	.word	0x0000d9b0


	//   ....[116]....
        /*0858*/ 	.word	0x0000d9c0


	//   ....[117]....
        /*085c*/ 	.word	0x0000d9d0


	//   ....[118]....
        /*0860*/ 	.word	0x0000da10


	//   ....[119]....
        /*0864*/ 	.word	0x0000dcc0


	//   ....[120]....
        /*0868*/ 	.word	0x0000dcf0


	//   ....[121]....
        /*086c*/ 	.word	0x0000dd50


	//   ....[122]....
        /*0870*/ 	.word	0x0000dd60


	//   ....[123]....
        /*0874*/ 	.word	0x0000ddb0


	//   ....[124]....
        /*0878*/ 	.word	0x0000ddc0


	//   ....[125]....
        /*087c*/ 	.word	0x0000de10


	//   ....[126]....
        /*0880*/ 	.word	0x0000de20


	//   ....[127]....
        /*0884*/ 	.word	0x0000de70


	//   ....[128]....
        /*0888*/ 	.word	0x0000de80


	//   ....[129]....
        /*088c*/ 	.word	0x0000ded0


	//   ....[130]....
        /*0890*/ 	.word	0x0000dee0


	//   ....[131]....
        /*0894*/ 	.word	0x0000df30


	//   ....[132]....
        /*0898*/ 	.word	0x0000df40


	//   ....[133]....
        /*089c*/ 	.word	0x0000df50


	//   ....[134]....
        /*08a0*/ 	.word	0x0000df90


	//   ....[135]....
        /*08a4*/ 	.word	0x0000e550


	//   ....[136]....
        /*08a8*/ 	.word	0x0000e590


	//   ....[137]....
        /*08ac*/ 	.word	0x0000e5a0


	//   ....[138]....
        /*08b0*/ 	.word	0x0000e5b0


	//   ....[139]....
        /*08b4*/ 	.word	0x0000e5c0


	//   ....[140]....
        /*08b8*/ 	.word	0x0000e5d0


	//   ....[141]....
        /*08bc*/ 	.word	0x0000e5f0


	//   ....[142]....
        /*08c0*/ 	.word	0x0000e640


	//   ....[143]....
        /*08c4*/ 	.word	0x0000e660


	//   ....[144]....
        /*08c8*/ 	.word	0x0000e6a0


	//   ....[145]....
        /*08cc*/ 	.word	0x0000e6c0


	//   ....[146]....
        /*08d0*/ 	.word	0x0000e700


	//   ....[147]....
        /*08d4*/ 	.word	0x0000e720


	//   ....[148]....
        /*08d8*/ 	.word	0x0000e770


	//   ....[149]....
        /*08dc*/ 	.word	0x0000e7a0


	//   ....[150]....
        /*08e0*/ 	.word	0x0000e800


	//   ....[151]....
        /*08e4*/ 	.word	0x0000eb80


	//   ....[152]....
        /*08e8*/ 	.word	0x0000ebd0


	//   ....[153]....
        /*08ec*/ 	.word	0x0000ec00


	//   ....[154]....
        /*08f0*/ 	.word	0x0000ec30


	//   ....[155]....
        /*08f4*/ 	.word	0x0000ec40


	//   ....[156]....
        /*08f8*/ 	.word	0x0000ec70


	//   ....[157]....
        /*08fc*/ 	.word	0x0000eca0


	//   ....[158]....
        /*0900*/ 	.word	0x0000ecd0


	//   ....[159]....
        /*0904*/ 	.word	0x0000ee50


	//   ....[160]....
        /*0908*/ 	.word	0x0000ee80


	//   ....[161]....
        /*090c*/ 	.word	0x0000eeb0


	//   ....[162]....
        /*0910*/ 	.word	0x0000eee0


	//   ....[163]....
        /*0914*/ 	.word	0x0000ef10


	//   ....[164]....
        /*0918*/ 	.word	0x0000ef40


	//   ....[165]....
        /*091c*/ 	.word	0x0000f000


	//   ....[166]....
        /*0920*/ 	.word	0x0000f020


	//   ....[167]....
        /*0924*/ 	.word	0x0000f090


	//   ....[168]....
        /*0928*/ 	.word	0x0000f730


	//   ....[169]....
        /*092c*/ 	.word	0x0000fcd0


	//   ....[170]....
        /*0930*/ 	.word	0x0000fdc0


	//   ....[171]....
        /*0934*/ 	.word	0x0000fe60


	//   ....[172]....
        /*0938*/ 	.word	0x0000fec0


	//   ....[173]....
        /*093c*/ 	.word	0x0000ffb0


	//   ....[174]....
        /*0940*/ 	.word	0x00010020


	//   ....[175]....
        /*0944*/ 	.word	0x00010110


	//   ....[176]....
        /*0948*/ 	.word	0x00010180


	//   ....[177]....
        /*094c*/ 	.word	0x00010270


	//   ....[178]....
        /*0950*/ 	.word	0x000102e0


	//   ....[179]....
        /*0954*/ 	.word	0x000103d0


	//   ....[180]....
        /*0958*/ 	.word	0x00010440


	//   ....[181]....
        /*095c*/ 	.word	0x00010530


	//   ....[182]....
        /*0960*/ 	.word	0x000105a0


	//   ....[183]....
        /*0964*/ 	.word	0x00010690


	//   ....[184]....
        /*0968*/ 	.word	0x00010700


	//   ....[185]....
        /*096c*/ 	.word	0x000107a0


	//   ....[186]....
        /*0970*/ 	.word	0x00010890


	//   ....[187]....
        /*0974*/ 	.word	0x00010900


	//   ....[188]....
        /*0978*/ 	.word	0x00010960


	//   ....[189]....
        /*097c*/ 	.word	0x00010a50


	//   ....[190]....
        /*0980*/ 	.word	0x00010ab0


	//   ....[191]....
        /*0984*/ 	.word	0x00010bb0


	//   ....[192]....
        /*0988*/ 	.word	0x00010c10


	//   ....[193]....
        /*098c*/ 	.word	0x00010d10


	//   ....[194]....
        /*0990*/ 	.word	0x00010d70


	//   ....[195]....
        /*0994*/ 	.word	0x00010e70


	//   ....[196]....
        /*0998*/ 	.word	0x00010ed0


	//   ....[197]....
        /*099c*/ 	.word	0x00010fd0


	//   ....[198]....
        /*09a0*/ 	.word	0x00011030


	//   ....[199]....
        /*09a4*/ 	.word	0x00011130


	//   ....[200]....
        /*09a8*/ 	.word	0x00011190


	//   ....[201]....
        /*09ac*/ 	.word	0x00011240


	//   ....[202]....
        /*09b0*/ 	.word	0x00011300


	//   ....[203]....
        /*09b4*/ 	.word	0x000113c0


	//   ....[204]....
        /*09b8*/ 	.word	0x00011420


	//   ....[205]....
        /*09bc*/ 	.word	0x00011520


	//   ....[206]....
        /*09c0*/ 	.word	0x00011580


	//   ....[207]....
        /*09c4*/ 	.word	0x00011650


	//   ....[208]....
        /*09c8*/ 	.word	0x000116b0


	//   ....[209]....
        /*09cc*/ 	.word	0x00011770


	//   ....[210]....
        /*09d0*/ 	.word	0x000118b0


	//   ....[211]....
        /*09d4*/ 	.word	0x00011950


	//   ....[212]....
        /*09d8*/ 	.word	0x000119c0


	//   ....[213]....
        /*09dc*/ 	.word	0x00011a70


	//   ....[214]....
        /*09e0*/ 	.word	0x00011ad0


	//   ....[215]....
        /*09e4*/ 	.word	0x00011b80


	//   ....[216]....
        /*09e8*/ 	.word	0x00011be0


	//   ....[217]....
        /*09ec*/ 	.word	0x00011c90


	//   ....[218]....
        /*09f0*/ 	.word	0x00011cf0


	//   ....[219]....
        /*09f4*/ 	.word	0x00011da0


	//   ....[220]....
        /*09f8*/ 	.word	0x00011e00


	//   ....[221]....
        /*09fc*/ 	.word	0x00011eb0


	//   ....[222]....
        /*0a00*/ 	.word	0x00011f10


	//   ....[223]....
        /*0a04*/ 	.word	0x00011fc0


	//   ....[224]....
        /*0a08*/ 	.word	0x00012020


	//   ....[225]....
        /*0a0c*/ 	.word	0x000120d0


	//   ....[226]....
        /*0a10*/ 	.word	0x000121c0


	//   ....[227]....
        /*0a14*/ 	.word	0x00012270


	//   ....[228]....
        /*0a18*/ 	.word	0x000122d0


	//   ....[229]....
        /*0a1c*/ 	.word	0x00012390


	//   ....[230]....
        /*0a20*/ 	.word	0x000123f0


	//   ....[231]....
        /*0a24*/ 	.word	0x000124b0


	//   ....[232]....
        /*0a28*/ 	.word	0x00012510


	//   ....[233]....
        /*0a2c*/ 	.word	0x000125d0


	//   ....[234]....
        /*0a30*/ 	.word	0x00012630


	//   ....[235]....
        /*0a34*/ 	.word	0x000126f0


	//   ....[236]....
        /*0a38*/ 	.word	0x00012750


	//   ....[237]....
        /*0a3c*/ 	.word	0x00012810


	//   ....[238]....
        /*0a40*/ 	.word	0x00012870


	//   ....[239]....
        /*0a44*/ 	.word	0x00012930


	//   ....[240]....
        /*0a48*/ 	.word	0x00012990


	//   ....[241]....
        /*0a4c*/ 	.word	0x00012a40


	//   ....[242]....
        /*0a50*/ 	.word	0x00012b30


	//   ....[243]....
        /*0a54*/ 	.word	0x00012be0


	//   ....[244]....
        /*0a58*/ 	.word	0x00012c50


	//   ....[245]....
        /*0a5c*/ 	.word	0x00012d00


	//   ....[246]....
        /*0a60*/ 	.word	0x00012d60


	//   ....[247]....
        /*0a64*/ 	.word	0x00012e20


	//   ....[248]....
        /*0a68*/ 	.word	0x00012e80


	//   ....[249]....
        /*0a6c*/ 	.word	0x00012f40


	//   ....[250]....
        /*0a70*/ 	.word	0x00012fa0


	//   ....[251]....
        /*0a74*/ 	.word	0x00013060


	//   ....[252]....
        /*0a78*/ 	.word	0x000130c0


	//   ....[253]....
        /*0a7c*/ 	.word	0x00013180


	//   ....[254]....
        /*0a80*/ 	.word	0x000131e0


	//   ....[255]....
        /*0a84*/ 	.word	0x000132a0


	//   ....[0]....
        /*0a88*/ 	.word	0x00013300


	//   ....[1]....
        /*0a8c*/ 	.word	0x000133a0


	//   ....[2]....
        /*0a90*/ 	.word	0x00013430


	//   ....[3]....
        /*0a94*/ 	.word	0x000134d0


	//   ....[4]....
        /*0a98*/ 	.word	0x000135f0


	//   ....[5]....
        /*0a9c*/ 	.word	0x00013660


	//   ....[6]....
        /*0aa0*/ 	.word	0x000136d0


	//   ....[7]....
        /*0aa4*/ 	.word	0x00013740


	//   ....[8]....
        /*0aa8*/ 	.word	0x000137b0


	//   ....[9]....
        /*0aac*/ 	.word	0x00013830


	//   ....[10]....
        /*0ab0*/ 	.word	0x000138c0


	//   ....[11]....
        /*0ab4*/ 	.word	0x00013950


	//   ....[12]....
        /*0ab8*/ 	.word	0x000139c0


	//   ....[13]....
        /*0abc*/ 	.word	0x00013a30


	//   ....[14]....
        /*0ac0*/ 	.word	0x00013aa0


	//   ....[15]....
        /*0ac4*/ 	.word	0x00013b20


	//   ....[16]....
        /*0ac8*/ 	.word	0x00013b90


	//   ....[17]....
        /*0acc*/ 	.word	0x00013c30


	//   ....[18]....
        /*0ad0*/ 	.word	0x00013cc0


	//   ....[19]....
        /*0ad4*/ 	.word	0x00013de0


	//----- nvinfo : EIATTR_REG_RECONFIG
	.align		4
.L_291:
        /*0ad8*/ 	.byte	0x01, 0x54
	.zero		2


	//----- nvinfo : EIATTR_SYSCALL_OFFSETS
	.align		4
        /*0adc*/ 	.byte	0x04, 0x46
        /*0ade*/ 	.short	(.L_293 - .L_292)


	//   ....[0]....
.L_292:
        /*0ae0*/ 	.word	0x00001640


	//   ....[1]....
        /*0ae4*/ 	.word	0x0000b260


	//   ....[2]....
        /*0ae8*/ 	.word	0x0000b3b0


	//   ....[3]....
        /*0aec*/ 	.word	0x0000b4a0


	//   ....[4]....
        /*0af0*/ 	.word	0x0000c4a0


	//----- nvinfo : EIATTR_MBARRIER_INSTR_OFFSETS
	.align		4
.L_293:
        /*0af4*/ 	.byte	0x04, 0x39
        /*0af6*/ 	.short	(.L_295 - .L_294)


	//   ....[0]....
.L_294:
        /*0af8*/ 	.word	0x00000180
        /*0afc*/ 	.word	0x000000ff
        /*0b00*/ 	.word	0x00016800
        /*0b04*/ 	.short	0x0100
        /*0b06*/ 	.byte	0x08
	.zero		1


	//   ....[1]....
        /*0b08*/ 	.word	0x00000190
        /*0b0c*/ 	.word	0x000000ff
        /*0b10*/ 	.word	0x00016820
        /*0b14*/ 	.short	0x0100
        /*0b16*/ 	.byte	0x08
	.zero		1


	//   ....[2]....
        /*0b18*/ 	.word	0x00000280
        /*0b1c*/ 	.word	0x000000ff
        /*0b20*/ 	.word	0x00016830
        /*0b24*/ 	.short	0x0100
        /*0b26*/ 	.byte	0x08
	.zero		1


	//   ....[3]....
        /*0b28*/ 	.word	0x00000290
        /*0b2c*/ 	.word	0x000000ff
        /*0b30*/ 	.word	0x00016840
        /*0b34*/ 	.short	0x0100
        /*0b36*/ 	.byte	0x08
	.zero		1


	//   ....[4]....
        /*0b38*/ 	.word	0x000002a0
        /*0b3c*/ 	.word	0x000000ff
        /*0b40*/ 	.word	0x00016838
        /*0b44*/ 	.short	0x0100
        /*0b46*/ 	.byte	0x08
	.zero		1


	//   ....[5]....
        /*0b48*/ 	.word	0x000002b0
        /*0b4c*/ 	.word	0x000000ff
        /*0b50*/ 	.word	0x00016848
        /*0b54*/ 	.short	0x0100
        /*0b56*/ 	.byte	0x08
	.zero		1


	//   ....[6]....
        /*0b58*/ 	.word	0x000003e0
        /*0b5c*/ 	.word	0x000000ff
        /*0b60*/ 	.word	0x00016850
        /*0b64*/ 	.short	0x0100
        /*0b66*/ 	.byte	0x08
	.zero		1


	//   ....[7]....
        /*0b68*/ 	.word	0x000003f0
        /*0b6c*/ 	.word	0x000000ff
        /*0b70*/ 	.word	0x00016860
        /*0b74*/ 	.short	0x0100
        /*0b76*/ 	.byte	0x08
	.zero		1


	//   ....[8]....
        /*0b78*/ 	.word	0x00000400
        /*0b7c*/ 	.word	0x000000ff
        /*0b80*/ 	.word	0x00016858
        /*0b84*/ 	.short	0x0100
        /*0b86*/ 	.byte	0x08
	.zero		1


	//   ....[9]....
        /*0b88*/ 	.word	0x00000410
        /*0b8c*/ 	.word	0x000000ff
        /*0b90*/ 	.word	0x00016868
        /*0b94*/ 	.short	0x0100
        /*0b96*/ 	.byte	0x08
	.zero		1


	//   ....[10]....
        /*0b98*/ 	.word	0x00000500
        /*0b9c*/ 	.word	0x000000ff
        /*0ba0*/ 	.word	0x00016870
        /*0ba4*/ 	.short	0x0100
        /*0ba6*/ 	.byte	0x06
	.zero		1


	//   ....[11]....
        /*0ba8*/ 	.word	0x00000510
        /*0bac*/ 	.word	0x000000ff
        /*0bb0*/ 	.word	0x00016880
        /*0bb4*/ 	.short	0x0100
        /*0bb6*/ 	.byte	0x06
	.zero		1


	//   ....[12]....
        /*0bb8*/ 	.word	0x00000520
        /*0bbc*/ 	.word	0x000000ff
        /*0bc0*/ 	.word	0x00016878
        /*0bc4*/ 	.short	0x0100
        /*0bc6*/ 	.byte	0x06
	.zero		1


	//   ....[13]....
        /*0bc8*/ 	.word	0x00000530
        /*0bcc*/ 	.word	0x000000ff
        /*0bd0*/ 	.word	0x00016888
        /*0bd4*/ 	.short	0x0100
        /*0bd6*/ 	.byte	0x06
	.zero		1


	//   ....[14]....
        /*0bd8*/ 	.word	0x00000660
        /*0bdc*/ 	.word	0x000000ff
        /*0be0*/ 	.word	0x00016890
        /*0be4*/ 	.short	0x0100
        /*0be6*/ 	.byte	0x08
	.zero		1


	//   ....[15]....
        /*0be8*/ 	.word	0x00000670
        /*0bec*/ 	.word	0x000000ff
        /*0bf0*/ 	.word	0x000168a0
        /*0bf4*/ 	.short	0x0100
        /*0bf6*/ 	.byte	0x08
	.zero		1


	//   ....[16]....
        /*0bf8*/ 	.word	0x00000680
        /*0bfc*/ 	.word	0x000000ff
        /*0c00*/ 	.word	0x00016898
        /*0c04*/ 	.short	0x0100
        /*0c06*/ 	.byte	0x08
	.zero		1


	//   ....[17]....
        /*0c08*/ 	.word	0x00000690
        /*0c0c*/ 	.word	0x000000ff
        /*0c10*/ 	.word	0x000168a8
        /*0c14*/ 	.short	0x0100
        /*0c16*/ 	.byte	0x08
	.zero		1


	//   ....[18]....
        /*0c18*/ 	.word	0x000007d0
        /*0c1c*/ 	.word	0x000000ff
        /*0c20*/ 	.word	0x000168b0
        /*0c24*/ 	.short	0x0100
        /*0c26*/ 	.byte	0x08
	.zero		1


	//   ....[19]....
        /*0c28*/ 	.word	0x000007e0
        /*0c2c*/ 	.word	0x000000ff
        /*0c30*/ 	.word	0x000168c0
        /*0c34*/ 	.short	0x0100
        /*0c36*/ 	.byte	0x08
	.zero		1


	//   ....[20]....
        /*0c38*/ 	.word	0x000007f0
        /*0c3c*/ 	.word	0x000000ff
        /*0c40*/ 	.word	0x000168b8
        /*0c44*/ 	.short	0x0100
        /*0c46*/ 	.byte	0x08
	.zero		1


	//   ....[21]....
        /*0c48*/ 	.word	0x00000800
        /*0c4c*/ 	.word	0x000000ff
        /*0c50*/ 	.word	0x000168c8
        /*0c54*/ 	.short	0x0100
        /*0c56*/ 	.byte	0x08
	.zero		1


	//   ....[22]....
        /*0c58*/ 	.word	0x000016c0
        /*0c5c*/ 	.word	0x000000ff
        /*0c60*/ 	.word	0x00016800
        /*0c64*/ 	.short	0x010a
        /*0c66*/ 	.byte	0x2d
	.zero		1


	//   ....[23]....
        /*0c68*/ 	.word	0x00001740
        /*0c6c*/ 	.word	0x00000004
        /*0c70*/ 	.word	0x00016830
        /*0c74*/ 	.short	0x010a
        /*0c76*/ 	.byte	0x3f
	.zero		1


	//   ....[24]....
        /*0c78*/ 	.word	0x00001780
        /*0c7c*/ 	.word	0x00000004
        /*0c80*/ 	.word	0x00016830
        /*0c84*/ 	.short	0x010a
        /*0c86*/ 	.byte	0x3f
	.zero		1


	//   ....[25]....
        /*0c88*/ 	.word	0x000022c0
        /*0c8c*/ 	.word	0x000000ff
        /*0c90*/ 	.word	0x00000000
        /*0c94*/ 	.short	0x0101
        /*0c96*/ 	.byte	0x06
	.zero		1


	//   ....[26]....
        /*0c98*/ 	.word	0x00003940
        /*0c9c*/ 	.word	0x000000ff
        /*0ca0*/ 	.word	0x00016830
        /*0ca4*/ 	.short	0x010a
        /*0ca6*/ 	.byte	0x06
	.zero		1


	//   ....[27]....
        /*0ca8*/ 	.word	0x00003980
        /*0cac*/ 	.word	0x000000ff
        /*0cb0*/ 	.word	0x00016830
        /*0cb4*/ 	.short	0x010a
        /*0cb6*/ 	.byte	0x06
	.zero		1


	//   ....[28]....
        /*0cb8*/ 	.word	0x00003b90
        /*0cbc*/ 	.word	0x000000ff
        /*0cc0*/ 	.word	0x00016850
        /*0cc4*/ 	.short	0x010a
        /*0cc6*/ 	.byte	0x06
	.zero		1


	//   ....[29]....
        /*0cc8*/ 	.word	0x00003bd0
        /*0ccc*/ 	.word	0x000000ff
        /*0cd0*/ 	.word	0x00016850
        /*0cd4*/ 	.short	0x010a
        /*0cd6*/ 	.byte	0x06
	.zero		1


	//   ....[30]....
        /*0cd8*/ 	.word	0x00004060
        /*0cdc*/ 	.word	0x000000ff
        /*0ce0*/ 	.word	0x00000000
        /*0ce4*/ 	.short	0x0101
        /*0ce6*/ 	.byte	0x06
	.zero		1


	//   ....[31]....
        /*0ce8*/ 	.word	0x00005b40
        /*0cec*/ 	.word	0x000000ff
        /*0cf0*/ 	.word	0x00000000
        /*0cf4*/ 	.short	0x0101
        /*0cf6*/ 	.byte	0x06
	.zero		1


	//   ....[32]....
        /*0cf8*/ 	.word	0x00006010
        /*0cfc*/ 	.word	0x000000ff
        /*0d00*/ 	.word	0x00016830
        /*0d04*/ 	.short	0x010a
        /*0d06*/ 	.byte	0x06
	.zero		1


	//   ....[33]....
        /*0d08*/ 	.word	0x00006050
        /*0d0c*/ 	.word	0x000000ff
        /*0d10*/ 	.word	0x00016830
        /*0d14*/ 	.short	0x010a
        /*0d16*/ 	.byte	0x06
	.zero		1


	//   ....[34]....
        /*0d18*/ 	.word	0x00006230
        /*0d1c*/ 	.word	0x000000ff
        /*0d20*/ 	.word	0x00016850
        /*0d24*/ 	.short	0x010a
        /*0d26*/ 	.byte	0x06
	.zero		1


	//   ....[35]....
        /*0d28*/ 	.word	0x00006270
        /*0d2c*/ 	.word	0x000000ff
        /*0d30*/ 	.word	0x00016850
        /*0d34*/ 	.short	0x010a
        /*0d36*/ 	.byte	0x06
	.zero		1


	//   ....[36]....
        /*0d38*/ 	.word	0x00006690
        /*0d3c*/ 	.word	0x000000ff
        /*0d40*/ 	.word	0x00000000
        /*0d44*/ 	.short	0x0101
        /*0d46*/ 	.byte	0x06
	.zero		1


	//   ....[37]....
        /*0d48*/ 	.word	0x00007840
        /*0d4c*/ 	.word	0x000000ff
        /*0d50*/ 	.word	0x00000000
        /*0d54*/ 	.short	0x0101
        /*0d56*/ 	.byte	0x06
	.zero		1


	//   ....[38]....
        /*0d58*/ 	.word	0x00007c50
        /*0d5c*/ 	.word	0x000000ff
        /*0d60*/ 	.word	0x00016850
        /*0d64*/ 	.short	0x010a
        /*0d66*/ 	.byte	0x05
	.zero		1


	//   ....[39]....
        /*0d68*/ 	.word	0x00007c90
        /*0d6c*/ 	.word	0x000000ff
        /*0d70*/ 	.word	0x00016850
        /*0d74*/ 	.short	0x010a
        /*0d76*/ 	.byte	0x05
	.zero		1


	//   ....[40]....
        /*0d78*/ 	.word	0x000081f0
        /*0d7c*/ 	.word	0x000000ff
        /*0d80*/ 	.word	0x00000000
        /*0d84*/ 	.short	0x0101
        /*0d86*/ 	.byte	0x04
	.zero		1


	//   ....[41]....
        /*0d88*/ 	.word	0x00009090
        /*0d8c*/ 	.word	0x00000000
        /*0d90*/ 	.word	0x00000000
        /*0d94*/ 	.short	0x0101
        /*0d96*/ 	.byte	0x3f
	.zero		1


	//   ....[42]....
        /*0d98*/ 	.word	0x0000b9d0
        /*0d9c*/ 	.word	0x00000003
        /*0da0*/ 	.word	0x00016840
        /*0da4*/ 	.short	0x010a
        /*0da6*/ 	.byte	0x3f
	.zero		1


	//   ....[43]....
        /*0da8*/ 	.word	0x0000c190
        /*0dac*/ 	.word	0x00000003
        /*0db0*/ 	.word	0x00016830
        /*0db4*/ 	.short	0x0107
        /*0db6*/ 	.byte	0x3f
	.zero		1


	//   ....[44]....
        /*0db8*/ 	.word	0x0000c260
        /*0dbc*/ 	.word	0x00000003
        /*0dc0*/ 	.word	0x00016830
        /*0dc4*/ 	.short	0x0101
        /*0dc6*/ 	.byte	0x3f
	.zero		1


	//   ....[45]....
        /*0dc8*/ 	.word	0x0000d0c0
        /*0dcc*/ 	.word	0x00000016
        /*0dd0*/ 	.word	0x00016800
        /*0dd4*/ 	.short	0x0107
        /*0dd6*/ 	.byte	0x3f
	.zero		1


	//   ....[46]....
        /*0dd8*/ 	.word	0x0000d1c0
        /*0ddc*/ 	.word	0x00000016
        /*0de0*/ 	.word	0x00016800
        /*0de4*/ 	.short	0x0101
        /*0de6*/ 	.byte	0x3f
	.zero		1


	//   ....[47]....
        /*0de8*/ 	.word	0x0000d1e0
        /*0dec*/ 	.word	0x00000016
        /*0df0*/ 	.word	0x00016820
        /*0df4*/ 	.short	0x010a
        /*0df6*/ 	.byte	0x3f
	.zero		1


	//   ....[48]....
        /*0df8*/ 	.word	0x0000d580
        /*0dfc*/ 	.word	0x00000005
        /*0e00*/ 	.word	0x00016840
        /*0e04*/ 	.short	0x010a
        /*0e06*/ 	.byte	0x3f
	.zero		1


	//   ....[49]....
        /*0e08*/ 	.word	0x0000da90
        /*0e0c*/ 	.word	0x00000005
        /*0e10*/ 	.word	0x00016830
        /*0e14*/ 	.short	0x0107
        /*0e16*/ 	.byte	0x3f
	.zero		1


	//   ....[50]....
        /*0e18*/ 	.word	0x0000db50
        /*0e1c*/ 	.word	0x00000005
        /*0e20*/ 	.word	0x00016830
        /*0e24*/ 	.short	0x0101
        /*0e26*/ 	.byte	0x3f
	.zero		1


	//   ....[51]....
        /*0e28*/ 	.word	0x0000dbb0
        /*0e2c*/ 	.word	0x00000005
        /*0e30*/ 	.word	0x00016860
        /*0e34*/ 	.short	0x010a
        /*0e36*/ 	.byte	0x3f
	.zero		1


	//   ....[52]....
        /*0e38*/ 	.word	0x0000e080
        /*0e3c*/ 	.word	0x00000005
        /*0e40*/ 	.word	0x00016850
        /*0e44*/ 	.short	0x0107
        /*0e46*/ 	.byte	0x3f
	.zero		1


	//   ....[53]....
        /*0e48*/ 	.word	0x0000e220
        /*0e4c*/ 	.word	0x00000005
        /*0e50*/ 	.word	0x00016850
        /*0e54*/ 	.short	0x0101
        /*0e56*/ 	.byte	0x3f
	.zero		1


	//   ....[54]....
        /*0e58*/ 	.word	0x0000e430
        /*0e5c*/ 	.word	0x00000000
        /*0e60*/ 	.word	0x00016860
        /*0e64*/ 	.short	0x010a
        /*0e66*/ 	.byte	0x3f
	.zero		1


	//   ....[55]....
        /*0e68*/ 	.word	0x0000e8b0
        /*0e6c*/ 	.word	0x00000000
        /*0e70*/ 	.word	0x00016850
        /*0e74*/ 	.short	0x0107
        /*0e76*/ 	.byte	0x3f
	.zero		1


	//   ....[56]....
        /*0e78*/ 	.word	0x0000e980
        /*0e7c*/ 	.word	0x00000000
        /*0e80*/ 	.word	0x00016850
        /*0e84*/ 	.short	0x0101
        /*0e86*/ 	.byte	0x3f
	.zero		1


	//   ....[57]....
        /*0e88*/ 	.word	0x0000f6b0
        /*0e8c*/ 	.word	0x00000005
        /*0e90*/ 	.word	0x00016820
        /*0e94*/ 	.short	0x010a
        /*0e96*/ 	.byte	0x3f
	.zero		1


	//   ....[58]....
        /*0e98*/ 	.word	0x0000f830
        /*0e9c*/ 	.word	0x00000003
        /*0ea0*/ 	.word	0x00016840
        /*0ea4*/ 	.short	0x010a
        /*0ea6*/ 	.byte	0x3f
	.zero		1


	//   ....[59]....
        /*0ea8*/ 	.word	0x0000f8d0
        /*0eac*/ 	.word	0x00000019
        /*0eb0*/ 	.word	0x00016840
        /*0eb4*/ 	.short	0x010a
        /*0eb6*/ 	.byte	0x3f
	.zero		1


	//   ....[60]....
        /*0eb8*/ 	.word	0x0000f910
        /*0ebc*/ 	.word	0x00000003
        /*0ec0*/ 	.word	0x00016860
        /*0ec4*/ 	.short	0x010a
        /*0ec6*/ 	.byte	0x3f
	.zero		1


	//   ....[61]....
        /*0ec8*/ 	.word	0x0000f950
        /*0ecc*/ 	.word	0x00000019
        /*0ed0*/ 	.word	0x00016860
        /*0ed4*/ 	.short	0x010a
        /*0ed6*/ 	.byte	0x3f
	.zero		1


	//   ....[62]....
        /*0ed8*/ 	.word	0x0000f9c0
        /*0edc*/ 	.word	0x00000003
        /*0ee0*/ 	.word	0x00016800
        /*0ee4*/ 	.short	0x010a
        /*0ee6*/ 	.byte	0x3f
	.zero		1


	//   ....[63]....
        /*0ee8*/ 	.word	0x0000fa10
        /*0eec*/ 	.word	0x00000004
        /*0ef0*/ 	.word	0x00016830
        /*0ef4*/ 	.short	0x010a
        /*0ef6*/ 	.byte	0x3f
	.zero		1


	//   ....[64]....
        /*0ef8*/ 	.word	0x0000fa70
        /*0efc*/ 	.word	0x00000003
        /*0f00*/ 	.word	0x00016830
        /*0f04*/ 	.short	0x010a
        /*0f06*/ 	.byte	0x3f
	.zero		1


	//   ....[65]....
        /*0f08*/ 	.word	0x0000fad0
        /*0f0c*/ 	.word	0x00000003
        /*0f10*/ 	.word	0x00016850
        /*0f14*/ 	.short	0x010a
        /*0f16*/ 	.byte	0x3f
	.zero		1


	//   ....[66]....
        /*0f18*/ 	.word	0x0000fb30
        /*0f1c*/ 	.word	0x00000003
        /*0f20*/ 	.word	0x00016830
        /*0f24*/ 	.short	0x010a
        /*0f26*/ 	.byte	0x3f
	.zero		1


	//   ....[67]....
        /*0f28*/ 	.word	0x0000fb90
        /*0f2c*/ 	.word	0x00000003
        /*0f30*/ 	.word	0x00016850
        /*0f34*/ 	.short	0x010a
        /*0f36*/ 	.byte	0x3f
	.zero		1


	//   ....[68]....
        /*0f38*/ 	.word	0x0000fbf0
        /*0f3c*/ 	.word	0x00000007
        /*0f40*/ 	.word	0x00016850
        /*0f44*/ 	.short	0x010a
        /*0f46*/ 	.byte	0x3f
	.zero		1


	//   ....[69]....
        /*0f48*/ 	.word	0x0000fd10
        /*0f4c*/ 	.word	0x00000003
        /*0f50*/ 	.word	0x00016840
        /*0f54*/ 	.short	0x010a
        /*0f56*/ 	.byte	0x3f
	.zero		1


	//   ....[70]....
        /*0f58*/ 	.word	0x000117b0
        /*0f5c*/ 	.word	0x00000016
        /*0f60*/ 	.word	0x00016820
        /*0f64*/ 	.short	0x010a
        /*0f66*/ 	.byte	0x3f
	.zero		1


	//   ....[71]....
        /*0f68*/ 	.word	0x00011800
        /*0f6c*/ 	.word	0x00000005
        /*0f70*/ 	.word	0x00016840
        /*0f74*/ 	.short	0x010a
        /*0f76*/ 	.byte	0x3f
	.zero		1


	//   ....[72]....
        /*0f78*/ 	.word	0x00012110
        /*0f7c*/ 	.word	0x00000005
        /*0f80*/ 	.word	0x00016860
        /*0f84*/ 	.short	0x010a
        /*0f86*/ 	.byte	0x3f
	.zero		1


	//   ....[73]....
        /*0f88*/ 	.word	0x00012a80
        /*0f8c*/ 	.word	0x00000000
        /*0f90*/ 	.word	0x00016860
        /*0f94*/ 	.short	0x010a
        /*0f96*/ 	.byte	0x3f
	.zero		1


	//   ....[74]....
        /*0f98*/ 	.word	0x00013d00
        /*0f9c*/ 	.word	0x00000005
        /*0fa0*/ 	.word	0x00016820
        /*0fa4*/ 	.short	0x010a
        /*0fa6*/ 	.byte	0x3f
	.zero		1


	//   ....[75]....
        /*0fa8*/ 	.word	0x00013ea0
        /*0fac*/ 	.word	0x00000003
        /*0fb0*/ 	.word	0x00016840
        /*0fb4*/ 	.short	0x010a
        /*0fb6*/ 	.byte	0x3f
	.zero		1


	//   ....[76]....
        /*0fb8*/ 	.word	0x00013ef0
        /*0fbc*/ 	.word	0x00000019
        /*0fc0*/ 	.word	0x00016840
        /*0fc4*/ 	.short	0x010a
        /*0fc6*/ 	.byte	0x3f
	.zero		1


	//   ....[77]....
        /*0fc8*/ 	.word	0x00013f40
        /*0fcc*/ 	.word	0x00000003
        /*0fd0*/ 	.word	0x00016860
        /*0fd4*/ 	.short	0x010a
        /*0fd6*/ 	.byte	0x3f
	.zero		1


	//----- nvinfo : EIATTR_NUM_MBARRIERS
	.align		4
.L_295:
        /*0fd8*/ 	.byte	0x03, 0x38
        /*0fda*/ 	.short	0x0016


	//----- nvinfo : EIATTR_EXIT_INSTR_OFFSETS
	.align		4
        /*0fdc*/ 	.byte	0x04, 0x1c
        /*0fde*/ 	.short	(.L_297 - .L_296)


	//   ....[0]....
.L_296:
        /*0fe0*/ 	.word	0x000009b0


	//   ....[1]....
        /*0fe4*/ 	.word	0x00009cb0


	//   ....[2]....
        /*0fe8*/ 	.word	0x0000f9a0


	//----- nvinfo : EIATTR_MAX_THREADS
	.align		4
.L_297:
        /*0fec*/ 	.byte	0x04, 0x05
        /*0fee*/ 	.short	(.L_299 - .L_298)
.L_298:
        /*0ff0*/ 	.word	0x00000200
        /*0ff4*/ 	.word	0x00000001
        /*0ff8*/ 	.word	0x00000001


	//----- nvinfo : EIATTR_CRS_STACK_SIZE
	.align		4
.L_299:
        /*0ffc*/ 	.byte	0x04, 0x1e
        /*0ffe*/ 	.short	(.L_301 - .L_300)
.L_300:
        /*1000*/ 	.word	0x00000000


	//----- nvinfo : EIATTR_CBANK_PARAM_SIZE
	.align		4
.L_301:
        /*1004*/ 	.byte	0x03, 0x19
        /*1006*/ 	.short	0x0af0


	//----- nvinfo : EIATTR_PARAM_CBANK
	.align		4
        /*1008*/ 	.byte	0x04, 0x0a
        /*100a*/ 	.short	(.L_303 - .L_302)
	.align		4
.L_302:
        /*100c*/ 	.word	index@(.nv.constant0._ZN7cutlass13device_kernelIN5flash11enable_sm90INS1_16FlashAttnFwdSm90INS1_25CollectiveMainloopFwdSm90ILi2EN4cute5tupleIJNS5_1CILi1EEES8_S8_EEENS6_IJNS7_ILi192EEENS7_ILi128EEENS7_ILi64EEEEEELi64ENS_6half_tEfNS_4arch4Sm90ELb1ELb0ELb0ELb1ELb1ELb0ELb0ELb1ELb1ELb1ELb0ELb0EEENS1_21CollectiveEpilogueFwdINS6_IJSA_SC_SB_EEES9_SE_SG_Li384ELb1ELb1ELb0ELb0EEENS1_36VarlenDynamicPersistentTileSchedulerILi192ELi128ELi384ELi128ELb0ELb1ELb1ELb1ELb1ELb1EEEEEEEEEvNT_6ParamsE)
        /*1010*/ 	.short	0x0210
        /*1012*/ 	.short	0x0af0


	//----- nvinfo : EIATTR_SW_WAR
	.align		4
.L_303:
        /*1014*/ 	.byte	0x04, 0x36
        /*1016*/ 	.short	(.L_305 - .L_304)
.L_304:
        /*1018*/ 	.word	0x00000008
.L_305:


//--------------------- .nv.info._ZN7cutlass13device_kernelIN5flash11enable_sm90INS1_16FlashAttnFwdSm90INS1_25CollectiveMainloopFwdSm90ILi2EN4cute5tupleIJNS5_1CILi1EEES8_S8_EEENS6_IJNS7_ILi192EEENS7_ILi128EEENS7_ILi64EEEEEELi64ENS_6half_tEfNS_4arch4Sm90ELb1ELb0ELb0ELb1ELb1ELb1ELb0ELb1ELb1ELb1ELb0ELb0EEENS1_21CollectiveEpilogueFwdINS6_IJSA_SC_SB_EEES9_SE_SG_Li384ELb1ELb1ELb0ELb0EEENS1_36VarlenDynamicPersistentTileSchedulerILi192ELi128ELi384ELi128ELb0ELb1ELb1ELb1ELb1ELb1EEEEEEEEEvNT_6ParamsE --------------------------
	.section	.nv.info._ZN7cutlass13device_kernelIN5flash11enable_sm90INS1_16FlashAttnFwdSm90INS1_25CollectiveMainloopFwdSm90ILi2EN4cute5tupleIJNS5_1CILi1EEES8_S8_EEENS6_IJNS7_ILi192EEENS7_ILi128EEENS7_ILi64EEEEEELi64ENS_6half_tEfNS_4arch4Sm90ELb1ELb0ELb0ELb1ELb1ELb1ELb0ELb1ELb1ELb1ELb0ELb0EEENS1_21CollectiveEpilogueFwdINS6_IJSA_SC_SB_EEES9_SE_SG_Li384ELb1ELb1ELb0ELb0EEENS1_36VarlenDynamicPersistentTileSchedulerILi192ELi128ELi384ELi128ELb0ELb1ELb1ELb1ELb1ELb1EEEEEEEEEvNT_6ParamsE,"",@"SHT_CUDA_INFO"
	.sectionflags	@""
	.align	4


	//----- nvinfo : EIATTR_CUDA_API_VERSION
	.align		4
        /*0000*/ 	.byte	0x04, 0x37
        /*0002*/ 	.short	(.L_307 - .L_306)
.L_306:
        /*0004*/ 	.word	0x00000082


	//----- nvinfo : EIATTR_KPARAM_INFO
	.align		4
.L_307:
        /*0008*/ 	.byte	0x04, 0x17
        /*000a*/ 	.short	(.L_309 - .L_308)
.L_308:
        /*000c*/ 	.word	0x00000000
        /*0010*/ 	.short	0x0000
        /*0012*/ 	.short	0x0070
        /*0014*/ 	.byte	0x00, 0xf0, 0x01, 0x2a


	//----- nvinfo : EIATTR_SPARSE_MMA_MASK
	.align		4
.L_309:
        /*0018*/ 	.byte	0x03, 0x50
        /*001a*/ 	.short	0x0000


	//----- nvinfo : EIATTR_MAXREG_COUNT
	.align		4
        /*001c*/ 	.byte	0x03, 0x1b
        /*001e*/ 	.short	0x0080


	//----- nvinfo : EIATTR_NUM_BARRIERS
	.align		4
        /*0020*/ 	.byte	0x02, 0x4c
        /*0022*/ 	.byte	0x10
	.zero		1


	//----- nvinfo : EIATTR_EXTERNS
	.align		4
        /*0024*/ 	.byte	0x04, 0x0f
        /*0026*/ 	.short	(.L_311 - .L_310)


	//   ....[0]....
	.align		4
.L_310:
        /*0028*/ 	.word	index@(__assertfail)


	//----- nvinfo : EIATTR_ANNOTATIONS
	.align		4
.L_311:
        /*002c*/ 	.byte	0x04, 0x55
        /*002e*/ 	.short	(.L_313 - .L_312)


	//   ....[0]....
.L_312:
        /* <DEDUP_REMOVED lines=85> */


	//----- nvinfo : EIATTR_MERCURY_ISA_VERSION
	.align		4
.L_313:
        /*0570*/ 	.byte	0x03, 0x5f
        /*0572*/ 	.short	0x0101


	//----- nvinfo : EIATTR_UNUSED_LOAD_BYTE_OFFSET
	.align		4
        /*0574*/ 	.byte	0x04, 0x44
        /*0576*/ 	.short	(.L_315 - .L_314)


	//   ....[0]....
.L_314:
        /*0578*/ 	.word	0x00000a70
        /*057c*/ 	.word	0x0000fff0


	//   ....[1]....
        /*0580*/ 	.word	0x000102c0
        /*0584*/ 	.word	0x0000fff0


	//----- nvinfo : EIATTR_INT_WARP_WIDE_INSTR_OFFSETS
	.align		4
.L_315:
        /*0588*/ 	.byte	0x04, 0x31
        /*058a*/ 	.short	(.L_317 - .L_316)


	//   ....[0]....
.L_316:
        /*058c*/ 	.word	0x00000120


	//   ....[1]....
        /*0590*/ 	.word	0x000001c0


	//   ....[2]....
        /*0594*/ 	.word	0x00000230


	//   ....[3]....
        /*0598*/ 	.word	0x00013e80


	//   ....[4]....
        /*059c*/ 	.word	0x00013f10


	//   ....[5]....
        /*05a0*/ 	.word	0x000171a0


	//   ....[6]....
        /*05a4*/ 	.word	0x00017230


	//----- nvinfo : EIATTR_COOP_GROUP_MASK_REGIDS
	.align		4
.L_317:
        /*05a8*/ 	.byte	0x04, 0x29
        /*05aa*/ 	.short	(.L_319 - .L_318)


	//   ....[0]....
.L_318:
        /*05ac*/ 	.word	0xffffffff


	//   ....[1]....
        /*05b0*/ 	.word	0xffffffff


	//   ....[2]....
        /*05b4*/ 	.word	0xffffffff


	//   ....[3]....
        /*05b8*/ 	.word	0xffffffff


	//   ....[4]....
        /*05bc*/ 	.word	0xffffffff


	//   ....[5]....
        /*05c0*/ 	.word	0xffffffff


	//   ....[6]....
        /*05c4*/ 	.word	0xffffffff


	//   ....[7]....
        /*05c8*/ 	.word	0xffffffff


	//   ....[8]....
        /*05cc*/ 	.word	0xffffffff


	//   ....[9]....
        /*05d0*/ 	.word	0xffffffff


	//   ....[10]....
        /*05d4*/ 	.word	0xffffffff


	//   ....[11]....
        /*05d8*/ 	.word	0xffffffff


	//   ....[12]....
        /*05dc*/ 	.word	0xffffffff


	//   ....[13]....
        /*05e0*/ 	.word	0xffffffff


	//   ....[14]....
        /*05e4*/ 	.word	0xffffffff


	//   ....[15]....
        /*05e8*/ 	.word	0xffffffff


	//   ....[16]....
        /*05ec*/ 	.word	0xffffffff


	//   ....[17]....
        /*05f0*/ 	.word	0xffffffff


	//   ....[18]....
        /*05f4*/ 	.word	0xffffffff


	//   ....[19]....
        /*05f8*/ 	.word	0xffffffff


	//   ....[20]....
        /*05fc*/ 	.word	0xffffffff


	//   ....[21]....
        /*0600*/ 	.word	0xffffffff


	//   ....[22]....
        /*0604*/ 	.word	0xffffffff


	//   ....[23]....
        /*0608*/ 	.word	0xffffffff


	//   ....[24]....
        /*060c*/ 	.word	0xffffffff


	//   ....[25]....
        /*0610*/ 	.word	0xffffffff


	//   ....[26]....
        /*0614*/ 	.word	0xffffffff


	//   ....[27]....
        /*0618*/ 	.word	0xffffffff


	//   ....[28]....
        /*061c*/ 	.word	0xffffffff


	//   ....[29]....
        /*0620*/ 	.word	0xffffffff


	//   ....[30]....
        /*0624*/ 	.word	0xffffffff


	//   ....[31]....
        /*0628*/ 	.word	0xffffffff


	//   ....[32]....
        /*062c*/ 	.word	0xffffffff


	//   ....[33]....
        /*0630*/ 	.word	0xffffffff


	//   ....[34]....
        /*0634*/ 	.word	0xffffffff


	//   ....[35]....
        /*0638*/ 	.word	0xffffffff


	//   ....[36]....
        /*063c*/ 	.word	0xffffffff


	//   ....[37]....
        /*0640*/ 	.word	0xffffffff


	//   ....[38]....
        /*0644*/ 	.word	0xffffffff


	//   ....[39]....
        /*0648*/ 	.word	0xffffffff


	//   ....[40]....
        /*064c*/ 	.word	0xffffffff


	//   ....[41]....
        /*0650*/ 	.word	0xffffffff


	//   ....[42]....
        /*0654*/ 	.word	0xffffffff


	//   ....[43]....
        /*0658*/ 	.word	0xffffffff


	//   ....[44]....
        /*065c*/ 	.word	0xffffffff


	//   ....[45]....
        /*0660*/ 	.word	0xffffffff


	//   ....[46]....
        /*0664*/ 	.word	0xffffffff


	//   ....[47]....
        /*0668*/ 	.word	0xffffffff


	//   ....[48]....
        /*066c*/ 	.word	0xffffffff


	//   ....[49]....
        /*0670*/ 	.word	0xffffffff


	//   ....[50]....
        /*0674*/ 	.word	0xffffffff


	//   ....[51]....
        /*0678*/ 	.word	0xffffffff


	//   ....[52]....
        /*067c*/ 	.word	0xffffffff


	//   ....[53]....
        /*0680*/ 	.word	0xffffffff


	//   ....[54]....
        /*0684*/ 	.word	0xffffffff


	//   ....[55]....
        /*0688*/ 	.word	0xffffffff


	//   ....[56]....
        /*068c*/ 	.word	0xffffffff


	//   ....[57]....
        /*0690*/ 	.word	0xffffffff


	//   ....[58]....
        /*0694*/ 	.word	0xffffffff


	//   ....[59]....
        /*0698*/ 	.word	0xffffffff


	//   ....[60]....
        /*069c*/ 	.word	0xffffffff


	//   ....[61]....
        /*06a0*/ 	.word	0xffffffff


	//   ....[62]....
        /*06a4*/ 	.word	0xffffffff


	//   ....[63]....
        /*06a8*/ 	.word	0xffffffff


	//   ....[64]....
        /*06ac*/ 	.word	0xffffffff


	//   ....[65]....
        /*06b0*/ 	.word	0xffffffff


	//   ....[66]....
        /*06b4*/ 	.word	0xffffffff


	//   ....[67]....
        /*06b8*/ 	.word	0xffffffff


	//   ....[68]....
        /*06bc*/ 	.word	0xffffffff


	//   ....[69]....
        /*06c0*/ 	.word	0xffffffff


	//   ....[70]....
        /*06c4*/ 	.word	0xffffffff


	//   ....[71]....
        /*06c8*/ 	.word	0xffffffff


	//   ....[72]....
        /*06cc*/ 	.word	0xffffffff


	//   ....[73]....
        /*06d0*/ 	.word	0xffffffff


	//   ....[74]....
        /*06d4*/ 	.word	0xffffffff


	//   ....[75]....
        /*06d8*/ 	.word	0xffffffff


	//   ....[76]....
        /*06dc*/ 	.word	0xffffffff


	//   ....[77]....
        /*06e0*/ 	.word	0xffffffff


	//   ....[78]....
        /*06e4*/ 	.word	0xffffffff


	//   ....[79]....
        /*06e8*/ 	.word	0xffffffff


	//   ....[80]....
        /*06ec*/ 	.word	0xffffffff


	//   ....[81]....
        /*06f0*/ 	.word	0xffffffff


	//   ....[82]....
        /*06f4*/ 	.word	0xffffffff


	//   ....[83]....
        /*06f8*/ 	.word	0xffffffff


	//   ....[84]....
        /*06fc*/ 	.word	0xffffffff


	//   ....[85]....
        /*0700*/ 	.word	0xffffffff


	//   ....[86]....
        /*0704*/ 	.word	0xffffffff


	//   ....[87]....
        /*0708*/ 	.word	0xffffffff


	//   ....[88]....
        /*070c*/ 	.word	0xffffffff


	//   ....[89]....
        /*0710*/ 	.word	0xffffffff


	//   ....[90]....
        /*0714*/ 	.word	0xffffffff


	//   ....[91]....
        /*0718*/ 	.word	0xffffffff


	//   ....[92]....
        /*071c*/ 	.word	0xffffffff


	//   ....[93]....
        /*0720*/ 	.word	0xffffffff


	//   ....[94]....
        /*0724*/ 	.word	0xffffffff


	//   ....[95]....
        /*0728*/ 	.word	0xffffffff


	//   ....[96]....
        /*072c*/ 	.word	0xffffffff


	//   ....[97]....
        /*0730*/ 	.word	0xffffffff


	//   ....[98]....
        /*0734*/ 	.word	0xffffffff


	//   ....[99]....
        /*0738*/ 	.word	0xffffffff


	//   ....[100]....
        /*073c*/ 	.word	0xffffffff


	//   ....[101]....
        /*0740*/ 	.word	0xffffffff


	//   ....[102]....
        /*0744*/ 	.word	0xffffffff


	//   ....[103]....
        /*0748*/ 	.word	0xffffffff


	//   ....[104]....
        /*074c*/ 	.word	0xffffffff


	//   ....[105]....
        /*0750*/ 	.word	0xffffffff


	//   ....[106]....
        /*0754*/ 	.word	0xffffffff


	//   ....[107]....
        /*0758*/ 	.word	0xffffffff


	//   ....[108]....
        /*075c*/ 	.word	0xffffffff


	//   ....[109]....
        /*0760*/ 	.word	0xffffffff


	//   ....[110]....
        /*0764*/ 	.word	0xffffffff


	//   ....[111]....
        /*0768*/ 	.word	0xffffffff


	//   ....[112]....
        /*076c*/ 	.word	0xffffffff


	//   ....[113]....
        /*0770*/ 	.word	0xffffffff


	//   ....[114]....
        /*0774*/ 	.word	0xffffffff


	//   ....[115]....
        /*0778*/ 	.word	0xffffffff


	//   ....[116]....
        /*077c*/ 	.word	0xffffffff


	//   ....[117]....
        /*0780*/ 	.word	0xffffffff


	//   ....[118]....
        /*0784*/ 	.word	0xffffffff


	//   ....[119]....
        /*0788*/ 	.word	0xffffffff


	//   ....[120]....
        /*078c*/ 	.word	0xffffffff


	//   ....[121]....
        /*0790*/ 	.word	0xffffffff


	//   ....[122]....
        /*0794*/ 	.word	0xffffffff


	//   ....[123]....
        /*0798*/ 	.word	0xffffffff


	//   ....[124]....
        /*079c*/ 	.word	0xffffffff


	//   ....[125]....
        /*07a0*/ 	.word	0xffffffff


	//   ....[126]....
        /*07a4*/ 	.word	0xffffffff


	//   ....[127]....
        /*07a8*/ 	.word	0xffffffff


	//   ....[128]....
        /*07ac*/ 	.word	0xffffffff


	//   ....[129]....
        /*07b0*/ 	.word	0xffffffff


	//   ....[130]....
        /*07b4*/ 	.word	0xffffffff


	//   ....[131]....
        /*07b8*/ 	.word	0xffffffff


	//   ....[132]....
        /*07bc*/ 	.word	0xffffffff


	//   ....[133]....
        /*07c0*/ 	.word	0xffffffff


	//   ....[134]....
        /*07c4*/ 	.word	0xffffffff


	//   ....[135]....
        /*07c8*/ 	.word	0xffffffff


	//   ....[136]....
        /*07cc*/ 	.word	0xffffffff


	//   ....[137]....
        /*07d0*/ 	.word	0xffffffff


	//   ....[138]....
        /*07d4*/ 	.word	0xffffffff


	//   ....[139]....
        /*07d8*/ 	.word	0xffffffff


	//   ....[140]....
        /*07dc*/ 	.word	0xffffffff


	//   ....[141]....
        /*07e0*/ 	.word	0xffffffff


	//   ....[142]....
        /*07e4*/ 	.word	0xffffffff


	//   ....[143]....
        /*07e8*/ 	.word	0xffffffff


	//   ....[144]....
        /*07ec*/ 	.word	0xffffffff


	//   ....[145]....
        /*07f0*/ 	.word	0xffffffff


	//   ....[146]....
        /*07f4*/ 	.word	0xffffffff


	//   ....[147]....
        /*07f8*/ 	.word	0xffffffff


	//   ....[148]....
        /*07fc*/ 	.word	0xffffffff


	//   ....[149]....
        /*0800*/ 	.word	0xffffffff


	//   ....[150]....
        /*0804*/ 	.word	0xffffffff


	//   ....[151]....
        /*0808*/ 	.word	0xffffffff


	//   ....[152]....
        /*080c*/ 	.word	0xffffffff


	//   ....[153]....
        /*0810*/ 	.word	0xffffffff


	//   ....[154]....
        /*0814*/ 	.word	0xffffffff


	//   ....[155]....
        /*0818*/ 	.word	0xffffffff


	//   ....[156]....
        /*081c*/ 	.word	0xffffffff


	//   ....[157]....
        /*0820*/ 	.word	0xffffffff


	//   ....[158]....
        /*0824*/ 	.word	0xffffffff


	//   ....[159]....
        /*0828*/ 	.word	0xffffffff


	//   ....[160]....
        /*082c*/ 	.word	0xffffffff


	//   ....[161]....
        /*0830*/ 	.word	0xffffffff


	//   ....[162]....
        /*0834*/ 	.word	0xffffffff


	//   ....[163]....
        /*0838*/ 	.word	0xffffffff


	//   ....[164]....
        /*083c*/ 	.word	0xffffffff


	//   ....[165]....
        /*0840*/ 	.word	0xffffffff


	//   ....[166]....
        /*0844*/ 	.word	0xffffffff


	//   ....[167]....
        /*0848*/ 	.word	0xffffffff


	//   ....[168]....
        /*084c*/ 	.word	0xffffffff


	//   ....[169]....
        /*0850*/ 	.word	0xffffffff


	//   ....[170]....
        /*0854*/ 	.word	0xffffffff


	//   ....[171]....
        /*0858*/ 	.word	0xffffffff


	//   ....[172]....
        /*085c*/ 	.word	0xffffffff


	//   ....[173]....
        /*0860*/ 	.word	0xffffffff


	//   ....[174]....
        /*0864*/ 	.word	0xffffffff


	//   ....[175]....
        /*0868*/ 	.word	0xffffffff


	//   ....[176]....
        /*086c*/ 	.word	0xffffffff


	//   ....[177]....
        /*0870*/ 	.word	0xffffffff


	//   ....[178]....
        /*0874*/ 	.word	0xffffffff


	//   ....[179]....
        /*0878*/ 	.word	0xffffffff


	//   ....[180]....
        /*087c*/ 	.word	0xffffffff


	//   ....[181]....
        /*0880*/ 	.word	0xffffffff


	//   ....[182]....
        /*0884*/ 	.word	0xffffffff


	//   ....[183]....
        /*0888*/ 	.word	0xffffffff


	//   ....[184]....
        /*088c*/ 	.word	0xffffffff


	//   ....[185]....
        /*0890*/ 	.word	0xffffffff


	//   ....[186]....
        /*0894*/ 	.word	0xffffffff


	//   ....[187]....
        /*0898*/ 	.word	0xffffffff


	//   ....[188]....
        /*089c*/ 	.word	0xffffffff


	//   ....[189]....
        /*08a0*/ 	.word	0xffffffff


	//   ....[190]....
        /*08a4*/ 	.word	0xffffffff


	//   ....[191]....
        /*08a8*/ 	.word	0xffffffff


	//   ....[192]....
        /*08ac*/ 	.word	0xffffffff


	//   ....[193]....
        /*08b0*/ 	.word	0xffffffff


	//   ....[194]....
        /*08b4*/ 	.word	0xffffffff


	//   ....[195]....
        /*08b8*/ 	.word	0xffffffff


	//   ....[196]....
        /*08bc*/ 	.word	0xffffffff


	//   ....[197]....
        /*08c0*/ 	.word	0xffffffff


	//   ....[198]....
        /*08c4*/ 	.word	0xffffffff


	//   ....[199]....
        /*08c8*/ 	.word	0xffffffff


	//   ....[200]....
        /*08cc*/ 	.word	0xffffffff


	//   ....[201]....
        /*08d0*/ 	.word	0xffffffff


	//   ....[202]....
        /*08d4*/ 	.word	0xffffffff


	//   ....[203]....
        /*08d8*/ 	.word	0x0500000f


	//   ....[204]....
        /*08dc*/ 	.word	0x0500000f


	//   ....[205]....
        /*08e0*/ 	.word	0x0500000f


	//   ....[206]....
        /*08e4*/ 	.word	0x0500000f


	//   ....[207]....
        /*08e8*/ 	.word	0x0500000f


	//   ....[208]....
        /*08ec*/ 	.word	0x0500000f


	//   ....[209]....
        /*08f0*/ 	.word	0x0500000f


	//   ....[210]....
        /*08f4*/ 	.word	0x0500000f


	//   ....[211]....
        /*08f8*/ 	.word	0x0500000f


	//   ....[212]....
        /*08fc*/ 	.word	0x0500000f


	//   ....[213]....
        /*0900*/ 	.word	0x0500000f


	//   ....[214]....
        /*0904*/ 	.word	0x0500000f


	//   ....[215]....
        /*0908*/ 	.word	0x0500000f


	//   ....[216]....
        /*090c*/ 	.word	0x0500000f


	//   ....[217]....
        /*0910*/ 	.word	0x0500000f


	//   ....[218]....
        /*0914*/ 	.word	0x0500000f


	//   ....[219]....
        /*0918*/ 	.word	0x0500000f


	//   ....[220]....
        /*091c*/ 	.word	0x0500000f


	//   ....[221]....
        /*0920*/ 	.word	0x0500000f


	//   ....[222]....
        /*0924*/ 	.word	0x0500000f


	//   ....[223]....
        /*0928*/ 	.word	0x0500000f


	//   ....[224]....
        /*092c*/ 	.word	0x0500000f


	//   ....[225]....
        /*0930*/ 	.word	0x0500000f


	//   ....[226]....
        /*0934*/ 	.word	0x0500000f


	//   ....[227]....
        /*0938*/ 	.word	0x0500000f


	//   ....[228]....
        /*093c*/ 	.word	0x0500000f


	//   ....[229]....
        /*0940*/ 	.word	0x0500000f


	//   ....[230]....
        /*0944*/ 	.word	0x0500000f


	//   ....[231]....
        /*0948*/ 	.word	0x0500000f


	//   ....[232]....
        /*094c*/ 	.word	0x0500000f


	//   ....[233]....
        /*0950*/ 	.word	0x0500000f


	//   ....[234]....
        /*0954*/ 	.word	0x0500000f


	//   ....[235]....
        /*0958*/ 	.word	0x0500000f


	//   ....[236]....
        /*095c*/ 	.word	0x0500000f


	//   ....[237]....
        /*0960*/ 	.word	0x0500000f


	//   ....[238]....
        /*0964*/ 	.word	0x0500000f


	//   ....[239]....
        /*0968*/ 	.word	0x0500000f


	//   ....[240]....
        /*096c*/ 	.word	0x0500000f


	//   ....[241]....
        /*0970*/ 	.word	0x0500000f


	//   ....[242]....
        /*0974*/ 	.word	0x0500000f


	//   ....[243]....
        /*0978*/ 	.word	0x0500000f


	//   ....[244]....
        /*097c*/ 	.word	0x0500000f


	//   ....[245]....
        /*0980*/ 	.word	0x0500000f


	//   ....[246]....
        /*0984*/ 	.word	0x0500000f


	//   ....[247]....
        /*0988*/ 	.word	0x0500000f


	//   ....[248]....
        /*098c*/ 	.word	0x0500000f


	//   ....[249]....
        /*0990*/ 	.word	0x0500000f


	//   ....[250]....
        /*0994*/ 	.word	0x0500000f


	//   ....[251]....
        /*0998*/ 	.word	0x0500000f


	//   ....[252]....
        /*099c*/ 	.word	0x0500000f


	//   ....[253]....
        /*09a0*/ 	.word	0x0500000f


	//   ....[254]....
        /*09a4*/ 	.word	0x0500000f


	//   ....[255]....
        /*09a8*/ 	.word	0x0500000f


	//   ....[0]....
        /*09ac*/ 	.word	0x0500000f


	//   ....[1]....
        /*09b0*/ 	.word	0x0500000f


	//   ....[2]....
        /*09b4*/ 	.word	0x0500000f


	//   ....[3]....
        /*09b8*/ 	.word	0x0500000f


	//   ....[4]....
        /*09bc*/ 	.word	0x0500000f


	//   ....[5]....
        /*09c0*/ 	.word	0x0500000f


	//   ....[6]....
        /*09c4*/ 	.word	0x0500000f


	//   ....[7]....
        /*09c8*/ 	.word	0x0500000f


	//   ....[8]....
        /*09cc*/ 	.word	0x0500000f


	//   ....[9]....
        /*09d0*/ 	.word	0x0500000f


	//   ....[10]....
        /*09d4*/ 	.word	0x0500000f


	//   ....[11]....
        /*09d8*/ 	.word	0x0500000f


	//   ....[12]....
        /*09dc*/ 	.word	0x0500000f


	//   ....[13]....
        /*09e0*/ 	.word	0x0500000f


	//   ....[14]....
        /*09e4*/ 	.word	0x0500000f


	//   ....[15]....
        /*09e8*/ 	.word	0x0500000f


	//   ....[16]....
        /*09ec*/ 	.word	0x0500000f


	//   ....[17]....
        /*09f0*/ 	.word	0x0500000f


	//   ....[18]....
        /*09f4*/ 	.word	0x0500000f


	//   ....[19]....
        /*09f8*/ 	.word	0x0500000f


	//   ....[20]....
        /*09fc*/ 	.word	0x0500000f


	//   ....[21]....
        /*0a00*/ 	.word	0x0500000f


	//   ....[22]....
        /*0a04*/ 	.word	0x0500000f


	//   ....[23]....
        /*0a08*/ 	.word	0x0500000f


	//   ....[24]....
        /*0a0c*/ 	.word	0x0500000f


	//   ....[25]....
        /*0a10*/ 	.word	0x0500000f


	//   ....[26]....
        /*0a14*/ 	.word	0x0500000f


	//   ....[27]....
        /*0a18*/ 	.word	0x0500000f


	//   ....[28]....
        /*0a1c*/ 	.word	0x0500000f


	//   ....[29]....
        /*0a20*/ 	.word	0x0500000f


	//   ....[30]....
        /*0a24*/ 	.word	0x0500000f


	//   ....[31]....
        /*0a28*/ 	.word	0x0500000f


	//   ....[32]....
        /*0a2c*/ 	.word	0x0500000f


	//   ....[33]....
        /*0a30*/ 	.word	0x0500000f


	//   ....[34]....
        /*0a34*/ 	.word	0x0500000f


	//   ....[35]....
        /*0a38*/ 	.word	0x0500000f


	//   ....[36]....
        /*0a3c*/ 	.word	0x0500000f


	//   ....[37]....
        /*0a40*/ 	.word	0x0500000f


	//   ....[38]....
        /*0a44*/ 	.word	0x0500000f


	//   ....[39]....
        /*0a48*/ 	.word	0x0500000f


	//   ....[40]....
        /*0a4c*/ 	.word	0x0500000f


	//   ....[41]....
        /*0a50*/ 	.word	0x0500000f


	//   ....[42]....
        /*0a54*/ 	.word	0x0500000f


	//   ....[43]....
        /*0a58*/ 	.word	0x0500000f


	//   ....[44]....
        /*0a5c*/ 	.word	0x0500000f


	//   ....[45]....
        /*0a60*/ 	.word	0x0500000f


	//   ....[46]....
        /*0a64*/ 	.word	0x0500000f


	//   ....[47]....
        /*0a68*/ 	.word	0x0500000f


	//   ....[48]....
        /*0a6c*/ 	.word	0x0500000f


	//   ....[49]....
        /*0a70*/ 	.word	0x0500000f


	//   ....[50]....
        /*0a74*/ 	.word	0x0500000f


	//   ....[51]....
        /*0a78*/ 	.word	0x0500000f


	//   ....[52]....
        /*0a7c*/ 	.word	0x0500000f


	//   ....[53]....
        /*0a80*/ 	.word	0x0500000f


	//   ....[54]....
        /*0a84*/ 	.word	0x0500000f


	//   ....[55]....
        /*0a88*/ 	.word	0x0500000f


	//   ....[56]....
        /*0a8c*/ 	.word	0x0500000f


	//   ....[57]....
        /*0a90*/ 	.word	0x0500000f


	//   ....[58]....
        /*0a94*/ 	.word	0x0500000f


	//   ....[59]....
        /*0a98*/ 	.word	0x0500000f


	//   ....[60]....
        /*0a9c*/ 	.word	0x0500000f


	//   ....[61]....
        /*0aa0*/ 	.word	0x0500000f


	//   ....[62]....
        /*0aa4*/ 	.word	0x0500000f


	//   ....[63]....
        /*0aa8*/ 	.word	0x0500000f


	//   ....[64]....
        /*0aac*/ 	.word	0x0500000f


	//   ....[65]....
        /*0ab0*/ 	.word	0x0500000f


	//   ....[66]....
        /*0ab4*/ 	.word	0x0500000f


	//   ....[67]....
        /*0ab8*/ 	.word	0x0500000f


	//   ....[68]....
        /*0abc*/ 	.word	0x0500000f


	//   ....[69]....
        /*0ac0*/ 	.word	0x0500000f


	//   ....[70]....
        /*0ac4*/ 	.word	0x0500000f


	//   ....[71]....
        /*0ac8*/ 	.word	0x0500000f


	//   ....[72]....
        /*0acc*/ 	.word	0x0500000f


	//   ....[73]....
        /*0ad0*/ 	.word	0x0500000f


	//   ....[74]....
        /*0ad4*/ 	.word	0x0500000f


	//   ....[75]....
        /*0ad8*/ 	.word	0x0500000f


	//   ....[76]....
        /*0adc*/ 	.word	0x0500000f


	//   ....[77]....
        /*0ae0*/ 	.word	0x0500000f


	//   ....[78]....
        /*0ae4*/ 	.word	0x0500000f


	//   ....[79]....
        /*0ae8*/ 	.word	0x0500000f


	//   ....[80]....
        /*0aec*/ 	.word	0x0500000f


	//   ....[81]....
        /*0af0*/ 	.word	0x0500000f


	//   ....[82]....
        /*0af4*/ 	.word	0x0500000f


	//   ....[83]....
        /*0af8*/ 	.word	0x0500000f


	//   ....[84]....
        /*0afc*/ 	.word	0x0500000f


	//   ....[85]....
        /*0b00*/ 	.word	0x0500000f


	//   ....[86]....
        /*0b04*/ 	.word	0x0500000f


	//   ....[87]....
        /*0b08*/ 	.word	0x0500000f


	//   ....[88]....
        /*0b0c*/ 	.word	0x0500000f


	//   ....[89]....
        /*0b10*/ 	.word	0x0500000f


	//   ....[90]....
        /*0b14*/ 	.word	0x0500000f


	//   ....[91]....
        /*0b18*/ 	.word	0x0500000f


	//----- nvinfo : EIATTR_COOP_GROUP_INSTR_OFFSETS
	.align		4
.L_319:
        /*0b1c*/ 	.byte	0x04, 0x28
        /*0b1e*/ 	.short	(.L_321 - .L_320)


	//   ....[0]....
.L_320:
        /*0b20*/ 	.word	0x00000060


	//   ....[1]....
        /*0b24*/ 	.word	0x00000130


	//   ....[2]....
        /*0b28*/ 	.word	0x000001e0


	//   ....[3]....
        /*0b2c*/ 	.word	0x000003a0


	//   ....[4]....
        /*0b30*/ 	.word	0x00000500


	//   ....[5]....
        /*0b34*/ 	.word	0x00000620


	//   ....[6]....
        /*0b38*/ 	.word	0x00000780


	//   ....[7]....
        /*0b3c*/ 	.word	0x00002b20


	//   ....[8]....
        /*0b40*/ 	.word	0x00002b30


	//   ....[9]....
        /*0b44*/ 	.word	0x00003200


	//   ....[10]....
        /*0b48*/ 	.word	0x00003210


	//   ....[11]....
        /*0b4c*/ 	.word	0x00003e80


	//   ....[12]....
        /*0b50*/ 	.word	0x00003e90


	//   ....[13]....
        /*0b54*/ 	.word	0x00004600


	//   ....[14]....
        /*0b58*/ 	.word	0x00004610


	//   ....[15]....
        /*0b5c*/ 	.word	0x00005030


	//   ....[16]....
        /*0b60*/ 	.word	0x00005040


	//   ....[17]....
        /*0b64*/ 	.word	0x00005150


	//   ....[18]....
        /*0b68*/ 	.word	0x00005160


	//   ....[19]....
        /*0b6c*/ 	.word	0x000054f0


	//   ....[20]....
        /*0b70*/ 	.word	0x00005510


	//   ....[21]....
        /*0b74*/ 	.word	0x000055f0


	//   ....[22]....
        /*0b78*/ 	.word	0x00005610


	//   ....[23]....
        /*0b7c*/ 	.word	0x00005b50


	//   ....[24]....
        /*0b80*/ 	.word	0x00006300


	//   ....[25]....
        /*0b84*/ 	.word	0x00006310


	//   ....[26]....
        /*0b88*/ 	.word	0x00006320


	//   ....[27]....
        /*0b8c*/ 	.word	0x00006330


	//   ....[28]....
        /*0b90*/ 	.word	0x00006670


	//   ....[29]....
        /*0b94*/ 	.word	0x00006680


	//   ....[30]....
        /*0b98*/ 	.word	0x00006690


	//   ....[31]....
        /*0b9c*/ 	.word	0x000066a0


	//   ....[32]....
        /*0ba0*/ 	.word	0x000079c0


	//   ....[33]....
        /*0ba4*/ 	.word	0x000079d0


	//   ....[34]....
        /*0ba8*/ 	.word	0x000079e0


	//   ....[35]....
        /*0bac*/ 	.word	0x000079f0


	//   ....[36]....
        /*0bb0*/ 	.word	0x00007af0


	//   ....[37]....
        /*0bb4*/ 	.word	0x00007b10


	//   ....[38]....
        /*0bb8*/ 	.word	0x00007bb0


	//   ....[39]....
        /*0bbc*/ 	.word	0x00007be0


	//   ....[40]....
        /*0bc0*/ 	.word	0x000091e0


	//   ....[41]....
        /*0bc4*/ 	.word	0x00009850


	//   ....[42]....
        /*0bc8*/ 	.word	0x00009860


	//   ....[43]....
        /*0bcc*/ 	.word	0x00009880


	//   ....[44]....
        /*0bd0*/ 	.word	0x0000a000


	//   ....[45]....
        /*0bd4*/ 	.word	0x0000a020


	//   ....[46]....
        /*0bd8*/ 	.word	0x0000ba20


	//   ....[47]....
        /*0bdc*/ 	.word	0x0000ba40


	//   ....[48]....
        /*0be0*/ 	.word	0x0000c260


	//   ....[49]....
        /*0be4*/ 	.word	0x0000c360


	//   ....[50]....
        /*0be8*/ 	.word	0x0000caa0


	//   ....[51]....
        /*0bec*/ 	.word	0x0000caf0


	//   ....[52]....
        /*0bf0*/ 	.word	0x0000e510


	//   ....[53]....
        /*0bf4*/ 	.word	0x0000e540


	//   ....[54]....
        /*0bf8*/ 	.word	0x0000e760


	//   ....[55]....
        /*0bfc*/ 	.word	0x0000e780


	//   ....[56]....
        /*0c00*/ 	.word	0x0000fa50


	//   ....[57]....
        /*0c04*/ 	.word	0x0000fa80


	//   ....[58]....
        /*0c08*/ 	.word	0x0000fd90


	//   ....[59]....
        /*0c0c*/ 	.word	0x0000fdb0


	//   ....[60]....
        /*0c10*/ 	.word	0x00010a90


	//   ....[61]....
        /*0c14*/ 	.word	0x00010ac0


	//   ....[62]....
        /*0c18*/ 	.word	0x00010ae0


	//   ....[63]....
        /*0c1c*/ 	.word	0x00010af0


	//   ....[64]....
        /*0c20*/ 	.word	0x00010fa0


	//   ....[65]....
        /*0c24*/ 	.word	0x00010fc0


	//   ....[66]....
        /*0c28*/ 	.word	0x00010fe0


	//   ....[67]....
        /*0c2c*/ 	.word	0x00010ff0


	//   ....[68]....
        /*0c30*/ 	.word	0x00011010


	//   ....[69]....
        /*0c34*/ 	.word	0x00011040


	//   ....[70]....
        /*0c38*/ 	.word	0x00011120


	//   ....[71]....
        /*0c3c*/ 	.word	0x00011130


	//   ....[72]....
        /*0c40*/ 	.word	0x00011960


	//   ....[73]....
        /*0c44*/ 	.word	0x00011990


	//   ....[74]....
        /*0c48*/ 	.word	0x000119b0


	//   ....[75]....
        /*0c4c*/ 	.word	0x000119e0


	//   ....[76]....
        /*0c50*/ 	.word	0x00011a10


	//   ....[77]....
        /*0c54*/ 	.word	0x00011a20


	//   ....[78]....
        /*0c58*/ 	.word	0x00011a50


	//   ....[79]....
        /*0c5c*/ 	.word	0x00011a90


	//   ....[80]....
        /*0c60*/ 	.word	0x00011be0


	//   ....[81]....
        /*0c64*/ 	.word	0x00011db0


	//   ....[82]....
        /*0c68*/ 	.word	0x00011de0


	//   ....[83]....
        /*0c6c*/ 	.word	0x00011e10


	//   ....[84]....
        /*0c70*/ 	.word	0x00011e40


	//   ....[85]....
        /*0c74*/ 	.word	0x00011e70


	//   ....[86]....
        /*0c78*/ 	.word	0x00011ea0


	//   ....[87]....
        /*0c7c*/ 	.word	0x00012010


	//   ....[88]....
        /*0c80*/ 	.word	0x00012040


	//   ....[89]....
        /*0c84*/ 	.word	0x00012070


	//   ....[90]....
        /*0c88*/ 	.word	0x000120a0


	//   ....[91]....
        /*0c8c*/ 	.word	0x000120d0


	//   ....[92]....
        /*0c90*/ 	.word	0x00012100


	//   ....[93]....
        /*0c94*/ 	.word	0x000121b0


	//   ....[94]....
        /*0c98*/ 	.word	0x00012210


	//   ....[95]....
        /*0c9c*/ 	.word	0x000122b0


	//   ....[96]....
        /*0ca0*/ 	.word	0x00013090


	//   ....[97]....
        /*0ca4*/ 	.word	0x00014a50


	//   ....[98]....
        /*0ca8*/ 	.word	0x00014a70


	//   ....[99]....
        /*0cac*/ 	.word	0x00014b00


	//   ....[100]....
        /*0cb0*/ 	.word	0x00014b20


	//   ....[101]....
        /*0cb4*/ 	.word	0x00014ba0


	//   ....[102]....
        /*0cb8*/ 	.word	0x00014bc0


	//   ....[103]....
        /*0cbc*/ 	.word	0x00014c40


	//   ....[104]....
        /*0cc0*/ 	.word	0x00014c60


	//   ....[105]....
        /*0cc4*/ 	.word	0x00014ce0


	//   ....[106]....
        /*0cc8*/ 	.word	0x00014d00


	//   ....[107]....
        /*0ccc*/ 	.word	0x00014d80


	//   ....[108]....
        /*0cd0*/ 	.word	0x00014da0


	//   ....[109]....
        /*0cd4*/ 	.word	0x00014e20


	//   ....[110]....
        /*0cd8*/ 	.word	0x00014e40


	//   ....[111]....
        /*0cdc*/ 	.word	0x00014e50


	//   ....[112]....
        /*0ce0*/ 	.word	0x00014e60


	//   ....[113]....
        /*0ce4*/ 	.word	0x000157e0


	//   ....[114]....
        /*0ce8*/ 	.word	0x000157f0


	//   ....[115]....
        /*0cec*/ 	.word	0x00015810


	//   ....[116]....
        /*0cf0*/ 	.word	0x000158a0


	//   ....[117]....
        /*0cf4*/ 	.word	0x000158c0


	//   ....[118]....
        /*0cf8*/ 	.word	0x00015940


	//   ....[119]....
        /*0cfc*/ 	.word	0x00015960


	//   ....[120]....
        /*0d00*/ 	.word	0x000159e0


	//   ....[121]....
        /*0d04*/ 	.word	0x00015a00


	//   ....[122]....
        /*0d08*/ 	.word	0x00015a80


	//   ....[123]....
        /*0d0c*/ 	.word	0x00015aa0


	//   ....[124]....
        /*0d10*/ 	.word	0x00015b20


	//   ....[125]....
        /*0d14*/ 	.word	0x00015b40


	//   ....[126]....
        /*0d18*/ 	.word	0x00015bc0


	//   ....[127]....
        /*0d1c*/ 	.word	0x00015be0


	//   ....[128]....
        /*0d20*/ 	.word	0x00015bf0


	//   ....[129]....
        /*0d24*/ 	.word	0x00015c80


	//   ....[130]....
        /*0d28*/ 	.word	0x00015cb0


	//   ....[131]....
        /*0d2c*/ 	.word	0x00015d10


	//   ....[132]....
        /*0d30*/ 	.word	0x00015d90


	//   ....[133]....
        /*0d34*/ 	.word	0x00015da0


	//   ....[134]....
        /*0d38*/ 	.word	0x00015e10


	//   ....[135]....
        /*0d3c*/ 	.word	0x00015e20


	//   ....[136]....
        /*0d40*/ 	.word	0x00015e30


	//   ....[137]....
        /*0d44*/ 	.word	0x00016620


	//   ....[138]....
        /*0d48*/ 	.word	0x00016640


	//   ....[139]....
        /*0d4c*/ 	.word	0x000166b0


	//   ....[140]....
        /*0d50*/ 	.word	0x000166c0


	//   ....[141]....
        /*0d54*/ 	.word	0x00016700


	//   ....[142]....
        /*0d58*/ 	.word	0x00016710


	//   ....[143]....
        /*0d5c*/ 	.word	0x00016750


	//   ....[144]....
        /*0d60*/ 	.word	0x00016760


	//   ....[145]....
        /*0d64*/ 	.word	0x000167a0


	//   ....[146]....
        /*0d68*/ 	.word	0x000167b0


	//   ....[147]....
        /*0d6c*/ 	.word	0x000167f0


	//   ....[148]....
        /*0d70*/ 	.word	0x00016800


	//   ....[149]....
        /*0d74*/ 	.word	0x00016840


	//   ....[150]....
        /*0d78*/ 	.word	0x00016850


	//   ....[151]....
        /*0d7c*/ 	.word	0x00016860


	//   ....[152]....
        /*0d80*/ 	.word	0x000168a0


	//   ....[153]....
        /*0d84*/ 	.word	0x00016b60


	//   ....[154]....
        /*0d88*/ 	.word	0x00016b90


	//   ....[155]....
        /*0d8c*/ 	.word	0x00016bf0


	//   ....[156]....
        /*0d90*/ 	.word	0x00016c00


	//   ....[157]....
        /*0d94*/ 	.word	0x00016c50


	//   ....[158]....
        /*0d98*/ 	.word	0x00016c60


	//   ....[159]....
        /*0d9c*/ 	.word	0x00016cb0


	//   ....[160]....
        /*0da0*/ 	.word	0x00016cc0


	//   ....[161]....
        /*0da4*/ 	.word	0x00016d10


	//   ....[162]....
        /*0da8*/ 	.word	0x00016d20


	//   ....[163]....
        /*0dac*/ 	.word	0x00016d70


	//   ....[164]....
        /*0db0*/ 	.word	0x00016d80


	//   ....[165]....
        /*0db4*/ 	.word	0x00016dd0


	//   ....[166]....
        /*0db8*/ 	.word	0x00016de0


	//   ....[167]....
        /*0dbc*/ 	.word	0x00016df0


	//   ....[168]....
        /*0dc0*/ 	.word	0x00016e30


	//   ....[169]....
        /*0dc4*/ 	.word	0x00017420


	//   ....[170]....
        /*0dc8*/ 	.word	0x00017460


	//   ....[171]....
        /*0dcc*/ 	.word	0x00017480


	//   ....[172]....
        /*0dd0*/ 	.word	0x000174c0


	//   ....[173]....
        /*0dd4*/ 	.word	0x000174e0


	//   ....[174]....
        /*0dd8*/ 	.word	0x00017520


	//   ....[175]....
        /*0ddc*/ 	.word	0x00017540


	//   ....[176]....
        /*0de0*/ 	.word	0x00017580


	//   ....[177]....
        /*0de4*/ 	.word	0x000175a0


	//   ....[178]....
        /*0de8*/ 	.word	0x000175e0


	//   ....[179]....
        /*0dec*/ 	.word	0x00017600


	//   ....[180]....
        /*0df0*/ 	.word	0x00017640


	//   ....[181]....
        /*0df4*/ 	.word	0x00017660


	//   ....[182]....
        /*0df8*/ 	.word	0x000176a0


	//   ....[183]....
        /*0dfc*/ 	.word	0x000176c0


	//   ....[184]....
        /*0e00*/ 	.word	0x000176d0


	//   ....[185]....
        /*0e04*/ 	.word	0x00017a30


	//   ....[186]....
        /*0e08*/ 	.word	0x00017a60


	//   ....[187]....
        /*0e0c*/ 	.word	0x00017aa0


	//   ....[188]....
        /*0e10*/ 	.word	0x00017ad0


	//   ....[189]....
        /*0e14*/ 	.word	0x00017b00


	//   ....[190]....
        /*0e18*/ 	.word	0x00017b30


	//   ....[191]....
        /*0e1c*/ 	.word	0x00017b60


	//   ....[192]....
        /*0e20*/ 	.word	0x00017b90


	//   ....[193]....
        /*0e24*/ 	.word	0x00017d10


	//   ....[194]....
        /*0e28*/ 	.word	0x00017d40


	//   ....[195]....
        /*0e2c*/ 	.word	0x00017d70


	//   ....[196]....
        /*0e30*/ 	.word	0x00017da0


	//   ....[197]....
        /*0e34*/ 	.word	0x00017dd0


	//   ....[198]....
        /*0e38*/ 	.word	0x00017e00


	//   ....[199]....
        /*0e3c*/ 	.word	0x00017ec0


	//   ....[200]....
        /*0e40*/ 	.word	0x00017ee0


	//   ....[201]....
        /*0e44*/ 	.word	0x00017f50


	//   ....[202]....
        /*0e48*/ 	.word	0x000185f0


	//   ....[203]....
        /*0e4c*/ 	.word	0x00018910


	//   ....[204]....
        /*0e50*/ 	.word	0x000189a0


	//   ....[205]....
        /*0e54*/ 	.word	0x00018a30


	//   ....[206]....
        /*0e58*/ 	.word	0x00018ac0


	//   ....[207]....
        /*0e5c*/ 	.word	0x00018ba0


	//   ....[208]....
        /*0e60*/ 	.word	0x00018c30


	//   ....[209]....
        /*0e64*/ 	.word	0x00018cd0


	//   ....[210]....
        /*0e68*/ 	.word	0x00018d60


	//   ....[211]....
        /*0e6c*/ 	.word	0x00018e50


	//   ....[212]....
        /*0e70*/ 	.word	0x00018ee0


	//   ....[213]....
        /*0e74*/ 	.word	0x00018f80


	//   ....[214]....
        /*0e78*/ 	.word	0x00019010


	//   ....[215]....
        /*0e7c*/ 	.word	0x00019150


	//   ....[216]....
        /*0e80*/ 	.word	0x00019200


	//   ....[217]....
        /*0e84*/ 	.word	0x00019290


	//   ....[218]....
        /*0e88*/ 	.word	0x000192e0


	//   ....[219]....
        /*0e8c*/ 	.word	0x00019330


	//   ....[220]....
        /*0e90*/ 	.word	0x000193c0


	//   ....[221]....
        /*0e94*/ 	.word	0x00019450


	//   ....[222]....
        /*0e98*/ 	.word	0x000194a0


	//   ....[223]....
        /*0e9c*/ 	.word	0x000194f0


	//   ....[224]....
        /*0ea0*/ 	.word	0x000195e0


	//   ....[225]....
        /*0ea4*/ 	.word	0x00019690


	//   ....[226]....
        /*0ea8*/ 	.word	0x000196e0


	//   ....[227]....
        /*0eac*/ 	.word	0x00019730


	//   ....[228]....
        /*0eb0*/ 	.word	0x000198d0


	//   ....[229]....
        /*0eb4*/ 	.word	0x00019a30


	//   ....[230]....
        /*0eb8*/ 	.word	0x00019aa0


	//   ....[231]....
        /*0ebc*/ 	.word	0x00019af0


	//   ....[232]....
        /*0ec0*/ 	.word	0x00019dc0


	//   ....[233]....
        /*0ec4*/ 	.word	0x00019e60


	//   ....[234]....
        /*0ec8*/ 	.word	0x00019ec0


	//   ....[235]....
        /*0ecc*/ 	.word	0x00019f30


	//   ....[236]....
        /*0ed0*/ 	.word	0x00019f90


	//   ....[237]....
        /*0ed4*/ 	.word	0x0001a000


	//   ....[238]....
        /*0ed8*/ 	.word	0x0001a0d0


	//   ....[239]....
        /*0edc*/ 	.word	0x0001a120


	//   ....[240]....
        /*0ee0*/ 	.word	0x0001a1e0


	//   ....[241]....
        /*0ee4*/ 	.word	0x0001a4c0


	//   ....[242]....
        /*0ee8*/ 	.word	0x0001a5b0


	//   ....[243]....
        /*0eec*/ 	.word	0x0001a650


	//   ....[244]....
        /*0ef0*/ 	.word	0x0001a6b0


	//   ....[245]....
        /*0ef4*/ 	.word	0x0001a7a0


	//   ....[246]....
        /*0ef8*/ 	.word	0x0001a810


	//   ....[247]....
        /*0efc*/ 	.word	0x0001a900


	//   ....[248]....
        /*0f00*/ 	.word	0x0001a970


	//   ....[249]....
        /*0f04*/ 	.word	0x0001aa60


	//   ....[250]....
        /*0f08*/ 	.word	0x0001aad0


	//   ....[251]....
        /*0f0c*/ 	.word	0x0001abc0


	//   ....[252]....
        /*0f10*/ 	.word	0x0001ac30


	//   ....[253]....
        /*0f14*/ 	.word	0x0001ad20


	//   ....[254]....
        /*0f18*/ 	.word	0x0001ad90


	//   ....[255]....
        /*0f1c*/ 	.word	0x0001ae80


	//   ....[0]....
        /*0f20*/ 	.word	0x0001aef0


	//   ....[1]....
        /*0f24*/ 	.word	0x0001af90


	//   ....[2]....
        /*0f28*/ 	.word	0x0001b0b0


	//   ....[3]....
        /*0f2c*/ 	.word	0x0001b100


	//   ....[4]....
        /*0f30*/ 	.word	0x0001b160


	//   ....[5]....
        /*0f34*/ 	.word	0x0001b250


	//   ....[6]....
        /*0f38*/ 	.word	0x0001b2b0


	//   ....[7]....
        /*0f3c*/ 	.word	0x0001b3b0


	//   ....[8]....
        /*0f40*/ 	.word	0x0001b410


	//   ....[9]....
        /*0f44*/ 	.word	0x0001b510


	//   ....[10]....
        /*0f48*/ 	.word	0x0001b570


	//   ....[11]....
        /*0f4c*/ 	.word	0x0001b670


	//   ....[12]....
        /*0f50*/ 	.word	0x0001b6d0


	//   ....[13]....
        /*0f54*/ 	.word	0x0001b7d0


	//   ....[14]....
        /*0f58*/ 	.word	0x0001b830


	//   ....[15]....
        /*0f5c*/ 	.word	0x0001b930


	//   ....[16]....
        /*0f60*/ 	.word	0x0001b9a0


	//   ....[17]....
        /*0f64*/ 	.word	0x0001baa0


	//   ....[18]....
        /*0f68*/ 	.word	0x0001bb00


	//   ....[19]....
        /*0f6c*/ 	.word	0x0001bbf0


	//   ....[20]....
        /*0f70*/ 	.word	0x0001bc50


	//   ....[21]....
        /*0f74*/ 	.word	0x0001bd40


	//   ....[22]....
        /*0f78*/ 	.word	0x0001bda0


	//   ....[23]....
        /*0f7c*/ 	.word	0x0001be70


	//   ....[24]....
        /*0f80*/ 	.word	0x0001bed0


	//   ....[25]....
        /*0f84*/ 	.word	0x0001bf90


	//   ....[26]....
        /*0f88*/ 	.word	0x0001c0d0


	//   ....[27]....
        /*0f8c*/ 	.word	0x0001c180


	//   ....[28]....
        /*0f90*/ 	.word	0x0001c200


	//   ....[29]....
        /*0f94*/ 	.word	0x0001c2c0


	//   ....[30]....
        /*0f98*/ 	.word	0x0001c320


	//   ....[31]....
        /*0f9c*/ 	.word	0x0001c3d0


	//   ....[32]....
        /*0fa0*/ 	.word	0x0001c430


	//   ....[33]....
        /*0fa4*/ 	.word	0x0001c4e0


	//   ....[34]....
        /*0fa8*/ 	.word	0x0001c540


	//   ....[35]....
        /*0fac*/ 	.word	0x0001c5f0


	//   ....[36]....
        /*0fb0*/ 	.word	0x0001c650


	//   ....[37]....
        /*0fb4*/ 	.word	0x0001c700


	//   ....[38]....
        /*0fb8*/ 	.word	0x0001c760


	//   ....[39]....
        /*0fbc*/ 	.word	0x0001c810


	//   ....[40]....
        /*0fc0*/ 	.word	0x0001c870


	//   ....[41]....
        /*0fc4*/ 	.word	0x0001c920


	//   ....[42]....
        /*0fc8*/ 	.word	0x0001ca10


	//   ....[43]....
        /*0fcc*/ 	.word	0x0001cac0


	//   ....[44]....
        /*0fd0*/ 	.word	0x0001cb20


	//   ....[45]....
        /*0fd4*/ 	.word	0x0001cbe0


	//   ....[46]....
        /*0fd8*/ 	.word	0x0001cc40


	//   ....[47]....
        /*0fdc*/ 	.word	0x0001cd00


	//   ....[48]....
        /*0fe0*/ 	.word	0x0001cd60


	//   ....[49]....
        /*0fe4*/ 	.word	0x0001ce20


	//   ....[50]....
        /*0fe8*/ 	.word	0x0001ce80


	//   ....[51]....
        /*0fec*/ 	.word	0x0001cf40


	//   ....[52]....
        /*0ff0*/ 	.word	0x0001cfa0


	//   ....[53]....
        /*0ff4*/ 	.word	0x0001d060


	//   ....[54]....
        /*0ff8*/ 	.word	0x0001d0c0


	//   ....[55]....
        /*0ffc*/ 	.word	0x0001d180


	//   ....[56]....
        /*1000*/ 	.word	0x0001d1e0


	//   ....[57]....
        /*1004*/ 	.word	0x0001d290


	//   ....[58]....
        /*1008*/ 	.word	0x0001d380


	//   ....[59]....
        /*100c*/ 	.word	0x0001d430


	//   ....[60]....
        /*1010*/ 	.word	0x0001d4a0


	//   ....[61]....
        /*1014*/ 	.word	0x0001d550


	//   ....[62]....
        /*1018*/ 	.word	0x0001d5b0


	//   ....[63]....
        /*101c*/ 	.word	0x0001d660


	//   ....[64]....
        /*1020*/ 	.word	0x0001d6c0


	//   ....[65]....
        /*1024*/ 	.word	0x0001d770


	//   ....[66]....
        /*1028*/ 	.word	0x0001d7d0


	//   ....[67]....
        /*102c*/ 	.word	0x0001d880


	//   ....[68]....
        /*1030*/ 	.word	0x0001d8e0


	//   ....[69]....
        /*1034*/ 	.word	0x0001d990


	//   ....[70]....
        /*1038*/ 	.word	0x0001d9f0


	//   ....[71]....
        /*103c*/ 	.word	0x0001daa0


	//   ....[72]....
        /*1040*/ 	.word	0x0001db00


	//   ....[73]....
        /*1044*/ 	.word	0x0001dba0


	//   ....[74]....
        /*1048*/ 	.word	0x0001dc30


	//   ....[75]....
        /*104c*/ 	.word	0x0001dcd0


	//   ....[76]....
        /*1050*/ 	.word	0x0001ddf0


	//   ....[77]....
        /*1054*/ 	.word	0x0001de60


	//   ....[78]....
        /*1058*/ 	.word	0x0001ded0


	//   ....[79]....
        /*105c*/ 	.word	0x0001df40


	//   ....[80]....
        /*1060*/ 	.word	0x0001dfb0


	//   ....[81]....
        /*1064*/ 	.word	0x0001e030


	//   ....[82]....
        /*1068*/ 	.word	0x0001e0c0


	//   ....[83]....
        /*106c*/ 	.word	0x0001e150


	//   ....[84]....
        /*1070*/ 	.word	0x0001e1c0


	//   ....[85]....
        /*1074*/ 	.word	0x0001e230


	//   ....[86]....
        /*1078*/ 	.word	0x0001e2a0


	//   ....[87]....
        /*107c*/ 	.word	0x0001e320


	//   ....[88]....
        /*1080*/ 	.word	0x0001e390


	//   ....[89]....
        /*1084*/ 	.word	0x0001e430


	//   ....[90]....
        /*1088*/ 	.word	0x0001e4c0


	//   ....[91]....
        /*108c*/ 	.word	0x0001e5f0


	//----- nvinfo : EIATTR_REG_RECONFIG
	.align		4
.L_321:
        /*1090*/ 	.byte	0x01, 0x54
	.zero		2


	//----- nvinfo : EIATTR_SYSCALL_OFFSETS
	.align		4
        /*1094*/ 	.byte	0x04, 0x46
        /*1096*/ 	.short	(.L_323 - .L_322)


	//   ....[0]....
.L_322:
        /*1098*/ 	.word	0x000018b0


	//   ....[1]....
        /*109c*/ 	.word	0x00001a00


	//   ....[2]....
        /*10a0*/ 	.word	0x00005d20


	//   ....[3]....
        /*10a4*/ 	.word	0x00006040


	//   ....[4]....
        /*10a8*/ 	.word	0x00014070


	//   ....[5]....
        /*10ac*/ 	.word	0x000141c0


	//   ....[6]....
        /*10b0*/ 	.word	0x000142b0


	//   ....[7]....
        /*10b4*/ 	.word	0x000152a0


	//----- nvinfo : EIATTR_MBARRIER_INSTR_OFFSETS
	.align		4
.L_323:
        /*10b8*/ 	.byte	0x04, 0x39
        /*10ba*/ 	.short	(.L_325 - .L_324)


	//   ....[0]....
.L_324:
        /*10bc*/ 	.word	0x00000250
        /*10c0*/ 	.word	0x000000ff
        /*10c4*/ 	.word	0x00016800
        /*10c8*/ 	.short	0x0100
        /*10ca*/ 	.byte	0x08
	.zero		1


	//   ....[1]....
        /*10cc*/ 	.word	0x00000260
        /*10d0*/ 	.word	0x000000ff
        /*10d4*/ 	.word	0x00016820
        /*10d8*/ 	.short	0x0100
        /*10da*/ 	.byte	0x08
	.zero		1


	//   ....[2]....
        /*10dc*/ 	.word	0x00000350
        /*10e0*/ 	.word	0x000000ff
        /*10e4*/ 	.word	0x00016830
        /*10e8*/ 	.short	0x0100
        /*10ea*/ 	.byte	0x08
	.zero		1


	//   ....[3]....
        /*10ec*/ 	.word	0x00000360
        /*10f0*/ 	.word	0x000000ff
        /*10f4*/ 	.word	0x00016840
        /*10f8*/ 	.short	0x0100
        /*10fa*/ 	.byte	0x08
	.zero		1


	//   ....[4]....
        /*10fc*/ 	.word	0x00000370
        /*1100*/ 	.word	0x000000ff
        /*1104*/ 	.word	0x00016838
        /*1108*/ 	.short	0x0100
        /*110a*/ 	.byte	0x08
	.zero		1


	//   ....[5]....
        /*110c*/ 	.word	0x00000380
        /*1110*/ 	.word	0x000000ff
        /*1114*/ 	.word	0x00016848
        /*1118*/ 	.short	0x0100
        /*111a*/ 	.byte	0x08
	.zero		1


	//   ....[6]....
        /*111c*/ 	.word	0x000004b0
        /*1120*/ 	.word	0x000000ff
        /*1124*/ 	.word	0x00016850
        /*1128*/ 	.short	0x0100
        /*112a*/ 	.byte	0x08
	.zero		1


	//   ....[7]....
        /*112c*/ 	.word	0x000004c0
        /*1130*/ 	.word	0x000000ff
        /*1134*/ 	.word	0x00016860
        /*1138*/ 	.short	0x0100
        /*113a*/ 	.byte	0x08
	.zero		1


	//   ....[8]....
        /*113c*/ 	.word	0x000004d0
        /*1140*/ 	.word	0x000000ff
        /*1144*/ 	.word	0x00016858
        /*1148*/ 	.short	0x0100
        /*114a*/ 	.byte	0x08
	.zero		1


	//   ....[9]....
        /*114c*/ 	.word	0x000004e0
        /*1150*/ 	.word	0x000000ff
        /*1154*/ 	.word	0x00016868
        /*1158*/ 	.short	0x0100
        /*115a*/ 	.byte	0x08
	.zero		1


	//   ....[10]....
        /*115c*/ 	.word	0x000005d0
        /*1160*/ 	.word	0x000000ff
        /*1164*/ 	.word	0x00016870
        /*1168*/ 	.short	0x0100
        /*116a*/ 	.byte	0x06
	.zero		1


	//   ....[11]....
        /*116c*/ 	.word	0x000005e0
        /*1170*/ 	.word	0x000000ff
        /*1174*/ 	.word	0x00016880
        /*1178*/ 	.short	0x0100
        /*117a*/ 	.byte	0x06
	.zero		1


	//   ....[12]....
        /*117c*/ 	.word	0x000005f0
        /*1180*/ 	.word	0x000000ff
        /*1184*/ 	.word	0x00016878
        /*1188*/ 	.short	0x0100
        /*118a*/ 	.byte	0x06
	.zero		1


	//   ....[13]....
        /*118c*/ 	.word	0x00000600
        /*1190*/ 	.word	0x000000ff
        /*1194*/ 	.word	0x00016888
        /*1198*/ 	.short	0x0100
        /*119a*/ 	.byte	0x06
	.zero		1


	//   ....[14]....
        /*119c*/ 	.word	0x00000730
        /*11a0*/ 	.word	0x000000ff
        /*11a4*/ 	.word	0x00016890
        /*11a8*/ 	.short	0x0100
        /*11aa*/ 	.byte	0x08
	.zero		1


	//   ....[15]....
        /*11ac*/ 	.word	0x00000740
        /*11b0*/ 	.word	0x000000ff
        /*11b4*/ 	.word	0x000168a0
        /*11b8*/ 	.short	0x0100
        /*11ba*/ 	.byte	0x08
	.zero		1


	//   ....[16]....
        /*11bc*/ 	.word	0x00000750
        /*11c0*/ 	.word	0x000000ff
        /*11c4*/ 	.word	0x00016898
        /*11c8*/ 	.short	0x0100
        /*11ca*/ 	.byte	0x08
	.zero		1


	//   ....[17]....
        /*11cc*/ 	.word	0x00000760
        /*11d0*/ 	.word	0x000000ff
        /*11d4*/ 	.word	0x000168a8
        /*11d8*/ 	.short	0x0100
        /*11da*/ 	.byte	0x08
	.zero		1


	//   ....[18]....
        /*11dc*/ 	.word	0x00000890
        /*11e0*/ 	.word	0x000000ff
        /*11e4*/ 	.word	0x000168b0
        /*11e8*/ 	.short	0x0100
        /*11ea*/ 	.byte	0x08
	.zero		1


	//   ....[19]....
        /*11ec*/ 	.word	0x000008a0
        /*11f0*/ 	.word	0x000000ff
        /*11f4*/ 	.word	0x000168c0
        /*11f8*/ 	.short	0x0100
        /*11fa*/ 	.byte	0x08
	.zero		1


	//   ....[20]....
        /*11fc*/ 	.word	0x000008b0
        /*1200*/ 	.word	0x000000ff
        /*1204*/ 	.word	0x000168b8
        /*1208*/ 	.short	0x0100
        /*120a*/ 	.byte	0x08
	.zero		1


	//   ....[21]....
        /*120c*/ 	.word	0x000008c0
        /*1210*/ 	.word	0x000000ff
        /*1214*/ 	.word	0x000168c8
        /*1218*/ 	.short	0x0100
        /*121a*/ 	.byte	0x08
	.zero		1


	//   ....[22]....
        /*121c*/ 	.word	0x00002ad0
        /*1220*/ 	.word	0x00000045
        /*1224*/ 	.word	0x00016890
        /*1228*/ 	.short	0x010a
        /*122a*/ 	.byte	0x3f
	.zero		1


	//   ....[23]....
        /*122c*/ 	.word	0x00003e20
        /*1230*/ 	.word	0x00000045
        /*1234*/ 	.word	0x00016890
        /*1238*/ 	.short	0x010a
        /*123a*/ 	.byte	0x3f
	.zero		1


	//   ....[24]....
        /*123c*/ 	.word	0x00004e70
        /*1240*/ 	.word	0x00000045
        /*1244*/ 	.word	0x00016890
        /*1248*/ 	.short	0x010a
        /*124a*/ 	.byte	0x3f
	.zero		1


	//   ....[25]....
        /*124c*/ 	.word	0x00005320
        /*1250*/ 	.word	0x00000008
        /*1254*/ 	.word	0x00000000
        /*1258*/ 	.short	0x0101
        /*125a*/ 	.byte	0x3f
	.zero		1


	//   ....[26]....
        /*125c*/ 	.word	0x00005360
        /*1260*/ 	.word	0x00000045
        /*1264*/ 	.word	0x000168b0
        /*1268*/ 	.short	0x010a
        /*126a*/ 	.byte	0x3f
	.zero		1


	//   ....[27]....
        /*126c*/ 	.word	0x000057a0
        /*1270*/ 	.word	0x00000045
        /*1274*/ 	.word	0x00000000
        /*1278*/ 	.short	0x0101
        /*127a*/ 	.byte	0x3f
	.zero		1


	//   ....[28]....
        /*127c*/ 	.word	0x00005dc0
        /*1280*/ 	.word	0x00000002
        /*1284*/ 	.word	0x00016800
        /*1288*/ 	.short	0x010a
        /*128a*/ 	.byte	0x3f
	.zero		1


	//   ....[29]....
        /*128c*/ 	.word	0x00005e10
        /*1290*/ 	.word	0x00000002
        /*1294*/ 	.word	0x00016800
        /*1298*/ 	.short	0x010a
        /*129a*/ 	.byte	0x3f
	.zero		1


	//   ....[30]....
        /*129c*/ 	.word	0x00006930
        /*12a0*/ 	.word	0x00000002
        /*12a4*/ 	.word	0x00016800
        /*12a8*/ 	.short	0x010a
        /*12aa*/ 	.byte	0x3f
	.zero		1


	//   ....[31]....
        /*12ac*/ 	.word	0x00007e40
        /*12b0*/ 	.word	0x00000002
        /*12b4*/ 	.word	0x00016800
        /*12b8*/ 	.short	0x010a
        /*12ba*/ 	.byte	0x3f
	.zero		1


	//   ....[32]....
        /*12bc*/ 	.word	0x00008d30
        /*12c0*/ 	.word	0x00000008
        /*12c4*/ 	.word	0x00016830
        /*12c8*/ 	.short	0x010a
        /*12ca*/ 	.byte	0x3f
	.zero		1


	//   ....[33]....
        /*12cc*/ 	.word	0x00008de0
        /*12d0*/ 	.word	0x00000008
        /*12d4*/ 	.word	0x00016830
        /*12d8*/ 	.short	0x010a
        /*12da*/ 	.byte	0x3f
	.zero		1


	//   ....[34]....
        /*12dc*/ 	.word	0x0000a1a0
        /*12e0*/ 	.word	0x00000008
        /*12e4*/ 	.word	0x00000000
        /*12e8*/ 	.short	0x0101
        /*12ea*/ 	.byte	0x3f
	.zero		1


	//   ....[35]....
        /*12ec*/ 	.word	0x0000b0a0
        /*12f0*/ 	.word	0x00000003
        /*12f4*/ 	.word	0x00016830
        /*12f8*/ 	.short	0x010a
        /*12fa*/ 	.byte	0x3f
	.zero		1


	//   ....[36]....
        /*12fc*/ 	.word	0x0000b0f0
        /*1300*/ 	.word	0x00000003
        /*1304*/ 	.word	0x00016830
        /*1308*/ 	.short	0x010a
        /*130a*/ 	.byte	0x3f
	.zero		1


	//   ....[37]....
        /*130c*/ 	.word	0x0000b470
        /*1310*/ 	.word	0x00000003
        /*1314*/ 	.word	0x00016850
        /*1318*/ 	.short	0x010a
        /*131a*/ 	.byte	0x3f
	.zero		1


	//   ....[38]....
        /*131c*/ 	.word	0x0000b4b0
        /*1320*/ 	.word	0x00000003
        /*1324*/ 	.word	0x00016850
        /*1328*/ 	.short	0x010a
        /*132a*/ 	.byte	0x3f
	.zero		1


	//   ....[39]....
        /*132c*/ 	.word	0x0000ccb0
        /*1330*/ 	.word	0x0000000a
        /*1334*/ 	.word	0x00000000
        /*1338*/ 	.short	0x0101
        /*133a*/ 	.byte	0x3f
	.zero		1


	//   ....[40]....
        /*133c*/ 	.word	0x0000d4f0
        /*1340*/ 	.word	0x0000000a
        /*1344*/ 	.word	0x00000000
        /*1348*/ 	.short	0x0101
        /*134a*/ 	.byte	0x3f
	.zero		1


	//   ....[41]....
        /*134c*/ 	.word	0x0000da80
        /*1350*/ 	.word	0x00000000
        /*1354*/ 	.word	0x00016830
        /*1358*/ 	.short	0x010a
        /*135a*/ 	.byte	0x3f
	.zero		1


	//   ....[42]....
        /*135c*/ 	.word	0x0000dad0
        /*1360*/ 	.word	0x00000000
        /*1364*/ 	.word	0x00016830
        /*1368*/ 	.short	0x010a
        /*136a*/ 	.byte	0x3f
	.zero		1


	//   ....[43]....
        /*136c*/ 	.word	0x0000de20
        /*1370*/ 	.word	0x00000003
        /*1374*/ 	.word	0x00016850
        /*1378*/ 	.short	0x010a
        /*137a*/ 	.byte	0x3f
	.zero		1


	//   ....[44]....
        /*137c*/ 	.word	0x0000de60
        /*1380*/ 	.word	0x00000003
        /*1384*/ 	.word	0x00016850
        /*1388*/ 	.short	0x010a
        /*138a*/ 	.byte	0x3f
	.zero		1


	//   ....[45]....
        /*138c*/ 	.word	0x0000e300
        /*1390*/ 	.word	0x00000000
        /*1394*/ 	.word	0x00000000
        /*1398*/ 	.short	0x0101
        /*139a*/ 	.byte	0x3f
	.zero		1


	//   ....[46]....
        /*139c*/ 	.word	0x0000f510
        /*13a0*/ 	.word	0x0000000a
        /*13a4*/ 	.word	0x00000000
        /*13a8*/ 	.short	0x0101
        /*13aa*/ 	.byte	0x3f
	.zero		1


	//   ....[47]....
        /*13ac*/ 	.word	0x0000f950
        /*13b0*/ 	.word	0x0000000a
        /*13b4*/ 	.word	0x00016850
        /*13b8*/ 	.short	0x010a
        /*13ba*/ 	.byte	0x3f
	.zero		1


	//   ....[48]....
        /*13bc*/ 	.word	0x0000f9c0
        /*13c0*/ 	.word	0x0000000a
        /*13c4*/ 	.word	0x00016850
        /*13c8*/ 	.short	0x010a
        /*13ca*/ 	.byte	0x3f
	.zero		1


	//   ....[49]....
        /*13cc*/ 	.word	0x000100a0
        /*13d0*/ 	.word	0x00000000
        /*13d4*/ 	.word	0x00000000
        /*13d8*/ 	.short	0x0101
        /*13da*/ 	.byte	0x3f
	.zero		1


	//   ....[50]....
        /*13dc*/ 	.word	0x000110f0
        /*13e0*/ 	.word	0x00000000
        /*13e4*/ 	.word	0x00000000
        /*13e8*/ 	.short	0x0101
        /*13ea*/ 	.byte	0x3f
	.zero		1


	//   ....[51]....
        /*13ec*/ 	.word	0x00013170
        /*13f0*/ 	.word	0x00000016
        /*13f4*/ 	.word	0x00016820
        /*13f8*/ 	.short	0x010a
        /*13fa*/ 	.byte	0x3f
	.zero		1


	//   ....[52]....
        /*13fc*/ 	.word	0x00013230
        /*1400*/ 	.word	0x00000005
        /*1404*/ 	.word	0x000168a0
        /*1408*/ 	.short	0x010a
        /*140a*/ 	.byte	0x3f
	.zero		1


	//   ....[53]....
        /*140c*/ 	.word	0x00013470
        /*1410*/ 	.word	0x00000005
        /*1414*/ 	.word	0x000168c0
        /*1418*/ 	.short	0x010a
        /*141a*/ 	.byte	0x3f
	.zero		1


	//   ....[54]....
        /*141c*/ 	.word	0x00013800
        /*1420*/ 	.word	0x00000005
        /*1424*/ 	.word	0x000168a0
        /*1428*/ 	.short	0x010a
        /*142a*/ 	.byte	0x3f
	.zero		1


	//   ....[55]....
        /*142c*/ 	.word	0x00013a20
        /*1430*/ 	.word	0x00000005
        /*1434*/ 	.word	0x000168c0
        /*1438*/ 	.short	0x010a
        /*143a*/ 	.byte	0x3f
	.zero		1


	//   ....[56]....
        /*143c*/ 	.word	0x000147a0
        /*1440*/ 	.word	0x00000003
        /*1444*/ 	.word	0x00016840
        /*1448*/ 	.short	0x010a
        /*144a*/ 	.byte	0x3f
	.zero		1


	//   ....[57]....
        /*144c*/ 	.word	0x00014f60
        /*1450*/ 	.word	0x00000003
        /*1454*/ 	.word	0x00016830
        /*1458*/ 	.short	0x0107
        /*145a*/ 	.byte	0x3f
	.zero		1


	//   ....[58]....
        /*145c*/ 	.word	0x00015030
        /*1460*/ 	.word	0x00000003
        /*1464*/ 	.word	0x00016830
        /*1468*/ 	.short	0x0101
        /*146a*/ 	.byte	0x3f
	.zero		1


	//   ....[59]....
        /*146c*/ 	.word	0x00015f10
        /*1470*/ 	.word	0x00000016
        /*1474*/ 	.word	0x00016800
        /*1478*/ 	.short	0x0107
        /*147a*/ 	.byte	0x3f
	.zero		1


	//   ....[60]....
        /*147c*/ 	.word	0x00016000
        /*1480*/ 	.word	0x00000016
        /*1484*/ 	.word	0x00016800
        /*1488*/ 	.short	0x0101
        /*148a*/ 	.byte	0x3f
	.zero		1


	//   ....[61]....
        /*148c*/ 	.word	0x00016020
        /*1490*/ 	.word	0x00000016
        /*1494*/ 	.word	0x00016820
        /*1498*/ 	.short	0x010a
        /*149a*/ 	.byte	0x3f
	.zero		1


	//   ....[62]....
        /*149c*/ 	.word	0x000163e0
        /*14a0*/ 	.word	0x00000005
        /*14a4*/ 	.word	0x00016840
        /*14a8*/ 	.short	0x010a
        /*14aa*/ 	.byte	0x3f
	.zero		1


	//   ....[63]....
        /*14ac*/ 	.word	0x00016920
        /*14b0*/ 	.word	0x00000005
        /*14b4*/ 	.word	0x00016830
        /*14b8*/ 	.short	0x0107
        /*14ba*/ 	.byte	0x3f
	.zero		1


	//   ....[64]....
        /*14bc*/ 	.word	0x000169e0
        /*14c0*/ 	.word	0x00000005
        /*14c4*/ 	.word	0x00016830
        /*14c8*/ 	.short	0x0101
        /*14ca*/ 	.byte	0x3f
	.zero		1


	//   ....[65]....
        /*14cc*/ 	.word	0x00016a40
        /*14d0*/ 	.word	0x00000005
        /*14d4*/ 	.word	0x00016860
        /*14d8*/ 	.short	0x010a
        /*14da*/ 	.byte	0x3f
	.zero		1


	//   ....[66]....
        /*14dc*/ 	.word	0x00016f20
        /*14e0*/ 	.word	0x00000005
        /*14e4*/ 	.word	0x00016850
        /*14e8*/ 	.short	0x0107
        /*14ea*/ 	.byte	0x3f
	.zero		1


	//   ....[67]....
        /*14ec*/ 	.word	0x000170e0
        /*14f0*/ 	.word	0x00000005
        /*14f4*/ 	.word	0x00016850
        /*14f8*/ 	.short	0x0101
        /*14fa*/ 	.byte	0x3f
	.zero		1


	//   ....[68]....
        /*14fc*/ 	.word	0x000172e0
        /*1500*/ 	.word	0x00000000
        /*1504*/ 	.word	0x00016860
        /*1508*/ 	.short	0x010a
        /*150a*/ 	.byte	0x3f
	.zero		1


	//   ....[69]....
        /*150c*/ 	.word	0x00017780
        /*1510*/ 	.word	0x00000000
        /*1514*/ 	.word	0x00016850
        /*1518*/ 	.short	0x0107
        /*151a*/ 	.byte	0x3f
	.zero		1


	//   ....[70]....
        /*151c*/ 	.word	0x00017850
        /*1520*/ 	.word	0x00000000
        /*1524*/ 	.word	0x00016850
        /*1528*/ 	.short	0x0101
        /*152a*/ 	.byte	0x3f
	.zero		1


	//   ....[71]....
        /*152c*/ 	.word	0x00018570
        /*1530*/ 	.word	0x00000005
        /*1534*/ 	.word	0x00016820
        /*1538*/ 	.short	0x010a
        /*153a*/ 	.byte	0x3f
	.zero		1


	//   ....[72]....
        /*153c*/ 	.word	0x000186e0
        /*1540*/ 	.word	0x00000003
        /*1544*/ 	.word	0x00016840
        /*1548*/ 	.short	0x010a
        /*154a*/ 	.byte	0x3f
	.zero		1


	//   ....[73]....
        /*154c*/ 	.word	0x00018780
        /*1550*/ 	.word	0x00000005
        /*1554*/ 	.word	0x00016840
        /*1558*/ 	.short	0x010a
        /*155a*/ 	.byte	0x3f
	.zero		1


	//   ....[74]....
        /*155c*/ 	.word	0x000187c0
        /*1560*/ 	.word	0x00000003
        /*1564*/ 	.word	0x00016860
        /*1568*/ 	.short	0x010a
        /*156a*/ 	.byte	0x3f
	.zero		1


	//   ....[75]....
        /*156c*/ 	.word	0x00018800
        /*1570*/ 	.word	0x00000005
        /*1574*/ 	.word	0x00016860
        /*1578*/ 	.short	0x010a
        /*157a*/ 	.byte	0x3f
	.zero		1


	//   ....[76]....
        /*157c*/ 	.word	0x00018860
        /*1580*/ 	.word	0x00000045
        /*1584*/ 	.word	0x00016890
        /*1588*/ 	.short	0x010a
        /*158a*/ 	.byte	0x3f
	.zero		1


	//   ....[77]....
        /*158c*/ 	.word	0x00018af0
        /*1590*/ 	.word	0x00000045
        /*1594*/ 	.word	0x00016890
        /*1598*/ 	.short	0x010a
        /*159a*/ 	.byte	0x3f
	.zero		1


	//   ....[78]....
        /*159c*/ 	.word	0x00018da0
        /*15a0*/ 	.word	0x00000045
        /*15a4*/ 	.word	0x00016890
        /*15a8*/ 	.short	0x010a
        /*15aa*/ 	.byte	0x3f
	.zero		1


	//   ....[79]....
        /*15ac*/ 	.word	0x00019050
        /*15b0*/ 	.word	0x00000045
        /*15b4*/ 	.word	0x000168b0
        /*15b8*/ 	.short	0x010a
        /*15ba*/ 	.byte	0x3f
	.zero		1


	//   ....[80]....
        /*15bc*/ 	.word	0x00019520
        /*15c0*/ 	.word	0x00000002
        /*15c4*/ 	.word	0x00016800
        /*15c8*/ 	.short	0x010a
        /*15ca*/ 	.byte	0x3f
	.zero		1


	//   ....[81]....
        /*15cc*/ 	.word	0x00019b20
        /*15d0*/ 	.word	0x00000002
        /*15d4*/ 	.word	0x00016800
        /*15d8*/ 	.short	0x010a
        /*15da*/ 	.byte	0x3f
	.zero		1


	//   ....[82]....
        /*15dc*/ 	.word	0x00019b70
        /*15e0*/ 	.word	0x00000008
        /*15e4*/ 	.word	0x00016830
        /*15e8*/ 	.short	0x010a
        /*15ea*/ 	.byte	0x3f
	.zero		1


	//   ....[83]....
        /*15ec*/ 	.word	0x00019bc0
        /*15f0*/ 	.word	0x00000003
        /*15f4*/ 	.word	0x00016830
        /*15f8*/ 	.short	0x010a
        /*15fa*/ 	.byte	0x3f
	.zero		1


	//   ....[84]....
        /*15fc*/ 	.word	0x00019c10
        /*1600*/ 	.word	0x00000003
        /*1604*/ 	.word	0x00016850
        /*1608*/ 	.short	0x010a
        /*160a*/ 	.byte	0x3f
	.zero		1


	//   ....[85]....
        /*160c*/ 	.word	0x00019c60
        /*1610*/ 	.word	0x00000000
        /*1614*/ 	.word	0x00016830
        /*1618*/ 	.short	0x010a
        /*161a*/ 	.byte	0x3f
	.zero		1


	//   ....[86]....
        /*161c*/ 	.word	0x00019cb0
        /*1620*/ 	.word	0x00000003
        /*1624*/ 	.word	0x00016850
        /*1628*/ 	.short	0x010a
        /*162a*/ 	.byte	0x3f
	.zero		1


	//   ....[87]....
        /*162c*/ 	.word	0x00019d00
        /*1630*/ 	.word	0x0000000a
        /*1634*/ 	.word	0x00016850
        /*1638*/ 	.short	0x010a
        /*163a*/ 	.byte	0x3f
	.zero		1


	//   ....[88]....
        /*163c*/ 	.word	0x0001a2a0
        /*1640*/ 	.word	0x00000016
        /*1644*/ 	.word	0x00016820
        /*1648*/ 	.short	0x010a
        /*164a*/ 	.byte	0x3f
	.zero		1


	//   ....[89]....
        /*164c*/ 	.word	0x0001a2f0
        /*1650*/ 	.word	0x00000005
        /*1654*/ 	.word	0x000168a0
        /*1658*/ 	.short	0x010a
        /*165a*/ 	.byte	0x3f
	.zero		1


	//   ....[90]....
        /*165c*/ 	.word	0x0001a340
        /*1660*/ 	.word	0x00000005
        /*1664*/ 	.word	0x000168c0
        /*1668*/ 	.short	0x010a
        /*166a*/ 	.byte	0x3f
	.zero		1


	//   ....[91]....
        /*166c*/ 	.word	0x0001a390
        /*1670*/ 	.word	0x00000005
        /*1674*/ 	.word	0x000168a0
        /*1678*/ 	.short	0x010a
        /*167a*/ 	.byte	0x3f
	.zero		1


	//   ....[92]....
        /*167c*/ 	.word	0x0001a3e0
        /*1680*/ 	.word	0x00000005
        /*1684*/ 	.word	0x000168c0
        /*1688*/ 	.short	0x010a
        /*168a*/ 	.byte	0x3f
	.zero		1


	//   ....[93]....
        /*168c*/ 	.word	0x0001a500
        /*1690*/ 	.word	0x00000003
        /*1694*/ 	.word	0x00016840
        /*1698*/ 	.short	0x010a
        /*169a*/ 	.byte	0x3f
	.zero		1


	//   ....[94]....
        /*169c*/ 	.word	0x0001bfd0
        /*16a0*/ 	.word	0x00000016
        /*16a4*/ 	.word	0x00016820
        /*16a8*/ 	.short	0x010a
        /*16aa*/ 	.byte	0x3f
	.zero		1


	//   ....[95]....
        /*16ac*/ 	.word	0x0001c020
        /*16b0*/ 	.word	0x00000005
        /*16b4*/ 	.word	0x00016840
        /*16b8*/ 	.short	0x010a
        /*16ba*/ 	.byte	0x3f
	.zero		1


	//   ....[96]....
        /*16bc*/ 	.word	0x0001c960
        /*16c0*/ 	.word	0x00000005
        /*16c4*/ 	.word	0x00016860
        /*16c8*/ 	.short	0x010a
        /*16ca*/ 	.byte	0x3f
	.zero		1


	//   ....[97]....
        /*16cc*/ 	.word	0x0001d2d0
        /*16d0*/ 	.word	0x00000000
        /*16d4*/ 	.word	0x00016860
        /*16d8*/ 	.short	0x010a
        /*16da*/ 	.byte	0x3f
	.zero		1


	//   ....[98]....
        /*16dc*/ 	.word	0x0001e510
        /*16e0*/ 	.word	0x00000005
        /*16e4*/ 	.word	0x00016820
        /*16e8*/ 	.short	0x010a
        /*16ea*/ 	.byte	0x3f
	.zero		1


	//   ....[99]....
        /*16ec*/ 	.word	0x0001e6b0
        /*16f0*/ 	.word	0x00000003
        /*16f4*/ 	.word	0x00016840
        /*16f8*/ 	.short	0x010a
        /*16fa*/ 	.byte	0x3f
	.zero		1


	//   ....[100]....
        /*16fc*/ 	.word	0x0001e700
        /*1700*/ 	.word	0x00000005
        /*1704*/ 	.word	0x00016840
        /*1708*/ 	.short	0x010a
        /*170a*/ 	.byte	0x3f
	.zero		1


	//   ....[101]....
        /*170c*/ 	.word	0x0001e750
        /*1710*/ 	.word	0x00000003
        /*1714*/ 	.word	0x00016860
        /*1718*/ 	.short	0x010a
        /*171a*/ 	.byte	0x3f
	.zero		1


	//----- nvinfo : EIATTR_NUM_MBARRIERS
	.align		4
.L_325:
        /*171c*/ 	.byte	0x03, 0x38
        /*171e*/ 	.short	0x0016


	//----- nvinfo : EIATTR_EXIT_INSTR_OFFSETS
	.align		4
        /*1720*/ 	.byte	0x04, 0x1c
        /*1722*/ 	.short	(.L_327 - .L_326)


	//   ....[0]....
.L_326:
        /*1724*/ 	.word	0x00018850


	//----- nvinfo : EIATTR_MAX_THREADS
	.align		4
.L_327:
        /*1728*/ 	.byte	0x04, 0x05
        /*172a*/ 	.short	(.L_329 - .L_328)
.L_328:
        /*172c*/ 	.word	0x00000200
        /*1730*/ 	.word	0x00000001
        /*1734*/ 	.word	0x00000001


	//----- nvinfo : EIATTR_CRS_STACK_SIZE
	.align		4
.L_329:
        /*1738*/ 	.byte	0x04, 0x1e
        /*173a*/ 	.short	(.L_331 - .L_330)
.L_330:
        /*173c*/ 	.word	0x00000000


	//----- nvinfo : EIATTR_CBANK_PARAM_SIZE
	.align		4
.L_331:
        /*1740*/ 	.byte	0x03, 0x19
        /*1742*/ 	.short	0x0af0


	//----- nvinfo : EIATTR_PARAM_CBANK
	.align		4
        /*1744*/ 	.byte	0x04, 0x0a
        /*1746*/ 	.short	(.L_333 - .L_332)
	.align		4
.L_332:
        /*1748*/ 	.word	index@(.nv.constant0._ZN7cutlass13device_kernelIN5flash11enable_sm90INS1_16FlashAttnFwdSm90INS1_25CollectiveMainloopFwdSm90ILi2EN4cute5tupleIJNS5_1CILi1EEES8_S8_EEENS6_IJNS7_ILi192EEENS7_ILi128EEENS7_ILi64EEEEEELi64ENS_6half_tEfNS_4arch4Sm90ELb1ELb0ELb0ELb1ELb1ELb1ELb0ELb1ELb1ELb1ELb0ELb0EEENS1_21CollectiveEpilogueFwdINS6_IJSA_SC_SB_EEES9_SE_SG_Li384ELb1ELb1ELb0ELb0EEENS1_36VarlenDynamicPersistentTileSchedulerILi192ELi128ELi384ELi128ELb0ELb1ELb1ELb1ELb1ELb1EEEEEEEEEvNT_6ParamsE)
        /*174c*/ 	.short	0x0210
        /*174e*/ 	.short	0x0af0


	//----- nvinfo : EIATTR_SW_WAR
	.align		4
.L_333:
        /*1750*/ 	.byte	0x04, 0x36
        /*1752*/ 	.short	(.L_335 - .L_334)
.L_334:
        /*1754*/ 	.word	0x00000008
.L_335:


//--------------------- .nv.callgraph             --------------------------
	.section	.nv.callgraph,"",@"SHT_CUDA_CALLGRAPH"
	.align	4
	.sectionentsize	8
	.align		4
        /*0000*/ 	.word	0x00000000
	.align		4
        /*0004*/ 	.word	0xffffffff
	.align		4
        /*0008*/ 	.word	index@(_ZN7cutlass13device_kernelIN5flash11enable_sm90INS1_16FlashAttnFwdSm90INS1_25CollectiveMainloopFwdSm90ILi2EN4cute5tupleIJNS5_1CILi1EEES8_S8_EEENS6_IJNS7_ILi192EEENS7_ILi128EEENS7_ILi64EEEEEELi64ENS_6half_tEfNS_4arch4Sm90ELb0ELb0ELb0ELb0ELb1ELb0ELb0ELb1ELb1ELb1ELb0ELb0EEENS1_21CollectiveEpilogueFwdINS6_IJSA_SC_SB_EEES9_SE_SG_Li384ELb0ELb1ELb0ELb0EEENS1_29StaticPersistentTileSchedulerILb0EEEEEEEEEvNT_6ParamsE)
	.align		4
        /*000c*/ 	.word	index@(__assertfail)
	.align		4
        /*0010*/ 	.word	index@(_ZN7cutlass13device_kernelIN5flash11enable_sm90INS1_16FlashAttnFwdSm90INS1_25CollectiveMainloopFwdSm90ILi2EN4cute5tupleIJNS5_1CILi1EEES8_S8_EEENS6_IJNS7_ILi192EEENS7_ILi128EEENS7_ILi64EEEEEELi64ENS_6half_tEfNS_4arch4Sm90ELb0ELb0ELb0ELb1ELb1ELb0ELb0ELb1ELb1ELb1ELb0ELb0EEENS1_21CollectiveEpilogueFwdINS6_IJSA_SC_SB_EEES9_SE_SG_Li384ELb1ELb1ELb0ELb0EEENS1_36VarlenDynamicPersistentTileSchedulerILi192ELi128ELi384ELi128ELb0ELb1ELb1ELb0ELb1ELb1EEEEEEEEEvNT_6ParamsE)
	.align		4
        /*0014*/ 	.word	index@(__assertfail)
	.align		4
        /*0018*/ 	.word	index@(_ZN7cutlass13device_kernelIN5flash11enable_sm90INS1_16FlashAttnFwdSm90INS1_25CollectiveMainloopFwdSm90ILi2EN4cute5tupleIJNS5_1CILi1EEES8_S8_EEENS6_IJNS7_ILi192EEENS7_ILi128EEENS7_ILi64EEEEEELi64ENS_6half_tEfNS_4arch4Sm90ELb0ELb0ELb0ELb1ELb1ELb1ELb0ELb1ELb1ELb1ELb0ELb0EEENS1_21CollectiveEpilogueFwdINS6_IJSA_SC_SB_EEES9_SE_SG_Li384ELb1ELb1ELb0ELb0EEENS1_36VarlenDynamicPersistentTileSchedulerILi192ELi128ELi384ELi128ELb0ELb1ELb1ELb0ELb1ELb1EEEEEEEEEvNT_6ParamsE)
	.align		4
        /*001c*/ 	.word	index@(__assertfail)
	.align		4
        /*0020*/ 	.word	index@(_ZN7cutlass13device_kernelIN5flash11enable_sm90INS1_16FlashAttnFwdSm90INS1_25CollectiveMainloopFwdSm90ILi2EN4cute5tupleIJNS5_1CILi1EEES8_S8_EEENS6_IJNS7_ILi192EEENS7_ILi128EEENS7_ILi64EEEEEELi64ENS_6half_tEfNS_4arch4Sm90ELb0ELb1ELb0ELb0ELb1ELb0ELb0ELb1ELb1ELb1ELb0ELb0EEENS1_21CollectiveEpilogueFwdINS6_IJSA_SC_SB_EEES9_SE_SG_Li384ELb0ELb1ELb0ELb0EEENS1_30DynamicPersistentTileSchedulerILi384ELi128ELb0ELb1ELb1EEEEEEEEEvNT_6ParamsE)
	.align		4
        /*0024*/ 	.word	index@(__assertfail)
	.align		4
        /*0028*/ 	.word	index@(_ZN7cutlass13device_kernelIN5flash11enable_sm90INS1_16FlashAttnFwdSm90INS1_25CollectiveMainloopFwdSm90ILi2EN4cute5tupleIJNS5_1CILi1EEES8_S8_EEENS6_IJNS7_ILi192EEENS7_ILi128EEENS7_ILi64EEEEEELi64ENS_6half_tEfNS_4arch4Sm90ELb0ELb1ELb0ELb1ELb1ELb0ELb0ELb1ELb1ELb1ELb0ELb0EEENS1_21CollectiveEpilogueFwdINS6_IJSA_SC_SB_EEES9_SE_SG_Li384ELb1ELb1ELb0ELb0EEENS1_36VarlenDynamicPersistentTileSchedulerILi192ELi128ELi384ELi128ELb0ELb1ELb1ELb1ELb0ELb1EEEEEEEEEvNT_6ParamsE)
	.align		4
        /*002c*/ 	.word	index@(__assertfail)
	.align		4
        /*0030*/ 	.word	index@(_ZN7cutlass13device_kernelIN5flash11enable_sm90INS1_16FlashAttnFwdSm90INS1_25CollectiveMainloopFwdSm90ILi2EN4cute5tupleIJNS5_1CILi1EEES8_S8_EEENS6_IJNS7_ILi192EEENS7_ILi128EEENS7_ILi64EEEEEELi64ENS_6half_tEfNS_4arch4Sm90ELb0ELb1ELb0ELb1ELb1ELb1ELb0ELb1ELb1ELb1ELb0ELb0EEENS1_21CollectiveEpilogueFwdINS6_IJSA_SC_SB_EEES9_SE_SG_Li384ELb1ELb1ELb0ELb0EEENS1_36VarlenDynamicPersistentTileSchedulerILi192ELi128ELi384ELi128ELb0ELb1ELb1ELb1ELb0ELb1EEEEEEEEEvNT_6ParamsE)
	.align		4
        /*0034*/ 	.word	index@(__assertfail)
	.align		4
        /*0038*/ 	.word	index@(_ZN7cutlass13device_kernelIN5flash11enable_sm90INS1_16FlashAttnFwdSm90INS1_25CollectiveMainloopFwdSm90ILi2EN4cute5tupleIJNS5_1CILi1EEES8_S8_EEENS6_IJNS7_ILi192EEENS7_ILi128EEENS7_ILi64EEEEEELi64ENS_6half_tEfNS_4arch4Sm90ELb1ELb0ELb0ELb0ELb1ELb0ELb0ELb1ELb1ELb1ELb0ELb0EEENS1_21CollectiveEpilogueFwdINS6_IJSA_SC_SB_EEES9_SE_SG_Li384ELb0ELb1ELb0ELb0EEENS1_30DynamicPersistentTileSchedulerILi384ELi128ELb0ELb1ELb1EEEEEEEEEvNT_6ParamsE)
	.align		4
        /*003c*/ 	.word	index@(__assertfail)
	.align		4
        /*0040*/ 	.word	index@(_ZN7cutlass13device_kernelIN5flash11enable_sm90INS1_16FlashAttnFwdSm90INS1_25CollectiveMainloopFwdSm90ILi2EN4cute5tupleIJNS5_1CILi1EEES8_S8_EEENS6_IJNS7_ILi192EEENS7_ILi128EEENS7_ILi64EEEEEELi64ENS_6half_tEfNS_4arch4Sm90ELb1ELb0ELb0ELb1ELb1ELb0ELb0ELb1ELb1ELb1ELb0ELb0EEENS1_21CollectiveEpilogueFwdINS6_IJSA_SC_SB_EEES9_SE_SG_Li384ELb1ELb1ELb0ELb0EEENS1_36VarlenDynamicPersistentTileSchedulerILi192ELi128ELi384ELi128ELb0ELb1ELb1ELb1ELb1ELb1EEEEEEEEEvNT_6ParamsE)
	.align		4
        /*0044*/ 	.word	index@(__assertfail)
	.align		4
        /*0048*/ 	.word	index@(_ZN7cutlass13device_kernelIN5flash11enable_sm90INS1_16FlashAttnFwdSm90INS1_25CollectiveMainloopFwdSm90ILi2EN4cute5tupleIJNS5_1CILi1EEES8_S8_EEENS6_IJNS7_ILi192EEENS7_ILi128EEENS7_ILi64EEEEEELi64ENS_6half_tEfNS_4arch4Sm90ELb1ELb0ELb0ELb1ELb1ELb1ELb0ELb1ELb1ELb1ELb0ELb0EEENS1_21CollectiveEpilogueFwdINS6_IJSA_SC_SB_EEES9_SE_SG_Li384ELb1ELb1ELb0ELb0EEENS1_36VarlenDynamicPersistentTileSchedulerILi192ELi128ELi384ELi128ELb0ELb1ELb1ELb1ELb1ELb1EEEEEEEEEvNT_6ParamsE)
	.align		4
        /*004c*/ 	.word	index@(__assertfail)
	.align		4
        /*0050*/ 	.word	0x00000000
	.align		4
        /*0054*/ 	.word	0xfffffffe
	.align		4
        /*0058*/ 	.word	0x00000000
	.align		4
        /*005c*/ 	.word	0xfffffffd
	.align		4
        /*0060*/ 	.word	0x00000000
	.align		4
        /*0064*/ 	.word	0xfffffffc


//--------------------- .nv.constant4             --------------------------
	.section	.nv.constant4,"a",@progbits
	.align	8
	.align		8
.nv.constant4:
        /*0000*/ 	.dword	__assertfail
	.align		8
        /*0008*/ 	.dword	__unnamed_1
	.align		8
        /*0010*/ 	.dword	__unnamed_2
	.align		8
        /*0018*/ 	.dword	__unnamed_3
	.align		8
        /*0020*/ 	.dword	__unnamed_4
	.align		8
        /*0028*/ 	.dword	__unnamed_5
	.align		8
        /*0030*/ 	.dword	_ZN71_INTERNAL_5862e68d_35_flash_fwd_hdim64_fp16_paged_sm90_cu_de61a85f_32574cuda3std3__45__cpo5beginE
	.align		8
        /*0038*/ 	.dword	_ZN71_INTERNAL_5862e68d_35_flash_fwd_hdim64_fp16_paged_sm90_cu_de61a85f_32574cuda3std3__45__cpo3endE
	.align		8
        /*0040*/ 	.dword	_ZN71_INTERNAL_5862e68d_35_flash_fwd_hdim64_fp16_paged_sm90_cu_de61a85f_32574cuda3std3__45__cpo6cbeginE
	.align		8
        /*0048*/ 	.dword	_ZN71_INTERNAL_5862e68d_35_flash_fwd_hdim64_fp16_paged_sm90_cu_de61a85f_32574cuda3std3__45__cpo4cendE
	.align		8
        /*0050*/ 	.dword	_ZN71_INTERNAL_5862e68d_35_flash_fwd_hdim64_fp16_paged_sm90_cu_de61a85f_32574cuda3std3__473_GLOBAL__N__5862e68d_35_flash_fwd_hdim64_fp16_paged_sm90_cu_de61a85f_32576ignoreE
	.align		8
        /*0058*/ 	.dword	_ZN71_INTERNAL_5862e68d_35_flash_fwd_hdim64_fp16_paged_sm90_cu_de61a85f_32574cuda3std3__419piecewise_constructE
	.align		8
        /*0060*/ 	.dword	_ZN71_INTERNAL_5862e68d_35_flash_fwd_hdim64_fp16_paged_sm90_cu_de61a85f_32574cuda3std3__48in_placeE
	.align		8
        /*0068*/ 	.dword	_ZN71_INTERNAL_5862e68d_35_flash_fwd_hdim64_fp16_paged_sm90_cu_de61a85f_32574cuda3std6ranges3__45__cpo4swapE
	.align		8
        /*0070*/ 	.dword	_ZN71_INTERNAL_5862e68d_35_flash_fwd_hdim64_fp16_paged_sm90_cu_de61a85f_32574cuda3std6ranges3__45__cpo9iter_moveE
	.align		8
        /*0078*/ 	.dword	_ZN71_INTERNAL_5862e68d_35_flash_fwd_hdim64_fp16_paged_sm90_cu_de61a85f_32574cute7productE
	.align		8
        /*0080*/ 	.dword	_ZN71_INTERNAL_5862e68d_35_flash_fwd_hdim64_fp16_paged_sm90_cu_de61a85f_32574cute1_E
	.align		8
        /*0088*/ 	.dword	$str$23
	.align		8
        /*0090*/ 	.dword	$str$24


//--------------------- .text._ZN7cutlass13device_kernelIN5flash11enable_sm90INS1_16FlashAttnFwdSm90INS1_25CollectiveMainloopFwdSm90ILi2EN4cute5tupleIJNS5_1CILi1EEES8_S8_EEENS6_IJNS7_ILi192EEENS7_ILi128EEENS7_ILi64EEEEEELi64ENS_6half_tEfNS_4arch4Sm90ELb0ELb0ELb0ELb0ELb1ELb0ELb0ELb1ELb1ELb1ELb0ELb0EEENS1_21CollectiveEpilogueFwdINS6_IJSA_SC_SB_EEES9_SE_SG_Li384ELb0ELb1ELb0ELb0EEENS1_29StaticPersistentTileSchedulerILb0EEEEEEEEEvNT_6ParamsE --------------------------
	.section	.text._ZN7cutlass13device_kernelIN5flash11enable_sm90INS1_16FlashAttnFwdSm90INS1_25CollectiveMainloopFwdSm90ILi2EN4cute5tupleIJNS5_1CILi1EEES8_S8_EEENS6_IJNS7_ILi192EEENS7_ILi128EEENS7_ILi64EEEEEELi64ENS_6half_tEfNS_4arch4Sm90ELb0ELb0ELb0ELb0ELb1ELb0ELb0ELb1ELb1ELb1ELb0ELb0EEENS1_21CollectiveEpilogueFwdINS6_IJSA_SC_SB_EEES9_SE_SG_Li384ELb0ELb1ELb0ELb0EEENS1_29StaticPersistentTileSchedulerILb0EEEEEEEEEvNT_6ParamsE,"ax",@progbits
	.align	128
.text._ZN7cutlass13device_kernelIN5flash11enable_sm90INS1_16FlashAttnFwdSm90INS1_25CollectiveMainloopFwdSm90ILi2EN4cute5tupleIJNS5_1CILi1EEES8_S8_EEENS6_IJNS7_ILi192EEENS7_ILi128EEENS7_ILi64EEEEEELi64ENS_6half_tEfNS_4arch4Sm90ELb0ELb0ELb0ELb0ELb1ELb0ELb0ELb1ELb1ELb1ELb0ELb0EEENS1_21CollectiveEpilogueFwdINS6_IJSA_SC_SB_EEES9_SE_SG_Li384ELb0ELb1ELb0ELb0EEENS1_29StaticPersistentTileSchedulerILb0EEEEEEEEEvNT_6ParamsE:
        .type           _ZN7cutlass13device_kernelIN5flash11enable_sm90INS1_16FlashAttnFwdSm90INS1_25CollectiveMainloopFwdSm90ILi2EN4cute5tupleIJNS5_1CILi1EEES8_S8_EEENS6_IJNS7_ILi192EEENS7_ILi128EEENS7_ILi64EEEEEELi64ENS_6half_tEfNS_4arch4Sm90ELb0ELb0ELb0ELb0ELb1ELb0ELb0ELb1ELb1ELb1ELb0ELb0EEENS1_21CollectiveEpilogueFwdINS6_IJSA_SC_SB_EEES9_SE_SG_Li384ELb0ELb1ELb0ELb0EEENS1_29StaticPersistentTileSchedulerILb0EEEEEEEEEvNT_6ParamsE,@function
        .size           _ZN7cutlass13device_kernelIN5flash11enable_sm90INS1_16FlashAttnFwdSm90INS1_25CollectiveMainloopFwdSm90ILi2EN4cute5tupleIJNS5_1CILi1EEES8_S8_EEENS6_IJNS7_ILi192EEENS7_ILi128EEENS7_ILi64EEEEEELi64ENS_6half_tEfNS_4arch4Sm90ELb0ELb0ELb0ELb0ELb1ELb0ELb0ELb1ELb1ELb1ELb0ELb0EEENS1_21CollectiveEpilogueFwdINS6_IJSA_SC_SB_EEES9_SE_SG_Li384ELb0ELb1ELb0ELb0EEENS1_29StaticPersistentTileSchedulerILb0EEEEEEEEEvNT_6ParamsE,(.L_x_3105 - _ZN7cutlass13device_kernelIN5flash11enable_sm90INS1_16FlashAttnFwdSm90INS1_25CollectiveMainloopFwdSm90ILi2EN4cute5tupleIJNS5_1CILi1EEES8_S8_EEENS6_IJNS7_ILi192EEENS7_ILi128EEENS7_ILi64EEEEEELi64ENS_6half_tEfNS_4arch4Sm90ELb0ELb0ELb0ELb0ELb1ELb0ELb0ELb1ELb1ELb1ELb0ELb0EEENS1_21CollectiveEpilogueFwdINS6_IJSA_SC_SB_EEES9_SE_SG_Li384ELb0ELb1ELb0ELb0EEENS1_29StaticPersistentTileSchedulerILb0EEEEEEEEEvNT_6ParamsE)
        .other          _ZN7cutlass13device_kernelIN5flash11enable_sm90INS1_16FlashAttnFwdSm90INS1_25CollectiveMainloopFwdSm90ILi2EN4cute5tupleIJNS5_1CILi1EEES8_S8_EEENS6_IJNS7_ILi192EEENS7_ILi128EEENS7_ILi64EEEEEELi64ENS_6half_tEfNS_4arch4Sm90ELb0ELb0ELb0ELb0ELb1ELb0ELb0ELb1ELb1ELb1ELb0ELb0EEENS1_21CollectiveEpilogueFwdINS6_IJSA_SC_SB_EEES9_SE_SG_Li384ELb0ELb1ELb0ELb0EEENS1_29StaticPersistentTileSchedulerILb0EEEEEEEEEvNT_6ParamsE,@"STO_CUDA_ENTRY STV_DEFAULT"
_ZN7cutlass13device_kernelIN5flash11enable_sm90INS1_16FlashAttnFwdSm90INS1_25CollectiveMainloopFwdSm90ILi2EN4cute5tupleIJNS5_1CILi1EEES8_S8_EEENS6_IJNS7_ILi192EEENS7_ILi128EEENS7_ILi64EEEEEELi64ENS_6half_tEfNS_4arch4Sm90ELb0ELb0ELb0ELb0ELb1ELb0ELb0ELb1ELb1ELb1ELb0ELb0EEENS1_21CollectiveEpilogueFwdINS6_IJSA_SC_SB_EEES9_SE_SG_Li384ELb0ELb1ELb0ELb0EEENS1_29StaticPersistentTileSchedulerILb0EEEEEEEEEvNT_6ParamsE:
[----:B------:R-:W0:Y:S02]  /*0000*/  LDC R1, c[0x0][0x28] ;  /* 0x00000a00ff017b82 */ /* 0x000e240000000800 */
[----:B0-----:R-:W-:Y:S01]  /*0010*/  VIADD R1, R1, 0xfffffff0 ;  /* 0xfffffff001017836 */ /* 0x001fe20000000000 */
[----:B------:R-:W0:Y:S01]  /*0020*/  S2R R3, SR_TID.X ;  /* 0x0000000000037919 */ /* 0x000e220000002100 */
[----:B------:R-:W-:Y:S01]  /*0030*/  ELECT P0, URZ, PT ;  /* 0x00000000003f782f */ /* 0x000fe20003800000 */
[----:B------:R-:W-:Y:S01]  /*0040*/  UMOV UR4, 0x80 ;  /* 0x0000008000047882 */ /* 0x000fe20000000000 */
[----:B------:R-:W-:Y:S01]  /*0050*/  UMOV UR7, 0x180 ;  /* 0x0000018000077882 */ /* 0x000fe20000000000 */
[--C-:B0-----:R-:W-:Y:S02]  /*0060*/  SHF.R.U32.HI R0, RZ, 0x5, R3.reuse ;  /* 0x00000005ff007819 */ /* 0x101fe40000011603 */
[----:B------:R-:W-:-:S03]  /*0070*/  SHF.R.U32.HI R18, RZ, 0x7, R3 ;  /* 0x00000007ff127819 */ /* 0x000fc60000011603 */
[----:B------:R-:W0:Y:S04]  /*0080*/  SHFL.IDX PT, R2, R0, RZ, 0x1f ;  /* 0x00001fff00027589 */ /* 0x000e2800000e0000 */
[----:B------:R1:W2:Y:S01]  /*0090*/  SHFL.IDX PT, R3, R18, RZ, 0x1f ;  /* 0x00001fff12037589 */ /* 0x0002a200000e0000 */
[C---:B0-----:R-:W-:Y:S02]  /*00a0*/  ISETP.NE.OR P0, PT, R2.reuse, RZ, !P0 ;  /* 0x000000ff0200720c */ /* 0x041fe40004705670 */
[----:B------:R-:W-:-:S11]  /*00b0*/  ISETP.NE.AND P1, PT, R2, RZ, PT ;  /* 0x000000ff0200720c */ /* 0x000fd60003f25270 */
[----:B------:R-:W-:Y:S01]  /*00c0*/  VOTEU.ALL UP0, P0 ;  /* 0x00000000003f7886 */ /* 0x000fe20000000000 */
[----:B------:R-:W-:-:S04]  /*00d0*/  VOTEU.ALL UP1, P0 ;  /* 0x00000000003f7886 */ /* 0x000fc80000020000 */
[----:B------:R-:W0:Y:S01]  /*00e0*/  @!UP0 S2UR UR8, SR_CgaCtaId ;  /* 0x00000000000889c3 */ /* 0x000e220000008800 */
[----:B------:R-:W-:Y:S01]  /*00f0*/  @!UP0 UMOV UR6, 0x400 ;  /* 0x0000040000068882 */ /* 0x000fe20000000000 */
[----:B------:R-:W-:-:S04]  /*0100*/  @!UP0 UIADD3 UR4, -UR4, 0x100000, URZ ;  /* 0x0010000004048890 */ /* 0x000fc8000fffe13f */
[----:B------:R-:W-:Y:S02]  /*0110*/  @!UP0 USHF.L.U32 UR5, UR4, 0xb, URZ ;  /* 0x0000000b04058899 */ /* 0x000fe4000800063f */
[----:B------:R-:W-:Y:S02]  /*0120*/  @!UP0 USHF.L.U32 UR4, UR4, 0x1, URZ ;  /* 0x0000000104048899 */ /* 0x000fe4000800063f */
[----:B0-----:R-:W-:Y:S02]  /*0130*/  @!UP0 ULEA UR8, UR8, UR6, 0x18 ;  /* 0x0000000608088291 */ /* 0x001fe4000f8ec03f */
[----:B------:R-:W-:-:S04]  /*0140*/  @!UP0 UIADD3 UR6, -UR7, 0x100000, URZ ;  /* 0x0010000007068890 */ /* 0x000fc8000fffe13f */
[----:B------:R-:W-:Y:S02]  /*0150*/  @!UP0 USHF.L.U32 UR7, UR6, 0xb, URZ ;  /* 0x0000000b06078899 */ /* 0x000fe4000800063f */
[----:B------:R-:W-:Y:S01]  /*0160*/  @!UP0 USHF.L.U32 UR6, UR6, 0x1, URZ ;  /* 0x0000000106068899 */ /* 0x000fe2000800063f */
[----:B------:R-:W-:-:S05]  /*0170*/  VOTEU.ALL UP0, P0 ;  /* 0x00000000003f7886 */ /* 0x000fca0000000000 */
[----:B------:R1:W0:Y:S06]  /*0180*/  @!UP0 SYNCS.EXCH.64 URZ, [UR8+0x16800], UR4 ;  /* 0x01680004083f85b2 */ /* 0x00022c0008000100 */
[----:B------:R1:W3:Y:S02]  /*0190*/  @!UP1 SYNCS.EXCH.64 URZ, [UR8+0x16820], UR6 ;  /* 0x01682006083f95b2 */ /* 0x0002e40008000100 */
[----:B-12---:R-:W-:Y:S05]  /*01a0*/  @P1 BRA `(.L_x_0) ;  /* 0x0000000000481947 */ /* 0x006fea0003800000 */
[----:B------:R-:W1:Y:S01]  /*01b0*/  S2UR UR5, SR_CgaCtaId ;  /* 0x00000000000579c3 */ /* 0x000e620000008800 */
[----:B------:R-:W-:Y:S01]  /*01c0*/  UMOV UR4, 0x400 ;  /* 0x0000040000047882 */ /* 0x000fe20000000000 */
[----:B------:R-:W-:Y:S01]  /*01d0*/  UMOV UR6, 0x80 ;  /* 0x0000008000067882 */ /* 0x000fe20000000000 */
[----:B------:R-:W-:Y:S01]  /*01e0*/  UMOV UR7, 0x180 ;  /* 0x0000018000077882 */ /* 0x000fe20000000000 */
[----:B------:R-:W-:Y:S01]  /*01f0*/  ELECT P0, URZ, PT ;  /* 0x00000000003f782f */ /* 0x000fe20003800000 */
[----:B-1----:R-:W-:Y:S02]  /*0200*/  ULEA UR8, UR5, UR4, 0x18 ;  /* 0x0000000405087291 */ /* 0x002fe4000f8ec03f */
[----:B------:R-:W-:-:S04]  /*0210*/  UIADD3 UR4, -UR6, 0x100000, URZ ;  /* 0x0010000006047890 */ /* 0x000fc8000fffe13f */
[----:B------:R-:W-:Y:S02]  /*0220*/  USHF.L.U32 UR5, UR4, 0xb, URZ ;  /* 0x0000000b04057899 */ /* 0x000fe4000800063f */
[----:B------:R-:W-:Y:S02]  /*0230*/  USHF.L.U32 UR4, UR4, 0x1, URZ ;  /* 0x0000000104047899 */ /* 0x000fe4000800063f */
[----:B------:R-:W-:-:S04]  /*0240*/  UIADD3 UR6, -UR7, 0x100000, URZ ;  /* 0x0010000007067890 */ /* 0x000fc8000fffe13f */
[----:B------:R-:W-:Y:S02]  /*0250*/  USHF.L.U32 UR7, UR6, 0xb, URZ ;  /* 0x0000000b06077899 */ /* 0x000fe4000800063f */
[----:B------:R-:W-:Y:S01]  /*0260*/  USHF.L.U32 UR6, UR6, 0x1, URZ ;  /* 0x0000000106067899 */ /* 0x000fe2000800063f */
[----:B------:R-:W1:Y:S03]  /*0270*/  FENCE.VIEW.ASYNC.S ;  /* 0x00000000000073c6 */ /* 0x000e660000000000 */
[----:B-1----:R1:W2:Y:S08]  /*0280*/  SYNCS.EXCH.64 URZ, [UR8+0x16830], UR4 ;  /* 0x01683004083f75b2 */ /* 0x0022b00008000100 */
[----:B------:R1:W4:Y:S01]  /*0290*/  SYNCS.EXCH.64 URZ, [UR8+0x16840], UR6 ;  /* 0x01684006083f75b2 */ /* 0x0003220008000100 */
[----:B------:R1:W0:Y:S01]  /*02a0*/  SYNCS.EXCH.64 URZ, [UR8+0x16838], UR4 ;  /* 0x01683804083f75b2 */ /* 0x0002220008000100 */
[----:B------:R1:W0:Y:S01]  /*02b0*/  SYNCS.EXCH.64 URZ, [UR8+0x16848], UR6 ;  /* 0x01684806083f75b2 */ /* 0x0002220008000100 */
[----:B------:R-:W-:Y:S01]  /*02c0*/  NOP ;  /* 0x0000000000007918 */ /* 0x000fe20000000000 */
.L_x_0:
[----:B------:R-:W5:Y:S01]  /*02d0*/  SHFL.IDX PT, R2, R0, RZ, 0x1f ;  /* 0x00001fff00027589 */ /* 0x000f6200000e0000 */
[----:B------:R-:W-:Y:S01]  /*02e0*/  NOP ;  /* 0x0000000000007918 */ /* 0x000fe20000000000 */
[----:B-----5:R-:W-:-:S13]  /*02f0*/  ISETP.NE.AND P0, PT, R2, RZ, PT ;  /* 0x000000ff0200720c */ /* 0x020fda0003f05270 */
[----:B------:R-:W-:Y:S05]  /*0300*/  @P0 BRA `(.L_x_1) ;  /* 0x0000000000480947 */ /* 0x000fea0003800000 */
[----:B-1----:R-:W1:Y:S01]  /*0310*/  S2UR UR5, SR_CgaCtaId ;  /* 0x00000000000579c3 */ /* 0x002e620000008800 */
        /* <DEDUP_REMOVED lines=12> */
[----:B-1----:R1:W0:Y:S08]  /*03e0*/  SYNCS.EXCH.64 URZ, [UR8+0x16850], UR4 ;  /* 0x01685004083f75b2 */ /* 0x0022300008000100 */
[----:B------:R1:W0:Y:S01]  /*03f0*/  SYNCS.EXCH.64 URZ, [UR8+0x16860], UR6 ;  /* 0x01686006083f75b2 */ /* 0x0002220008000100 */
[----:B------:R1:W0:Y:S01]  /*0400*/  SYNCS.EXCH.64 URZ, [UR8+0x16858], UR4 ;  /* 0x01685804083f75b2 */ /* 0x0002220008000100 */
[----:B------:R1:W0:Y:S01]  /*0410*/  SYNCS.EXCH.64 URZ, [UR8+0x16868], UR6 ;  /* 0x01686806083f75b2 */ /* 0x0002220008000100 */
[----:B------:R-:W-:Y:S01]  /*0420*/  NOP ;  /* 0x0000000000007918 */ /* 0x000fe20000000000 */
.L_x_1:
[----:B------:R-:W5:Y:S01]  /*0430*/  SHFL.IDX PT, R2, R0, RZ, 0x1f ;  /* 0x00001fff00027589 */ /* 0x000f6200000e0000 */
[----:B------:R-:W-:Y:S01]  /*0440*/  NOP ;  /* 0x0000000000007918 */ /* 0x000fe20000000000 */
[----:B-----5:R-:W-:-:S13]  /*0450*/  ISETP.NE.AND P0, PT, R2, RZ, PT ;  /* 0x000000ff0200720c */ /* 0x020fda0003f05270 */
[----:B------:R-:W-:Y:S05]  /*0460*/  @P0 BRA `(.L_x_2) ;  /* 0x0000000000380947 */ /* 0x000fea0003800000 */
[----:B-1----:R-:W1:Y:S01]  /*0470*/  S2UR UR5, SR_CgaCtaId ;  /* 0x00000000000579c3 */ /* 0x002e620000008800 */
[----:B------:R-:W-:Y:S01]  /*0480*/  UMOV UR4, 0x400 ;  /* 0x0000040000047882 */ /* 0x000fe20000000000 */
[----:B------:R-:W-:Y:S01]  /*0490*/  UMOV UR7, 0x80 ;  /* 0x0000008000077882 */ /* 0x000fe20000000000 */
[----:B------:R-:W-:Y:S01]  /*04a0*/  ELECT P0, URZ, PT ;  /* 0x00000000003f782f */ /* 0x000fe20003800000 */
[----:B-1----:R-:W-:Y:S02]  /*04b0*/  ULEA UR6, UR5, UR4, 0x18 ;  /* 0x0000000405067291 */ /* 0x002fe4000f8ec03f */
[----:B------:R-:W-:-:S04]  /*04c0*/  UIADD3 UR4, -UR7, 0x100000, URZ ;  /* 0x0010000007047890 */ /* 0x000fc8000fffe13f */
[----:B------:R-:W-:Y:S02]  /*04d0*/  USHF.L.U32 UR5, UR4, 0xb, URZ ;  /* 0x0000000b04057899 */ /* 0x000fe4000800063f */
[----:B------:R-:W-:Y:S01]  /*04e0*/  USHF.L.U32 UR4, UR4, 0x1, URZ ;  /* 0x0000000104047899 */ /* 0x000fe2000800063f */
[----:B------:R-:W1:Y:S11]  /*04f0*/  FENCE.VIEW.ASYNC.S ;  /* 0x00000000000073c6 */ /* 0x000e760000000000 */
[----:B-1----:R1:W0:Y:S01]  /*0500*/  SYNCS.EXCH.64 URZ, [UR6+0x16870], UR4 ;  /* 0x01687004063f75b2 */ /* 0x0022220008000100 */
[----:B------:R1:W0:Y:S01]  /*0510*/  SYNCS.EXCH.64 URZ, [UR6+0x16880], UR4 ;  /* 0x01688004063f75b2 */ /* 0x0002220008000100 */
[----:B------:R1:W0:Y:S01]  /*0520*/  SYNCS.EXCH.64 URZ, [UR6+0x16878], UR4 ;  /* 0x01687804063f75b2 */ /* 0x0002220008000100 */
[----:B------:R1:W0:Y:S01]  /*0530*/  SYNCS.EXCH.64 URZ, [UR6+0x16888], UR4 ;  /* 0x01688804063f75b2 */ /* 0x0002220008000100 */
[----:B------:R-:W-:Y:S01]  /*0540*/  NOP ;  /* 0x0000000000007918 */ /* 0x000fe20000000000 */
.L_x_2:
        /* <DEDUP_REMOVED lines=22> */
.L_x_3:
[----:B------:R-:W5:Y:S01]  /*06b0*/  SHFL.IDX PT, R2, R0, RZ, 0x1f ;  /* 0x00001fff00027589 */ /* 0x000f6200000e0000 */
[----:B------:R-:W-:Y:S01]  /*06c0*/  R2UR UR9, R3 ;  /* 0x00000000030972ca */ /* 0x000fe200000e0000 */
        /* <DEDUP_REMOVED lines=21> */
.L_x_4:
[----:B------:R-:W-:Y:S01]  /*0820*/  UISETP.NE.AND UP0, UPT, UR9, URZ, UPT ;  /* 0x0000003f0900728c */ /* 0x000fe2000bf05270 */
[----:B------:R-:W-:Y:S01]  /*0830*/  NOP ;  /* 0x0000000000007918 */ /* 0x000fe20000000000 */
[----:B------:R-:W-:Y:S01]  /*0840*/  UMOV UR39, 0x1 ;  /* 0x0000000100277882 */ /* 0x000fe20000000000 */
[----:B------:R-:W-:Y:S01]  /*0850*/  ULDC.64 UR50, c[0x0][0x208] ;  /* 0x0000820000327ab9 */ /* 0x000fe20000000a00 */
[----:B------:R-:W-:Y:S01]  /*0860*/  USEL UR39, UR39, 0x2, !UP0 ;  /* 0x0000000227277887 */ /* 0x000fe2000c000000 */
[----:B0-234-:R-:W-:Y:S01]  /*0870*/  BAR.SYNC.DEFER_BLOCKING 0x0 ;  /* 0x0000000000007b1d */ /* 0x01dfe20000010000 */
[----:B------:R-:W-:-:S13]  /*0880*/  PLOP3.LUT P0, PT, PT, PT, UP0, 0x80, 0x0 ;  /* 0x000000000000781c */ /* 0x000fda0003f0f008 */
[----:B------:R-:W-:Y:S05]  /*0890*/  @!P0 BRA `(.L_x_5) ;  /* 0x0000005800808947 */ /* 0x000fea0003800000 */
.L_x_6:
[----:B------:R-:W-:-:S08]  /*08a0*/  NOP ;  /* 0x0000000000007918 */ /* 0x000fd00000000000 */
[----:B------:R-:W0:Y:S02]  /*08b0*/  USETMAXREG.TRY_ALLOC.CTAPOOL UP0, 0xa0 ;  /* 0x000000a0000079c8 */ /* 0x000e240008000600 */
[----:B0-----:R-:W-:-:S13]  /*08c0*/  PLOP3.LUT P0, PT, PT, PT, UP0, 0x80, 0x0 ;  /* 0x000000000000781c */ /* 0x001fda0003f0f008 */
[----:B------:R-:W-:Y:S05]  /*08d0*/  @!P0 BRA `(.L_x_6) ;  /* 0xfffffffc00f08947 */ /* 0x000fea000383ffff */
[----:B------:R-:W0:Y:S01]  /*08e0*/  S2R R2, SR_TID.X ;  /* 0x0000000000027919 */ /* 0x000e220000002100 */
[----:B------:R-:W2:Y:S08]  /*08f0*/  S2UR UR46, SR_CTAID.X ;  /* 0x00000000002e79c3 */ /* 0x000eb00000002500 */
[----:B------:R-:W-:Y:S06]  /*0900*/  BAR.ARV 0x8, 0x200 ;  /* 0x0208000000007b1d */ /* 0x000fec0000002000 */
[----:B0-----:R-:W-:-:S04]  /*0910*/  LOP3.LUT R0, R2, 0xffffff80, RZ, 0xc0, !PT ;  /* 0xffffff8002007812 */ /* 0x001fc800078ec0ff */
[----:B------:R-:W-:Y:S02]  /*0920*/  ISETP.NE.AND P0, PT, R0, 0x80, PT ;  /* 0x000000800000780c */ /* 0x000fe40003f05270 */
[----:B------:R-:W2:Y:S11]  /*0930*/  LDC R0, c[0x0][0xc34] ;  /* 0x00030d00ff007b82 */ /* 0x000eb60000000800 */
[----:B------:R-:W-:Y:S06]  /*0940*/  @!P0 BAR.ARV 0x9, 0x100 ;  /* 0x0244000000008b1d */ /* 0x000fec0000002000 */
[----:B--2---:R-:W-:-:S13]  /*0950*/  ISETP.LE.AND P0, PT, R0, UR46, PT ;  /* 0x0000002e00007c0c */ /* 0x004fda000bf03270 */
[----:B-1----:R-:W-:Y:S05]  /*0960*/  @P0 EXIT ;  /* 0x000000000000094d */ /* 0x002fea0003800000 */
[----:B------:R-:W-:Y:S01]  /*0970*/  VIADD R2, R2, 0xffffff80 ;  /* 0xffffff8002027836 */ /* 0x000fe20000000000 */
[----:B------:R-:W-:Y:S01]  /*0980*/  ULOP3.LUT UR40, UR39, 0x1, URZ, 0xfc, !UPT ;  /* 0x0000000127287892 */ /* 0x000fe2000f8efc3f */
[----:B------:R-:W-:Y:S01]  /*0990*/  IMAD.MOV.U32 R153, RZ, RZ, -0x2 ;  /* 0xfffffffeff997424 */ /* 0x000fe200078e00ff */
[----:B------:R-:W-:Y:S01]  /*09a0*/  UMOV UR36, URZ ;  /* 0x0000003f00247c82 */ /* 0x000fe20008000000 */
[----:B------:R-:W-:Y:S01]  /*09b0*/  UMOV UR37, URZ ;  /* 0x0000003f00257c82 */ /* 0x000fe20008000000 */
[----:B------:R-:W-:Y:S01]  /*09c0*/  SHF.R.S32.HI R3, RZ, 0x1f, R2 ;  /* 0x0000001fff037819 */ /* 0x000fe20000011402 */
[----:B------:R-:W-:-:S03]  /*09d0*/  UMOV UR38, URZ ;  /* 0x0000003f00267c82 */ /* 0x000fc60008000000 */
[CC--:B------:R-:W-:Y:S02]  /*09e0*/  LEA.HI R19, R3.reuse, R2.reuse, RZ, 0x7 ;  /* 0x0000000203137211 */ /* 0x0c0fe400078f38ff */
[-C--:B------:R-:W-:Y:S02]  /*09f0*/  LEA.HI R7, R3, R2.reuse, RZ, 0x2 ;  /* 0x0000000203077211 */ /* 0x080fe400078f10ff */
[----:B------:R-:W-:Y:S02]  /*0a00*/  LOP3.LUT R17, R19, 0xffffff80, RZ, 0xc0, !PT ;  /* 0xffffff8013117812 */ /* 0x000fe400078ec0ff */
[CC--:B------:R-:W-:Y:S02]  /*0a10*/  LEA.HI R0, R3.reuse, R2.reuse, RZ, 0x4 ;  /* 0x0000000203007211 */ /* 0x0c0fe400078f20ff */
[----:B------:R-:W-:Y:S01]  /*0a20*/  LEA.HI R5, R3, R2, RZ, 0x5 ;  /* 0x0000000203057211 */ /* 0x000fe200078f28ff */
[----:B------:R-:W-:Y:S01]  /*0a30*/  IMAD.IADD R17, R2, 0x1, -R17 ;  /* 0x0000000102117824 */ /* 0x000fe200078e0a11 */
[----:B------:R-:W-:-:S02]  /*0a40*/  LOP3.LUT R11, R7, 0xfffffffc, RZ, 0xc0, !PT ;  /* 0xfffffffc070b7812 */ /* 0x000fc400078ec0ff */
[----:B------:R-:W-:Y:S01]  /*0a50*/  SHF.R.S32.HI R7, RZ, 0x4, R0 ;  /* 0x00000004ff077819 */ /* 0x000fe20000011400 */
[----:B------:R-:W-:Y:S01]  /*0a60*/  IMAD.SHL.U32 R6, R5, 0x20, RZ ;  /* 0x0000002005067824 */ /* 0x000fe200078e00ff */
[----:B------:R-:W-:Y:S01]  /*0a70*/  SHF.R.S32.HI R4, RZ, 0x1f, R17 ;  /* 0x0000001fff047819 */ /* 0x000fe20000011411 */
[----:B------:R-:W-:Y:S01]  /*0a80*/  IMAD.IADD R11, R2, 0x1, -R11 ;  /* 0x00000001020b7824 */ /* 0x000fe200078e0a0b */
[----:B------:R-:W-:Y:S02]  /*0a90*/  LEA.HI R16, R3, R2, RZ, 0x3 ;  /* 0x0000000203107211 */ /* 0x000fe400078f18ff */
[----:B------:R-:W-:Y:S02]  /*0aa0*/  LEA.HI R3, R4, R17, RZ, 0x2 ;  /* 0x0000001104037211 */ /* 0x000fe400078f10ff */
[C---:B------:R-:W-:Y:S02]  /*0ab0*/  LOP3.LUT R5, R0.reuse, 0x3fffff0, RZ, 0xc0, !PT ;  /* 0x03fffff000057812 */ /* 0x040fe400078ec0ff */
[----:B------:R-:W-:-:S02]  /*0ac0*/  LEA.HI R0, R0, R7, RZ, 0x1 ;  /* 0x0000000700007211 */ /* 0x000fc400078f08ff */
[----:B------:R-:W-:Y:S01]  /*0ad0*/  SHF.R.S32.HI R8, RZ, 0x2, R3 ;  /* 0x00000002ff087819 */ /* 0x000fe20000011403 */
[----:B------:R-:W-:Y:S01]  /*0ae0*/  IMAD.IADD R5, R2, 0x1, -R5 ;  /* 0x0000000102057824 */ /* 0x000fe200078e0a05 */
[----:B------:R-:W-:Y:S02]  /*0af0*/  SHF.R.S32.HI R9, RZ, 0x1f, R3 ;  /* 0x0000001fff097819 */ /* 0x000fe40000011403 */
[----:B------:R-:W-:Y:S02]  /*0b00*/  LOP3.LUT R0, R0, 0x1ffffffe, RZ, 0xc0, !PT ;  /* 0x1ffffffe00007812 */ /* 0x000fe400078ec0ff */
[----:B------:R-:W-:Y:S02]  /*0b10*/  SHF.R.S32.HI R19, RZ, 0x7, R19 ;  /* 0x00000007ff137819 */ /* 0x000fe40000011413 */
[----:B------:R-:W-:Y:S01]  /*0b20*/  LOP3.LUT R6, R6, 0xfffffc00, RZ, 0xc0, !PT ;  /* 0xfffffc0006067812 */ /* 0x000fe200078ec0ff */
[----:B------:R-:W-:Y:S01]  /*0b30*/  IMAD.IADD R152, R7, 0x1, -R0 ;  /* 0x0000000107987824 */ /* 0x000fe200078e0a00 */
[----:B------:R-:W-:Y:S01]  /*0b40*/  LEA.HI R9, R9, R8, RZ, 0x3 ;  /* 0x0000000809097211 */ /* 0x000fe200078f18ff */
[----:B------:R-:W-:Y:S01]  /*0b50*/  IMAD.HI R0, R19, 0x55555556, RZ ;  /* 0x5555555613007827 */ /* 0x000fe200078e02ff */
[----:B------:R-:W-:-:S02]  /*0b60*/  LEA R5, R5, R6, 0x6 ;  /* 0x0000000605057211 */ /* 0x000fc400078e30ff */
[----:B------:R-:W-:Y:S02]  /*0b70*/  LOP3.LUT R9, R9, 0xfffffff8, RZ, 0xc0, !PT ;  /* 0xfffffff809097812 */ /* 0x000fe400078ec0ff */
[----:B------:R-:W-:Y:S01]  /*0b80*/  LEA.HI R6, R4, R17, RZ, 0x5 ;  /* 0x0000001104067211 */ /* 0x000fe200078f28ff */
[----:B------:R-:W-:Y:S01]  /*0b90*/  IMAD R152, R152, 0x8, R5 ;  /* 0x0000000898987824 */ /* 0x000fe200078e0205 */
[----:B------:R-:W-:Y:S01]  /*0ba0*/  LEA.HI R0, R0, R0, RZ, 0x1 ;  /* 0x0000000000007211 */ /* 0x000fe200078f08ff */
[----:B------:R-:W-:Y:S01]  /*0bb0*/  IMAD.IADD R9, R8, 0x1, -R9 ;  /* 0x0000000108097824 */ /* 0x000fe200078e0a09 */
[----:B------:R-:W-:Y:S02]  /*0bc0*/  SHF.R.S32.HI R6, RZ, 0x5, R6 ;  /* 0x00000005ff067819 */ /* 0x000fe40000011406 */
[----:B------:R-:W-:Y:S01]  /*0bd0*/  LEA.HI R7, R11, R11, RZ, 0x1 ;  /* 0x0000000b0b077211 */ /* 0x000fe200078f08ff */
[----:B------:R-:W-:Y:S01]  /*0be0*/  IMAD R0, R0, -0x3, R19 ;  /* 0xfffffffd00007824 */ /* 0x000fe200078e0213 */
[----:B------:R-:W-:Y:S01]  /*0bf0*/  LOP3.LUT R4, R3, 0x7ffffffc, RZ, 0xc0, !PT ;  /* 0x7ffffffc03047812 */ /* 0x000fe200078ec0ff */
[----:B------:R-:W-:Y:S01]  /*0c00*/  IMAD R9, R6, 0x10, R9 ;  /* 0x0000001006097824 */ /* 0x000fe200078e0209 */
[----:B------:R-:W-:-:S02]  /*0c10*/  LOP3.LUT R8, R7, 0x1ffffffe, RZ, 0xc0, !PT ;  /* 0x1ffffffe07087812 */ /* 0x000fc400078ec0ff */
[----:B------:R-:W-:Y:S01]  /*0c20*/  LOP3.LUT R13, R16, 0xfffffff8, RZ, 0xc0, !PT ;  /* 0xfffffff8100d7812 */ /* 0x000fe200078ec0ff */
[----:B------:R-:W-:Y:S01]  /*0c30*/  IMAD.IADD R4, R17, 0x1, -R4 ;  /* 0x0000000111047824 */ /* 0x000fe200078e0a04 */
[----:B------:R-:W-:Y:S01]  /*0c40*/  LEA R22, R0, R9, 0x6 ;  /* 0x0000000900167211 */ /* 0x000fe200078e30ff */
[----:B------:R-:W-:Y:S01]  /*0c50*/  IMAD.IADD R23, R11, 0x1, -R8 ;  /* 0x000000010b177824 */ /* 0x000fe200078e0a08 */
[----:B------:R-:W-:Y:S01]  /*0c60*/  SHF.R.S32.HI R16, RZ, 0x3, R16 ;  /* 0x00000003ff107819 */ /* 0x000fe20000011410 */
[----:B------:R-:W-:Y:S02]  /*0c70*/  IMAD.IADD R2, R2, 0x1, -R13 ;  /* 0x0000000102027824 */ /* 0x000fe400078e0a0d */
[----:B------:R-:W-:Y:S02]  /*0c80*/  IMAD R153, R4, R153, 0x80 ;  /* 0x0000008004997424 */ /* 0x000fe400078e0299 */
[----:B------:R-:W-:-:S07]  /*0c90*/  IMAD R23, R23, 0x8, R22 ;  /* 0x0000000817177824 */ /* 0x000fce00078e0216 */
.L_x_31:
[----:B0-----:R-:W0:Y:S01]  /*0ca0*/  SHFL.IDX PT, R0, R19, RZ, 0x1f ;  /* 0x00001fff13007589 */ /* 0x001e2200000e0000 */
[----:B------:R-:W1:Y:S01]  /*0cb0*/  S2UR UR41, SR_CgaCtaId ;  /* 0x00000000002979c3 */ /* 0x000e620000008800 */
[----:B------:R-:W-:Y:S01]  /*0cc0*/  ULDC UR4, c[0x0][0xc38] ;  /* 0x00030e0000047ab9 */ /* 0x000fe20000000800 */
[----:B------:R-:W-:Y:S01]  /*0cd0*/  ULDC.64 UR6, c[0x0][0x418] ;  /* 0x0001060000067ab9 */ /* 0x000fe20000000a00 */
[----:B------:R-:W-:Y:S02]  /*0ce0*/  UISETP.NE.AND UP2, UPT, UR4, 0x1, UPT ;  /* 0x000000010400788c */ /* 0x000fe4000bf45270 */
[----:B------:R-:W-:Y:S01]  /*0cf0*/  UISETP.NE.U32.AND UP0, UPT, UR6, URZ, UPT ;  /* 0x0000003f0600728c */ /* 0x000fe2000bf05070 */
[----:B------:R-:W-:Y:S01]  /*0d00*/  ULDC UR4, c[0x0][0xc44] ;  /* 0x0003110000047ab9 */ /* 0x000fe20000000800 */
[----:B------:R-:W-:Y:S01]  /*0d10*/  UMOV UR43, UR46 ;  /* 0x0000002e002b7c82 */ /* 0x000fe20008000000 */
[----:B------:R-:W-:Y:S01]  /*0d20*/  UISETP.NE.AND UP1, UPT, UR4, 0x1, UPT ;  /* 0x000000010400788c */ /* 0x000fe2000bf25270 */
[----:B------:R-:W-:Y:S01]  /*0d30*/  UMOV UR44, 0x400 ;  /* 0x00000400002c7882 */ /* 0x000fe20000000000 */
[----:B------:R-:W-:-:S04]  /*0d40*/  UISETP.NE.AND.EX UP0, UPT, UR7, URZ, UPT, UP0 ;  /* 0x0000003f0700728c */ /* 0x000fc8000bf05300 */
[----:B------:R-:W-:Y:S01]  /*0d50*/  @UP2 ULDC UR4, c[0x0][0xc3c] ;  /* 0x00030f0000042ab9 */ /* 0x000fe20000000800 */
[----:B------:R-:W-:Y:S01]  /*0d60*/  @UP2 ULDC UR6, c[0x0][0xc40] ;  /* 0x0003100000062ab9 */ /* 0x000fe20000000800 */
[----:B------:R-:W-:Y:S01]  /*0d70*/  UIMAD.WIDE.U32 UR4, UR46, UR4, URZ ;  /* 0x000000042e0472a5 */ /* 0x000fe2000f8e003f */
[----:B------:R-:W-:-:S03]  /*0d80*/  ULDC UR48, c[0x0][0x424] ;  /* 0x0001090000307ab9 */ /* 0x000fc60000000800 */
[----:B------:R-:W-:Y:S01]  /*0d90*/  @UP2 USHF.R.U32.HI UR43, URZ, UR6, UR5 ;  /* 0x000000063f2b2299 */ /* 0x000fe20008011605 */
[----:B------:R-:W-:Y:S01]  /*0da0*/  @UP1 ULDC.64 UR8, c[0x0][0xc48] ;  /* 0x0003120000081ab9 */ /* 0x000fe20000000a00 */
[----:B0-----:R-:W-:Y:S01]  /*0db0*/  R2UR UR42, R0 ;  /* 0x00000000002a72ca */ /* 0x001fe200000e0000 */
[----:B-1----:R-:W-:Y:S02]  /*0dc0*/  ULEA UR44, UR41, UR44, 0x18 ;  /* 0x0000002c292c7291 */ /* 0x002fe4000f8ec03f */
[----:B------:R-:W-:Y:S02]  /*0dd0*/  UIMAD.WIDE.U32 UR4, UR43, UR8, URZ ;  /* 0x000000082b0472a5 */ /* 0x000fe4000f8e003f */
[----:B------:R-:W-:Y:S02]  /*0de0*/  UIADD3 UR8, UR44, 0x8400, URZ ;  /* 0x000084002c087890 */ /* 0x000fe4000fffe03f */
[----:B------:R-:W-:Y:S02]  /*0df0*/  USEL UR48, UR48, 0x1, UP0 ;  /* 0x0000000130307887 */ /* 0x000fe40008000000 */
[----:B------:R-:W-:Y:S01]  /*0e00*/  ULOP3.LUT UP0, URZ, UR8, 0x3ff, URZ, 0xc0, !UPT ;  /* 0x000003ff083f7892 */ /* 0x000fe2000f80c03f */
[----:B------:R-:W-:Y:S01]  /*0e10*/  ULDC UR4, c[0x0][0x2f0] ;  /* 0x0000bc0000047ab9 */ /* 0x000fe20000000800 */
[----:B------:R-:W-:-:S02]  /*0e20*/  UMOV UR45, UR43 ;  /* 0x0000002b002d7c82 */ /* 0x000fc40008000000 */
[----:B------:R-:W-:Y:S02]  /*0e30*/  UIMAD.WIDE UR6, UR42, 0x55555556, URZ ;  /* 0x555555562a0678a5 */ /* 0x000fe4000f8e023f */
[----:B------:R-:W-:Y:S01]  /*0e40*/  UIMAD UR48, UR48, UR4, URZ ;  /* 0x00000004303072a4 */ /* 0x000fe2000f8e023f */
[----:B------:R-:W-:Y:S01]  /*0e50*/  PLOP3.LUT P0, PT, PT, PT, UP0, 0x80, 0x0 ;  /* 0x000000000000781c */ /* 0x000fe20003f0f008 */
[----:B------:R-:W-:Y:S02]  /*0e60*/  ULEA.HI UR7, UR7, UR7, URZ, 0x1 ;  /* 0x0000000707077291 */ /* 0x000fe4000f8f083f */
[----:B------:R-:W-:Y:S02]  /*0e70*/  UIADD3 UR4, UR48, 0x7f, URZ ;  /* 0x0000007f30047890 */ /* 0x000fe4000fffe03f */
[----:B------:R-:W-:Y:S02]  /*0e80*/  UIMAD UR7, UR7, -0x3, UR42 ;  /* 0xfffffffd070778a4 */ /* 0x000fe4000f8e022a */
[----:B------:R-:W-:-:S02]  /*0e90*/  @UP1 USHF.R.U32.HI UR45, URZ, UR9, UR5 ;  /* 0x000000093f2d1299 */ /* 0x000fc40008011605 */
[----:B------:R-:W-:Y:S02]  /*0ea0*/  USHF.R.S32.HI UR5, URZ, 0x1f, UR4 ;  /* 0x0000001f3f057899 */ /* 0x000fe40008011404 */
[----:B------:R-:W-:Y:S02]  /*0eb0*/  ULEA UR7, UR7, UR8, 0xd ;  /* 0x0000000807077291 */ /* 0x000fe4000f8e683f */
[----:B------:R-:W-:Y:S02]  /*0ec0*/  ULEA.HI UR5, UR5, UR4, URZ, 0x7 ;  /* 0x0000000405057291 */ /* 0x000fe4000f8f383f */
[----:B------:R-:W-:Y:S02]  /*0ed0*/  USHF.R.U32.HI UR7, URZ, 0x4, UR7 ;  /* 0x000000043f077899 */ /* 0x000fe40008011607 */
[----:B------:R-:W-:Y:S02]  /*0ee0*/  USHF.R.S32.HI UR47, URZ, 0x7, UR5 ;  /* 0x000000073f2f7899 */ /* 0x000fe40008011405 */
[----:B------:R-:W-:Y:S01]  /*0ef0*/  ULOP3.LUT UR49, UR7, 0x3fff, URZ, 0xc0, !UPT ;  /* 0x00003fff07317892 */ /* 0x000fe2000f8ec03f */
[----:B------:R-:W-:Y:S11]  /*0f00*/  @!P0 BRA `(.L_x_7) ;  /* 0x0000000000408947 */ /* 0x000ff60003800000 */
[----:B------:R-:W-:Y:S01]  /*0f10*/  MOV R0, 0x0 ;  /* 0x0000000000007802 */ /* 0x000fe20000000f00 */
[----:B------:R-:W-:Y:S01]  /*0f20*/  ULDC.64 UR4, c[0x4][0x88] ;  /* 0x0100220000047ab9 */ /* 0x000fe20000000a00 */
[----:B------:R-:W-:Y:S01]  /*0f30*/  ULDC.64 UR6, c[0x4][0x28] ;  /* 0x01000a0000067ab9 */ /* 0x000fe20000000a00 */
[----:B------:R-:W-:Y:S01]  /*0f40*/  IMAD.U32 R4, RZ, RZ, UR4 ;  /* 0x00000004ff047e24 */ /* 0x000fe2000f8e00ff */
[----:B------:R0:W1:Y:S01]  /*0f50*/  LDC.64 R14, c[0x4][R0] ;  /* 0x01000000000e7b82 */ /* 0x0000620000000a00 */
[----:B------:R-:W-:Y:S01]  /*0f60*/  IMAD.U32 R5, RZ, RZ, UR5 ;  /* 0x00000005ff057e24 */ /* 0x000fe2000f8e00ff */
[----:B------:R-:W-:Y:S01]  /*0f70*/  ULDC.64 UR4, c[0x4][0x90] ;  /* 0x0100240000047ab9 */ /* 0x000fe20000000a00 */
[----:B------:R-:W-:Y:S01]  /*0f80*/  IMAD.U32 R10, RZ, RZ, UR6 ;  /* 0x00000006ff0a7e24 */ /* 0x000fe2000f8e00ff */
[----:B------:R-:W-:Y:S01]  /*0f90*/  MOV R8, 0x70 ;  /* 0x0000007000087802 */ /* 0x000fe20000000f00 */
[----:B------:R-:W-:Y:S02]  /*0fa0*/  IMAD.U32 R6, RZ, RZ, UR4 ;  /* 0x00000004ff067e24 */ /* 0x000fe4000f8e00ff */
[----:B------:R-:W-:-:S02]  /*0fb0*/  IMAD.U32 R7, RZ, RZ, UR5 ;  /* 0x00000005ff077e24 */ /* 0x000fc4000f8e00ff */
[----:B------:R-:W-:Y:S02]  /*0fc0*/  IMAD.U32 R11, RZ, RZ, UR7 ;  /* 0x00000007ff0b7e24 */ /* 0x000fe4000f8e00ff */
[----:B------:R-:W-:Y:S02]  /*0fd0*/  IMAD.MOV.U32 R12, RZ, RZ, 0x1 ;  /* 0x00000001ff0c7424 */ /* 0x000fe400078e00ff */
[----:B0-----:R-:W-:-:S07]  /*0fe0*/  IMAD.MOV.U32 R13, RZ, RZ, RZ ;  /* 0x000000ffff0d7224 */ /* 0x001fce00078e00ff */
[----:B------:R-:W-:-:S07]  /*0ff0*/  LEPC R20, `(.L_x_7) ;  /* 0x000000001014794e */ /* 0x000fce0000000000 */
[----:B-1----:R-:W-:Y:S05]  /*1000*/  CALL.ABS.NOINC R14 ;  /* 0x000000000e007343 */ /* 0x002fea0003c00000 */
.L_x_7:
[----:B------:R-:W-:Y:S01]  /*1010*/  ULOP3.LUT UR4, UR36, 0x1, URZ, 0xc0, !UPT ;  /* 0x0000000124047892 */ /* 0x000fe2000f8ec03f */
[----:B------:R-:W-:-:S05]  /*1020*/  IMAD.U32 R3, RZ, RZ, UR40 ;  /* 0x00000028ff037e24 */ /* 0x000fca000f8e00ff */
[----:B------:R-:W-:Y:S01]  /*1030*/  IMAD.U32 R0, RZ, RZ, UR4 ;  /* 0x00000004ff007e24 */ /* 0x000fe2000f8e00ff */
[----:B------:R-:W-:-:S04]  /*1040*/  ISETP.NE.AND P0, PT, R3, 0x3, PT ;  /* 0x000000030300780c */ /* 0x000fc80003f05270 */
[----:B------:R-:W-:-:S04]  /*1050*/  SHF.L.U32 R0, R0, 0x1f, RZ ;  /* 0x0000001f00007819 */ /* 0x000fc800000006ff */
[----:B------:R-:W0:Y:S02]  /*1060*/  SYNCS.PHASECHK.TRANS64.TRYWAIT P1, [UR44+0x16800], R0 ;  /* 0x01680000ff0075a7 */ /* 0x000e24000802016c */
[----:B0-----:R-:W-:Y:S05]  /*1070*/  @!P1 BRA `(.L_x_8) ;  /* 0x0000008c00c09947 */ /* 0x001fea0003800000 */
.L_x_81:
[----:B------:R-:W-:Y:S05]  /*1080*/  @!P0 BRA `(.L_x_9) ;  /* 0x0000000000048947 */ /* 0x000fea0003800000 */
[----:B------:R-:W-:Y:S01]  /*1090*/  BPT.TRAP 0x1 ;  /* 0x000000040000795c */ /* 0x000fe20000300000 */
.L_x_9:
[----:B------:R-:W-:Y:S02]  /*10a0*/  IMAD.U32 R4, RZ, RZ, UR38 ;  /* 0x00000026ff047e24 */ /* 0x000fe4000f8e00ff */
[----:B0-----:R-:W-:-:S03]  /*10b0*/  IMAD.U32 R3, RZ, RZ, UR37 ;  /* 0x00000025ff037e24 */ /* 0x001fc6000f8e00ff */
[----:B------:R-:W-:Y:S02]  /*10c0*/  LEA R4, R4, UR44, 0x3 ;  /* 0x0000002c04047c11 */ /* 0x000fe4000f8e18ff */
[----:B------:R-:W-:-:S04]  /*10d0*/  SHF.L.U32 R3, R3, 0x1f, RZ ;  /* 0x0000001f03037819 */ /* 0x000fc800000006ff */
[----:B------:R0:W1:Y:S01]  /*10e0*/  SYNCS.PHASECHK.TRANS64.TRYWAIT P1, [R4+URZ+0x16830], R3 ;  /* 0x01683003040075a7 */ /* 0x000062000802017f */
[----:B------:R-:W-:Y:S05]  /*10f0*/  @!P0 BRA `(.L_x_10) ;  /* 0x0000000000048947 */ /* 0x000fea0003800000 */
[----:B------:R-:W-:Y:S01]  /*1100*/  BPT.TRAP 0x1 ;  /* 0x000000040000795c */ /* 0x000fe20000300000 */
.L_x_10:
[----:B------:R-:W-:Y:S01]  /*1110*/  IMAD.MOV.U32 R119, RZ, RZ, RZ ;  /* 0x000000ffff777224 */ /* 0x000fe200078e00ff */
[----:B-1----:R-:W-:Y:S06]  /*1120*/  @P1 BRA `(.L_x_11) ;  /* 0x0000000000081947 */ /* 0x002fec0003800000 */
[----:B------:R-:W1:Y:S02]  /*1130*/  SYNCS.PHASECHK.TRANS64.TRYWAIT P1, [R4+URZ+0x16830], R3 ;  /* 0x01683003040075a7 */ /* 0x000e64000802017f */
[----:B-1----:R-:W-:Y:S05]  /*1140*/  @!P1 BRA `(.L_x_12) ;  /* 0x0000008c00a49947 */ /* 0x002fea0003800000 */
.L_x_11:
[----:B------:R-:W-:Y:S05]  /*1150*/  WARPSYNC.ALL ;  /* 0x0000000000007948 */ /* 0x000fea0003800000 */
[----:B------:R-:W-:Y:S01]  /*1160*/  UIADD3 UR4, UR44, 0xe400, URZ ;  /* 0x0000e4002c047890 */ /* 0x000fe2000fffe03f */
[----:B------:R-:W-:Y:S01]  /*1170*/  WARPGROUP.ARRIVE ;  /* 0x00000000000079c5 */ /* 0x000fe20000000000 */
[----:B------:R-:W-:Y:S02]  /*1180*/  ULOP3.LUT UR16, UR49, 0x10000, URZ, 0xfc, !UPT ;  /* 0x0001000031107892 */ /* 0x000fe4000f8efc3f */
[----:B------:R-:W-:Y:S01]  /*1190*/  USHF.R.U32.HI UR4, URZ, 0x4, UR4 ;  /* 0x000000043f047899 */ /* 0x000fe20008011604 */
[----:B------:R-:W-:Y:S01]  /*11a0*/  UMOV UR17, 0x40000040 ;  /* 0x4000004000117882 */ /* 0x000fe20000000000 */
[----:B------:R-:W-:-:S02]  /*11b0*/  UMOV UR19, 0x40000040 ;  /* 0x4000004000137882 */ /* 0x000fc40000000000 */
[----:B------:R-:W-:Y:S01]  /*11c0*/  ULOP3.LUT UR4, UR4, 0x3fff, URZ, 0xc0, !UPT ;  /* 0x00003fff04047892 */ /* 0x000fe2000f8ec03f */
[----:B------:R-:W-:Y:S01]  /*11d0*/  UMOV UR5, 0x40000040 ;  /* 0x4000004000057882 */ /* 0x000fe20000000000 */
[----:B------:R-:W-:Y:S02]  /*11e0*/  UMOV UR7, 0x40000040 ;  /* 0x4000004000077882 */ /* 0x000fe40000000000 */
[----:B------:R-:W-:Y:S02]  /*11f0*/  ULOP3.LUT UR20, UR4, 0x10000, URZ, 0xfc, !UPT ;  /* 0x0001000004147892 */ /* 0x000fe4000f8efc3f */
[----:B------:R-:W-:Y:S02]  /*1200*/  UIADD3 UR4, UR16, 0x2, URZ ;  /* 0x0000000210047890 */ /* 0x000fe4000fffe03f */
[----:B------:R-:W-:Y:S02]  /*1210*/  ULEA UR18, UR38, UR20, 0xa ;  /* 0x0000001426127291 */ /* 0x000fe4000f8e503f */
[----:B------:R-:W-:-:S02]  /*1220*/  UIADD3 UR8, UR16, 0x4, URZ ;  /* 0x0000000410087890 */ /* 0x000fc4000fffe03f */
[----:B------:R-:W-:Y:S02]  /*1230*/  UIADD3 UR6, UR18, 0x2, URZ ;  /* 0x0000000212067890 */ /* 0x000fe4000fffe03f */
[----:B------:R-:W-:Y:S01]  /*1240*/  UIADD3 UR10, UR18, 0x4, URZ ;  /* 0x00000004120a7890 */ /* 0x000fe2000fffe03f */
[----:B------:R-:W-:Y:S02]  /*1250*/  UMOV UR9, 0x40000040 ;  /* 0x4000004000097882 */ /* 0x000fe40000000000 */
[----:B------:R-:W-:Y:S01]  /*1260*/  HGMMA.64x128x16.F32 R24, gdesc[UR16], RZ, !UPT, gsb0 ;  /* 0x01e00000101879f0 */ /* 0x000fe2000c0008ff */
[----:B------:R-:W-:Y:S01]  /*1270*/  UMOV UR11, 0x40000040 ;  /* 0x40000040000b7882 */ /* 0x000fe20000000000 */
[----:B------:R-:W-:Y:S02]  /*1280*/  UIADD3 UR12, UR16, 0x6, URZ ;  /* 0x00000006100c7890 */ /* 0x000fe4000fffe03f */
[----:B------:R-:W-:Y:S01]  /*1290*/  UIADD3 UR14, UR18, 0x6, URZ ;  /* 0x00000006120e7890 */ /* 0x000fe2000fffe03f */
[----:B------:R-:W-:Y:S01]  /*12a0*/  UMOV UR13, 0x40000040 ;  /* 0x40000040000d7882 */ /* 0x000fe20000000000 */
[----:B------:R-:W-:Y:S01]  /*12b0*/  UMOV UR15, 0x40000040 ;  /* 0x40000040000f7882 */ /* 0x000fe20000000000 */
[----:B------:R-:W-:-:S02]  /*12c0*/  WARPGROUP.DEPBAR.LE gsb0, 0x0 ;  /* 0x00008000000079c5 */ /* 0x000fc40000010000 */
[----:B------:R-:W-:-:S06]  /*12d0*/  WARPGROUP.ARRIVE ;  /* 0x00000000000079c5 */ /* 0x000fcc0000000000 */
[----:B------:R-:W-:Y:S03]  /*12e0*/  HGMMA.64x128x16.F32 R24, gdesc[UR4], R24, gsb0 ;  /* 0x01e00000041879f0 */ /* 0x000fe60008000818 */
[----:B------:R-:W-:Y:S02]  /*12f0*/  WARPGROUP.DEPBAR.LE gsb0, 0x0 ;  /* 0x00008000000079c5 */ /* 0x000fe40000010000 */
[----:B------:R-:W-:-:S07]  /*1300*/  WARPGROUP.ARRIVE ;  /* 0x00000000000079c5 */ /* 0x000fce0000000000 */
[----:B------:R-:W-:Y:S03]  /*1310*/  HGMMA.64x128x16.F32 R24, gdesc[UR8], R24, gsb0 ;  /* 0x01e00000081879f0 */ /* 0x000fe60008000818 */
[----:B------:R-:W-:Y:S02]  /*1320*/  WARPGROUP.DEPBAR.LE gsb0, 0x0 ;  /* 0x00008000000079c5 */ /* 0x000fe40000010000 */
[----:B------:R-:W-:-:S07]  /*1330*/  WARPGROUP.ARRIVE ;  /* 0x00000000000079c5 */ /* 0x000fce0000000000 */
[----:B------:R-:W-:Y:S03]  /*1340*/  HGMMA.64x128x16.F32 R24, gdesc[UR12], R24, gsb0 ;  /* 0x01e000000c1879f0 */ /* 0x000fe60008000818 */
[----:B------:R-:W-:Y:S02]  /*1350*/  WARPGROUP.DEPBAR.LE gsb0, 0x0 ;  /* 0x00008000000079c5 */ /* 0x000fe40000010000 */
[----:B------:R-:W-:Y:S05]  /*1360*/  @!P0 BRA `(.L_x_13) ;  /* 0x0000000000048947 */ /* 0x000fea0003800000 */
[----:B------:R-:W-:Y:S01]  /*1370*/  BPT.TRAP 0x1 ;  /* 0x000000040000795c */ /* 0x000fe20000300000 */
.L_x_13:
[----:B------:R-:W-:Y:S01]  /*1380*/  IADD3 R8, R153, UR48, RZ ;  /* 0x0000003099087c10 */ /* 0x000fe2000fffe0ff */
[----:B01----:R-:W-:Y:S01]  /*1390*/  IMAD.U32 R3, RZ, RZ, UR47 ;  /* 0x0000002fff037e24 */ /* 0x003fe2000f8e00ff */
[----:B------:R-:W-:Y:S01]  /*13a0*/  P2R R10, PR, RZ, 0x1 ;  /* 0x00000001ff0a7803 */ /* 0x000fe20000000000 */
[----:B------:R-:W-:Y:S01]  /*13b0*/  ULDC UR6, c[0x0][0x988] ;  /* 0x0002620000067ab9 */ /* 0x000fe20000000800 */
[----:B------:R-:W-:Y:S01]  /*13c0*/  UISETP.GE.AND UP0, UPT, UR48, 0x81, UPT ;  /* 0x000000813000788c */ /* 0x000fe2000bf06270 */
[----:B------:R-:W-:Y:S02]  /*13d0*/  IMAD R8, R3, -0x80, R8 ;  /* 0xffffff8003087824 */ /* 0x000fe400078e0208 */
[--C-:B------:R-:W-:Y:S02]  /*13e0*/  IMAD.MOV.U32 R118, RZ, RZ, R119.reuse ;  /* 0x000000ffff767224 */ /* 0x100fe400078e0077 */
[--C-:B------:R-:W-:Y:S01]  /*13f0*/  IMAD.MOV.U32 R116, RZ, RZ, R119.reuse ;  /* 0x000000ffff747224 */ /* 0x100fe200078e0077 */
[C---:B------:R-:W-:Y:S01]  /*1400*/  ISETP.GT.AND P4, PT, R8.reuse, RZ, PT ;  /* 0x000000ff0800720c */ /* 0x040fe20003f84270 */
[--C-:B------:R-:W-:Y:S01]  /*1410*/  IMAD.MOV.U32 R114, RZ, RZ, R119.reuse ;  /* 0x000000ffff727224 */ /* 0x100fe200078e0077 */
[C---:B------:R-:W-:Y:S01]  /*1420*/  ISETP.GT.AND P3, PT, R8.reuse, 0x1, PT ;  /* 0x000000010800780c */ /* 0x040fe20003f64270 */
[--C-:B------:R-:W-:Y:S01]  /*1430*/  IMAD.MOV.U32 R112, RZ, RZ, R119.reuse ;  /* 0x000000ffff707224 */ /* 0x100fe200078e0077 */
[----:B------:R-:W-:Y:S01]  /*1440*/  ISETP.GT.AND P1, PT, R8, 0x8, PT ;  /* 0x000000080800780c */ /* 0x000fe20003f24270 */
[--C-:B------:R-:W-:Y:S01]  /*1450*/  IMAD.MOV.U32 R110, RZ, RZ, R119.reuse ;  /* 0x000000ffff6e7224 */ /* 0x100fe200078e0077 */
[----:B------:R-:W-:Y:S01]  /*1460*/  FSEL R105, R24, -INF , P4 ;  /* 0xff80000018697808 */ /* 0x000fe20002000000 */
[--C-:B------:R-:W-:Y:S01]  /*1470*/  IMAD.MOV.U32 R108, RZ, RZ, R119.reuse ;  /* 0x000000ffff6c7224 */ /* 0x100fe200078e0077 */
[----:B------:R-:W-:Y:S01]  /*1480*/  FSEL R6, R25, -INF , P3 ;  /* 0xff80000019067808 */ /* 0x000fe20001800000 */
[--C-:B------:R-:W-:Y:S01]  /*1490*/  IMAD.MOV.U32 R106, RZ, RZ, R119.reuse ;  /* 0x000000ffff6a7224 */ /* 0x100fe200078e0077 */
[----:B------:R-:W-:Y:S01]  /*14a0*/  ISETP.GT.AND P2, PT, R8, 0x9, PT ;  /* 0x000000090800780c */ /* 0x000fe20003f44270 */
[--C-:B------:R-:W-:Y:S01]  /*14b0*/  IMAD.MOV.U32 R104, RZ, RZ, R119.reuse ;  /* 0x000000ffff687224 */ /* 0x100fe200078e0077 */
[----:B------:R-:W-:Y:S01]  /*14c0*/  FSEL R109, R28, -INF , P1 ;  /* 0xff8000001c6d7808 */ /* 0x000fe20000800000 */
[--C-:B------:R-:W-:Y:S01]  /*14d0*/  IMAD.MOV.U32 R102, RZ, RZ, R119.reuse ;  /* 0x000000ffff667224 */ /* 0x100fe200078e0077 */
[----:B------:R-:W-:Y:S01]  /*14e0*/  FMNMX.FTZ R0, R105, R6, !PT ;  /* 0x0000000669007209 */ /* 0x000fe20007810000 */
[--C-:B------:R-:W-:Y:S01]  /*14f0*/  IMAD.MOV.U32 R100, RZ, RZ, R119.reuse ;  /* 0x000000ffff647224 */ /* 0x100fe200078e0077 */
[C---:B------:R-:W-:Y:S01]  /*1500*/  ISETP.GT.AND P6, PT, R8.reuse, 0x10, PT ;  /* 0x000000100800780c */ /* 0x040fe20003fc4270 */
[--C-:B------:R-:W-:Y:S01]  /*1510*/  IMAD.MOV.U32 R98, RZ, RZ, R119.reuse ;  /* 0x000000ffff627224 */ /* 0x100fe200078e0077 */
[----:B------:R-:W-:Y:S01]  /*1520*/  FSEL R111, R29, -INF , P2 ;  /* 0xff8000001d6f7808 */ /* 0x000fe20001000000 */
[--C-:B------:R-:W-:Y:S01]  /*1530*/  IMAD.MOV.U32 R96, RZ, RZ, R119.reuse ;  /* 0x000000ffff607224 */ /* 0x100fe200078e0077 */
[----:B------:R-:W-:Y:S01]  /*1540*/  FMNMX.FTZ R0, R109, R0, !PT ;  /* 0x000000006d007209 */ /* 0x000fe20007810000 */
[--C-:B------:R-:W-:Y:S01]  /*1550*/  IMAD.MOV.U32 R94, RZ, RZ, R119.reuse ;  /* 0x000000ffff5e7224 */ /* 0x100fe200078e0077 */
[----:B------:R-:W-:Y:S01]  /*1560*/  ISETP.GT.AND P5, PT, R8, 0x11, PT ;  /* 0x000000110800780c */ /* 0x000fe20003fa4270 */
[--C-:B------:R-:W-:Y:S01]  /*1570*/  IMAD.MOV.U32 R92, RZ, RZ, R119.reuse ;  /* 0x000000ffff5c7224 */ /* 0x100fe200078e0077 */
[----:B------:R-:W-:Y:S01]  /*1580*/  FSEL R103, R32, -INF , P6 ;  /* 0xff80000020677808 */ /* 0x000fe20003000000 */
[--C-:B------:R-:W-:Y:S01]  /*1590*/  IMAD.MOV.U32 R90, RZ, RZ, R119.reuse ;  /* 0x000000ffff5a7224 */ /* 0x100fe200078e0077 */
[----:B------:R-:W-:Y:S01]  /*15a0*/  FMNMX.FTZ R0, R111, R0, !PT ;  /* 0x000000006f007209 */ /* 0x000fe20007810000 */
[----:B------:R-:W-:Y:S01]  /*15b0*/  IMAD.MOV.U32 R88, RZ, RZ, R119 ;  /* 0x000000ffff587224 */ /* 0x000fe200078e0077 */
[----:B------:R-:W-:-:S02]  /*15c0*/  FSEL R7, R26, -INF , P4 ;  /* 0xff8000001a077808 */ /* 0x000fc40002000000 */
[C---:B------:R-:W-:Y:S02]  /*15d0*/  ISETP.GT.AND P4, PT, R8.reuse, 0x18, PT ;  /* 0x000000180800780c */ /* 0x040fe40003f84270 */
[----:B------:R-:W-:Y:S02]  /*15e0*/  FSEL R89, R33, -INF , P5 ;  /* 0xff80000021597808 */ /* 0x000fe40002800000 */
[----:B------:R-:W-:Y:S02]  /*15f0*/  FMNMX.FTZ R0, R103, R0, !PT ;  /* 0x0000000067007209 */ /* 0x000fe40007810000 */
[----:B------:R-:W-:Y:S02]  /*1600*/  FSEL R27, R27, -INF , P3 ;  /* 0xff8000001b1b7808 */ /* 0x000fe40001800000 */
[----:B------:R-:W-:Y:S02]  /*1610*/  ISETP.GT.AND P3, PT, R8, 0x19, PT ;  /* 0x000000190800780c */ /* 0x000fe40003f64270 */
[----:B------:R-:W-:-:S02]  /*1620*/  FSEL R101, R36, -INF , P4 ;  /* 0xff80000024657808 */ /* 0x000fc40002000000 */
[----:B------:R-:W-:Y:S02]  /*1630*/  FMNMX.FTZ R0, R89, R0, !PT ;  /* 0x0000000059007209 */ /* 0x000fe40007810000 */
[----:B------:R-:W-:Y:S02]  /*1640*/  FSEL R9, R30, -INF , P1 ;  /* 0xff8000001e097808 */ /* 0x000fe40000800000 */
[----:B------:R-:W-:Y:S02]  /*1650*/  ISETP.GT.AND P1, PT, R8, 0x20, PT ;  /* 0x000000200800780c */ /* 0x000fe40003f24270 */
[----:B------:R-:W-:Y:S02]  /*1660*/  FSEL R93, R37, -INF , P3 ;  /* 0xff800000255d7808 */ /* 0x000fe40001800000 */
[----:B------:R-:W-:Y:S02]  /*1670*/  FMNMX.FTZ R0, R101, R0, !PT ;  /* 0x0000000065007209 */ /* 0x000fe40007810000 */
[----:B------:R-:W-:-:S02]  /*1680*/  FSEL R31, R31, -INF , P2 ;  /* 0xff8000001f1f7808 */ /* 0x000fc40001000000 */
[----:B------:R-:W-:Y:S02]  /*1690*/  ISETP.GT.AND P2, PT, R8, 0x21, PT ;  /* 0x000000210800780c */ /* 0x000fe40003f44270 */
        /* <DEDUP_REMOVED lines=54> */
[----:B------:R-:W-:Y:S02]  /*1a00*/  ISETP.GT.AND P0, PT, R8, 0x59, PT ;  /* 0x000000590800780c */ /* 0x000fe40003f04270 */
[----:B------:R-:W-:Y:S02]  /*1a10*/  FSEL R129, R68, -INF , P6 ;  /* 0xff80000044817808 */ /* 0x000fe40003000000 */
[----:B------:R-:W-:Y:S02]  /*1a20*/  FMNMX.FTZ R0, R127, R0, !PT ;  /* 0x000000007f007209 */ /* 0x000fe40007810000 */
[----:B------:R-:W-:Y:S02]  /*1a30*/  FSEL R59, R59, -INF , P5 ;  /* 0xff8000003b3b7808 */ /* 0x000fe40002800000 */
[----:B------:R-:W-:-:S02]  /*1a40*/  ISETP.GT.AND P5, PT, R8, 0x60, PT ;  /* 0x000000600800780c */ /* 0x000fc40003fa4270 */
[----:B------:R-:W-:Y:S02]  /*1a50*/  FSEL R69, R69, -INF , P0 ;  /* 0xff80000045457808 */ /* 0x000fe40000000000 */
[----:B------:R-:W-:Y:S02]  /*1a60*/  FMNMX.FTZ R0, R129, R0, !PT ;  /* 0x0000000081007209 */ /* 0x000fe40007810000 */
        /* <DEDUP_REMOVED lines=12> */
[----:B------:R-:W-:Y:S02]  /*1b30*/  FSEL R135, R77, -INF , P2 ;  /* 0xff8000004d877808 */ /* 0x000fe40001000000 */
[----:B------:R-:W-:Y:S02]  /*1b40*/  FMNMX.FTZ R0, R133, R0, !PT ;  /* 0x0000000085007209 */ /* 0x000fe40007810000 */
[----:B------:R-:W-:Y:S02]  /*1b50*/  ISETP.GT.AND P3, PT, R8, 0x70, PT ;  /* 0x000000700800780c */ /* 0x000fe40003f64270 */
[----:B------:R-:W-:-:S02]  /*1b60*/  FSEL R37, R62, -INF , P4 ;  /* 0xff8000003e257808 */ /* 0x000fc40002000000 */
[----:B------:R-:W-:Y:S02]  /*1b70*/  FSEL R137, R80, -INF , P3 ;  /* 0xff80000050897808 */ /* 0x000fe40001800000 */
[----:B------:R-:W-:Y:S02]  /*1b80*/  FMNMX.FTZ R0, R135, R0, !PT ;  /* 0x0000000087007209 */ /* 0x000fe40007810000 */
[C---:B------:R-:W-:Y:S02]  /*1b90*/  ISETP.GT.AND P4, PT, R8.reuse, 0x71, PT ;  /* 0x000000710800780c */ /* 0x040fe40003f84270 */
[----:B------:R-:W-:Y:S02]  /*1ba0*/  FMNMX.FTZ R0, R137, R0, !PT ;  /* 0x0000000089007209 */ /* 0x000fe40007810000 */
[----:B------:R-:W-:Y:S02]  /*1bb0*/  FSEL R139, R81, -INF , P4 ;  /* 0xff800000518b7808 */ /* 0x000fe40002000000 */
[----:B------:R-:W-:-:S02]  /*1bc0*/  ISETP.GT.AND P5, PT, R8, 0x78, PT ;  /* 0x000000780800780c */ /* 0x000fc40003fa4270 */
[----:B------:R-:W-:Y:S02]  /*1bd0*/  FMNMX.FTZ R0, R139, R0, !PT ;  /* 0x000000008b007209 */ /* 0x000fe40007810000 */
[----:B------:R-:W-:Y:S02]  /*1be0*/  FSEL R81, R84, -INF , P5 ;  /* 0xff80000054517808 */ /* 0x000fe40002800000 */
[----:B------:R-:W-:Y:S02]  /*1bf0*/  ISETP.GT.AND P6, PT, R8, 0x79, PT ;  /* 0x000000790800780c */ /* 0x000fe40003fc4270 */
[----:B------:R-:W-:Y:S02]  /*1c00*/  FMNMX.FTZ R0, R81, R0, !PT ;  /* 0x0000000051007209 */ /* 0x000fe40007810000 */
[----:B------:R-:W-:Y:S02]  /*1c10*/  FSEL R85, R85, -INF , P6 ;  /* 0xff80000055557808 */ /* 0x000fe40003000000 */
[----:B------:R-:W-:-:S02]  /*1c20*/  P2R R24, PR, RZ, 0x8 ;  /* 0x00000008ff187803 */ /* 0x000fc40000000000 */
[----:B------:R-:W-:Y:S01]  /*1c30*/  FMNMX.FTZ R12, R85, R0, !PT ;  /* 0x00000000550c7209 */ /* 0x000fe20007810000 */
[----:B------:R-:W-:Y:S01]  /*1c40*/  IMAD.U32 R0, RZ, RZ, UR6 ;  /* 0x00000006ff007e24 */ /* 0x000fe2000f8e00ff */
[----:B------:R-:W-:Y:S02]  /*1c50*/  P2R R30, PR, RZ, 0x1 ;  /* 0x00000001ff1e7803 */ /* 0x000fe40000000000 */
[----:B------:R-:W-:Y:S01]  /*1c60*/  P2R R28, PR, RZ, 0x2 ;  /* 0x00000002ff1c7803 */ /* 0x000fe20000000000 */
[----:B------:R-:W0:Y:S01]  /*1c70*/  SHFL.BFLY PT, R3, R12, 0x2, 0x1f ;  /* 0x0c401f000c037f89 */ /* 0x000e2200000e0000 */
[----:B------:R-:W-:Y:S02]  /*1c80*/  P2R R26, PR, RZ, 0x4 ;  /* 0x00000004ff1a7803 */ /* 0x000fe40000000000 */
[C---:B------:R-:W-:Y:S02]  /*1c90*/  ISETP.GT.AND P2, PT, R8.reuse, 0x58, PT ;  /* 0x000000580800780c */ /* 0x040fe40003f44270 */
[----:B------:R-:W-:-:S02]  /*1ca0*/  ISETP.GT.AND P1, PT, R8, 0x59, PT ;  /* 0x000000590800780c */ /* 0x000fc40003f24270 */
[----:B------:R-:W-:Y:S02]  /*1cb0*/  ISETP.GT.AND P0, PT, R8, 0x60, PT ;  /* 0x000000600800780c */ /* 0x000fe40003f04270 */
[----:B------:R-:W-:Y:S02]  /*1cc0*/  FSEL R45, R70, -INF , P2 ;  /* 0xff800000462d7808 */ /* 0x000fe40001000000 */
[----:B------:R-:W-:Y:S02]  /*1cd0*/  FSEL R71, R71, -INF , P1 ;  /* 0xff80000047477808 */ /* 0x000fe40000800000 */
[----:B------:R-:W-:Y:S02]  /*1ce0*/  FSEL R49, R74, -INF , P0 ;  /* 0xff8000004a317808 */ /* 0x000fe40000000000 */
[----:B------:R-:W-:Y:S02]  /*1cf0*/  ISETP.NE.AND P0, PT, R30, RZ, PT ;  /* 0x000000ff1e00720c */ /* 0x000fe40003f05270 */
[----:B------:R-:W-:-:S02]  /*1d00*/  ISETP.NE.AND P1, PT, R28, RZ, PT ;  /* 0x000000ff1c00720c */ /* 0x000fc40003f25270 */
[----:B------:R-:W-:Y:S02]  /*1d10*/  FSEL R75, R75, -INF , P0 ;  /* 0xff8000004b4b7808 */ /* 0x000fe40000000000 */
[----:B------:R-:W-:Y:S02]  /*1d20*/  ISETP.NE.AND P2, PT, R26, RZ, PT ;  /* 0x000000ff1a00720c */ /* 0x000fe40003f45270 */
[----:B------:R-:W-:Y:S02]  /*1d30*/  FSEL R87, R87, -INF , P6 ;  /* 0xff80000057577808 */ /* 0x000fe40003000000 */
[----:B0-----:R-:W-:Y:S02]  /*1d40*/  FMNMX.FTZ R14, R12, R3, !PT ;  /* 0x000000030c0e7209 */ /* 0x001fe40007810000 */
[----:B------:R-:W-:Y:S02]  /*1d50*/  ISETP.NE.AND P0, PT, R10, RZ, PT ;  /* 0x000000ff0a00720c */ /* 0x000fe40003f05270 */
[----:B------:R-:W-:Y:S01]  /*1d60*/  R2UR UR6, R4 ;  /* 0x00000000040672ca */ /* 0x000fe200000e0000 */
[----:B------:R-:W0:-:S12]  /*1d70*/  SHFL.BFLY PT, R3, R14, 0x1, 0x1f ;  /* 0x0c201f000e037f89 */ /* 0x000e1800000e0000 */
[----:B------:R-:W-:-:S04]  /*1d80*/  UIADD3 UR6, UR6, 0x16840, URZ ;  /* 0x0001684006067890 */ /* 0x000fc8000fffe03f */
[----:B------:R-:W-:Y:S01]  /*1d90*/  UPRMT UR6, UR41, 0x654, UR6 ;  /* 0x0000065429067896 */ /* 0x000fe20008000006 */
[----:B0-----:R-:W-:-:S08]  /*1da0*/  FMNMX.FTZ R3, R14, R3, !PT ;  /* 0x000000030e037209 */ /* 0x001fd00007810000 */
[----:B------:R-:W-:Y:S01]  /*1db0*/  SYNCS.ARRIVE.TRANS64.RED.A1T0 RZ, [UR6], RZ ;  /* 0x000000ffffff79a7 */ /* 0x000fe20008100406 */
[C---:B------:R-:W-:Y:S01]  /*1dc0*/  FSETP.NEU.FTZ.AND P3, PT, R3.reuse, -INF , PT ;  /* 0xff8000000300780b */ /* 0x040fe20003f7d000 */
[----:B------:R-:W-:-:S05]  /*1dd0*/  FMUL.FTZ R20, R3, R0 ;  /* 0x0000000003147220 */ /* 0x000fca0000410000 */
[----:B------:R-:W-:Y:S02]  /*1de0*/  FSEL R8, R20, RZ, P3 ;  /* 0x000000ff14087208 */ /* 0x000fe40001800000 */
[----:B------:R-:W-:-:S03]  /*1df0*/  ISETP.NE.AND P3, PT, R24, RZ, PT ;  /* 0x000000ff1800720c */ /* 0x000fc60003f65270 */
[-CC-:B------:R-:W-:Y:S01]  /*1e00*/  FFMA.FTZ R53, R6, R0.reuse, -R8.reuse ;  /* 0x0000000006357223 */ /* 0x180fe20000010808 */
[----:B------:R-:W-:Y:S01]  /*1e10*/  FMNMX.FTZ R6, R7, R27, !PT ;  /* 0x0000001b07067209 */ /* 0x000fe20007810000 */
[-CC-:B------:R-:W-:Y:S01]  /*1e20*/  FFMA.FTZ R132, R95, R0.reuse, -R8.reuse ;  /* 0x000000005f847223 */ /* 0x180fe20000010808 */
[----:B------:R-:W-:Y:S01]  /*1e30*/  FSEL R95, R78, -INF , P1 ;  /* 0xff8000004e5f7808 */ /* 0x000fe20000800000 */
[--C-:B------:R-:W-:Y:S01]  /*1e40*/  FFMA.FTZ R130, R97, R0, -R8.reuse ;  /* 0x0000000061827223 */ /* 0x100fe20000010808 */
        /* <DEDUP_REMOVED lines=13> */
[--C-:B------:R-:W-:Y:S01]  /*1f20*/  FFMA.FTZ R122, R109, R0, -R8.reuse ;  /* 0x000000006d7a7223 */ /* 0x100fe20000010808 */
[----:B------:R-:W-:Y:S01]  /*1f30*/  FSEL R103, R86, -INF , P5 ;  /* 0xff80000056677808 */ /* 0x000fe20002800000 */
[----:B------:R-:W-:Y:S01]  /*1f40*/  MUFU.EX2 R53, R53 ;  /* 0x0000003500357308 */ /* 0x000fe20000000800 */
[----:B------:R-:W-:Y:S01]  /*1f50*/  FMNMX.FTZ R6, R13, R6, !PT ;  /* 0x000000060d067209 */ /* 0x000fe20007810000 */
[-CC-:B------:R-:W-:Y:S01]  /*1f60*/  FFMA.FTZ R57, R111, R0.reuse, -R8.reuse ;  /* 0x000000006f397223 */ /* 0x180fe20000010808 */
[-CC-:B------:R-:W-:Y:S01]  /*1f70*/  FFMA.FTZ R121, R121, R0.reuse, -R8.reuse ;  /* 0x0000000079797223 */ /* 0x180fe20000010808 */
[--C-:B------:R-:W-:Y:S01]  /*1f80*/  FFMA.FTZ R138, R123, R0, -R8.reuse ;  /* 0x000000007b8a7223 */ /* 0x100fe20000010808 */
[----:B------:R-:W-:Y:S01]  /*1f90*/  FMNMX.FTZ R6, R39, R6, !PT ;  /* 0x0000000627067209 */ /* 0x000fe20007810000 */
[-CC-:B------:R-:W-:Y:S01]  /*1fa0*/  FFMA.FTZ R77, R93, R0.reuse, -R8.reuse ;  /* 0x000000005d4d7223 */ /* 0x180fe20000010808 */
[--C-:B------:R-:W-:Y:S01]  /*1fb0*/  FFMA.FTZ R93, R107, R0, -R8.reuse ;  /* 0x000000006b5d7223 */ /* 0x100fe20000010808 */
[----:B------:R-:W0:Y:S01]  /*1fc0*/  MUFU.EX2 R120, R120 ;  /* 0x0000007800787308 */ /* 0x000e220000000800 */
[----:B------:R-:W-:Y:S01]  /*1fd0*/  FMNMX.FTZ R6, R15, R6, !PT ;  /* 0x000000060f067209 */ /* 0x000fe20007810000 */
[-CC-:B------:R-:W-:Y:S01]  /*1fe0*/  FFMA.FTZ R150, R81, R0.reuse, -R8.reuse ;  /* 0x0000000051967223 */ /* 0x180fe20000010808 */
[-CC-:B------:R-:W-:Y:S01]  /*1ff0*/  FFMA.FTZ R91, R91, R0.reuse, -R8.reuse ;  /* 0x000000005b5b7223 */ /* 0x180fe20000010808 */
[--C-:B------:R-:W-:Y:S01]  /*2000*/  FFMA.FTZ R134, R113, R0, -R8.reuse ;  /* 0x0000000071867223 */ /* 0x100fe20000010808 */
[----:B------:R-:W-:Y:S01]  /*2010*/  FMNMX.FTZ R6, R43, R6, !PT ;  /* 0x000000062b067209 */ /* 0x000fe20007810000 */
[-CC-:B------:R-:W-:Y:S01]  /*2020*/  FFMA.FTZ R136, R117, R0.reuse, -R8.reuse ;  /* 0x0000000075887223 */ /* 0x180fe20000010808 */
[--C-:B------:R-:W-:Y:S01]  /*2030*/  FFMA.FTZ R83, R115, R0, -R8.reuse ;  /* 0x0000000073537223 */ /* 0x100fe20000010808 */
[----:B------:R-:W1:Y:S01]  /*2040*/  MUFU.EX2 R122, R122 ;  /* 0x0000007a007a7308 */ /* 0x000e620000000800 */
[----:B------:R-:W-:Y:S01]  /*2050*/  FMNMX.FTZ R6, R21, R6, !PT ;  /* 0x0000000615067209 */ /* 0x000fe20007810000 */
[-CC-:B------:R-:W-:Y:S01]  /*2060*/  FFMA.FTZ R61, R61, R0.reuse, -R8.reuse ;  /* 0x000000003d3d7223 */ /* 0x180fe20000010808 */
[-CC-:B------:R-:W-:Y:S01]  /*2070*/  FFMA.FTZ R140, R125, R0.reuse, -R8.reuse ;  /* 0x000000007d8c7223 */ /* 0x180fe20000010808 */
[--C-:B------:R-:W-:Y:S01]  /*2080*/  FFMA.FTZ R105, R127, R0, -R8.reuse ;  /* 0x000000007f697223 */ /* 0x100fe20000010808 */
[----:B------:R-:W-:Y:S01]  /*2090*/  FMNMX.FTZ R6, R47, R6, !PT ;  /* 0x000000062f067209 */ /* 0x000fe20007810000 */
[-CC-:B------:R-:W-:Y:S01]  /*20a0*/  FFMA.FTZ R142, R129, R0.reuse, -R8.reuse ;  /* 0x00000000818e7223 */ /* 0x180fe20000010808 */
[--C-:B------:R-:W-:Y:S01]  /*20b0*/  FFMA.FTZ R69, R69, R0, -R8.reuse ;  /* 0x0000000045457223 */ /* 0x100fe20000010808 */
[----:B------:R-:W2:Y:S01]  /*20c0*/  MUFU.EX2 R57, R57 ;  /* 0x0000003900397308 */ /* 0x000ea20000000800 */
[----:B------:R-:W-:Y:S01]  /*20d0*/  FMNMX.FTZ R6, R25, R6, !PT ;  /* 0x0000000619067209 */ /* 0x000fe20007810000 */
[-CC-:B------:R-:W-:Y:S01]  /*20e0*/  FFMA.FTZ R144, R131, R0.reuse, -R8.reuse ;  /* 0x0000000083907223 */ /* 0x180fe20000010808 */
[-CC-:B------:R-:W-:Y:S01]  /*20f0*/  FFMA.FTZ R73, R73, R0.reuse, -R8.reuse ;  /* 0x0000000049497223 */ /* 0x180fe20000010808 */
[--C-:B------:R-:W-:Y:S01]  /*2100*/  FFMA.FTZ R146, R133, R0, -R8.reuse ;  /* 0x0000000085927223 */ /* 0x100fe20000010808 */
[----:B------:R-:W-:Y:S01]  /*2110*/  FMNMX.FTZ R6, R51, R6, !PT ;  /* 0x0000000633067209 */ /* 0x000fe20007810000 */
[-CC-:B------:R-:W-:Y:S01]  /*2120*/  FFMA.FTZ R107, R135, R0.reuse, -R8.reuse ;  /* 0x00000000876b7223 */ /* 0x180fe20000010808 */
[--C-:B------:R-:W-:Y:S01]  /*2130*/  FFMA.FTZ R148, R137, R0, -R8.reuse ;  /* 0x0000000089947223 */ /* 0x100fe20000010808 */
[----:B------:R3:W-:Y:S01]  /*2140*/  MUFU.EX2 R79, R121 ;  /* 0x00000079004f7308 */ /* 0x0007e20000000800 */
[----:B------:R-:W-:Y:S01]  /*2150*/  FMNMX.FTZ R6, R29, R6, !PT ;  /* 0x000000061d067209 */ /* 0x000fe20007810000 */
[-CC-:B------:R-:W-:Y:S01]  /*2160*/  FFMA.FTZ R109, R139, R0.reuse, -R8.reuse ;  /* 0x000000008b6d7223 */ /* 0x180fe20000010808 */
[----:B------:R-:W-:Y:S01]  /*2170*/  FFMA.FTZ R81, R85, R0, -R8 ;  /* 0x0000000055517223 */ /* 0x000fe20000010808 */
[--C-:B------:R-:W-:Y:S01]  /*2180*/  IMAD.MOV.U32 R117, RZ, RZ, R119.reuse ;  /* 0x000000ffff757224 */ /* 0x100fe200078e0077 */
[----:B------:R-:W-:Y:S01]  /*2190*/  FMNMX.FTZ R6, R55, R6, !PT ;  /* 0x0000000637067209 */ /* 0x000fe20007810000 */
[--C-:B------:R-:W-:Y:S01]  /*21a0*/  IMAD.MOV.U32 R115, RZ, RZ, R119.reuse ;  /* 0x000000ffff737224 */ /* 0x100fe200078e0077 */
[----:B------:R-:W-:Y:S01]  /*21b0*/  MOV R113, R119 ;  /* 0x0000007700717202 */ /* 0x000fe20000000f00 */
[----:B------:R-:W4:Y:S01]  /*21c0*/  MUFU.EX2 R124, R124 ;  /* 0x0000007c007c7308 */ /* 0x000f220000000800 */
[----:B------:R-:W-:Y:S01]  /*21d0*/  FMNMX.FTZ R6, R33, R6, !PT ;  /* 0x0000000621067209 */ /* 0x000fe20007810000 */
[----:B------:R-:W-:-:S03]  /*21e0*/  IMAD.MOV.U32 R111, RZ, RZ, R119 ;  /* 0x000000ffff6f7224 */ /* 0x000fc600078e0077 */
[----:B------:R-:W-:-:S03]  /*21f0*/  FMNMX.FTZ R6, R59, R6, !PT ;  /* 0x000000063b067209 */ /* 0x000fc60007810000 */
[----:B------:R-:W5:Y:S01]  /*2200*/  MUFU.EX2 R65, R65 ;  /* 0x0000004100417308 */ /* 0x000f620000000800 */
[----:B------:R-:W-:-:S04]  /*2210*/  FMNMX.FTZ R6, R37, R6, !PT ;  /* 0x0000000625067209 */ /* 0x000fc80007810000 */
[----:B------:R-:W-:-:S03]  /*2220*/  FMNMX.FTZ R6, R63, R6, !PT ;  /* 0x000000063f067209 */ /* 0x000fc60007810000 */
[----:B------:R-:W5:Y:S01]  /*2230*/  MUFU.EX2 R126, R126 ;  /* 0x0000007e007e7308 */ /* 0x000f620000000800 */
[----:B------:R-:W-:-:S04]  /*2240*/  FMNMX.FTZ R6, R41, R6, !PT ;  /* 0x0000000629067209 */ /* 0x000fc80007810000 */
[----:B------:R-:W-:-:S03]  /*2250*/  FMNMX.FTZ R6, R67, R6, !PT ;  /* 0x0000000643067209 */ /* 0x000fc60007810000 */
[----:B------:R-:W5:Y:S01]  /*2260*/  MUFU.EX2 R77, R77 ;  /* 0x0000004d004d7308 */ /* 0x000f620000000800 */
[----:B------:R-:W-:-:S04]  /*2270*/  FMNMX.FTZ R6, R45, R6, !PT ;  /* 0x000000062d067209 */ /* 0x000fc80007810000 */
[----:B------:R-:W-:-:S03]  /*2280*/  FMNMX.FTZ R6, R71, R6, !PT ;  /* 0x0000000647067209 */ /* 0x000fc60007810000 */
[----:B------:R-:W-:Y:S01]  /*2290*/  MUFU.EX2 R128, R128 ;  /* 0x0000008000807308 */ /* 0x000fe20000000800 */
        /* <DEDUP_REMOVED lines=11> */
[----:B------:R-:W-:Y:S02]  /*2350*/  MUFU.EX2 R132, R132 ;  /* 0x0000008400847308 */ /* 0x000fe40000000800 */
[----:B------:R-:W0:Y:S06]  /*2360*/  SHFL.BFLY PT, R5, R6, 0x2, 0x1f ;  /* 0x0c401f0006057f89 */ /* 0x000e2c00000e0000 */
[----:B------:R-:W-:Y:S08]  /*2370*/  MUFU.EX2 R93, R93 ;  /* 0x0000005d005d7308 */ /* 0x000ff00000000800 */
[----:B------:R-:W-:Y:S08]  /*2380*/  MUFU.EX2 R134, R134 ;  /* 0x0000008600867308 */ /* 0x000ff00000000800 */
[----:B------:R-:W-:Y:S01]  /*2390*/  MUFU.EX2 R136, R136 ;  /* 0x0000008800887308 */ /* 0x000fe20000000800 */
[----:B0-----:R-:W-:-:S05]  /*23a0*/  FMNMX.FTZ R10, R6, R5, !PT ;  /* 0x00000005060a7209 */ /* 0x001fca0007810000 */
[----:B------:R-:W0:Y:S02]  /*23b0*/  SHFL.BFLY PT, R5, R10, 0x1, 0x1f ;  /* 0x0c201f000a057f89 */ /* 0x000e2400000e0000 */
[----:B------:R-:W-:Y:S08]  /*23c0*/  MUFU.EX2 R83, R83 ;  /* 0x0000005300537308 */ /* 0x000ff00000000800 */
[----:B------:R-:W-:Y:S08]  /*23d0*/  MUFU.EX2 R138, R138 ;  /* 0x0000008a008a7308 */ /* 0x000ff00000000800 */
[----:B------:R-:W-:Y:S01]  /*23e0*/  MUFU.EX2 R61, R61 ;  /* 0x0000003d003d7308 */ /* 0x000fe20000000800 */
[----:B0-----:R-:W-:-:S07]  /*23f0*/  FMNMX.FTZ R5, R10, R5, !PT ;  /* 0x000000050a057209 */ /* 0x001fce0007810000 */
[----:B------:R-:W-:Y:S01]  /*2400*/  MUFU.EX2 R140, R140 ;  /* 0x0000008c008c7308 */ /* 0x000fe20000000800 */
[C---:B------:R-:W-:Y:S01]  /*2410*/  FSETP.NEU.FTZ.AND P1, PT, R5.reuse, -INF , PT ;  /* 0xff8000000500780b */ /* 0x040fe20003f3d000 */
[----:B------:R-:W-:-:S06]  /*2420*/  FMUL.FTZ R26, R5, R0 ;  /* 0x00000000051a7220 */ /* 0x000fcc0000410000 */
[----:B------:R-:W-:Y:S01]  /*2430*/  MUFU.EX2 R105, R105 ;  /* 0x0000006900697308 */ /* 0x000fe20000000800 */
[----:B------:R-:W-:Y:S02]  /*2440*/  FSEL R26, R26, RZ, P1 ;  /* 0x000000ff1a1a7208 */ /* 0x000fe40000800000 */
[----:B------:R-:W-:-:S03]  /*2450*/  PLOP3.LUT P1, PT, PT, PT, UP0, 0x80, 0x0 ;  /* 0x000000000000781c */ /* 0x000fc60003f2f008 */
[-CC-:B---3--:R-:W-:Y:S01]  /*2460*/  FFMA.FTZ R121, R7, R0.reuse, -R26.reuse ;  /* 0x0000000007797223 */ /* 0x188fe2000001081a */
[-CC-:B------:R-:W-:Y:S01]  /*2470*/  FFMA.FTZ R6, R27, R0.reuse, -R26.reuse ;  /* 0x000000001b067223 */ /* 0x180fe2000001081a */
[-CC-:B------:R-:W-:Y:S01]  /*2480*/  FFMA.FTZ R123, R9, R0.reuse, -R26.reuse ;  /* 0x00000000097b7223 */ /* 0x180fe2000001081a */
[----:B------:R-:W-:Y:S01]  /*2490*/  FADD.FTZ R7, R120, R53 ;  /* 0x0000003578077221 */ /* 0x000fe20000010000 */
[-CC-:B------:R-:W-:Y:S01]  /*24a0*/  FFMA.FTZ R8, R31, R0.reuse, -R26.reuse ;  /* 0x000000001f087223 */ /* 0x180fe2000001081a */
[-CC-:B------:R-:W-:Y:S01]  /*24b0*/  FFMA.FTZ R125, R11, R0.reuse, -R26.reuse ;  /* 0x000000000b7d7223 */ /* 0x180fe2000001081a */
[----:B------:R-:W-:Y:S01]  /*24c0*/  MUFU.EX2 R121, R121 ;  /* 0x0000007900797308 */ /* 0x000fe20000000800 */
[----:B-1----:R-:W-:Y:S01]  /*24d0*/  FADD.FTZ R30, R122, R7 ;  /* 0x000000077a1e7221 */ /* 0x002fe20000010000 */
[-CC-:B------:R-:W-:Y:S01]  /*24e0*/  FFMA.FTZ R10, R35, R0.reuse, -R26.reuse ;  /* 0x00000000230a7223 */ /* 0x180fe2000001081a */
[-CC-:B------:R-:W-:Y:S01]  /*24f0*/  FFMA.FTZ R127, R13, R0.reuse, -R26.reuse ;  /* 0x000000000d7f7223 */ /* 0x180fe2000001081a */
[-C--:B------:R-:W-:Y:S01]  /*2500*/  FFMA.FTZ R12, R39, R0.reuse, -R26 ;  /* 0x00000000270c7223 */ /* 0x080fe2000001081a */
[----:B--2---:R-:W-:Y:S01]  /*2510*/  FADD.FTZ R7, R57, R30 ;  /* 0x0000001e39077221 */ /* 0x004fe20000010000 */
[-CC-:B------:R-:W-:Y:S01]  /*2520*/  FFMA.FTZ R129, R15, R0.reuse, -R26.reuse ;  /* 0x000000000f817223 */ /* 0x180fe2000001081a */
[-CC-:B------:R-:W-:Y:S01]  /*2530*/  FFMA.FTZ R14, R43, R0.reuse, -R26.reuse ;  /* 0x000000002b0e7223 */ /* 0x180fe2000001081a */
[----:B------:R-:W0:Y:S01]  /*2540*/  MUFU.EX2 R6, R6 ;  /* 0x0000000600067308 */ /* 0x000e220000000800 */
[----:B----4-:R-:W-:Y:S01]  /*2550*/  FADD.FTZ R32, R124, R7 ;  /* 0x000000077c207221 */ /* 0x010fe20000010000 */
[-CC-:B------:R-:W-:Y:S01]  /*2560*/  FFMA.FTZ R131, R21, R0.reuse, -R26.reuse ;  /* 0x0000000015837223 */ /* 0x180fe2000001081a */
[-CC-:B------:R-:W-:Y:S01]  /*2570*/  FFMA.FTZ R20, R47, R0.reuse, -R26.reuse ;  /* 0x000000002f147223 */ /* 0x180fe2000001081a */
[-C--:B------:R-:W-:Y:S01]  /*2580*/  FFMA.FTZ R133, R25, R0.reuse, -R26 ;  /* 0x0000000019857223 */ /* 0x080fe2000001081a */
[----:B-----5:R-:W-:Y:S01]  /*2590*/  FADD.FTZ R7, R65, R32 ;  /* 0x0000002041077221 */ /* 0x020fe20000010000 */
[-CC-:B------:R-:W-:Y:S01]  /*25a0*/  FFMA.FTZ R24, R51, R0.reuse, -R26.reuse ;  /* 0x0000000033187223 */ /* 0x180fe2000001081a */
[-CC-:B------:R-:W-:Y:S01]  /*25b0*/  FFMA.FTZ R135, R29, R0.reuse, -R26.reuse ;  /* 0x000000001d877223 */ /* 0x180fe2000001081a */
[----:B------:R-:W1:Y:S01]  /*25c0*/  MUFU.EX2 R123, R123 ;  /* 0x0000007b007b7308 */ /* 0x000e620000000800 */
[----:B------:R-:W-:Y:S01]  /*25d0*/  FADD.FTZ R32, R126, R7 ;  /* 0x000000077e207221 */ /* 0x000fe20000010000 */
[-CC-:B------:R-:W-:Y:S01]  /*25e0*/  FFMA.FTZ R28, R55, R0.reuse, -R26.reuse ;  /* 0x00000000371c7223 */ /* 0x180fe2000001081a */
[-CC-:B------:R-:W-:Y:S01]  /*25f0*/  FFMA.FTZ R137, R33, R0.reuse, -R26.reuse ;  /* 0x0000000021897223 */ /* 0x180fe2000001081a */
[-C--:B------:R-:W-:Y:S01]  /*2600*/  FFMA.FTZ R30, R59, R0.reuse, -R26 ;  /* 0x000000003b1e7223 */ /* 0x080fe2000001081a */
[----:B------:R-:W-:Y:S01]  /*2610*/  FADD.FTZ R9, R77, R32 ;  /* 0x000000204d097221 */ /* 0x000fe20000010000 */
[-CC-:B------:R-:W-:Y:S01]  /*2620*/  FFMA.FTZ R139, R37, R0.reuse, -R26.reuse ;  /* 0x00000000258b7223 */ /* 0x180fe2000001081a */
[-C--:B------:R-:W-:Y:S01]  /*2630*/  FFMA.FTZ R32, R63, R0.reuse, -R26 ;  /* 0x000000003f207223 */ /* 0x080fe2000001081a */
[----:B------:R-:W2:Y:S01]  /*2640*/  MUFU.EX2 R8, R8 ;  /* 0x0000000800087308 */ /* 0x000ea20000000800 */
[----:B0-----:R-:W-:Y:S01]  /*2650*/  FADD.FTZ R34, R121, R6 ;  /* 0x0000000679227221 */ /* 0x001fe20000010000 */
[----:B------:R-:W-:Y:S01]  /*2660*/  FADD.FTZ R36, R128, R9 ;  /* 0x0000000980247221 */ /* 0x000fe20000010000 */
[-CC-:B------:R-:W-:Y:S01]  /*2670*/  FFMA.FTZ R141, R41, R0.reuse, -R26.reuse ;  /* 0x00000000298d7223 */ /* 0x180fe2000001081a */
[-CC-:B------:R-:W-:Y:S01]  /*2680*/  FFMA.FTZ R143, R45, R0.reuse, -R26.reuse ;  /* 0x000000002d8f7223 */ /* 0x180fe2000001081a */
[-C--:B------:R-:W-:Y:S01]  /*2690*/  FFMA.FTZ R71, R71, R0.reuse, -R26 ;  /* 0x0000000047477223 */ /* 0x080fe2000001081a */
[----:B------:R-:W-:Y:S01]  /*26a0*/  FADD.FTZ R9, R89, R36 ;  /* 0x0000002459097221 */ /* 0x000fe20000010000 */
[-C--:B------:R-:W-:Y:S01]  /*26b0*/  FFMA.FTZ R49, R49, R0.reuse, -R26 ;  /* 0x0000000031317223 */ /* 0x080fe2000001081a */
[----:B------:R-:W0:Y:S01]  /*26c0*/  MUFU.EX2 R125, R125 ;  /* 0x0000007d007d7308 */ /* 0x000e220000000800 */
[----:B-1----:R-:W-:Y:S01]  /*26d0*/  FADD.FTZ R7, R123, R34 ;  /* 0x000000227b077221 */ /* 0x002fe20000010000 */
[-CC-:B------:R-:W-:Y:S01]  /*26e0*/  FFMA.FTZ R75, R75, R0.reuse, -R26.reuse ;  /* 0x000000004b4b7223 */ /* 0x180fe2000001081a */
[-CC-:B------:R-:W-:Y:S01]  /*26f0*/  FFMA.FTZ R95, R95, R0.reuse, -R26.reuse ;  /* 0x000000005f5f7223 */ /* 0x180fe2000001081a */
[-CC-:B------:R-:W-:Y:S01]  /*2700*/  FFMA.FTZ R97, R97, R0.reuse, -R26.reuse ;  /* 0x0000000061617223 */ /* 0x180fe2000001081a */
[-CC-:B------:R-:W-:Y:S01]  /*2710*/  FFMA.FTZ R99, R99, R0.reuse, -R26.reuse ;  /* 0x0000000063637223 */ /* 0x180fe2000001081a */
[-CC-:B------:R-:W-:Y:S01]  /*2720*/  FFMA.FTZ R101, R101, R0.reuse, -R26.reuse ;  /* 0x0000000065657223 */ /* 0x180fe2000001081a */
[-CC-:B------:R-:W-:Y:S01]  /*2730*/  FFMA.FTZ R103, R103, R0.reuse, -R26.reuse ;  /* 0x0000000067677223 */ /* 0x180fe2000001081a */
[----:B------:R-:W1:Y:S01]  /*2740*/  MUFU.EX2 R10, R10 ;  /* 0x0000000a000a7308 */ /* 0x000e620000000800 */
[----:B--2---:R-:W-:Y:S01]  /*2750*/  FADD.FTZ R34, R8, R7 ;  /* 0x0000000708227221 */ /* 0x004fe20000010000 */
[----:B------:R-:W-:Y:S01]  /*2760*/  FFMA.FTZ R87, R87, R0, -R26 ;  /* 0x0000000057577223 */ /* 0x000fe2000001081a */
[----:B------:R-:W-:-:S02]  /*2770*/  F2FP.F16.F32.PACK_AB R121, R6, R121 ;  /* 0x000000790679723e */ /* 0x000fc400000000ff */
[----:B------:R-:W-:Y:S02]  /*2780*/  F2FP.F16.F32.PACK_AB R123, R8, R123 ;  /* 0x0000007b087b723e */ /* 0x000fe400000000ff */
[----:B------:R-:W-:Y:S01]  /*2790*/  F2FP.F16.F32.PACK_AB R128, R89, R128 ;  /* 0x000000805980723e */ /* 0x000fe200000000ff */
[----:B------:R-:W2:Y:S01]  /*27a0*/  MUFU.EX2 R127, R127 ;  /* 0x0000007f007f7308 */ /* 0x000ea20000000800 */
[----:B0-----:R-:W-:Y:S01]  /*27b0*/  FADD.FTZ R7, R125, R34 ;  /* 0x000000227d077221 */ /* 0x001fe20000010000 */
[----:B------:R-:W-:Y:S01]  /*27c0*/  FADD.FTZ R34, R130, R9 ;  /* 0x0000000982227221 */ /* 0x000fe20000010000 */
[----:B------:R-:W-:Y:S02]  /*27d0*/  F2FP.F16.F32.PACK_AB R130, R91, R130 ;  /* 0x000000825b82723e */ /* 0x000fe400000000ff */
[----:B------:R-:W-:Y:S01]  /*27e0*/  F2FP.F16.F32.PACK_AB R120, R53, R120 ;  /* 0x000000783578723e */ /* 0x000fe200000000ff */
[----:B------:R-:W-:Y:S01]  /*27f0*/  FADD.FTZ R9, R91, R34 ;  /* 0x000000225b097221 */ /* 0x000fe20000010000 */
[----:B------:R-:W-:Y:S01]  /*2800*/  FFMA.FTZ R34, R67, R0, -R26 ;  /* 0x0000000043227223 */ /* 0x000fe2000001081a */
[----:B------:R-:W0:Y:S01]  /*2810*/  MUFU.EX2 R12, R12 ;  /* 0x0000000c000c7308 */ /* 0x000e220000000800 */
[----:B-1----:R-:W-:Y:S01]  /*2820*/  FADD.FTZ R36, R10, R7 ;  /* 0x000000070a247221 */ /* 0x002fe20000010000 */
[----:B------:R-:W-:Y:S01]  /*2830*/  FADD.FTZ R38, R132, R9 ;  /* 0x0000000984267221 */ /* 0x000fe20000010000 */
[----:B------:R-:W-:Y:S01]  /*2840*/  F2FP.F16.F32.PACK_AB R132, R93, R132 ;  /* 0x000000845d84723e */ /* 0x000fe200000000ff */
[--C-:B------:R-:W-:Y:S01]  /*2850*/  IMAD.MOV.U32 R91, RZ, RZ, R119.reuse ;  /* 0x000000ffff5b7224 */ /* 0x100fe200078e0077 */
[----:B------:R-:W-:Y:S01]  /*2860*/  F2FP.F16.F32.PACK_AB R122, R57, R122 ;  /* 0x0000007a397a723e */ /* 0x000fe200000000ff */
[----:B------:R-:W-:Y:S01]  /*2870*/  FADD.FTZ R9, R93, R38 ;  /* 0x000000265d097221 */ /* 0x000fe20000010000 */
[----:B------:R-:W-:Y:S01]  /*2880*/  F2FP.F16.F32.PACK_AB R124, R65, R124 ;  /* 0x0000007c417c723e */ /* 0x000fe200000000ff */
[----:B------:R-:W1:Y:S01]  /*2890*/  MUFU.EX2 R129, R129 ;  /* 0x0000008100817308 */ /* 0x000e620000000800 */
[----:B--2---:R-:W-:Y:S01]  /*28a0*/  FADD.FTZ R7, R127, R36 ;  /* 0x000000247f077221 */ /* 0x004fe20000010000 */
[----:B------:R-:W-:Y:S01]  /*28b0*/  F2FP.F16.F32.PACK_AB R126, R77, R126 ;  /* 0x0000007e4d7e723e */ /* 0x000fe200000000ff */
[----:B------:R-:W-:Y:S01]  /*28c0*/  IMAD.MOV.U32 R93, RZ, RZ, R119 ;  /* 0x000000ffff5d7224 */ /* 0x000fe200078e0077 */
[----:B------:R-:W-:-:S02]  /*28d0*/  F2FP.F16.F32.PACK_AB R125, R10, R125 ;  /* 0x0000007d0a7d723e */ /* 0x000fc400000000ff */
[----:B------:R-:W-:Y:S02]  /*28e0*/  MOV R89, R119 ;  /* 0x0000007700597202 */ /* 0x000fe40000000f00 */
[----:B------:R-:W2:Y:S01]  /*28f0*/  MUFU.EX2 R14, R14 ;  /* 0x0000000e000e7308 */ /* 0x000ea20000000800 */
[C---:B0-----:R-:W-:Y:S01]  /*2900*/  FADD.FTZ R36, R12.reuse, R7 ;  /* 0x000000070c247221 */ /* 0x041fe20000010000 */
[----:B------:R-:W-:-:S06]  /*2910*/  F2FP.F16.F32.PACK_AB R127, R12, R127 ;  /* 0x0000007f0c7f723e */ /* 0x000fcc00000000ff */
[----:B------:R-:W0:Y:S01]  /*2920*/  MUFU.EX2 R131, R131 ;  /* 0x0000008300837308 */ /* 0x000e220000000800 */
[----:B-1----:R-:W-:Y:S01]  /*2930*/  FADD.FTZ R7, R129, R36 ;  /* 0x0000002481077221 */ /* 0x002fe20000010000 */
[----:B------:R-:W-:Y:S01]  /*2940*/  FADD.FTZ R36, R134, R9 ;  /* 0x0000000986247221 */ /* 0x000fe20000010000 */
[----:B------:R-:W-:-:S03]  /*2950*/  F2FP.F16.F32.PACK_AB R134, R79, R134 ;  /* 0x000000864f86723e */ /* 0x000fc600000000ff */
[----:B------:R-:W-:Y:S02]  /*2960*/  FADD.FTZ R9, R79, R36 ;  /* 0x000000244f097221 */ /* 0x000fe40000010000 */
[----:B------:R-:W1:Y:S01]  /*2970*/  MUFU.EX2 R20, R20 ;  /* 0x0000001400147308 */ /* 0x000e620000000800 */
[----:B--2---:R-:W-:Y:S01]  /*2980*/  FADD.FTZ R4, R14, R7 ;  /* 0x000000070e047221 */ /* 0x004fe20000010000 */
[----:B------:R-:W-:Y:S01]  /*2990*/  FADD.FTZ R38, R136, R9 ;  /* 0x0000000988267221 */ /* 0x000fe20000010000 */
[C---:B------:R-:W-:Y:S02]  /*29a0*/  F2FP.F16.F32.PACK_AB R136, R83.reuse, R136 ;  /* 0x000000885388723e */ /* 0x040fe400000000ff */
[----:B------:R-:W-:Y:S01]  /*29b0*/  F2FP.F16.F32.PACK_AB R129, R14, R129 ;  /* 0x000000810e81723e */ /* 0x000fe200000000ff */
[----:B------:R-:W-:Y:S02]  /*29c0*/  FADD.FTZ R9, R83, R38 ;  /* 0x0000002653097221 */ /* 0x000fe40000010000 */
[----:B------:R-:W2:Y:S01]  /*29d0*/  MUFU.EX2 R133, R133 ;  /* 0x0000008500857308 */ /* 0x000ea20000000800 */
[----:B0-----:R-:W-:Y:S01]  /*29e0*/  FADD.FTZ R7, R131, R4 ;  /* 0x0000000483077221 */ /* 0x001fe20000010000 */
[----:B------:R-:W-:Y:S01]  /*29f0*/  FADD.FTZ R38, R138, R9 ;  /* 0x000000098a267221 */ /* 0x000fe20000010000 */
[----:B------:R-:W-:-:S03]  /*2a00*/  F2FP.F16.F32.PACK_AB R138, R61, R138 ;  /* 0x0000008a3d8a723e */ /* 0x000fc600000000ff */
[----:B------:R-:W-:Y:S02]  /*2a10*/  FADD.FTZ R9, R61, R38 ;  /* 0x000000263d097221 */ /* 0x000fe40000010000 */
[----:B------:R-:W0:Y:S01]  /*2a20*/  MUFU.EX2 R24, R24 ;  /* 0x0000001800187308 */ /* 0x000e220000000800 */
[----:B-1----:R-:W-:Y:S01]  /*2a30*/  FADD.FTZ R36, R20, R7 ;  /* 0x0000000714247221 */ /* 0x002fe20000010000 */
[----:B------:R-:W-:Y:S01]  /*2a40*/  FADD.FTZ R38, R140, R9 ;  /* 0x000000098c267221 */ /* 0x000fe20000010000 */
[C---:B------:R-:W-:Y:S02]  /*2a50*/  F2FP.F16.F32.PACK_AB R140, R105.reuse, R140 ;  /* 0x0000008c698c723e */ /* 0x040fe400000000ff */
[----:B------:R-:W-:Y:S01]  /*2a60*/  F2FP.F16.F32.PACK_AB R131, R20, R131 ;  /* 0x000000831483723e */ /* 0x000fe200000000ff */
[----:B------:R-:W-:Y:S01]  /*2a70*/  FADD.FTZ R9, R105, R38 ;  /* 0x0000002669097221 */ /* 0x000fe20000010000 */
[----:B------:R-:W-:Y:S01]  /*2a80*/  MOV R105, R119 ;  /* 0x0000007700697202 */ /* 0x000fe20000000f00 */
[----:B------:R-:W1:Y:S01]  /*2a90*/  MUFU.EX2 R135, R135 ;  /* 0x0000008700877308 */ /* 0x000e620000000800 */
[----:B--2---:R-:W-:-:S07]  /*2aa0*/  FADD.FTZ R7, R133, R36 ;  /* 0x0000002485077221 */ /* 0x004fce0000010000 */
[----:B------:R-:W2:Y:S01]  /*2ab0*/  MUFU.EX2 R28, R28 ;  /* 0x0000001c001c7308 */ /* 0x000ea20000000800 */
[C---:B0-----:R-:W-:Y:S01]  /*2ac0*/  FADD.FTZ R36, R24.reuse, R7 ;  /* 0x0000000718247221 */ /* 0x041fe20000010000 */
[----:B------:R-:W-:-:S06]  /*2ad0*/  F2FP.F16.F32.PACK_AB R133, R24, R133 ;  /* 0x000000851885723e */ /* 0x000fcc00000000ff */
[----:B------:R-:W0:Y:S01]  /*2ae0*/  MUFU.EX2 R137, R137 ;  /* 0x0000008900897308 */ /* 0x000e220000000800 */
[----:B-1----:R-:W-:-:S07]  /*2af0*/  FADD.FTZ R7, R135, R36 ;  /* 0x0000002487077221 */ /* 0x002fce0000010000 */
[----:B------:R-:W1:Y:S01]  /*2b00*/  MUFU.EX2 R30, R30 ;  /* 0x0000001e001e7308 */ /* 0x000e620000000800 */
[C---:B--2---:R-:W-:Y:S01]  /*2b10*/  FADD.FTZ R36, R28.reuse, R7 ;  /* 0x000000071c247221 */ /* 0x044fe20000010000 */
[----:B------:R-:W-:-:S06]  /*2b20*/  F2FP.F16.F32.PACK_AB R135, R28, R135 ;  /* 0x000000871c87723e */ /* 0x000fcc00000000ff */
[----:B------:R-:W2:Y:S01]  /*2b30*/  MUFU.EX2 R142, R142 ;  /* 0x0000008e008e7308 */ /* 0x000ea20000000800 */
[----:B0-----:R-:W-:-:S07]  /*2b40*/  FADD.FTZ R7, R137, R36 ;  /* 0x0000002489077221 */ /* 0x001fce0000010000 */
[----:B------:R-:W0:Y:S01]  /*2b50*/  MUFU.EX2 R139, R139 ;  /* 0x0000008b008b7308 */ /* 0x000e220000000800 */
[C---:B-1----:R-:W-:Y:S01]  /*2b60*/  FADD.FTZ R36, R30.reuse, R7 ;  /* 0x000000071e247221 */ /* 0x042fe20000010000 */
[----:B------:R-:W-:-:S06]  /*2b70*/  F2FP.F16.F32.PACK_AB R137, R30, R137 ;  /* 0x000000891e89723e */ /* 0x000fcc00000000ff */
[----:B------:R-:W1:Y:S01]  /*2b80*/  MUFU.EX2 R69, R69 ;  /* 0x0000004500457308 */ /* 0x000e620000000800 */
[----:B--2---:R-:W-:-:S07]  /*2b90*/  FADD.FTZ R38, R142, R9 ;  /* 0x000000098e267221 */ /* 0x004fce0000010000 */
[----:B------:R-:W2:Y:S01]  /*2ba0*/  MUFU.EX2 R32, R32 ;  /* 0x0000002000207308 */ /* 0x000ea20000000800 */
[----:B0-----:R-:W-:-:S07]  /*2bb0*/  FADD.FTZ R7, R139, R36 ;  /* 0x000000248b077221 */ /* 0x001fce0000010000 */
[----:B------:R-:W0:Y:S01]  /*2bc0*/  MUFU.EX2 R144, R144 ;  /* 0x0000009000907308 */ /* 0x000e220000000800 */
[C---:B-1----:R-:W-:Y:S01]  /*2bd0*/  FADD.FTZ R9, R69.reuse, R38 ;  /* 0x0000002645097221 */ /* 0x042fe20000010000 */
[----:B------:R-:W-:-:S06]  /*2be0*/  F2FP.F16.F32.PACK_AB R142, R69, R142 ;  /* 0x0000008e458e723e */ /* 0x000fcc00000000ff */
[----:B------:R-:W1:Y:S01]  /*2bf0*/  MUFU.EX2 R141, R141 ;  /* 0x0000008d008d7308 */ /* 0x000e620000000800 */
[C---:B--2---:R-:W-:Y:S01]  /*2c00*/  FADD.FTZ R38, R32.reuse, R7 ;  /* 0x0000000720267221 */ /* 0x044fe20000010000 */
[----:B------:R-:W-:-:S06]  /*2c10*/  F2FP.F16.F32.PACK_AB R139, R32, R139 ;  /* 0x0000008b208b723e */ /* 0x000fcc00000000ff */
[----:B------:R-:W2:Y:S01]  /*2c20*/  MUFU.EX2 R73, R73 ;  /* 0x0000004900497308 */ /* 0x000ea20000000800 */
[----:B0-----:R-:W-:-:S07]  /*2c30*/  FADD.FTZ R40, R144, R9 ;  /* 0x0000000990287221 */ /* 0x001fce0000010000 */
[----:B------:R-:W0:Y:S01]  /*2c40*/  MUFU.EX2 R34, R34 ;  /* 0x0000002200227308 */ /* 0x000e220000000800 */
[----:B-1----:R-:W-:-:S07]  /*2c50*/  FADD.FTZ R7, R141, R38 ;  /* 0x000000268d077221 */ /* 0x002fce0000010000 */
[----:B------:R-:W1:Y:S01]  /*2c60*/  MUFU.EX2 R146, R146 ;  /* 0x0000009200927308 */ /* 0x000e620000000800 */
[C---:B--2---:R-:W-:Y:S01]  /*2c70*/  FADD.FTZ R9, R73.reuse, R40 ;  /* 0x0000002849097221 */ /* 0x044fe20000010000 */
[----:B------:R-:W-:-:S06]  /*2c80*/  F2FP.F16.F32.PACK_AB R144, R73, R144 ;  /* 0x000000904990723e */ /* 0x000fcc00000000ff */
[----:B------:R-:W2:Y:S01]  /*2c90*/  MUFU.EX2 R143, R143 ;  /* 0x0000008f008f7308 */ /* 0x000ea20000000800 */
[C---:B0-----:R-:W-:Y:S01]  /*2ca0*/  FADD.FTZ R38, R34.reuse, R7 ;  /* 0x0000000722267221 */ /* 0x041fe20000010000 */
[----:B------:R-:W-:-:S06]  /*2cb0*/  F2FP.F16.F32.PACK_AB R141, R34, R141 ;  /* 0x0000008d228d723e */ /* 0x000fcc00000000ff */
[----:B------:R-:W0:Y:S01]  /*2cc0*/  MUFU.EX2 R107, R107 ;  /* 0x0000006b006b7308 */ /* 0x000e220000000800 */
[----:B-1----:R-:W-:-:S07]  /*2cd0*/  FADD.FTZ R40, R146, R9 ;  /* 0x0000000992287221 */ /* 0x002fce0000010000 */
[----:B------:R-:W1:Y:S01]  /*2ce0*/  MUFU.EX2 R4, R71 ;  /* 0x0000004700047308 */ /* 0x000e620000000800 */
[----:B--2---:R-:W-:-:S07]  /*2cf0*/  FADD.FTZ R7, R143, R38 ;  /* 0x000000268f077221 */ /* 0x004fce0000010000 */
[----:B------:R-:W2:Y:S01]  /*2d00*/  MUFU.EX2 R49, R49 ;  /* 0x0000003100317308 */ /* 0x000ea20000000800 */
[C---:B0-----:R-:W-:Y:S01]  /*2d10*/  FADD.FTZ R9, R107.reuse, R40 ;  /* 0x000000286b097221 */ /* 0x041fe20000010000 */
[----:B------:R-:W-:Y:S01]  /*2d20*/  F2FP.F16.F32.PACK_AB R146, R107, R146 ;  /* 0x000000926b92723e */ /* 0x000fe200000000ff */
[----:B------:R-:W-:-:S05]  /*2d30*/  IMAD.MOV.U32 R107, RZ, RZ, R119 ;  /* 0x000000ffff6b7224 */ /* 0x000fca00078e0077 */
[----:B------:R-:W0:Y:S01]  /*2d40*/  MUFU.EX2 R26, R75 ;  /* 0x0000004b001a7308 */ /* 0x000e220000000800 */
[C---:B-1----:R-:W-:Y:S01]  /*2d50*/  FADD.FTZ R40, R4.reuse, R7 ;  /* 0x0000000704287221 */ /* 0x042fe20000010000 */
[----:B------:R-:W-:-:S06]  /*2d60*/  F2FP.F16.F32.PACK_AB R143, R4, R143 ;  /* 0x0000008f048f723e */ /* 0x000fcc00000000ff */
[----:B------:R-:W1:Y:S01]  /*2d70*/  MUFU.EX2 R95, R95 ;  /* 0x0000005f005f7308 */ /* 0x000e620000000800 */
[----:B--2---:R-:W-:-:S07]  /*2d80*/  FADD.FTZ R7, R49, R40 ;  /* 0x0000002831077221 */ /* 0x004fce0000010000 */
[----:B------:R2:W3:Y:S01]  /*2d90*/  MUFU.EX2 R36, R97 ;  /* 0x0000006100247308 */ /* 0x0004e20000000800 */
[C---:B0-----:R-:W-:Y:S01]  /*2da0*/  FADD.FTZ R40, R26.reuse, R7 ;  /* 0x000000071a287221 */ /* 0x041fe20000010000 */
[----:B------:R-:W-:-:S06]  /*2db0*/  F2FP.F16.F32.PACK_AB R145, R26, R49 ;  /* 0x000000311a91723e */ /* 0x000fcc00000000ff */
[----:B------:R-:W0:Y:S01]  /*2dc0*/  MUFU.EX2 R148, R148 ;  /* 0x0000009400947308 */ /* 0x000e220000000800 */
[----:B-1----:R-:W-:Y:S01]  /*2dd0*/  FADD.FTZ R7, R95, R40 ;  /* 0x000000285f077221 */ /* 0x002fe20000010000 */
[----:B--2---:R-:W-:-:S06]  /*2de0*/  MOV R97, R119 ;  /* 0x0000007700617202 */ /* 0x004fcc0000000f00 */
[----:B------:R-:W1:Y:S01]  /*2df0*/  MUFU.EX2 R99, R99 ;  /* 0x0000006300637308 */ /* 0x000e620000000800 */
[C---:B---3--:R-:W-:Y:S01]  /*2e00*/  FADD.FTZ R8, R36.reuse, R7 ;  /* 0x0000000724087221 */ /* 0x048fe20000010000 */
[----:B------:R-:W-:Y:S01]  /*2e10*/  F2FP.F16.F32.PACK_AB R147, R36, R95 ;  /* 0x0000005f2493723e */ /* 0x000fe200000000ff */
[----:B------:R-:W-:-:S05]  /*2e20*/  IMAD.MOV.U32 R95, RZ, RZ, R119 ;  /* 0x000000ffff5f7224 */ /* 0x000fca00078e0077 */
[----:B------:R-:W2:Y:S01]  /*2e30*/  MUFU.EX2 R109, R109 ;  /* 0x0000006d006d7308 */ /* 0x000ea20000000800 */
[----:B0-----:R-:W-:-:S07]  /*2e40*/  FADD.FTZ R42, R148, R9 ;  /* 0x00000009942a7221 */ /* 0x001fce0000010000 */
[----:B------:R0:W3:Y:S01]  /*2e50*/  MUFU.EX2 R38, R101 ;  /* 0x0000006500267308 */ /* 0x0000e20000000800 */
[----:B-1----:R-:W-:-:S07]  /*2e60*/  FADD.FTZ R7, R99, R8 ;  /* 0x0000000863077221 */ /* 0x002fce0000010000 */
[----:B------:R-:W1:Y:S01]  /*2e70*/  MUFU.EX2 R150, R150 ;  /* 0x0000009600967308 */ /* 0x000e620000000800 */
[C---:B--2---:R-:W-:Y:S01]  /*2e80*/  FADD.FTZ R9, R109.reuse, R42 ;  /* 0x0000002a6d097221 */ /* 0x044fe20000010000 */
[----:B------:R-:W-:Y:S01]  /*2e90*/  F2FP.F16.F32.PACK_AB R148, R109, R148 ;  /* 0x000000946d94723e */ /* 0x000fe200000000ff */
[--C-:B------:R-:W-:Y:S02]  /*2ea0*/  IMAD.MOV.U32 R109, RZ, RZ, R119.reuse ;  /* 0x000000ffff6d7224 */ /* 0x100fe400078e0077 */
[----:B0-----:R-:W-:-:S03]  /*2eb0*/  IMAD.MOV.U32 R101, RZ, RZ, R119 ;  /* 0x000000ffff657224 */ /* 0x001fc600078e0077 */
[----:B------:R-:W0:Y:S01]  /*2ec0*/  MUFU.EX2 R103, R103 ;  /* 0x0000006700677308 */ /* 0x000e220000000800 */
[C---:B---3--:R-:W-:Y:S01]  /*2ed0*/  FADD.FTZ R8, R38.reuse, R7 ;  /* 0x0000000726087221 */ /* 0x048fe20000010000 */
[----:B------:R-:W-:Y:S01]  /*2ee0*/  F2FP.F16.F32.PACK_AB R149, R38, R99 ;  /* 0x000000632695723e */ /* 0x000fe200000000ff */
[----:B------:R-:W-:-:S05]  /*2ef0*/  IMAD.MOV.U32 R99, RZ, RZ, R119 ;  /* 0x000000ffff637224 */ /* 0x000fca00078e0077 */
[----:B------:R-:W2:Y:S01]  /*2f00*/  MUFU.EX2 R6, R87 ;  /* 0x0000005700067308 */ /* 0x000ea20000000800 */
[----:B-1----:R-:W-:-:S07]  /*2f10*/  FADD.FTZ R42, R150, R9 ;  /* 0x00000009962a7221 */ /* 0x002fce0000010000 */
[----:B------:R-:W1:Y:S01]  /*2f20*/  MUFU.EX2 R81, R81 ;  /* 0x0000005100517308 */ /* 0x000e620000000800 */
[----:B0-----:R-:W-:Y:S01]  /*2f30*/  FADD.FTZ R7, R103, R8 ;  /* 0x0000000867077221 */ /* 0x001fe20000010000 */
[----:B--2---:R-:W-:-:S03]  /*2f40*/  F2FP.F16.F32.PACK_AB R151, R6, R103 ;  /* 0x000000670697723e */ /* 0x004fc600000000ff */
[----:B------:R-:W-:Y:S01]  /*2f50*/  FADD.FTZ R7, R6, R7 ;  /* 0x0000000706077221 */ /* 0x000fe20000010000 */
[----:B------:R-:W-:Y:S02]  /*2f60*/  IMAD.MOV.U32 R103, RZ, RZ, R119 ;  /* 0x000000ffff677224 */ /* 0x000fe400078e0077 */
[C---:B-1----:R-:W-:Y:S01]  /*2f70*/  FADD.FTZ R9, R81.reuse, R42 ;  /* 0x0000002a51097221 */ /* 0x042fe20000010000 */
[----:B------:R-:W-:Y:S01]  /*2f80*/  F2FP.F16.F32.PACK_AB R150, R81, R150 ;  /* 0x000000965196723e */ /* 0x000fe200000000ff */
[----:B------:R-:W-:Y:S06]  /*2f90*/  @!P1 BRA `(.L_x_14) ;  /* 0x0000001c008c9947 */ /* 0x000fec0003800000 */
[----:B------:R-:W-:Y:S01]  /*2fa0*/  IMAD.MOV.U32 R6, RZ, RZ, R5 ;  /* 0x000000ffff067224 */ /* 0x000fe200078e0005 */
[----:B------:R-:W-:Y:S01]  /*2fb0*/  CS2R R118, SRZ ;  /* 0x0000000000767805 */ /* 0x000fe2000001ff00 */
[----:B------:R-:W-:Y:S01]  /*2fc0*/  IMAD.MOV.U32 R4, RZ, RZ, R3 ;  /* 0x000000ffff047224 */ /* 0x000fe200078e0003 */
[----:B------:R-:W-:Y:S02]  /*2fd0*/  CS2R R116, SRZ ;  /* 0x0000000000747805 */ /* 0x000fe4000001ff00 */
[----:B------:R-:W-:Y:S02]  /*2fe0*/  CS2R R114, SRZ ;  /* 0x0000000000727805 */ /* 0x000fe4000001ff00 */
[----:B------:R-:W-:Y:S02]  /*2ff0*/  CS2R R112, SRZ ;  /* 0x0000000000707805 */ /* 0x000fe4000001ff00 */
[----:B------:R-:W-:Y:S02]  /*3000*/  CS2R R110, SRZ ;  /* 0x00000000006e7805 */ /* 0x000fe4000001ff00 */
[----:B------:R-:W-:-:S02]  /*3010*/  CS2R R108, SRZ ;  /* 0x00000000006c7805 */ /* 0x000fc4000001ff00 */
[----:B------:R-:W-:Y:S02]  /*3020*/  CS2R R106, SRZ ;  /* 0x00000000006a7805 */ /* 0x000fe4000001ff00 */
        /* <DEDUP_REMOVED lines=8> */
[----:B------:R-:W-:Y:S01]  /*30b0*/  CS2R R88, SRZ ;  /* 0x0000000000587805 */ /* 0x000fe2000001ff00 */
[----:B------:R-:W-:Y:S01]  /*30c0*/  UIADD3 UR47, UR47, -0x2, URZ ;  /* 0xfffffffe2f2f7890 */ /* 0x000fe2000fffe03f */
[----:B------:R-:W-:Y:S01]  /*30d0*/  UMOV UR22, UR37 ;  /* 0x0000002500167c82 */ /* 0x000fe20008000000 */
[----:B------:R-:W-:-:S10]  /*30e0*/  UMOV UR21, UR38 ;  /* 0x0000002600157c82 */ /* 0x000fd40008000000 */
.L_x_25:
[----:B------:R-:W-:Y:S01]  /*30f0*/  ISETP.NE.AND P2, PT, RZ, UR42, PT ;  /* 0x0000002aff007c0c */ /* 0x000fe2000bf45270 */
[----:B------:R-:W-:-:S04]  /*3100*/  UISETP.NE.AND UP0, UPT, UR21, 0x1, UPT ;  /* 0x000000011500788c */ /* 0x000fc8000bf05270 */
[----:B------:R-:W-:-:S04]  /*3110*/  USEL UR37, URZ, 0x1, UP0 ;  /* 0x000000013f257887 */ /* 0x000fc80008000000 */
[----:B------:R-:W-:-:S04]  /*3120*/  ULOP3.LUT UR37, UR22, UR37, URZ, 0x3c, !UPT ;  /* 0x0000002516257292 */ /* 0x000fc8000f8e3c3f */
[----:B------:R-:W-:Y:S08]  /*3130*/  @P2 BRA `(.L_x_15) ;  /* 0x0000000000382947 */ /* 0x000ff00003800000 */
[----:B------:R-:W-:Y:S05]  /*3140*/  @!P0 BRA `(.L_x_16) ;  /* 0x0000000000048947 */ /* 0x000fea0003800000 */
[----:B------:R-:W-:Y:S01]  /*3150*/  BPT.TRAP 0x1 ;  /* 0x000000040000795c */ /* 0x000fe20000300000 */
.L_x_16:
[----:B------:R-:W-:Y:S01]  /*3160*/  UIADD3 UR6, UR21, 0x1, URZ ;  /* 0x0000000115067890 */ /* 0x000fe2000fffe03f */
[----:B------:R-:W-:-:S03]  /*3170*/  IMAD.U32 R0, RZ, RZ, UR37 ;  /* 0x00000025ff007e24 */ /* 0x000fc6000f8e00ff */
[----:B------:R-:W-:Y:S02]  /*3180*/  UISETP.NE.AND UP0, UPT, UR6, 0x2, UPT ;  /* 0x000000020600788c */ /* 0x000fe4000bf05270 */
[----:B------:R-:W-:Y:S02]  /*3190*/  SHF.L.U32 R0, R0, 0x1f, RZ ;  /* 0x0000001f00007819 */ /* 0x000fe400000006ff */
[----:B------:R-:W-:-:S04]  /*31a0*/  USEL UR6, UR6, URZ, UP0 ;  /* 0x0000003f06067287 */ /* 0x000fc80008000000 */
[----:B------:R-:W-:-:S09]  /*31b0*/  ULEA UR6, UR6, UR44, 0x3 ;  /* 0x0000002c06067291 */ /* 0x000fd2000f8e183f */
[----:B------:R0:W1:Y:S01]  /*31c0*/  SYNCS.PHASECHK.TRANS64.TRYWAIT P1, [UR6+0x16830], R0 ;  /* 0x01683000ff0075a7 */ /* 0x0000620008020146 */
[----:B------:R-:W-:Y:S05]  /*31d0*/  @!P0 BRA `(.L_x_17) ;  /* 0x0000000000048947 */ /* 0x000fea0003800000 */
[----:B------:R-:W-:Y:S01]  /*31e0*/  BPT.TRAP 0x1 ;  /* 0x000000040000795c */ /* 0x000fe20000300000 */
.L_x_17:
[----:B-1----:R-:W-:Y:S05]  /*31f0*/  @P1 BRA `(.L_x_15) ;  /* 0x0000000000081947 */ /* 0x002fea0003800000 */
[----:B------:R-:W1:Y:S02]  /*3200*/  SYNCS.PHASECHK.TRANS64.TRYWAIT P1, [UR6+0x16830], R0 ;  /* 0x01683000ff0075a7 */ /* 0x000e640008020146 */
[----:B-1----:R-:W-:Y:S05]  /*3210*/  @!P1 BRA `(.L_x_18) ;  /* 0x0000006c00849947 */ /* 0x002fea0003800000 */
.L_x_15:
[----:B01----:R-:W-:Y:S01]  /*3220*/  VIADD R0, R18, 0x8 ;  /* 0x0000000812007836 */ /* 0x003fe20000000000 */
[----:B------:R-:W-:Y:S01]  /*3230*/  UIADD3 UR38, UR21, 0x1, URZ ;  /* 0x0000000115267890 */ /* 0x000fe2000fffe03f */
[----:B------:R-:W-:Y:S01]  /*3240*/  UMOV UR19, 0x40000040 ;  /* 0x4000004000137882 */ /* 0x000fe20000000000 */
[----:B------:R-:W-:Y:S02]  /*3250*/  UMOV UR7, 0x40000040 ;  /* 0x4000004000077882 */ /* 0x000fe40000000000 */
[----:B------:R0:W-:Y:S01]  /*3260*/  BAR.SYNC.DEFER_BLOCKING R0, 0x100 ;  /* 0x000400000000751d */ /* 0x0001e20000010000 */
[----:B------:R-:W-:-:S04]  /*3270*/  UISETP.NE.AND UP0, UPT, UR38, 0x2, UPT ;  /* 0x000000022600788c */ /* 0x000fc8000bf05270 */
[----:B------:R-:W-:Y:S01]  /*3280*/  USEL UR38, UR38, URZ, UP0 ;  /* 0x0000003f26267287 */ /* 0x000fe20008000000 */
[----:B------:R-:W-:Y:S01]  /*3290*/  UMOV UR11, 0x40000040 ;  /* 0x40000040000b7882 */ /* 0x000fe20000000000 */
[----:B------:R-:W-:Y:S02]  /*32a0*/  UMOV UR15, 0x40000040 ;  /* 0x40000040000f7882 */ /* 0x000fe40000000000 */
[----:B------:R-:W-:-:S04]  /*32b0*/  ULEA UR18, UR38, UR20, 0xa ;  /* 0x0000001426127291 */ /* 0x000fc8000f8e503f */
[----:B------:R-:W-:Y:S02]  /*32c0*/  UIADD3 UR6, UR18, 0x2, URZ ;  /* 0x0000000212067890 */ /* 0x000fe4000fffe03f */
[----:B------:R-:W-:Y:S02]  /*32d0*/  UIADD3 UR10, UR18, 0x4, URZ ;  /* 0x00000004120a7890 */ /* 0x000fe4000fffe03f */
[----:B------:R-:W-:Y:S01]  /*32e0*/  UIADD3 UR14, UR18, 0x6, URZ ;  /* 0x00000006120e7890 */ /* 0x000fe2000fffe03f */
[----:B------:R-:W-:-:S06]  /*32f0*/  WARPGROUP.ARRIVE ;  /* 0x00000000000079c5 */ /* 0x000fcc0000000000 */
[----:B------:R-:W-:Y:S03]  /*3300*/  HGMMA.64x128x16.F32 R24, gdesc[UR16], RZ, !UPT, gsb0 ;  /* 0x01e00000101879f0 */ /* 0x000fe6000c0008ff */
[----:B------:R-:W-:Y:S02]  /*3310*/  WARPGROUP.DEPBAR.LE gsb0, 0x0 ;  /* 0x00008000000079c5 */ /* 0x000fe40000010000 */
[----:B------:R-:W-:-:S07]  /*3320*/  WARPGROUP.ARRIVE ;  /* 0x00000000000079c5 */ /* 0x000fce0000000000 */
        /* <DEDUP_REMOVED lines=8> */
[----:B0-----:R-:W-:Y:S05]  /*33b0*/  @P2 BRA `(.L_x_19) ;  /* 0x00000000002c2947 */ /* 0x001fea0003800000 */
[----:B------:R-:W-:Y:S05]  /*33c0*/  @!P0 BRA `(.L_x_20) ;  /* 0x0000000000048947 */ /* 0x000fea0003800000 */
[----:B------:R-:W-:Y:S01]  /*33d0*/  BPT.TRAP 0x1 ;  /* 0x000000040000795c */ /* 0x000fe20000300000 */
.L_x_20:
[----:B------:R-:W-:Y:S01]  /*33e0*/  ULEA UR6, UR21, UR44, 0x3 ;  /* 0x0000002c15067291 */ /* 0x000fe2000f8e183f */
[----:B------:R-:W-:-:S05]  /*33f0*/  IMAD.U32 R0, RZ, RZ, UR22 ;  /* 0x00000016ff007e24 */ /* 0x000fca000f8e00ff */
[----:B------:R-:W-:-:S04]  /*3400*/  SHF.L.U32 R0, R0, 0x1f, RZ ;  /* 0x0000001f00007819 */ /* 0x000fc800000006ff */
[----:B------:R0:W1:Y:S01]  /*3410*/  SYNCS.PHASECHK.TRANS64.TRYWAIT P1, [UR6+0x16850], R0 ;  /* 0x01685000ff0075a7 */ /* 0x0000620008020146 */
[----:B------:R-:W-:Y:S05]  /*3420*/  @!P0 BRA `(.L_x_21) ;  /* 0x0000000000048947 */ /* 0x000fea0003800000 */
[----:B------:R-:W-:Y:S01]  /*3430*/  BPT.TRAP 0x1 ;  /* 0x000000040000795c */ /* 0x000fe20000300000 */
.L_x_21:
[----:B-1----:R-:W-:Y:S05]  /*3440*/  @P1 BRA `(.L_x_19) ;  /* 0x0000000000081947 */ /* 0x002fea0003800000 */
[----:B------:R-:W1:Y:S02]  /*3450*/  SYNCS.PHASECHK.TRANS64.TRYWAIT P1, [UR6+0x16850], R0 ;  /* 0x01685000ff0075a7 */ /* 0x000e640008020146 */
[----:B-1----:R-:W-:Y:S05]  /*3460*/  @!P1 BRA `(.L_x_22) ;  /* 0x0000006c00089947 */ /* 0x002fea0003800000 */
.L_x_19:
[----:B------:R-:W-:Y:S01]  /*3470*/  UIADD3 UR6, UR44, 0x400, URZ ;  /* 0x000004002c067890 */ /* 0x000fe2000fffe03f */
[----:B------:R-:W-:Y:S01]  /*3480*/  WARPGROUP.ARRIVE ;  /* 0x00000000000079c5 */ /* 0x000fe20000000000 */
[----:B------:R-:W-:-:S05]  /*3490*/  UMOV UR7, 0x40000040 ;  /* 0x4000004000077882 */ /* 0x000fca0000000000 */
[----:B-1----:R-:W1:Y:S01]  /*34a0*/  S2R R3, SR_TID.X ;  /* 0x0000000000037919 */ /* 0x002e620000002100 */
[----:B------:R-:W-:Y:S01]  /*34b0*/  USHF.R.U32.HI UR6, URZ, 0x4, UR6 ;  /* 0x000000043f067899 */ /* 0x000fe20008011606 */
[----:B0-----:R-:W-:-:S03]  /*34c0*/  VIADD R0, R18, 0x9 ;  /* 0x0000000912007836 */ /* 0x001fc60000000000 */
[----:B------:R-:W-:-:S04]  /*34d0*/  ULOP3.LUT UR6, UR6, 0x3fff, URZ, 0xc0, !UPT ;  /* 0x00003fff06067892 */ /* 0x000fc8000f8ec03f */
[----:B------:R-:W-:-:S07]  /*34e0*/  ULEA UR10, UR21, UR6, 0xa ;  /* 0x00000006150a7291 */ /* 0x000fce000f8e503f */
[----:B------:R-:W-:Y:S02]  /*34f0*/  UMOV UR6, UR10 ;  /* 0x0000000a00067c82 */ /* 0x000fe40008000000 */
[----:B------:R-:W-:Y:S01]  /*3500*/  HGMMA.64x64x16.F32 R88, R120, gdesc[UR4].tnspB, R88, gsb0 ;  /* 0x40e0000478587df0 */ /* 0x000fe20008000858 */
[----:B------:R-:W-:Y:S01]  /*3510*/  UIADD3 UR6, UR10, 0x80, URZ ;  /* 0x000000800a067890 */ /* 0x000fe2000fffe03f */
[----:B------:R-:W-:Y:S01]  /*3520*/  UMOV UR7, 0x40000040 ;  /* 0x4000004000077882 */ /* 0x000fe20000000000 */
[----:B-1----:R-:W-:-:S04]  /*3530*/  ISETP.GE.U32.AND P1, PT, R3, 0x180, PT ;  /* 0x000001800300780c */ /* 0x002fc80003f26070 */
[----:B------:R-:W-:Y:S01]  /*3540*/  SEL R0, R0, 0x9, !P1 ;  /* 0x0000000900007807 */ /* 0x000fe20004800000 */
[----:B------:R-:W-:Y:S02]  /*3550*/  WARPGROUP.DEPBAR.LE gsb0, 0x0 ;  /* 0x00008000000079c5 */ /* 0x000fe40000010000 */
[----:B------:R-:W-:-:S06]  /*3560*/  WARPGROUP.ARRIVE ;  /* 0x00000000000079c5 */ /* 0x000fcc0000000000 */
[----:B------:R-:W-:Y:S01]  /*3570*/  HGMMA.64x64x16.F32 R88, R124, gdesc[UR4].tnspB, R88, gsb0 ;  /* 0x40e000047c587df0 */ /* 0x000fe20008000858 */
[----:B------:R-:W-:Y:S01]  /*3580*/  UIADD3 UR6, UR10, 0x100, URZ ;  /* 0x000001000a067890 */ /* 0x000fe2000fffe03f */
[----:B------:R-:W-:Y:S01]  /*3590*/  UMOV UR7, 0x40000040 ;  /* 0x4000004000077882 */ /* 0x000fe20000000000 */
        /* <DEDUP_REMOVED lines=27> */
[----:B------:R-:W-:Y:S03]  /*3750*/  HGMMA.64x64x16.F32 R88, R148, gdesc[UR4].tnspB, R88, gsb0 ;  /* 0x40e0000494587df0 */ /* 0x000fe60008000858 */
[----:B------:R-:W-:Y:S02]  /*3760*/  WARPGROUP.DEPBAR.LE gsb0, 0x0 ;  /* 0x00008000000079c5 */ /* 0x000fe40000010000 */
[----:B------:R0:W-:Y:S06]  /*3770*/  BAR.ARV R0, 0x100 ;  /* 0x000400000000751d */ /* 0x0001ec0000002000 */
[----:B------:R-:W-:Y:S05]  /*3780*/  @!P0 BRA `(.L_x_23) ;  /* 0x0000000000048947 */ /* 0x000fea0003800000 */
[----:B------:R-:W-:Y:S01]  /*3790*/  BPT.TRAP 0x1 ;  /* 0x000000040000795c */ /* 0x000fe20000300000 */
.L_x_23:
[----:B0-----:R-:W-:Y:S01]  /*37a0*/  FMNMX.FTZ R0, R24, R4, !PT ;  /* 0x0000000418007209 */ /* 0x001fe20007810000 */
[----:B------:R-:W-:Y:S01]  /*37b0*/  ULEA UR6, UR38, UR44, 0x3 ;  /* 0x0000002c26067291 */ /* 0x000fe2000f8e183f */
[----:B------:R-:W-:Y:S02]  /*37c0*/  FMNMX.FTZ R8, R26, R6, !PT ;  /* 0x000000061a087209 */ /* 0x000fe40007810000 */
[----:B------:R-:W-:Y:S01]  /*37d0*/  FMNMX.FTZ R3, R25, R0, !PT ;  /* 0x0000000019037209 */ /* 0x000fe20007810000 */
[----:B------:R-:W-:Y:S01]  /*37e0*/  UIADD3 UR6, UR6, 0x16840, URZ ;  /* 0x0001684006067890 */ /* 0x000fe2000fffe03f */
[----:B------:R-:W-:Y:S02]  /*37f0*/  FMNMX.FTZ R5, R27, R8, !PT ;  /* 0x000000081b057209 */ /* 0x000fe40007810000 */
[----:B------:R-:W-:Y:S01]  /*3800*/  FMNMX.FTZ R0, R28, R3, !PT ;  /* 0x000000031c007209 */ /* 0x000fe20007810000 */
[----:B------:R-:W-:Y:S01]  /*3810*/  UPRMT UR6, UR41, 0x654, UR6 ;  /* 0x0000065429067896 */ /* 0x000fe20008000006 */
[----:B------:R-:W-:-:S02]  /*3820*/  FMNMX.FTZ R8, R30, R5, !PT ;  /* 0x000000051e087209 */ /* 0x000fc40007810000 */
[----:B------:R-:W-:Y:S02]  /*3830*/  FMNMX.FTZ R3, R29, R0, !PT ;  /* 0x000000001d037209 */ /* 0x000fe40007810000 */
[----:B------:R-:W-:Y:S02]  /*3840*/  FMNMX.FTZ R5, R31, R8, !PT ;  /* 0x000000081f057209 */ /* 0x000fe40007810000 */
[----:B------:R-:W-:Y:S02]  /*3850*/  FMNMX.FTZ R0, R32, R3, !PT ;  /* 0x0000000320007209 */ /* 0x000fe40007810000 */
[----:B------:R-:W-:Y:S01]  /*3860*/  FMNMX.FTZ R8, R34, R5, !PT ;  /* 0x0000000522087209 */ /* 0x000fe20007810000 */
[----:B------:R-:W-:Y:S01]  /*3870*/  SYNCS.ARRIVE.TRANS64.RED.A1T0 RZ, [UR6], RZ ;  /* 0x000000ffffff79a7 */ /* 0x000fe20008100406 */
[----:B------:R-:W-:Y:S02]  /*3880*/  FMNMX.FTZ R3, R33, R0, !PT ;  /* 0x0000000021037209 */ /* 0x000fe40007810000 */
[----:B------:R-:W-:-:S02]  /*3890*/  FMNMX.FTZ R5, R35, R8, !PT ;  /* 0x0000000823057209 */ /* 0x000fc40007810000 */
[----:B------:R-:W-:Y:S02]  /*38a0*/  FMNMX.FTZ R0, R36, R3, !PT ;  /* 0x0000000324007209 */ /* 0x000fe40007810000 */
[----:B------:R-:W-:Y:S02]  /*38b0*/  FMNMX.FTZ R8, R38, R5, !PT ;  /* 0x0000000526087209 */ /* 0x000fe40007810000 */
[----:B------:R-:W-:Y:S02]  /*38c0*/  FMNMX.FTZ R3, R37, R0, !PT ;  /* 0x0000000025037209 */ /* 0x000fe40007810000 */
[----:B------:R-:W-:Y:S02]  /*38d0*/  FMNMX.FTZ R5, R39, R8, !PT ;  /* 0x0000000827057209 */ /* 0x000fe40007810000 */
        /* <DEDUP_REMOVED lines=47> */
[----:B------:R-:W-:Y:S01]  /*3bd0*/  FMNMX.FTZ R8, R87, R8, !PT ;  /* 0x0000000857087209 */ /* 0x000fe20007810000 */
[----:B------:R-:W0:Y:S02]  /*3be0*/  LDC R0, c[0x0][0x988] ;  /* 0x00026200ff007b82 */ /* 0x000e240000000800 */
[----:B------:R-:W1:Y:S04]  /*3bf0*/  SHFL.BFLY PT, R3, R10, 0x2, 0x1f ;  /* 0x0c401f000a037f89 */ /* 0x000e6800000e0000 */
[----:B------:R-:W2:Y:S01]  /*3c00*/  SHFL.BFLY PT, R5, R8, 0x2, 0x1f ;  /* 0x0c401f0008057f89 */ /* 0x000ea200000e0000 */
[----:B-1----:R-:W-:-:S02]  /*3c10*/  FMNMX.FTZ R11, R10, R3, !PT ;  /* 0x000000030a0b7209 */ /* 0x002fc40007810000 */
[----:B--2---:R-:W-:-:S03]  /*3c20*/  FMNMX.FTZ R13, R8, R5, !PT ;  /* 0x00000005080d7209 */ /* 0x004fc60007810000 */
[----:B------:R-:W1:Y:S04]  /*3c30*/  SHFL.BFLY PT, R12, R11, 0x1, 0x1f ;  /* 0x0c201f000b0c7f89 */ /* 0x000e6800000e0000 */
[----:B------:R-:W2:Y:S01]  /*3c40*/  SHFL.BFLY PT, R14, R13, 0x1, 0x1f ;  /* 0x0c201f000d0e7f89 */ /* 0x000ea200000e0000 */
[----:B-1----:R-:W-:Y:S02]  /*3c50*/  FMNMX.FTZ R3, R11, R12, !PT ;  /* 0x0000000c0b037209 */ /* 0x002fe40007810000 */
[----:B--2---:R-:W-:-:S03]  /*3c60*/  FMNMX.FTZ R5, R13, R14, !PT ;  /* 0x0000000e0d057209 */ /* 0x004fc60007810000 */
[C---:B------:R-:W-:Y:S01]  /*3c70*/  FADD.FTZ R15, -R3.reuse, R4 ;  /* 0x00000004030f7221 */ /* 0x040fe20000010100 */
[----:B0-----:R-:W-:-:S03]  /*3c80*/  FMUL.FTZ R121, R3, R0 ;  /* 0x0000000003797220 */ /* 0x001fc60000410000 */
[-C--:B------:R-:W-:Y:S01]  /*3c90*/  FMUL.FTZ R15, R15, R0.reuse ;  /* 0x000000000f0f7220 */ /* 0x080fe20000410000 */
[----:B------:R-:W-:Y:S01]  /*3ca0*/  FADD.FTZ R21, -R5, R6 ;  /* 0x0000000605157221 */ /* 0x000fe20000010100 */
[-CC-:B------:R-:W-:Y:S01]  /*3cb0*/  FFMA.FTZ R129, R41, R0.reuse, -R121.reuse ;  /* 0x0000000029817223 */ /* 0x180fe20000010879 */
[-CC-:B------:R-:W-:Y:S01]  /*3cc0*/  FFMA.FTZ R41, R53, R0.reuse, -R121.reuse ;  /* 0x0000000035297223 */ /* 0x180fe20000010879 */
[-C--:B------:R-:W-:Y:S01]  /*3cd0*/  FMUL.FTZ R53, R5, R0.reuse ;  /* 0x0000000005357220 */ /* 0x080fe20000410000 */
[-CC-:B------:R-:W-:Y:S01]  /*3ce0*/  FFMA.FTZ R131, R45, R0.reuse, -R121.reuse ;  /* 0x000000002d837223 */ /* 0x180fe20000010879 */
[----:B------:R0:W-:Y:S01]  /*3cf0*/  MUFU.EX2 R6, R15 ;  /* 0x0000000f00067308 */ /* 0x0001e20000000800 */
[-C--:B------:R-:W-:Y:S01]  /*3d00*/  FMUL.FTZ R4, R21, R0.reuse ;  /* 0x0000000015047220 */ /* 0x080fe20000410000 */
[-CC-:B------:R-:W-:Y:S01]  /*3d10*/  FFMA.FTZ R120, R25, R0.reuse, -R121.reuse ;  /* 0x0000000019787223 */ /* 0x180fe20000010879 */
        /* <DEDUP_REMOVED lines=23> */
[-CC-:B0-----:R-:W-:Y:S01]  /*3e90*/  FFMA.FTZ R15, R77, R0.reuse, -R121.reuse ;  /* 0x000000004d0f7223 */ /* 0x181fe20000010879 */
[-CC-:B------:R-:W-:Y:S01]  /*3ea0*/  FFMA.FTZ R148, R80, R0.reuse, -R121.reuse ;  /* 0x0000000050947223 */ /* 0x180fe20000010879 */
[-CC-:B------:R-:W-:Y:S01]  /*3eb0*/  FFMA.FTZ R13, R81, R0.reuse, -R121.reuse ;  /* 0x00000000510d7223 */ /* 0x180fe20000010879 */
[-CC-:B------:R-:W-:Y:S01]  /*3ec0*/  FFMA.FTZ R150, R84, R0.reuse, -R121.reuse ;  /* 0x0000000054967223 */ /* 0x180fe20000010879 */
[-C--:B------:R-:W-:Y:S01]  /*3ed0*/  FFMA.FTZ R49, R85, R0.reuse, -R121 ;  /* 0x0000000055317223 */ /* 0x080fe20000010879 */
[-CC-:B------:R-:W-:Y:S01]  /*3ee0*/  FFMA.FTZ R121, R26, R0.reuse, -R53.reuse ;  /* 0x000000001a797223 */ /* 0x180fe20000010835 */
[-CC-:B------:R-:W-:Y:S01]  /*3ef0*/  FFMA.FTZ R8, R27, R0.reuse, -R53.reuse ;  /* 0x000000001b087223 */ /* 0x180fe20000010835 */
[----:B------:R-:W0:Y:S01]  /*3f00*/  MUFU.EX2 R11, R11 ;  /* 0x0000000b000b7308 */ /* 0x000e220000000800 */
[-CC-:B------:R-:W-:Y:S01]  /*3f10*/  FFMA.FTZ R10, R30, R0.reuse, -R53.reuse ;  /* 0x000000001e0a7223 */ /* 0x180fe20000010835 */
[-CC-:B------:R-:W-:Y:S01]  /*3f20*/  FFMA.FTZ R27, R31, R0.reuse, -R53.reuse ;  /* 0x000000001f1b7223 */ /* 0x180fe20000010835 */
[-CC-:B------:R-:W-:Y:S01]  /*3f30*/  FFMA.FTZ R12, R34, R0.reuse, -R53.reuse ;  /* 0x00000000220c7223 */ /* 0x180fe20000010835 */
[-CC-:B------:R-:W-:Y:S01]  /*3f40*/  FFMA.FTZ R31, R35, R0.reuse, -R53.reuse ;  /* 0x00000000231f7223 */ /* 0x180fe20000010835 */
[-CC-:B------:R-:W-:Y:S01]  /*3f50*/  FFMA.FTZ R14, R38, R0.reuse, -R53.reuse ;  /* 0x00000000260e7223 */ /* 0x180fe20000010835 */
[-CC-:B------:R-:W-:Y:S01]  /*3f60*/  FFMA.FTZ R35, R39, R0.reuse, -R53.reuse ;  /* 0x0000000027237223 */ /* 0x180fe20000010835 */
[-CC-:B------:R-:W-:Y:S01]  /*3f70*/  FFMA.FTZ R20, R42, R0.reuse, -R53.reuse ;  /* 0x000000002a147223 */ /* 0x180fe20000010835 */
[----:B------:R-:W-:Y:S01]  /*3f80*/  MUFU.EX2 R4, R4 ;  /* 0x0000000400047308 */ /* 0x000fe20000000800 */
[-CC-:B------:R-:W-:Y:S01]  /*3f90*/  FFMA.FTZ R39, R43, R0.reuse, -R53.reuse ;  /* 0x000000002b277223 */ /* 0x180fe20000010835 */
[-CC-:B------:R-:W-:Y:S01]  /*3fa0*/  FFMA.FTZ R24, R46, R0.reuse, -R53.reuse ;  /* 0x000000002e187223 */ /* 0x180fe20000010835 */
[-CC-:B------:R-:W-:Y:S01]  /*3fb0*/  FFMA.FTZ R43, R47, R0.reuse, -R53.reuse ;  /* 0x000000002f2b7223 */ /* 0x180fe20000010835 */
[-CC-:B------:R-:W-:Y:S01]  /*3fc0*/  FFMA.FTZ R133, R50, R0.reuse, -R53.reuse ;  /* 0x0000000032857223 */ /* 0x180fe20000010835 */
[-CC-:B------:R-:W-:Y:S01]  /*3fd0*/  FFMA.FTZ R26, R51, R0.reuse, -R53.reuse ;  /* 0x00000000331a7223 */ /* 0x180fe20000010835 */
[-CC-:B------:R-:W-:Y:S01]  /*3fe0*/  FFMA.FTZ R135, R54, R0.reuse, -R53.reuse ;  /* 0x0000000036877223 */ /* 0x180fe20000010835 */
[-C--:B------:R-:W-:Y:S01]  /*3ff0*/  FFMA.FTZ R28, R55, R0.reuse, -R53 ;  /* 0x00000000371c7223 */ /* 0x080fe20000010835 */
[----:B------:R-:W1:Y:S01]  /*4000*/  MUFU.EX2 R121, R121 ;  /* 0x0000007900797308 */ /* 0x000e620000000800 */
[----:B0-----:R-:W-:Y:S01]  /*4010*/  FFMA.FTZ R9, R6, R9, R11 ;  /* 0x0000000906097223 */ /* 0x001fe2000001000b */
[-CC-:B------:R-:W-:Y:S01]  /*4020*/  FFMA.FTZ R137, R58, R0.reuse, -R53.reuse ;  /* 0x000000003a897223 */ /* 0x180fe20000010835 */
[-CC-:B------:R-:W-:Y:S01]  /*4030*/  FFMA.FTZ R30, R59, R0.reuse, -R53.reuse ;  /* 0x000000003b1e7223 */ /* 0x180fe20000010835 */
[-CC-:B------:R-:W-:Y:S01]  /*4040*/  FFMA.FTZ R139, R62, R0.reuse, -R53.reuse ;  /* 0x000000003e8b7223 */ /* 0x180fe20000010835 */
[-CC-:B------:R-:W-:Y:S01]  /*4050*/  FFMA.FTZ R32, R63, R0.reuse, -R53.reuse ;  /* 0x000000003f207223 */ /* 0x180fe20000010835 */
[-CC-:B------:R-:W-:Y:S01]  /*4060*/  FFMA.FTZ R141, R66, R0.reuse, -R53.reuse ;  /* 0x00000000428d7223 */ /* 0x180fe20000010835 */
[-CC-:B------:R-:W-:Y:S01]  /*4070*/  FFMA.FTZ R143, R70, R0.reuse, -R53.reuse ;  /* 0x00000000468f7223 */ /* 0x180fe20000010835 */
[----:B------:R-:W0:Y:S01]  /*4080*/  MUFU.EX2 R120, R120 ;  /* 0x0000007800787308 */ /* 0x000e220000000800 */
[-CC-:B------:R-:W-:Y:S01]  /*4090*/  FFMA.FTZ R145, R74, R0.reuse, -R53.reuse ;  /* 0x000000004a917223 */ /* 0x180fe20000010835 */
[-CC-:B------:R-:W-:Y:S01]  /*40a0*/  FFMA.FTZ R147, R78, R0.reuse, -R53.reuse ;  /* 0x000000004e937223 */ /* 0x180fe20000010835 */
[-CC-:B------:R-:W-:Y:S01]  /*40b0*/  FFMA.FTZ R149, R82, R0.reuse, -R53.reuse ;  /* 0x0000000052957223 */ /* 0x180fe20000010835 */
[----:B------:R-:W-:-:S04]  /*40c0*/  FFMA.FTZ R151, R86, R0, -R53 ;  /* 0x0000000056977223 */ /* 0x000fc80000010835 */
[----:B------:R-:W2:Y:S01]  /*40d0*/  MUFU.EX2 R8, R8 ;  /* 0x0000000800087308 */ /* 0x000ea20000000800 */
[----:B-1----:R-:W-:-:S07]  /*40e0*/  FFMA.FTZ R7, R4, R7, R121 ;  /* 0x0000000704077223 */ /* 0x002fce0000010079 */
[----:B------:R-:W1:Y:S01]  /*40f0*/  MUFU.EX2 R122, R122 ;  /* 0x0000007a007a7308 */ /* 0x000e620000000800 */
[----:B0-----:R-:W-:-:S07]  /*4100*/  FADD.FTZ R9, R120, R9 ;  /* 0x0000000978097221 */ /* 0x001fce0000010000 */
[----:B------:R-:W0:Y:S01]  /*4110*/  MUFU.EX2 R10, R10 ;  /* 0x0000000a000a7308 */ /* 0x000e220000000800 */
[----:B--2---:R-:W-:-:S07]  /*4120*/  FADD.FTZ R7, R8, R7 ;  /* 0x0000000708077221 */ /* 0x004fce0000010000 */
[----:B------:R-:W2:Y:S01]  /*4130*/  MUFU.EX2 R123, R123 ;  /* 0x0000007b007b7308 */ /* 0x000ea20000000800 */
[----:B-1----:R-:W-:-:S07]  /*4140*/  FADD.FTZ R34, R122, R9 ;  /* 0x000000097a227221 */ /* 0x002fce0000010000 */
        /* <DEDUP_REMOVED lines=11> */
[----:B-1----:R-:W-:Y:S01]  /*4200*/  FADD.FTZ R7, R125, R34 ;  /* 0x000000227d077221 */ /* 0x002fe20000010000 */
[----:B------:R-:W-:-:S06]  /*4210*/  FFMA.FTZ R34, R67, R0, -R53 ;  /* 0x0000000043227223 */ /* 0x000fcc0000010835 */
        /* <DEDUP_REMOVED lines=15> */
[----:B--2---:R-:W-:Y:S01]  /*4310*/  FADD.FTZ R7, R129, R36 ;  /* 0x0000002481077221 */ /* 0x004fe20000010000 */
[----:B------:R-:W-:-:S06]  /*4320*/  FFMA.FTZ R36, R71, R0, -R53 ;  /* 0x0000000047247223 */ /* 0x000fcc0000010835 */
        /* <DEDUP_REMOVED lines=15> */
[----:B0-----:R-:W-:Y:S01]  /*4420*/  FADD.FTZ R9, R45, R38 ;  /* 0x000000262d097221 */ /* 0x001fe20000010000 */
[----:B------:R-:W-:-:S06]  /*4430*/  FFMA.FTZ R38, R75, R0, -R53 ;  /* 0x000000004b267223 */ /* 0x000fcc0000010835 */
        /* <DEDUP_REMOVED lines=31> */
[-CC-:B------:R-:W-:Y:S01]  /*4630*/  FFMA.FTZ R42, R83, R0.reuse, -R53.reuse ;  /* 0x00000000532a7223 */ /* 0x180fe20000010835 */
[----:B------:R-:W-:-:S05]  /*4640*/  FFMA.FTZ R53, R87, R0, -R53 ;  /* 0x0000000057357223 */ /* 0x000fca0000010835 */
        /* <DEDUP_REMOVED lines=40> */
[----:B0-----:R-:W-:-:S03]  /*48d0*/  FADD.FTZ R9, R49, R46 ;  /* 0x0000002e31097221 */ /* 0x001fc60000010000 */
[----:B--2---:R-:W-:Y:S01]  /*48e0*/  FADD.FTZ R7, R53, R44 ;  /* 0x0000002c35077221 */ /* 0x004fe20000010000 */
[----:B------:R-:W-:Y:S06]  /*48f0*/  @!P0 BRA `(.L_x_24) ;  /* 0x0000000000048947 */ /* 0x000fec0003800000 */
[----:B------:R-:W-:Y:S01]  /*4900*/  BPT.TRAP 0x1 ;  /* 0x000000040000795c */ /* 0x000fe20000300000 */
.L_x_24:
[----:B------:R-:W-:Y:S01]  /*4910*/  ULEA UR6, UR21, UR44, 0x3 ;  /* 0x0000002c15067291 */ /* 0x000fe2000f8e183f */
[----:B------:R-:W-:Y:S01]  /*4920*/  ISETP.LT.AND P1, PT, RZ, UR47, PT ;  /* 0x0000002fff007c0c */ /* 0x000fe2000bf21270 */
[----:B------:R-:W-:Y:S01]  /*4930*/  UIADD3 UR7, UR47, -0x1, URZ ;  /* 0xffffffff2f077890 */ /* 0x000fe2000fffe03f */
[----:B------:R-:W-:Y:S01]  /*4940*/  F2FP.F16.F32.PACK_AB R122, R123, R122 ;  /* 0x0000007a7b7a723e */ /* 0x000fe200000000ff */
[----:B------:R-:W-:Y:S01]  /*4950*/  UIADD3 UR6, UR6, 0x16860, URZ ;  /* 0x0001686006067890 */ /* 0x000fe2000fffe03f */
[----:B------:R-:W-:Y:S01]  /*4960*/  F2FP.F16.F32.PACK_AB R124, R125, R124 ;  /* 0x0000007c7d7c723e */ /* 0x000fe200000000ff */
[----:B------:R-:W-:Y:S01]  /*4970*/  UMOV UR22, UR37 ;  /* 0x0000002500167c82 */ /* 0x000fe20008000000 */
[----:B------:R-:W-:Y:S01]  /*4980*/  UMOV UR21, UR38 ;  /* 0x0000002600157c82 */ /* 0x000fe20008000000 */
[----:B------:R-:W-:Y:S01]  /*4990*/  UPRMT UR6, UR41, 0x654, UR6 ;  /* 0x0000065429067896 */ /* 0x000fe20008000006 */
[----:B------:R-:W-:Y:S01]  /*49a0*/  F2FP.F16.F32.PACK_AB R126, R127, R126 ;  /* 0x0000007e7f7e723e */ /* 0x000fe200000000ff */
[----:B------:R-:W-:Y:S01]  /*49b0*/  UMOV UR47, UR7 ;  /* 0x00000007002f7c82 */ /* 0x000fe20008000000 */
[----:B------:R-:W-:Y:S01]  /*49c0*/  F2FP.F16.F32.PACK_AB R128, R129, R128 ;  /* 0x000000808180723e */ /* 0x000fe200000000ff */
[----:B------:R-:W-:Y:S01]  /*49d0*/  FMUL.FTZ R88, R88, R6 ;  /* 0x0000000658587220 */ /* 0x000fe20000410000 */
[----:B------:R-:W-:Y:S01]  /*49e0*/  F2FP.F16.F32.PACK_AB R130, R131, R130 ;  /* 0x000000828382723e */ /* 0x000fe200000000ff */
[-C--:B------:R-:W-:Y:S01]  /*49f0*/  FMUL.FTZ R89, R89, R6.reuse ;  /* 0x0000000659597220 */ /* 0x080fe20000410000 */
[-C--:B------:R-:W-:Y:S01]  /*4a00*/  FMUL.FTZ R92, R92, R6.reuse ;  /* 0x000000065c5c7220 */ /* 0x080fe20000410000 */
[-C--:B------:R-:W-:Y:S01]  /*4a10*/  FMUL.FTZ R93, R93, R6.reuse ;  /* 0x000000065d5d7220 */ /* 0x080fe20000410000 */
[----:B------:R-:W-:Y:S01]  /*4a20*/  SYNCS.ARRIVE.TRANS64.RED.A1T0 RZ, [UR6], RZ ;  /* 0x000000ffffff79a7 */ /* 0x000fe20008100406 */
[-C--:B------:R-:W-:Y:S01]  /*4a30*/  FMUL.FTZ R96, R96, R6.reuse ;  /* 0x0000000660607220 */ /* 0x080fe20000410000 */
        /* <DEDUP_REMOVED lines=10> */
[----:B------:R-:W-:Y:S01]  /*4ae0*/  FMUL.FTZ R117, R117, R6 ;  /* 0x0000000675757220 */ /* 0x000fe20000410000 */
        /* <DEDUP_REMOVED lines=16> */
[----:B------:R-:W-:Y:S01]  /*4bf0*/  F2FP.F16.F32.PACK_AB R120, R120, R11 ;  /* 0x0000000b7878723e */ /* 0x000fe200000000ff */
[----:B------:R-:W-:Y:S01]  /*4c00*/  IMAD.MOV.U32 R4, RZ, RZ, R3 ;  /* 0x000000ffff047224 */ /* 0x000fe200078e0003 */
[----:B------:R-:W-:-:S02]  /*4c10*/  F2FP.F16.F32.PACK_AB R121, R8, R121 ;  /* 0x000000790879723e */ /* 0x000fc400000000ff */
[----:B------:R-:W-:Y:S02]  /*4c20*/  F2FP.F16.F32.PACK_AB R123, R27, R10 ;  /* 0x0000000a1b7b723e */ /* 0x000fe400000000ff */
[----:B------:R-:W-:Y:S02]  /*4c30*/  F2FP.F16.F32.PACK_AB R125, R31, R12 ;  /* 0x0000000c1f7d723e */ /* 0x000fe400000000ff */
[----:B------:R-:W-:Y:S02]  /*4c40*/  F2FP.F16.F32.PACK_AB R127, R35, R14 ;  /* 0x0000000e237f723e */ /* 0x000fe400000000ff */
[----:B------:R-:W-:Y:S02]  /*4c50*/  F2FP.F16.F32.PACK_AB R129, R39, R20 ;  /* 0x000000142781723e */ /* 0x000fe400000000ff */
[----:B------:R-:W-:Y:S02]  /*4c60*/  F2FP.F16.F32.PACK_AB R131, R43, R24 ;  /* 0x000000182b83723e */ /* 0x000fe400000000ff */
        /* <DEDUP_REMOVED lines=20> */
[----:B------:R-:W-:Y:S01]  /*4db0*/  MOV R6, R5 ;  /* 0x0000000500067202 */ /* 0x000fe20000000f00 */
[----:B------:R-:W-:Y:S06]  /*4dc0*/  @P1 BRA `(.L_x_25) ;  /* 0xffffffe000c81947 */ /* 0x000fec000383ffff */
.L_x_14:
[----:B------:R-:W-:Y:S06]  /*4dd0*/  BAR.ARV 0x8, 0x200 ;  /* 0x0208000000007b1d */ /* 0x000fec0000002000 */
[----:B------:R-:W-:Y:S05]  /*4de0*/  @!P0 BRA `(.L_x_26) ;  /* 0x0000000000048947 */ /* 0x000fea0003800000 */
[----:B------:R-:W-:Y:S01]  /*4df0*/  BPT.TRAP 0x1 ;  /* 0x000000040000795c */ /* 0x000fe20000300000 */
.L_x_26:
[----:B------:R-:W-:Y:S01]  /*4e00*/  ULEA UR4, UR38, UR44, 0x3 ;  /* 0x0000002c26047291 */ /* 0x000fe2000f8e183f */
[----:B------:R-:W-:-:S05]  /*4e10*/  IMAD.U32 R4, RZ, RZ, UR37 ;  /* 0x00000025ff047e24 */ /* 0x000fca000f8e00ff */
[----:B------:R-:W-:-:S04]  /*4e20*/  SHF.L.U32 R4, R4, 0x1f, RZ ;  /* 0x0000001f04047819 */ /* 0x000fc800000006ff */
[----:B------:R0:W1:Y:S01]  /*4e30*/  SYNCS.PHASECHK.TRANS64.TRYWAIT P1, [UR4+0x16850], R4 ;  /* 0x01685004ff0075a7 */ /* 0x0000620008020144 */
[----:B------:R-:W-:Y:S05]  /*4e40*/  @!P0 BRA `(.L_x_27) ;  /* 0x0000000000048947 */ /* 0x000fea0003800000 */
[----:B------:R-:W-:Y:S01]  /*4e50*/  BPT.TRAP 0x1 ;  /* 0x000000040000795c */ /* 0x000fe20000300000 */
.L_x_27:
[----:B-1----:R-:W-:Y:S05]  /*4e60*/  @P1 BRA `(.L_x_28) ;  /* 0x0000000000081947 */ /* 0x002fea0003800000 */
[----:B------:R-:W1:Y:S02]  /*4e70*/  SYNCS.PHASECHK.TRANS64.TRYWAIT P1, [UR4+0x16850], R4 ;  /* 0x01685004ff0075a7 */ /* 0x000e640008020144 */
[----:B-1----:R-:W-:Y:S05]  /*4e80*/  @!P1 BRA `(.L_x_29) ;  /* 0x0000005000989947 */ /* 0x002fea0003800000 */
.L_x_28:
[----:B------:R-:W-:Y:S01]  /*4e90*/  UIADD3 UR5, UR44, 0x400, URZ ;  /* 0x000004002c057890 */ /* 0x000fe2000fffe03f */
[----:B------:R-:W-:Y:S01]  /*4ea0*/  WARPGROUP.ARRIVE ;  /* 0x00000000000079c5 */ /* 0x000fe20000000000 */
[----:B------:R-:W-:Y:S01]  /*4eb0*/  UMOV UR7, 0x40000040 ;  /* 0x4000004000077882 */ /* 0x000fe20000000000 */
[----:B------:R-:W-:Y:S01]  /*4ec0*/  UMOV UR11, 0x40000040 ;  /* 0x40000040000b7882 */ /* 0x000fe20000000000 */
[----:B------:R-:W-:Y:S01]  /*4ed0*/  USHF.R.U32.HI UR5, URZ, 0x4, UR5 ;  /* 0x000000043f057899 */ /* 0x000fe20008011605 */
[----:B01----:R-:W0:Y:S01]  /*4ee0*/  SHFL.BFLY PT, R4, R9, 0x2, 0x1f ;  /* 0x0c401f0009047f89 */ /* 0x003e2200000e0000 */
[----:B------:R-:W-:Y:S02]  /*4ef0*/  IMAD.MOV.U32 R37, RZ, RZ, RZ ;  /* 0x000000ffff257224 */ /* 0x000fe400078e00ff */
[----:B------:R-:W-:Y:S01]  /*4f00*/  ULOP3.LUT UR5, UR5, 0x3fff, URZ, 0xc0, !UPT ;  /* 0x00003fff05057892 */ /* 0x000fe2000f8ec03f */
[----:B------:R-:W1:Y:S01]  /*4f10*/  SHFL.BFLY PT, R6, R7, 0x2, 0x1f ;  /* 0x0c401f0007067f89 */ /* 0x000e6200000e0000 */
[----:B------:R-:W-:-:S02]  /*4f20*/  IMAD.MOV.U32 R45, RZ, RZ, -0x800000 ;  /* 0xff800000ff2d7424 */ /* 0x000fc400078e00ff */
[----:B------:R-:W-:Y:S01]  /*4f30*/  ULEA UR6, UR38, UR5, 0xa ;  /* 0x0000000526067291 */ /* 0x000fe2000f8e503f */
[----:B------:R-:W-:-:S03]  /*4f40*/  IMAD.MOV.U32 R44, RZ, RZ, -0x800000 ;  /* 0xff800000ff2c7424 */ /* 0x000fc600078e00ff */
[----:B------:R-:W-:-:S05]  /*4f50*/  UIADD3 UR8, UR6, 0x80, URZ ;  /* 0x0000008006087890 */ /* 0x000fca000fffe03f */
[----:B------:R-:W-:Y:S01]  /*4f60*/  HGMMA.64x64x16.F32 R88, R120, gdesc[UR4].tnspB, R88, gsb0 ;  /* 0x40e0000478587df0 */ /* 0x000fe20008000858 */
[----:B------:R-:W-:Y:S01]  /*4f70*/  UMOV UR7, 0x40000040 ;  /* 0x4000004000077882 */ /* 0x000fe20000000000 */
[----:B------:R-:W-:Y:S01]  /*4f80*/  UMOV UR10, UR8 ;  /* 0x00000008000a7c82 */ /* 0x000fe20008000000 */
[----:B------:R-:W-:Y:S01]  /*4f90*/  UIADD3 UR8, UR6, 0x100, URZ ;  /* 0x0000010006087890 */ /* 0x000fe2000fffe03f */
[----:B0-----:R-:W-:Y:S01]  /*4fa0*/  FADD.FTZ R4, R4, R9 ;  /* 0x0000000904047221 */ /* 0x001fe20000010000 */
[----:B-1----:R-:W-:-:S04]  /*4fb0*/  FADD.FTZ R6, R6, R7 ;  /* 0x0000000706067221 */ /* 0x002fc80000010000 */
[----:B------:R-:W0:Y:S04]  /*4fc0*/  SHFL.BFLY PT, R11, R4, 0x1, 0x1f ;  /* 0x0c201f00040b7f89 */ /* 0x000e2800000e0000 */
[----:B------:R-:W1:Y:S01]  /*4fd0*/  SHFL.BFLY PT, R13, R6, 0x1, 0x1f ;  /* 0x0c201f00060d7f89 */ /* 0x000e6200000e0000 */
[----:B0-----:R-:W-:Y:S01]  /*4fe0*/  FADD.FTZ R11, R4, R11 ;  /* 0x0000000b040b7221 */ /* 0x001fe20000010000 */
[----:B-1----:R-:W-:-:S04]  /*4ff0*/  FADD.FTZ R13, R6, R13 ;  /* 0x0000000d060d7221 */ /* 0x002fc80000010000 */
[----:B------:R-:W-:Y:S01]  /*5000*/  FSETP.NE.FTZ.AND P1, PT, R11, RZ, PT ;  /* 0x000000ff0b00720b */ /* 0x000fe20003f35000 */
[----:B------:R-:W-:Y:S01]  /*5010*/  IMAD.MOV.U32 R6, RZ, RZ, RZ ;  /* 0x000000ffff067224 */ /* 0x000fe200078e00ff */
[----:B------:R-:W-:-:S11]  /*5020*/  FSETP.NE.FTZ.AND P2, PT, R13, RZ, PT ;  /* 0x000000ff0d00720b */ /* 0x000fd60003f55000 */
[----:B------:R-:W0:Y:S01]  /*5030*/  @P1 MUFU.LG2 R7, R11 ;  /* 0x0000000b00071308 */ /* 0x000e220000000c00 */
[C---:B------:R-:W-:Y:S01]  /*5040*/  @P1 FMUL.FTZ R4, R0.reuse, 0.69314718246459960938 ;  /* 0x3f31721800041820 */ /* 0x040fe20000410000 */
[----:B------:R-:W-:-:S06]  /*5050*/  @P2 FMUL.FTZ R9, R0, 0.69314718246459960938 ;  /* 0x3f31721800092820 */ /* 0x000fcc0000410000 */
[----:B------:R-:W1:Y:S08]  /*5060*/  @P2 MUFU.LG2 R8, R13 ;  /* 0x0000000d00082308 */ /* 0x000e700000000c00 */
[----:B------:R2:W3:Y:S01]  /*5070*/  @P1 MUFU.RCP R37, R11 ;  /* 0x0000000b00251308 */ /* 0x0004e20000001000 */
[----:B0-----:R-:W-:-:S04]  /*5080*/  @P1 FMUL.FTZ R7, R7, 0.69314718246459960938 ;  /* 0x3f31721807071820 */ /* 0x001fc80000410000 */
[----:B------:R-:W-:Y:S01]  /*5090*/  @P1 FFMA.FTZ R45, R4, R3, R7 ;  /* 0x00000003042d1223 */ /* 0x000fe20000010007 */
[----:B------:R-:W-:Y:S02]  /*50a0*/  WARPGROUP.DEPBAR.LE gsb0, 0x0 ;  /* 0x00008000000079c5 */ /* 0x000fe40000010000 */
[----:B------:R-:W-:Y:S01]  /*50b0*/  WARPGROUP.ARRIVE ;  /* 0x00000000000079c5 */ /* 0x000fe20000000000 */
[----:B------:R2:W0:Y:S01]  /*50c0*/  @P2 MUFU.RCP R6, R13 ;  /* 0x0000000d00062308 */ /* 0x0004220000001000 */
[----:B-1----:R-:W-:-:S04]  /*50d0*/  @P2 FMUL.FTZ R8, R8, 0.69314718246459960938 ;  /* 0x3f31721808082820 */ /* 0x002fc80000410000 */
[----:B------:R-:W-:Y:S01]  /*50e0*/  HGMMA.64x64x16.F32 R88, R124, gdesc[UR8].tnspB, R88, gsb0 ;  /* 0x40e000087c587df0 */ /* 0x000fe20008000858 */
[----:B------:R-:W-:Y:S01]  /*50f0*/  UMOV UR10, UR8 ;  /* 0x00000008000a7c82 */ /* 0x000fe20008000000 */
[----:B------:R-:W-:Y:S01]  /*5100*/  UMOV UR11, 0x40000040 ;  /* 0x40000040000b7882 */ /* 0x000fe20000000000 */
[----:B------:R-:W-:Y:S01]  /*5110*/  UIADD3 UR8, UR6, 0x180, URZ ;  /* 0x0000018006087890 */ /* 0x000fe2000fffe03f */
[----:B------:R-:W-:Y:S01]  /*5120*/  @P2 FFMA.FTZ R44, R9, R5, R8 ;  /* 0x00000005092c2223 */ /* 0x000fe20000010008 */
[----:B------:R-:W-:Y:S02]  /*5130*/  WARPGROUP.DEPBAR.LE gsb0, 0x0 ;  /* 0x00008000000079c5 */ /* 0x000fe40000010000 */
[----:B------:R-:W-:-:S06]  /*5140*/  WARPGROUP.ARRIVE ;  /* 0x00000000000079c5 */ /* 0x000fcc0000000000 */
[----:B------:R-:W-:Y:S01]  /*5150*/  HGMMA.64x64x16.F32 R88, R128, gdesc[UR8].tnspB, R88, gsb0 ;  /* 0x40e0000880587df0 */ /* 0x000fe20008000858 */
[----:B------:R-:W-:Y:S01]  /*5160*/  UMOV UR10, UR8 ;  /* 0x00000008000a7c82 */ /* 0x000fe20008000000 */
[----:B------:R-:W-:Y:S01]  /*5170*/  UMOV UR11, 0x40000040 ;  /* 0x40000040000b7882 */ /* 0x000fe20000000000 */
[----:B------:R-:W-:Y:S01]  /*5180*/  UIADD3 UR8, UR6, 0x200, URZ ;  /* 0x0000020006087890 */ /* 0x000fe2000fffe03f */
        /* <DEDUP_REMOVED lines=11> */
[----:B------:R-:W-:Y:S02]  /*5240*/  UIADD3 UR8, UR6, 0x300, URZ ;  /* 0x0000030006087890 */ /* 0x000fe4000fffe03f */
[----:B------:R-:W-:Y:S01]  /*5250*/  UIADD3 UR6, UR6, 0x380, URZ ;  /* 0x0000038006067890 */ /* 0x000fe2000fffe03f */
[----:B------:R-:W-:Y:S02]  /*5260*/  WARPGROUP.DEPBAR.LE gsb0, 0x0 ;  /* 0x00008000000079c5 */ /* 0x000fe40000010000 */
[----:B------:R-:W-:-:S06]  /*5270*/  WARPGROUP.ARRIVE ;  /* 0x00000000000079c5 */ /* 0x000fcc0000000000 */
[----:B------:R-:W-:Y:S01]  /*5280*/  HGMMA.64x64x16.F32 R88, R140, gdesc[UR8].tnspB, R88, gsb0 ;  /* 0x40e000088c587df0 */ /* 0x000fe20008000858 */
[----:B------:R-:W-:Y:S01]  /*5290*/  UMOV UR10, UR8 ;  /* 0x00000008000a7c82 */ /* 0x000fe20008000000 */
[----:B------:R-:W-:Y:S01]  /*52a0*/  UMOV UR11, 0x40000040 ;  /* 0x40000040000b7882 */ /* 0x000fe20000000000 */
[----:B------:R-:W-:Y:S02]  /*52b0*/  WARPGROUP.DEPBAR.LE gsb0, 0x0 ;  /* 0x00008000000079c5 */ /* 0x000fe40000010000 */
[----:B------:R-:W-:-:S06]  /*52c0*/  WARPGROUP.ARRIVE ;  /* 0x00000000000079c5 */ /* 0x000fcc0000000000 */
[----:B------:R-:W-:Y:S03]  /*52d0*/  HGMMA.64x64x16.F32 R88, R144, gdesc[UR8].tnspB, R88, gsb0 ;  /* 0x40e0000890587df0 */ /* 0x000fe60008000858 */
[----:B------:R-:W-:Y:S02]  /*52e0*/  WARPGROUP.DEPBAR.LE gsb0, 0x0 ;  /* 0x00008000000079c5 */ /* 0x000fe40000010000 */
[----:B------:R-:W-:-:S06]  /*52f0*/  WARPGROUP.ARRIVE ;  /* 0x00000000000079c5 */ /* 0x000fcc0000000000 */
[----:B------:R-:W-:Y:S03]  /*5300*/  HGMMA.64x64x16.F32 R88, R148, gdesc[UR4].tnspB, R88, gsb0 ;  /* 0x40e0000494587df0 */ /* 0x000fe60008000858 */
[----:B------:R-:W-:Y:S02]  /*5310*/  WARPGROUP.DEPBAR.LE gsb0, 0x0 ;  /* 0x00008000000079c5 */ /* 0x000fe40000010000 */
[----:B0-23--:R-:W-:Y:S05]  /*5320*/  @!P0 BRA `(.L_x_30) ;  /* 0x0000000000048947 */ /* 0x00dfea0003800000 */
[----:B------:R-:W-:Y:S01]  /*5330*/  BPT.TRAP 0x1 ;  /* 0x000000040000795c */ /* 0x000fe20000300000 */
.L_x_30:
[----:B------:R-:W0:Y:S01]  /*5340*/  LDC R0, c[0x0][0xbe8] ;  /* 0x0002fa00ff007b82 */ /* 0x000e220000000800 */
[----:B------:R-:W-:Y:S01]  /*5350*/  ULDC UR10, c[0x0][0xc44] ;  /* 0x00031100000a7ab9 */ /* 0x000fe20000000800 */
[----:B------:R-:W-:Y:S01]  /*5360*/  IMAD R47, RZ, RZ, -UR43 ;  /* 0x8000002bff2f7e24 */ /* 0x000fe2000f8e02ff */
[----:B------:R-:W-:Y:S01]  /*5370*/  ULDC.64 UR8, c[0x0][0xb90] ;  /* 0x0002e40000087ab9 */ /* 0x000fe20000000a00 */
[----:B------:R-:W-:Y:S02]  /*5380*/  IMAD.SHL.U32 R3, R2, 0x8, RZ ;  /* 0x0000000802037824 */ /* 0x000fe400078e00ff */
[-C--:B------:R-:W-:Y:S01]  /*5390*/  FMUL.FTZ R46, R91, R6.reuse ;  /* 0x000000065b2e7220 */ /* 0x080fe20000410000 */
[-C--:B------:R-:W-:Y:S01]  /*53a0*/  FMUL.FTZ R51, R90, R6.reuse ;  /* 0x000000065a337220 */ /* 0x080fe20000410000 */
[-C--:B------:R-:W-:Y:S01]  /*53b0*/  FMUL.FTZ R50, R95, R6.reuse ;  /* 0x000000065f327220 */ /* 0x080fe20000410000 */
[----:B------:R-:W1:Y:S01]  /*53c0*/  S2UR UR5, SR_SWINHI ;  /* 0x00000000000579c3 */ /* 0x000e620000002f00 */
[-C--:B------:R-:W-:Y:S01]  /*53d0*/  FMUL.FTZ R53, R94, R6.reuse ;  /* 0x000000065e357220 */ /* 0x080fe20000410000 */
[-C--:B------:R-:W-:Y:S01]  /*53e0*/  FMUL.FTZ R52, R99, R6.reuse ;  /* 0x0000000663347220 */ /* 0x080fe20000410000 */
[-C--:B------:R-:W-:Y:S01]  /*53f0*/  FMUL.FTZ R55, R98, R6.reuse ;  /* 0x0000000662377220 */ /* 0x080fe20000410000 */
[-C--:B------:R-:W-:Y:S01]  /*5400*/  FMUL.FTZ R54, R103, R6.reuse ;  /* 0x0000000667367220 */ /* 0x080fe20000410000 */
[-C--:B------:R-:W-:Y:S01]  /*5410*/  FMUL.FTZ R57, R102, R6.reuse ;  /* 0x0000000666397220 */ /* 0x080fe20000410000 */
[-C--:B------:R-:W-:Y:S01]  /*5420*/  FMUL.FTZ R56, R107, R6.reuse ;  /* 0x000000066b387220 */ /* 0x080fe20000410000 */
[-C--:B------:R-:W-:Y:S01]  /*5430*/  FMUL.FTZ R59, R106, R6.reuse ;  /* 0x000000066a3b7220 */ /* 0x080fe20000410000 */
[----:B------:R-:W2:Y:S01]  /*5440*/  LDC R24, c[0x0][0xc38] ;  /* 0x00030e00ff187b82 */ /* 0x000ea20000000800 */
[-C--:B------:R-:W-:Y:S01]  /*5450*/  FMUL.FTZ R58, R111, R6.reuse ;  /* 0x000000066f3a7220 */ /* 0x080fe20000410000 */
[-C--:B------:R-:W-:Y:S01]  /*5460*/  FMUL.FTZ R61, R110, R6.reuse ;  /* 0x000000066e3d7220 */ /* 0x080fe20000410000 */
[-C--:B------:R-:W-:Y:S01]  /*5470*/  FMUL.FTZ R60, R115, R6.reuse ;  /* 0x00000006733c7220 */ /* 0x080fe20000410000 */
[-C--:B------:R-:W-:Y:S01]  /*5480*/  FMUL.FTZ R63, R114, R6.reuse ;  /* 0x00000006723f7220 */ /* 0x080fe20000410000 */
[-C--:B------:R-:W-:Y:S01]  /*5490*/  FMUL.FTZ R62, R119, R6.reuse ;  /* 0x00000006773e7220 */ /* 0x080fe20000410000 */
[----:B------:R-:W-:Y:S01]  /*54a0*/  FMUL.FTZ R65, R118, R6 ;  /* 0x0000000676417220 */ /* 0x000fe20000410000 */
[----:B------:R-:W-:Y:S01]  /*54b0*/  IMAD R5, R16, 0x40, R3 ;  /* 0x0000004010057824 */ /* 0x000fe200078e0203 */
[----:B0-----:R-:W-:Y:S01]  /*54c0*/  ISETP.NE.AND P1, PT, R0, 0x1, PT ;  /* 0x000000010000780c */ /* 0x001fe20003f25270 */
[----:B------:R-:W0:Y:S01]  /*54d0*/  LDC.64 R38, c[0x0][0xb98] ;  /* 0x0002e600ff267b82 */ /* 0x000e220000000a00 */
[----:B------:R-:W-:Y:S01]  /*54e0*/  UIADD3 UR4, UR4, 0x16860, URZ ;  /* 0x0001686004047890 */ /* 0x000fe2000fffe03f */
[-C--:B------:R-:W-:Y:S01]  /*54f0*/  FMUL.FTZ R40, R89, R37.reuse ;  /* 0x0000002559287220 */ /* 0x080fe20000410000 */
[-C--:B------:R-:W-:Y:S01]  /*5500*/  FMUL.FTZ R43, R88, R37.reuse ;  /* 0x00000025582b7220 */ /* 0x080fe20000410000 */
[-C--:B------:R-:W-:Y:S01]  /*5510*/  FMUL.FTZ R41, R93, R37.reuse ;  /* 0x000000255d297220 */ /* 0x080fe20000410000 */
[----:B------:R-:W-:Y:S01]  /*5520*/  UPRMT UR4, UR41, 0x654, UR4 ;  /* 0x0000065429047896 */ /* 0x000fe20008000004 */
[----:B------:R-:W-:Y:S01]  /*5530*/  FMUL.FTZ R42, R92, R37 ;  /* 0x000000255c2a7220 */ /* 0x000fe20000410000 */
[----:B------:R-:W-:Y:S01]  /*5540*/  UMOV UR6, UR44 ;  /* 0x0000002c00067c82 */ /* 0x000fe20008000000 */
[----:B-1----:R-:W-:Y:S01]  /*5550*/  UMOV UR7, UR5 ;  /* 0x0000000500077c82 */ /* 0x002fe20008000000 */
[----:B------:R-:W-:Y:S01]  /*5560*/  UIADD3 UR5, -UR45, URZ, URZ ;  /* 0x0000003f2d057290 */ /* 0x000fe2000fffe13f */
[----:B------:R-:W-:Y:S01]  /*5570*/  MOV R28, UR6 ;  /* 0x00000006001c7c02 */ /* 0x000fe20008000f00 */
[----:B------:R-:W-:-:S02]  /*5580*/  IMAD.U32 R29, RZ, RZ, UR7 ;  /* 0x00000007ff1d7e24 */ /* 0x000fc4000f8e00ff */
[----:B------:R-:W-:Y:S01]  /*5590*/  FMUL.FTZ R12, R101, R37 ;  /* 0x00000025650c7220 */ /* 0x000fe20000410000 */
[----:B------:R-:W1:Y:S01]  /*55a0*/  @P1 LDC R20, c[0x0][0xbec] ;  /* 0x0002fb00ff141b82 */ /* 0x000e620000000800 */
[----:B------:R-:W-:Y:S01]  /*55b0*/  UIMAD UR10, UR10, UR5, UR43 ;  /* 0x000000050a0a72a4 */ /* 0x000fe2000f8e022b */
[----:B------:R-:W-:-:S04]  /*55c0*/  IMAD.WIDE R10, R152, 0x2, R28 ;  /* 0x00000002980a7825 */ /* 0x000fc800078e021c */
[-C--:B------:R-:W-:Y:S01]  /*55d0*/  FMUL.FTZ R35, R100, R37.reuse ;  /* 0x0000002564237220 */ /* 0x080fe20000410000 */
[----:B------:R-:W-:Y:S01]  /*55e0*/  FMUL.FTZ R15, R97, R37 ;  /* 0x00000025610f7220 */ /* 0x000fe20000410000 */
[----:B------:R-:W-:Y:S01]  /*55f0*/  USHF.R.S32.HI UR11, URZ, 0x1f, UR10 ;  /* 0x0000001f3f0b7899 */ /* 0x000fe2000801140a */
[----:B--2---:R-:W-:Y:S01]  /*5600*/  IMAD R47, R24, R47, UR46 ;  /* 0x0000002e182f7e24 */ /* 0x004fe2000f8e022f */
[C---:B------:R-:W-:Y:S01]  /*5610*/  IADD3 R27, P0, R10.reuse, 0x60, RZ ;  /* 0x000000600a1b7810 */ /* 0x040fe20007f1e0ff */
[----:B------:R-:W2:Y:S01]  /*5620*/  @P1 LDC R69, c[0x0][0xbf0] ;  /* 0x0002fc00ff451b82 */ /* 0x000ea20000000800 */
[----:B------:R-:W-:Y:S01]  /*5630*/  UIMAD UR5, UR11, UR8, URZ ;  /* 0x000000080b0572a4 */ /* 0x000fe2000f8e023f */
[----:B------:R-:W-:Y:S01]  /*5640*/  IMAD R73, R47, 0xc0, R23 ;  /* 0x000000c02f497824 */ /* 0x000fe200078e0217 */
[----:B------:R-:W-:Y:S01]  /*5650*/  LOP3.LUT R6, R27, 0x380, RZ, 0xc0, !PT ;  /* 0x000003801b067812 */ /* 0x000fe200078ec0ff */
[----:B------:R-:W-:Y:S01]  /*5660*/  IMAD.WIDE R28, R5, 0x2, R28 ;  /* 0x00000002051c7825 */ /* 0x000fe200078e021c */
[----:B------:R-:W-:Y:S01]  /*5670*/  UIMAD.WIDE.U32 UR6, UR10, UR8, URZ ;  /* 0x000000080a0672a5 */ /* 0x000fe2000f8e003f */
[----:B------:R-:W-:Y:S01]  /*5680*/  IADD3 R25, P2, R10, 0x40, RZ ;  /* 0x000000400a197810 */ /* 0x000fe20007f5e0ff */
[----:B------:R-:W-:Y:S01]  /*5690*/  UIMAD UR5, UR10, UR9, UR5 ;  /* 0x000000090a0572a4 */ /* 0x000fe2000f8e0205 */
[----:B------:R-:W-:Y:S01]  /*56a0*/  SHF.R.U64 R6, R6, 0x3, RZ ;  /* 0x0000000306067819 */ /* 0x000fe200000012ff */
[----:B------:R-:W-:Y:S01]  /*56b0*/  IMAD.X R9, RZ, RZ, R11, P0 ;  /* 0x000000ffff097224 */ /* 0x000fe200000e060b */
[----:B------:R-:W-:Y:S01]  /*56c0*/  LOP3.LUT R4, R25, 0x380, RZ, 0xc0, !PT ;  /* 0x0000038019047812 */ /* 0x000fe200078ec0ff */
[----:B------:R-:W-:Y:S01]  /*56d0*/  UIADD3 UR5, UR7, UR5, URZ ;  /* 0x0000000507057290 */ /* 0x000fe2000fffe03f */
[----:B------:R-:W-:Y:S01]  /*56e0*/  LOP3.LUT R8, R6, R27, RZ, 0x3c, !PT ;  /* 0x0000001b06087212 */ /* 0x000fe200078e3cff */
[----:B------:R-:W-:Y:S01]  /*56f0*/  IMAD.MOV.U32 R67, RZ, RZ, R73 ;  /* 0x000000ffff437224 */ /* 0x000fe200078e0049 */
[----:B------:R-:W-:Y:S01]  /*5700*/  IADD3 R27, P0, R28, 0x1800, RZ ;  /* 0x000018001c1b7810 */ /* 0x000fe20007f1e0ff */
[----:B------:R-:W-:Y:S01]  /*5710*/  IMAD.U32 R48, RZ, RZ, UR6 ;  /* 0x00000006ff307e24 */ /* 0x000fe2000f8e00ff */
[----:B------:R-:W-:Y:S01]  /*5720*/  MOV R49, UR7 ;  /* 0x0000000700317c02 */ /* 0x000fe20008000f00 */
[----:B-1----:R-:W-:Y:S01]  /*5730*/  @P1 IMAD.HI.U32 R20, R73, R20, RZ ;  /* 0x0000001449141227 */ /* 0x002fe200078e00ff */
[----:B------:R-:W-:Y:S01]  /*5740*/  LOP3.LUT R26, R27, 0x380, RZ, 0xc0, !PT ;  /* 0x000003801b1a7812 */ /* 0x000fe200078ec0ff */
[----:B------:R-:W-:Y:S01]  /*5750*/  USHF.R.S32.HI UR7, URZ, 0x1f, UR45 ;  /* 0x0000001f3f077899 */ /* 0x000fe2000801142d */
[----:B------:R-:W-:Y:S01]  /*5760*/  SHF.R.U64 R4, R4, 0x3, RZ ;  /* 0x0000000304047819 */ /* 0x000fe200000012ff */
[----:B------:R-:W-:Y:S01]  /*5770*/  IMAD.U32 R49, RZ, RZ, UR5 ;  /* 0x00000005ff317e24 */ /* 0x000fe2000f8e00ff */
[----:B------:R-:W-:Y:S01]  /*5780*/  IADD3 R21, P3, R10, 0x20, RZ ;  /* 0x000000200a157810 */ /* 0x000fe20007f7e0ff */
[----:B------:R-:W-:Y:S01]  /*5790*/  SYNCS.ARRIVE.TRANS64.RED.A1T0 RZ, [UR4], RZ ;  /* 0x000000ffffff79a7 */ /* 0x000fe20008100404 */
[----:B--2---:R-:W-:Y:S01]  /*57a0*/  @P1 SHF.R.U32.HI R67, RZ, R69, R20 ;  /* 0x00000045ff431219 */ /* 0x004fe20000011614 */
[----:B0-----:R-:W-:Y:S01]  /*57b0*/  IMAD.WIDE.U32 R48, R38, UR45, R48 ;  /* 0x0000002d26307c25 */ /* 0x001fe2000f8e0030 */
[----:B------:R-:W-:Y:S01]  /*57c0*/  SHF.R.U64 R26, R26, 0x3, RZ ;  /* 0x000000031a1a7819 */ /* 0x000fe200000012ff */
[----:B------:R-:W-:Y:S01]  /*57d0*/  ULDC.64 UR8, c[0x0][0xb88] ;  /* 0x0002e20000087ab9 */ /* 0x000fe20000000a00 */
[----:B------:R-:W-:Y:S01]  /*57e0*/  LOP3.LUT R6, R4, R25, RZ, 0x3c, !PT ;  /* 0x0000001904067212 */ /* 0x000fe200078e3cff */
[----:B------:R-:W-:Y:S01]  /*57f0*/  IMAD.MOV R69, RZ, RZ, -R67 ;  /* 0x000000ffff457224 */ /* 0x000fe200078e0a43 */
[----:B------:R-:W-:Y:S01]  /*5800*/  LOP3.LUT R4, R21, 0x380, RZ, 0xc0, !PT ;  /* 0x0000038015047812 */ /* 0x000fe200078ec0ff */
[----:B------:R-:W-:Y:S01]  /*5810*/  IMAD R64, R38, UR7, RZ ;  /* 0x0000000726407c24 */ /* 0x000fe2000f8e02ff */
[----:B------:R-:W-:Y:S01]  /*5820*/  LOP3.LUT R5, R10, 0x380, RZ, 0xc0, !PT ;  /* 0x000003800a057812 */ /* 0x000fe200078ec0ff */
[----:B------:R-:W-:Y:S01]  /*5830*/  IMAD R69, R0, R69, R73 ;  /* 0x0000004500457224 */ /* 0x000fe200078e0249 */
[----:B------:R-:W-:Y:S01]  /*5840*/  LOP3.LUT R26, R26, R27, RZ, 0x3c, !PT ;  /* 0x0000001b1a1a7212 */ /* 0x000fe200078e3cff */
[----:B------:R-:W-:Y:S01]  /*5850*/  IMAD.X R27, RZ, RZ, R29, P0 ;  /* 0x000000ffff1b7224 */ /* 0x000fe200000e061d */
[----:B------:R-:W-:Y:S01]  /*5860*/  SHF.R.U64 R4, R4, 0x3, RZ ;  /* 0x0000000304047819 */ /* 0x000fe200000012ff */
[----:B------:R-:W-:Y:S01]  /*5870*/  IMAD R64, R39, UR45, R64 ;  /* 0x0000002d27407c24 */ /* 0x000fe2000f8e0240 */
[----:B------:R-:W-:Y:S01]  /*5880*/  IADD3 R38, P0, R67, R48, RZ ;  /* 0x0000003043267210 */ /* 0x000fe20007f1e0ff */
[----:B------:R-:W-:Y:S01]  /*5890*/  IMAD.X R7, RZ, RZ, R11, P2 ;  /* 0x000000ffff077224 */ /* 0x000fe200010e060b */
[----:B------:R-:W-:Y:S01]  /*58a0*/  SHF.R.U64 R5, R5, 0x3, RZ ;  /* 0x0000000305057819 */ /* 0x000fe200000012ff */
[----:B------:R-:W-:Y:S01]  /*58b0*/  ULDC UR5, c[0x0][0xa88] ;  /* 0x0002a20000057ab9 */ /* 0x000fe20000000800 */
[----:B------:R-:W-:Y:S01]  /*58c0*/  SHF.R.S32.HI R39, RZ, 0x1f, R67 ;  /* 0x0000001fff277819 */ /* 0x000fe20000011443 */
[-C--:B------:R-:W-:Y:S01]  /*58d0*/  FMUL.FTZ R36, R96, R37.reuse ;  /* 0x0000002560247220 */ /* 0x080fe20000410000 */
[----:B------:R-:W-:Y:S01]  /*58e0*/  SHF.R.S32.HI R48, RZ, 0x1f, R69 ;  /* 0x0000001fff307819 */ /* 0x000fe20000011445 */
[-C--:B------:R-:W-:Y:S01]  /*58f0*/  FMUL.FTZ R13, R105, R37.reuse ;  /* 0x00000025690d7220 */ /* 0x080fe20000410000 */
[----:B------:R-:W-:Y:S01]  /*5900*/  IADD3 R25, P2, R28, 0x3000, RZ ;  /* 0x000030001c197810 */ /* 0x000fe20007f5e0ff */
[----:B------:R-:W-:Y:S01]  /*5910*/  FMUL.FTZ R34, R104, R37 ;  /* 0x0000002568227220 */ /* 0x000fe20000410000 */
[----:B------:R-:W-:Y:S01]  /*5920*/  LOP3.LUT R4, R4, R21, RZ, 0x3c, !PT ;  /* 0x0000001504047212 */ /* 0x000fe200078e3cff */
[----:B------:R-:W-:Y:S01]  /*5930*/  IMAD R48, R48, UR8, RZ ;  /* 0x0000000830307c24 */ /* 0x000fe2000f8e02ff */
[----:B------:R-:W-:Y:S01]  /*5940*/  LOP3.LUT R10, R5, R10, RZ, 0x3c, !PT ;  /* 0x0000000a050a7212 */ /* 0x000fe200078e3cff */
[----:B------:R-:W-:Y:S01]  /*5950*/  IMAD.X R5, RZ, RZ, R11, P3 ;  /* 0x000000ffff057224 */ /* 0x000fe200018e060b */
[----:B------:R-:W-:Y:S01]  /*5960*/  LOP3.LUT R21, R28, 0x380, RZ, 0xc0, !PT ;  /* 0x000003801c157812 */ /* 0x000fe200078ec0ff */
[----:B------:R-:W-:Y:S01]  /*5970*/  FMUL.FTZ R14, R109, R37 ;  /* 0x000000256d0e7220 */ /* 0x000fe20000410000 */
[----:B------:R-:W-:Y:S01]  /*5980*/  IADD3.X R39, R39, R49, R64, P0, !PT ;  /* 0x0000003127277210 */ /* 0x000fe200007fe440 */
[----:B------:R-:W-:Y:S01]  /*5990*/  IMAD R64, R0, UR5, RZ ;  /* 0x0000000500407c24 */ /* 0x000fe2000f8e02ff */
[----:B------:R-:W-:Y:S01]  /*59a0*/  LOP3.LUT R24, R25, 0x380, RZ, 0xc0, !PT ;  /* 0x0000038019187812 */ /* 0x000fe200078ec0ff */
[-C--:B------:R-:W-:Y:S01]  /*59b0*/  FMUL.FTZ R33, R108, R37.reuse ;  /* 0x000000256c217220 */ /* 0x080fe20000410000 */
[----:B------:R-:W-:Y:S01]  /*59c0*/  SHF.R.U64 R21, R21, 0x3, RZ ;  /* 0x0000000315157819 */ /* 0x000fe200000012ff */
[-C--:B------:R-:W-:Y:S01]  /*59d0*/  FMUL.FTZ R31, R113, R37.reuse ;  /* 0x00000025711f7220 */ /* 0x080fe20000410000 */
[----:B------:R-:W-:Y:S01]  /*59e0*/  IADD3 R71, P3, R28, 0x4800, RZ ;  /* 0x000048001c477810 */ /* 0x000fe20007f7e0ff */
[----:B------:R-:W-:Y:S01]  /*59f0*/  FMUL.FTZ R32, R112, R37 ;  /* 0x0000002570207220 */ /* 0x000fe20000410000 */
[----:B------:R-:W-:Y:S01]  /*5a00*/  MOV R70, R10 ;  /* 0x0000000a00467202 */ /* 0x000fe20000000f00 */
[C---:B------:R-:W-:Y:S01]  /*5a10*/  IMAD R11, R69.reuse, UR9, R48 ;  /* 0x00000009450b7c24 */ /* 0x040fe2000f8e0230 */
[----:B------:R-:W-:Y:S01]  /*5a20*/  MOV R67, R6 ;  /* 0x0000000600437202 */ /* 0x000fe20000000f00 */
[----:B------:R-:W-:Y:S01]  /*5a30*/  IMAD.WIDE.U32 R6, R69, UR8, R38 ;  /* 0x0000000845067c25 */ /* 0x000fe2000f8e0026 */
[----:B------:R-:W-:Y:S01]  /*5a40*/  SHF.R.U64 R24, R24, 0x3, RZ ;  /* 0x0000000318187819 */ /* 0x000fe200000012ff */
[----:B------:R-:W-:Y:S01]  /*5a50*/  ULDC.64 UR8, c[0x0][0xb50] ;  /* 0x0002d40000087ab9 */ /* 0x000fe20000000a00 */
[----:B------:R-:W-:Y:S01]  /*5a60*/  LOP3.LUT R28, R21, R28, RZ, 0x3c, !PT ;  /* 0x0000001c151c7212 */ /* 0x000fe200078e3cff */
[----:B------:R-:W-:Y:S01]  /*5a70*/  IMAD R39, R47, 0xc0, R22 ;  /* 0x000000c02f277824 */ /* 0x000fe200078e0216 */
[----:B------:R-:W-:Y:S01]  /*5a80*/  MOV R66, R8 ;  /* 0x0000000800427202 */ /* 0x000fe20000000f00 */
[--C-:B------:R-:W-:Y:S01]  /*5a90*/  IMAD.X R21, RZ, RZ, R29.reuse, P3 ;  /* 0x000000ffff157224 */ /* 0x100fe200018e061d */
[----:B------:R-:W-:Y:S01]  /*5aa0*/  LOP3.LUT P0, RZ, R17, 0x3, RZ, 0xc0, !PT ;  /* 0x0000000311ff7812 */ /* 0x000fe2000780c0ff */
[----:B------:R-:W-:Y:S01]  /*5ab0*/  VIADD R9, R39, 0x8 ;  /* 0x0000000827097836 */ /* 0x000fe20000000000 */
[----:B------:R-:W-:Y:S01]  /*5ac0*/  IADD3 R7, R7, R11, RZ ;  /* 0x0000000b07077210 */ /* 0x000fe20007ffe0ff */
[-C--:B------:R-:W-:Y:S01]  /*5ad0*/  FMUL.FTZ R30, R117, R37.reuse ;  /* 0x00000025751e7220 */ /* 0x080fe20000410000 */
[----:B------:R-:W-:Y:S01]  /*5ae0*/  LEA R38, P3, R6, UR8, 0x2 ;  /* 0x0000000806267c11 */ /* 0x000fe2000f8610ff */
[----:B------:R-:W-:Y:S01]  /*5af0*/  FMUL.FTZ R37, R116, R37 ;  /* 0x0000002574257220 */ /* 0x000fe20000410000 */
[----:B------:R-:W-:Y:S01]  /*5b00*/  LOP3.LUT R24, R24, R25, RZ, 0x3c, !PT ;  /* 0x0000001918187212 */ /* 0x000fe200078e3cff */
[----:B------:R-:W-:Y:S01]  /*5b10*/  IMAD.X R25, RZ, RZ, R29, P2 ;  /* 0x000000ffff197224 */ /* 0x000fe200010e061d */
[----:B------:R-:W-:Y:S01]  /*5b20*/  ISETP.GE.OR P2, PT, R39, R64, P0 ;  /* 0x000000402700720c */ /* 0x000fe20000746670 */
[----:B------:R-:W-:Y:S01]  /*5b30*/  SHFL.IDX PT, R48, R38, RZ, 0x1c1f ;  /* 0x001c1fff26307589 */ /* 0x000fe200000e0000 */
[----:B------:R-:W-:-:S02]  /*5b40*/  MOV R68, R4 ;  /* 0x0000000400447202 */ /* 0x000fc40000000f00 */
[----:B------:R-:W-:Y:S01]  /*5b50*/  LEA.HI.X R39, R6, UR9, R7, 0x2, P3 ;  /* 0x0000000906277c11 */ /* 0x000fe200098f1407 */
[----:B------:R-:W-:Y:S01]  /*5b60*/  ULDC.64 UR8, c[0x0][0xae8] ;  /* 0x0002ba0000087ab9 */ /* 0x000fe20000000a00 */
[----:B------:R-:W-:Y:S02]  /*5b70*/  ISETP.GE.OR P0, PT, R9, R64, P0 ;  /* 0x000000400900720c */ /* 0x000fe40000706670 */
[----:B------:R-:W-:Y:S01]  /*5b80*/  F2FP.F16.F32.PACK_AB R4, R40, R43 ;  /* 0x0000002b2804723e */ /* 0x000fe200000000ff */
[----:B------:R-:W0:Y:S01]  /*5b90*/  SHFL.IDX PT, R49, R39, RZ, 0x1c1f ;  /* 0x001c1fff27317589 */ /* 0x000e2200000e0000 */
[----:B------:R-:W-:Y:S02]  /*5ba0*/  F2FP.F16.F32.PACK_AB R5, R46, R51 ;  /* 0x000000332e05723e */ /* 0x000fe400000000ff */
[----:B------:R-:W-:Y:S01]  /*5bb0*/  F2FP.F16.F32.PACK_AB R6, R41, R42 ;  /* 0x0000002a2906723e */ /* 0x000fe200000000ff */
[----:B------:R-:W-:Y:S01]  /*5bc0*/  BAR.SYNC.DEFER_BLOCKING 0x1, 0x180 ;  /* 0x0046000000007b1d */ /* 0x000fe20000010000 */
[----:B------:R-:W-:-:S02]  /*5bd0*/  F2FP.F16.F32.PACK_AB R7, R50, R53 ;  /* 0x000000353207723e */ /* 0x000fc400000000ff */
[----:B------:R-:W-:Y:S02]  /*5be0*/  F2FP.F16.F32.PACK_AB R10, R12, R35 ;  /* 0x000000230c0a723e */ /* 0x000fe400000000ff */
[----:B------:R-:W-:Y:S02]  /*5bf0*/  F2FP.F16.F32.PACK_AB R8, R15, R36 ;  /* 0x000000240f08723e */ /* 0x000fe400000000ff */
[----:B------:R-:W-:Y:S01]  /*5c00*/  F2FP.F16.F32.PACK_AB R9, R52, R55 ;  /* 0x000000373409723e */ /* 0x000fe200000000ff */
[----:B------:R-:W-:Y:S01]  /*5c10*/  SHFL.IDX PT, R50, R38, 0x1, 0x1c1f ;  /* 0x003c1f0026327f89 */ /* 0x000fe200000e0000 */
[----:B------:R-:W-:Y:S02]  /*5c20*/  F2FP.F16.F32.PACK_AB R11, R54, R57 ;  /* 0x00000039360b723e */ /* 0x000fe400000000ff */
[----:B------:R-:W-:Y:S01]  /*5c30*/  F2FP.F16.F32.PACK_AB R12, R13, R34 ;  /* 0x000000220d0c723e */ /* 0x000fe200000000ff */
[----:B------:R-:W1:Y:S01]  /*5c40*/  SHFL.IDX PT, R51, R39, 0x1, 0x1c1f ;  /* 0x003c1f0027337f89 */ /* 0x000e6200000e0000 */
[----:B------:R-:W-:-:S02]  /*5c50*/  F2FP.F16.F32.PACK_AB R13, R56, R59 ;  /* 0x0000003b380d723e */ /* 0x000fc400000000ff */
[----:B------:R-:W-:Y:S02]  /*5c60*/  F2FP.F16.F32.PACK_AB R14, R14, R33 ;  /* 0x000000210e0e723e */ /* 0x000fe400000000ff */
[----:B------:R-:W-:Y:S02]  /*5c70*/  F2FP.F16.F32.PACK_AB R15, R58, R61 ;  /* 0x0000003d3a0f723e */ /* 0x000fe400000000ff */
[----:B------:R-:W-:Y:S02]  /*5c80*/  F2FP.F16.F32.PACK_AB R52, R31, R32 ;  /* 0x000000201f34723e */ /* 0x000fe400000000ff */
[----:B------:R-:W-:Y:S02]  /*5c90*/  F2FP.F16.F32.PACK_AB R53, R60, R63 ;  /* 0x0000003f3c35723e */ /* 0x000fe400000000ff */
[----:B------:R-:W-:Y:S01]  /*5ca0*/  F2FP.F16.F32.PACK_AB R54, R30, R37 ;  /* 0x000000251e36723e */ /* 0x000fe200000000ff */
[----:B------:R2:W-:Y:S01]  /*5cb0*/  STSM.16.M88.4 [R70], R4 ;  /* 0x0000000446007844 */ /* 0x0005e20000000200 */
[----:B------:R-:W-:-:S02]  /*5cc0*/  F2FP.F16.F32.PACK_AB R55, R62, R65 ;  /* 0x000000413e37723e */ /* 0x000fc400000000ff */
[----:B------:R-:W-:Y:S01]  /*5cd0*/  LOP3.LUT R20, R71, 0x380, RZ, 0xc0, !PT ;  /* 0x0000038047147812 */ /* 0x000fe200078ec0ff */
[----:B------:R3:W-:Y:S03]  /*5ce0*/  STSM.16.M88.4 [R68], R8 ;  /* 0x0000000844007844 */ /* 0x0007e60000000200 */
[----:B------:R-:W-:Y:S01]  /*5cf0*/  SHF.R.U64 R20, R20, 0x3, RZ ;  /* 0x0000000314147819 */ /* 0x000fe200000012ff */
[----:B------:R4:W-:Y:S03]  /*5d00*/  STSM.16.M88.4 [R67], R12 ;  /* 0x0000000c43007844 */ /* 0x0009e60000000200 */
[----:B------:R-:W-:Y:S01]  /*5d10*/  LOP3.LUT R20, R20, R71, RZ, 0x3c, !PT ;  /* 0x0000004714147212 */ /* 0x000fe200078e3cff */
[----:B------:R-:W-:Y:S01]  /*5d20*/  STSM.16.M88.4 [R66], R52 ;  /* 0x0000003442007844 */ /* 0x000fe20000000200 */
[----:B------:R-:W-:Y:S08]  /*5d30*/  BAR.SYNC.DEFER_BLOCKING 0x1, 0x180 ;  /* 0x0046000000007b1d */ /* 0x000ff00000010000 */
[----:B--2---:R-:W2:Y:S08]  /*5d40*/  @P1 LDC R5, c[0x0][0xbec] ;  /* 0x0002fb00ff051b82 */ /* 0x004eb00000000800 */
[----:B---3--:R-:W3:Y:S01]  /*5d50*/  @P1 LDC R10, c[0x0][0xbf0] ;  /* 0x0002fc00ff0a1b82 */ /* 0x008ee20000000800 */
[----:B------:R-:W-:Y:S01]  /*5d60*/  IMAD R4, R2, 0x30, R16 ;  /* 0x0000003002047824 */ /* 0x000fe200078e0210 */
[----:B------:R-:W-:-:S06]  /*5d70*/  UIMAD UR6, UR11, UR8, URZ ;  /* 0x000000080b0672a4 */ /* 0x000fcc000f8e023f */
[----:B------:R-:W5:Y:S01]  /*5d80*/  LDC.64 R8, c[0x0][0xae0] ;  /* 0x0002b800ff087b82 */ /* 0x000f620000000a00 */
[----:B0-----:R-:W-:Y:S04]  /*5d90*/  @!P2 ST.E desc[UR50][R48.64], R45 ;  /* 0x0000002d3000a985 */ /* 0x001fe8000c101932 */
[----:B-1----:R-:W-:Y:S04]  /*5da0*/  @!P0 ST.E desc[UR50][R50.64], R44 ;  /* 0x0000002c32008985 */ /* 0x002fe8000c101932 */
[----:B------:R-:W5:Y:S04]  /*5db0*/  LD.E.128 R28, desc[UR50][R28.64] ;  /* 0x000000321c1c7980 */ /* 0x000f68000c101d00 */
[----:B------:R-:W5:Y:S04]  /*5dc0*/  LD.E.128 R32, desc[UR50][R26.64] ;  /* 0x000000321a207980 */ /* 0x000f68000c101d00 */
[----:B------:R-:W5:Y:S04]  /*5dd0*/  LD.E.128 R36, desc[UR50][R24.64] ;  /* 0x0000003218247980 */ /* 0x000f68000c101d00 */
[----:B------:R0:W5:Y:S01]  /*5de0*/  LD.E.128 R40, desc[UR50][R20.64] ;  /* 0x0000003214287980 */ /* 0x000162000c101d00 */
[C---:B------:R-:W-:Y:S01]  /*5df0*/  IMAD R6, R47.reuse, 0xc0, R4 ;  /* 0x000000c02f067824 */ /* 0x040fe200078e0204 */
[----:B------:R-:W-:Y:S01]  /*5e00*/  UIMAD.WIDE.U32 UR4, UR10, UR8, URZ ;  /* 0x000000080a0472a5 */ /* 0x000fe2000f8e003f */
[----:B------:R-:W-:Y:S01]  /*5e10*/  IMAD R47, R47, 0xc0, R16 ;  /* 0x000000c02f2f7824 */ /* 0x000fe200078e0210 */
[----:B------:R-:W-:Y:S01]  /*5e20*/  UIMAD UR6, UR10, UR9, UR6 ;  /* 0x000000090a0672a4 */ /* 0x000fe2000f8e0206 */
[----:B--2---:R-:W-:Y:S01]  /*5e30*/  @P1 IMAD.HI.U32 R5, R6, R5, RZ ;  /* 0x0000000506051227 */ /* 0x004fe200078e00ff */
[----:B------:R-:W-:Y:S01]  /*5e40*/  @!PT LDS RZ, [RZ] ;  /* 0x00000000fffff984 */ /* 0x000fe20000000800 */
[----:B------:R-:W-:Y:S01]  /*5e50*/  @!PT LDS RZ, [RZ] ;  /* 0x00000000fffff984 */ /* 0x000fe20000000800 */
[----:B------:R-:W-:Y:S01]  /*5e60*/  @!PT LDS RZ, [RZ] ;  /* 0x00000000fffff984 */ /* 0x000fe20000000800 */
[----:B------:R-:W-:Y:S01]  /*5e70*/  @!PT LDS RZ, [RZ] ;  /* 0x00000000fffff984 */ /* 0x000fe20000000800 */
[----:B------:R1:W-:Y:S06]  /*5e80*/  MEMBAR.ALL.CTA ;  /* 0x0000000000007992 */ /* 0x0003ec0000008000 */
[----:B-1----:R-:W1:Y:S01]  /*5e90*/  FENCE.VIEW.ASYNC.S ;  /* 0x00000000000073c6 */ /* 0x002e620000000000 */
[----:B------:R-:W-:Y:S01]  /*5ea0*/  ULDC.64 UR8, c[0x0][0xaf0] ;  /* 0x0002bc0000087ab9 */ /* 0x000fe20000000a00 */
[----:B------:R-:W-:Y:S01]  /*5eb0*/  UIADD3 UR5, UR5, UR6, URZ ;  /* 0x0000000605057290 */ /* 0x000fe2000fffe03f */
[----:B------:R-:W-:Y:S01]  /*5ec0*/  IMAD.MOV.U32 R4, RZ, RZ, R6 ;  /* 0x000000ffff047224 */ /* 0x000fe200078e0006 */
[----:B---3--:R-:W-:Y:S01]  /*5ed0*/  @P1 SHF.R.U32.HI R4, RZ, R10, R5 ;  /* 0x0000000aff041219 */ /* 0x008fe20000011605 */
[----:B------:R-:W-:Y:S01]  /*5ee0*/  UIMAD UR6, UR7, UR8, URZ ;  /* 0x00000008070672a4 */ /* 0x000fe2000f8e023f */
[C---:B----4-:R-:W-:Y:S01]  /*5ef0*/  VIADD R13, R47.reuse, 0x30 ;  /* 0x000000302f0d7836 */ /* 0x050fe20000000000 */
[----:B------:R-:W-:Y:S01]  /*5f00*/  UIMAD.WIDE.U32 UR4, UR45, UR8, UR4 ;  /* 0x000000082d0472a5 */ /* 0x000fe2000f8e0004 */
[--C-:B------:R-:W-:Y:S01]  /*5f10*/  SHF.R.S32.HI R5, RZ, 0x1f, R4.reuse ;  /* 0x0000001fff057819 */ /* 0x100fe20000011404 */
[----:B------:R-:W-:Y:S01]  /*5f20*/  UIMAD UR6, UR45, UR9, UR6 ;  /* 0x000000092d0672a4 */ /* 0x000fe2000f8e0206 */
[----:B------:R-:W-:Y:S01]  /*5f30*/  IMAD.MOV R7, RZ, RZ, -R4 ;  /* 0x000000ffff077224 */ /* 0x000fe200078e0a04 */
[----:B------:R-:W-:Y:S01]  /*5f40*/  UIADD3 UR44, UR44, 0x16820, URZ ;  /* 0x000168202c2c7890 */ /* 0x000fe2000fffe03f */
[----:B------:R-:W-:Y:S01]  /*5f50*/  VIADD R15, R47, 0x60 ;  /* 0x000000602f0f7836 */ /* 0x000fe20000000000 */
[----:B------:R-:W-:Y:S01]  /*5f60*/  UIADD3 UR5, UR5, UR6, URZ ;  /* 0x0000000605057290 */ /* 0x000fe2000fffe03f */
[----:B------:R-:W-:Y:S01]  /*5f70*/  IMAD R7, R0, R7, R6 ;  /* 0x0000000700077224 */ /* 0x000fe200078e0206 */
[----:B------:R-:W-:Y:S01]  /*5f80*/  UPRMT UR44, URZ, 0x654, UR44 ;  /* 0x000006543f2c7896 */ /* 0x000fe2000800002c */
[-C--:B-----5:R-:W-:Y:S01]  /*5f90*/  IMAD R5, R5, R8.reuse, RZ ;  /* 0x0000000805057224 */ /* 0x0a0fe200078e02ff */
[----:B------:R-:W-:Y:S01]  /*5fa0*/  UIADD3 UR38, UR38, 0x1, URZ ;  /* 0x0000000126267890 */ /* 0x000fe2000fffe03f */
[----:B0-----:R-:W-:Y:S01]  /*5fb0*/  VIADD R21, R47, 0x90 ;  /* 0x000000902f157836 */ /* 0x001fe20000000000 */
[----:B------:R-:W-:Y:S01]  /*5fc0*/  SHF.R.S32.HI R0, RZ, 0x1f, R7 ;  /* 0x0000001fff007819 */ /* 0x000fe20000011407 */
[C---:B------:R-:W-:Y:S01]  /*5fd0*/  IMAD R9, R4.reuse, R9, R5 ;  /* 0x0000000904097224 */ /* 0x040fe200078e0205 */
[----:B------:R-:W-:Y:S01]  /*5fe0*/  UISETP.NE.AND UP0, UPT, UR38, 0x2, UPT ;  /* 0x000000022600788c */ /* 0x000fe2000bf05270 */
[----:B------:R-:W-:Y:S01]  /*5ff0*/  IMAD.WIDE.U32 R4, R4, R8, UR4 ;  /* 0x0000000404047e25 */ /* 0x000fe2000f8e0008 */
[----:B------:R-:W-:Y:S01]  /*6000*/  ULDC.64 UR4, c[0x0][0xad8] ;  /* 0x0002b60000047ab9 */ /* 0x000fe20000000a00 */
[----:B-1----:R-:W-:Y:S01]  /*6010*/  SYNCS.ARRIVE.TRANS64.RED.A1T0 RZ, [UR44], RZ ;  /* 0x000000ffffff79a7 */ /* 0x002fe2000810042c */
[----:B------:R-:W-:Y:S01]  /*6020*/  UIADD3 UR36, UR36, 0x1, URZ ;  /* 0x0000000124247890 */ /* 0x000fe2000fffe03f */
[----:B------:R-:W-:Y:S01]  /*6030*/  IMAD.IADD R5, R5, 0x1, R9 ;  /* 0x0000000105057824 */ /* 0x000fe200078e0209 */
[----:B------:R-:W-:Y:S01]  /*6040*/  USEL UR38, UR38, URZ, UP0 ;  /* 0x0000003f26267287 */ /* 0x000fe20008000000 */
[----:B------:R-:W-:-:S02]  /*6050*/  IMAD R0, R0, UR4, RZ ;  /* 0x0000000400007c24 */ /* 0x000fc4000f8e02ff */
[----:B------:R-:W-:-:S04]  /*6060*/  IMAD.WIDE.U32 R4, R7, UR4, R4 ;  /* 0x0000000407047c25 */ /* 0x000fc8000f8e0004 */
[----:B------:R-:W-:Y:S01]  /*6070*/  IMAD R9, R7, UR5, R0 ;  /* 0x0000000507097c24 */ /* 0x000fe2000f8e0200 */
[----:B------:R-:W-:Y:S02]  /*6080*/  ULDC.64 UR4, c[0x0][0xa80] ;  /* 0x0002a00000047ab9 */ /* 0x000fe40000000a00 */
[----:B------:R-:W-:Y:S01]  /*6090*/  LEA R0, P0, R4, UR4, 0x1 ;  /* 0x0000000404007c11 */ /* 0x000fe2000f8008ff */
[----:B------:R-:W-:Y:S01]  /*60a0*/  IMAD.IADD R5, R5, 0x1, R9 ;  /* 0x0000000105057824 */ /* 0x000fe200078e0209 */
[----:B------:R-:W-:-:S03]  /*60b0*/  ULDC UR4, c[0x0][0xac8] ;  /* 0x0002b20000047ab9 */ /* 0x000fc60000000800 */
[----:B------:R-:W-:Y:S01]  /*60c0*/  SHFL.IDX PT, R6, R0, 0x1, 0x181f ;  /* 0x00381f0000067f89 */ /* 0x000fe200000e0000 */
[----:B------:R-:W-:Y:S02]  /*60d0*/  LEA.HI.X R12, R4, UR5, R5, 0x1, P0 ;  /* 0x00000005040c7c11 */ /* 0x000fe400080f0c05 */
[----:B------:R-:W-:Y:S01]  /*60e0*/  ISETP.GE.AND P0, PT, R3, UR4, PT ;  /* 0x0000000403007c0c */ /* 0x000fe2000bf06270 */
[----:B------:R-:W-:Y:S01]  /*60f0*/  SHFL.IDX PT, R4, R0, RZ, 0x181f ;  /* 0x00181fff00047589 */ /* 0x000fe200000e0000 */
[----:B------:R-:W-:Y:S02]  /*6100*/  ULDC UR4, c[0x0][0xc] ;  /* 0x0000030000047ab9 */ /* 0x000fe40000000800 */
[-C--:B------:R-:W-:Y:S01]  /*6110*/  ISETP.GE.OR P1, PT, R47, R64.reuse, P0 ;  /* 0x000000402f00720c */ /* 0x080fe20000726670 */
[----:B------:R-:W0:Y:S01]  /*6120*/  SHFL.IDX PT, R5, R12, RZ, 0x181f ;  /* 0x00181fff0c057589 */ /* 0x000e2200000e0000 */
[-C--:B------:R-:W-:Y:S01]  /*6130*/  ISETP.GE.OR P2, PT, R13, R64.reuse, P0 ;  /* 0x000000400d00720c */ /* 0x080fe20000746670 */
[----:B------:R-:W-:Y:S01]  /*6140*/  UIADD3 UR46, UR4, UR46, URZ ;  /* 0x0000002e042e7290 */ /* 0x000fe2000fffe03f */
[-C--:B------:R-:W-:Y:S01]  /*6150*/  ISETP.GE.OR P3, PT, R15, R64.reuse, P0 ;  /* 0x000000400f00720c */ /* 0x080fe20000766670 */
[----:B------:R-:W1:Y:S01]  /*6160*/  SHFL.IDX PT, R7, R12, 0x1, 0x181f ;  /* 0x00381f000c077f89 */ /* 0x000e6200000e0000 */
[----:B------:R-:W-:Y:S01]  /*6170*/  ISETP.GE.OR P0, PT, R21, R64, P0 ;  /* 0x000000401500720c */ /* 0x000fe20000706670 */
[----:B------:R-:W-:-:S02]  /*6180*/  USEL UR4, URZ, 0x1, UP0 ;  /* 0x000000013f047887 */ /* 0x000fc40008000000 */
[----:B------:R-:W-:Y:S02]  /*6190*/  SHFL.IDX PT, R8, R0, 0x2, 0x181f ;  /* 0x00581f0000087f89 */ /* 0x000fe400000e0000 */
[----:B------:R-:W-:Y:S02]  /*61a0*/  ULOP3.LUT UR37, UR37, UR4, URZ, 0x3c, !UPT ;  /* 0x0000000425257292 */ /* 0x000fe4000f8e3c3f */
[----:B------:R-:W2:Y:S04]  /*61b0*/  SHFL.IDX PT, R9, R12, 0x2, 0x181f ;  /* 0x00581f000c097f89 */ /* 0x000ea800000e0000 */
[----:B------:R3:W-:Y:S04]  /*61c0*/  SHFL.IDX PT, R10, R0, 0x3, 0x181f ;  /* 0x00781f00000a7f89 */ /* 0x0007e800000e0000 */
[----:B------:R-:W4:Y:S01]  /*61d0*/  SHFL.IDX PT, R11, R12, 0x3, 0x181f ;  /* 0x00781f000c0b7f89 */ /* 0x000f2200000e0000 */
[----:B---3--:R-:W3:Y:S01]  /*61e0*/  LDC R0, c[0x0][0xc34] ;  /* 0x00030d00ff007b82 */ /* 0x008ee20000000800 */
[----:B0-----:R-:W-:-:S04]  /*61f0*/  @!P1 IMAD.WIDE R4, R3, 0x2, R4 ;  /* 0x0000000203049825 */ /* 0x001fc800078e0204 */
[----:B-1----:R-:W-:-:S04]  /*6200*/  @!P2 IMAD.WIDE R6, R3, 0x2, R6 ;  /* 0x000000020306a825 */ /* 0x002fc800078e0206 */
[----:B--2---:R-:W-:-:S04]  /*6210*/  @!P3 IMAD.WIDE R8, R3, 0x2, R8 ;  /* 0x000000020308b825 */ /* 0x004fc800078e0208 */
[----:B----4-:R-:W-:Y:S01]  /*6220*/  @!P0 IMAD.WIDE R10, R3, 0x2, R10 ;  /* 0x00000002030a8825 */ /* 0x010fe200078e020a */
[----:B------:R0:W-:Y:S04]  /*6230*/  @!P1 ST.E.128 desc[UR50][R4.64], R28 ;  /* 0x0000001c04009985 */ /* 0x0001e8000c101d32 */
[----:B------:R0:W-:Y:S04]  /*6240*/  @!P2 ST.E.128 desc[UR50][R6.64], R32 ;  /* 0x000000200600a985 */ /* 0x0001e8000c101d32 */
[----:B------:R0:W-:Y:S04]  /*6250*/  @!P3 ST.E.128 desc[UR50][R8.64], R36 ;  /* 0x000000240800b985 */ /* 0x0001e8000c101d32 */
[----:B------:R0:W-:Y:S01]  /*6260*/  @!P0 ST.E.128 desc[UR50][R10.64], R40 ;  /* 0x000000280a008985 */ /* 0x0001e2000c101d32 */
[----:B---3--:R-:W-:-:S13]  /*6270*/  ISETP.LE.AND P0, PT, R0, UR46, PT ;  /* 0x0000002e00007c0c */ /* 0x008fda000bf03270 */
[----:B------:R-:W-:Y:S05]  /*6280*/  @!P0 BRA `(.L_x_31) ;  /* 0xffffffa800848947 */ /* 0x000fea000383ffff */
[----:B------:R-:W-:Y:S05]  /*6290*/  EXIT ;  /* 0x000000000000794d */ /* 0x000fea0003800000 */
.L_x_5:
[----:B------:R-:W-:-:S08]  /*62a0*/  NOP ;  /* 0x0000000000007918 */ /* 0x000fd00000000000 */
[----:B------:R-:W0:-:S00]  /*62b0*/  USETMAXREG.DEALLOC.CTAPOOL 0x20 ;  /* 0x00000020000079c8 */ /* 0x000e0000080e0500 */
[----:B------:R-:W2:Y:S01]  /*62c0*/  S2UR UR10, SR_CTAID.X ;  /* 0x00000000000a79c3 */ /* 0x000ea20000002500 */
[----:B0-----:R-:W-:Y:S01]  /*62d0*/  MOV R0, 0x1 ;  /* 0x0000000100007802 */ /* 0x001fe20000000f00 */
[----:B------:R-:W-:Y:S02]  /*62e0*/  IMAD.MOV.U32 R22, RZ, RZ, RZ ;  /* 0x000000ffff167224 */ /* 0x000fe400078e00ff */
[----:B------:R-:W-:-:S04]  /*62f0*/  IMAD.MOV.U32 R24, RZ, RZ, 0x1 ;  /* 0x00000001ff187424 */ /* 0x000fc800078e00ff */
[----:B------:R-:W2:Y:S02]  /*6300*/  LDC R2, c[0x0][0xc34] ;  /* 0x00030d00ff027b82 */ /* 0x000ea40000000800 */
[----:B--2---:R-:W-:-:S13]  /*6310*/  ISETP.LE.AND P0, PT, R2, UR10, PT ;  /* 0x0000000a02007c0c */ /* 0x004fda000bf03270 */
[----:B------:R-:W-:Y:S05]  /*6320*/  @P0 BRA `(.L_x_32) ;  /* 0x0000003800400947 */ /* 0x000fea0003800000 */
[----:B------:R-:W0:Y:S01]  /*6330*/  S2R R3, SR_TID.X ;  /* 0x0000000000037919 */ /* 0x000e220000002100 */
[----:B-1----:R-:W-:Y:S01]  /*6340*/  ULDC.64 UR4, c[0x0][0x418] ;  /* 0x0001060000047ab9 */ /* 0x002fe20000000a00 */
[----:B------:R-:W-:Y:S01]  /*6350*/  ULDC.64 UR6, c[0x0][0x2f0] ;  /* 0x0000bc0000067ab9 */ /* 0x000fe20000000a00 */
[----:B------:R-:W-:Y:S01]  /*6360*/  UISETP.NE.U32.AND UP0, UPT, UR4, URZ, UPT ;  /* 0x0000003f0400728c */ /* 0x000fe2000bf05070 */
[----:B------:R-:W1:Y:S01]  /*6370*/  S2UR UR8, SR_CgaCtaId ;  /* 0x00000000000879c3 */ /* 0x000e620000008800 */
[----:B------:R-:W-:Y:S01]  /*6380*/  LOP3.LUT R25, R25, 0xfffffffe, RZ, 0xc0, !PT ;  /* 0xfffffffe19197812 */ /* 0x000fe200078ec0ff */
[----:B------:R-:W-:Y:S01]  /*6390*/  ULDC UR4, c[0x0][0x424] ;  /* 0x0001090000047ab9 */ /* 0x000fe20000000800 */
[----:B------:R-:W-:Y:S01]  /*63a0*/  UISETP.NE.AND.EX UP0, UPT, UR5, URZ, UPT, UP0 ;  /* 0x0000003f0500728c */ /* 0x000fe2000bf05300 */
[----:B------:R-:W-:Y:S01]  /*63b0*/  IMAD.MOV.U32 R24, RZ, RZ, 0x1 ;  /* 0x00000001ff187424 */ /* 0x000fe200078e00ff */
[----:B------:R-:W-:Y:S01]  /*63c0*/  ULDC UR9, c[0x0][0x2b8] ;  /* 0x0000ae0000097ab9 */ /* 0x000fe20000000800 */
[----:B------:R-:W-:Y:S01]  /*63d0*/  ULDC UR37, c[0x0][0x448] ;  /* 0x0001120000257ab9 */ /* 0x000fe20000000800 */
[----:B------:R-:W-:Y:S01]  /*63e0*/  USEL UR4, UR4, 0x1, UP0 ;  /* 0x0000000104047887 */ /* 0x000fe20008000000 */
[----:B------:R-:W-:Y:S01]  /*63f0*/  IMAD.MOV.U32 R22, RZ, RZ, RZ ;  /* 0x000000ffff167224 */ /* 0x000fe200078e00ff */
[----:B------:R-:W-:Y:S01]  /*6400*/  UMOV UR38, 0x400 ;  /* 0x0000040000267882 */ /* 0x000fe20000000000 */
[----:B------:R-:W-:-:S02]  /*6410*/  ULOP3.LUT UR41, UR39, 0x2, URZ, 0xfc, !UPT ;  /* 0x0000000227297892 */ /* 0x000fc4000f8efc3f */
[----:B------:R-:W-:Y:S01]  /*6420*/  UIMAD UR36, UR4, UR6, URZ ;  /* 0x00000006042472a4 */ /* 0x000fe2000f8e023f */
[----:B------:R-:W-:Y:S02]  /*6430*/  ULDC UR43, c[0x0][0xc] ;  /* 0x00000300002b7ab9 */ /* 0x000fe40000000800 */
[----:B------:R-:W-:Y:S01]  /*6440*/  ULDC UR4, c[0x0][0x288] ;  /* 0x0000a20000047ab9 */ /* 0x000fe20000000800 */
[----:B------:R-:W-:Y:S02]  /*6450*/  UIADD3 UR5, UR36, 0x7f, URZ ;  /* 0x0000007f24057890 */ /* 0x000fe4000fffe03f */
[----:B------:R-:W-:Y:S02]  /*6460*/  UIMAD UR37, UR37, UR4, URZ ;  /* 0x00000004252572a4 */ /* 0x000fe4000f8e023f */
[----:B------:R-:W-:-:S04]  /*6470*/  USHF.R.S32.HI UR6, URZ, 0x1f, UR5 ;  /* 0x0000001f3f067899 */ /* 0x000fc80008011405 */
[----:B------:R-:W-:Y:S02]  /*6480*/  ULEA.HI UR6, UR6, UR5, URZ, 0x7 ;  /* 0x0000000506067291 */ /* 0x000fe4000f8f383f */
[----:B-1----:R-:W-:Y:S01]  /*6490*/  ULEA UR38, UR8, UR38, 0x18 ;  /* 0x0000002608267291 */ /* 0x002fe2000f8ec03f */
[C---:B0-----:R-:W-:Y:S01]  /*64a0*/  IMAD.SHL.U32 R29, R3.reuse, 0x8, RZ ;  /* 0x00000008031d7824 */ /* 0x041fe200078e00ff */
[----:B------:R-:W-:Y:S01]  /*64b0*/  ULEA.HI.SX32 UR42, UR6, 0xffffffff, 0x19 ;  /* 0xffffffff062a7891 */ /* 0x000fe2000f8fca3f */
[----:B------:R-:W-:Y:S01]  /*64c0*/  IMAD.SHL.U32 R2, R3, 0x10, RZ ;  /* 0x0000001003027824 */ /* 0x000fe200078e00ff */
[----:B------:R-:W-:Y:S02]  /*64d0*/  ULEA.HI.SX32 UR40, UR6, 0xfffffffe, 0x19 ;  /* 0xfffffffe06287891 */ /* 0x000fe4000f8fca3f */
[C---:B------:R-:W-:Y:S01]  /*64e0*/  LOP3.LUT R4, R29.reuse, 0x38, RZ, 0xc0, !PT ;  /* 0x000000381d047812 */ /* 0x040fe200078ec0ff */
[----:B------:R-:W-:Y:S01]  /*64f0*/  USHF.L.U32 UR4, UR42, 0x7, URZ ;  /* 0x000000072a047899 */ /* 0x000fe2000800063f */
[----:B------:R-:W-:-:S02]  /*6500*/  LOP3.LUT R0, R29, 0x1f8, RZ, 0xc0, !PT ;  /* 0x000001f81d007812 */ /* 0x000fc400078ec0ff */
[----:B------:R-:W-:Y:S02]  /*6510*/  ISETP.GE.AND P1, PT, R4, UR7, PT ;  /* 0x0000000704007c0c */ /* 0x000fe4000bf26270 */
[----:B------:R-:W-:Y:S02]  /*6520*/  LOP3.LUT R0, R0, 0x38, R3, 0x78, !PT ;  /* 0x0000003800007812 */ /* 0x000fe400078e7803 */
[----:B------:R-:W-:Y:S02]  /*6530*/  ISETP.GE.AND P0, PT, R4, UR7, PT ;  /* 0x0000000704007c0c */ /* 0x000fe4000bf06270 */
[----:B------:R-:W-:Y:S02]  /*6540*/  LOP3.LUT R29, R0, 0x200, R29, 0xf8, !PT ;  /* 0x00000200001d7812 */ /* 0x000fe400078ef81d */
[----:B------:R-:W-:Y:S01]  /*6550*/  SHF.R.U32.HI R0, RZ, 0x3, R3 ;  /* 0x00000003ff007819 */ /* 0x000fe20000011603 */
[----:B------:R-:W-:Y:S01]  /*6560*/  IMAD.U32 R3, RZ, RZ, UR10 ;  /* 0x0000000aff037e24 */ /* 0x000fe2000f8e00ff */
[----:B------:R-:W-:-:S03]  /*6570*/  LOP3.LUT R2, R2, 0x70, RZ, 0xc0, !PT ;  /* 0x0000007002027812 */ /* 0x000fc600078ec0ff */
[----:B------:R-:W-:Y:S01]  /*6580*/  @P1 LOP3.LUT R25, R25, 0x1, RZ, 0xfc, !PT ;  /* 0x0000000119191812 */ /* 0x000fe200078efcff */
[----:B------:R0:W-:Y:S03]  /*6590*/  STL [R1+0x8], R3 ;  /* 0x0000080301007387 */ /* 0x0001e60000100800 */
[----:B------:R-:W-:Y:S01]  /*65a0*/  LOP3.LUT R25, R25, 0xfffffffd, RZ, 0xc0, !PT ;  /* 0xfffffffd19197812 */ /* 0x000fe200078ec0ff */
[----:B------:R1:W-:Y:S03]  /*65b0*/  STL [R1+0xc], RZ ;  /* 0x00000cff01007387 */ /* 0x0003e60000100800 */
[----:B------:R-:W-:Y:S02]  /*65c0*/  @P0 LOP3.LUT R25, R25, 0x2, RZ, 0xfc, !PT ;  /* 0x0000000219190812 */ /* 0x000fe400078efcff */
[----:B------:R-:W-:-:S02]  /*65d0*/  ISETP.GE.AND P0, PT, R4, UR9, PT ;  /* 0x0000000904007c0c */ /* 0x000fc4000bf06270 */
[----:B0-----:R-:W-:Y:S02]  /*65e0*/  LOP3.LUT R3, R0, 0xf, RZ, 0xc0, !PT ;  /* 0x0000000f00037812 */ /* 0x001fe400078ec0ff */
[----:B------:R-:W-:Y:S02]  /*65f0*/  MOV R0, UR4 ;  /* 0x0000000400007c02 */ /* 0x000fe40008000f00 */
[----:B------:R-:W-:Y:S02]  /*6600*/  LOP3.LUT R25, R25, 0xffffffef, RZ, 0xc0, !PT ;  /* 0xffffffef19197812 */ /* 0x000fe400078ec0ff */
[----:B------:R-:W-:Y:S02]  /*6610*/  LOP3.LUT R5, R3, R2, RZ, 0xfc, !PT ;  /* 0x0000000203057212 */ /* 0x000fe400078efcff */
[----:B------:R-:W-:Y:S02]  /*6620*/  LEA R4, R29, UR38, 0x1 ;  /* 0x000000261d047c11 */ /* 0x000fe4000f8e08ff */
[----:B------:R-:W-:-:S02]  /*6630*/  LOP3.LUT R2, R3, UR4, R2, 0xfe, !PT ;  /* 0x0000000403027c12 */ /* 0x000fc4000f8efe02 */
[----:B------:R-:W-:Y:S02]  /*6640*/  @P0 LOP3.LUT R25, R25, 0x10, RZ, 0xfc, !PT ;  /* 0x0000001019190812 */ /* 0x000fe400078efcff */
[----:B-1----:R-:W-:-:S07]  /*6650*/  IADD3 R0, -R3, UR36, -R0 ;  /* 0x0000002403007c10 */ /* 0x002fce000fffe900 */
.L_x_67:
[----:B------:R-:W2:Y:S01]  /*6660*/  LDL R6, [R1+0x8] ;  /* 0x0000080001067983 */ /* 0x000ea20000100800 */
[----:B------:R-:W0:Y:S01]  /*6670*/  LDC R0, c[0x0][0xc38] ;  /* 0x00030e00ff007b82 */ /* 0x000e220000000800 */
[----:B------:R-:W-:Y:S05]  /*6680*/  YIELD ;  /* 0x0000000000007946 */ /* 0x000fea0003800000 */
[----:B------:R-:W-:Y:S01]  /*6690*/  ULDC.64 UR4, c[0x0][0xa28] ;  /* 0x00028a0000047ab9 */ /* 0x000fe20000000a00 */
[----:B------:R-:W-:Y:S01]  /*66a0*/  IMAD.MOV.U32 R17, RZ, RZ, RZ ;  /* 0x000000ffff117224 */ /* 0x000fe200078e00ff */
[----:B------:R-:W1:Y:S01]  /*66b0*/  LDC R2, c[0x0][0xc44] ;  /* 0x00031100ff027b82 */ /* 0x000e620000000800 */
[----:B------:R-:W-:-:S04]  /*66c0*/  ISETP.NE.U32.AND P0, PT, RZ, UR4, PT ;  /* 0x00000004ff007c0c */ /* 0x000fc8000bf05070 */
[----:B------:R-:W-:Y:S02]  /*66d0*/  ISETP.NE.AND.EX P0, PT, RZ, UR5, PT, P0 ;  /* 0x00000005ff007c0c */ /* 0x000fe4000bf05300 */
[----:B0-----:R-:W-:Y:S02]  /*66e0*/  ISETP.NE.AND P1, PT, R0, 0x1, PT ;  /* 0x000000010000780c */ /* 0x001fe40003f25270 */
[----:B-1----:R-:W-:-:S09]  /*66f0*/  ISETP.NE.AND P2, PT, R2, 0x1, PT ;  /* 0x000000010200780c */ /* 0x002fd20003f45270 */
[----:B------:R-:W0:Y:S08]  /*6700*/  @P0 LDC.64 R2, c[0x0][0xa28] ;  /* 0x00028a00ff020b82 */ /* 0x000e300000000a00 */
[----:B------:R-:W2:Y:S08]  /*6710*/  @P1 LDC R0, c[0x0][0xc3c] ;  /* 0x00030f00ff001b82 */ /* 0x000eb00000000800 */
[----:B------:R-:W1:Y:S08]  /*6720*/  @P1 LDC R7, c[0x0][0xc40] ;  /* 0x00031000ff071b82 */ /* 0x000e700000000800 */
[----:B------:R-:W3:Y:S01]  /*6730*/  @P2 LDC.64 R4, c[0x0][0xc48] ;  /* 0x00031200ff042b82 */ /* 0x000ee20000000a00 */
[----:B--2---:R-:W-:-:S04]  /*6740*/  @P1 IMAD.HI.U32 R0, R6, R0, RZ ;  /* 0x0000000006001227 */ /* 0x004fc800078e00ff */
[----:B------:R-:W-:Y:S01]  /*6750*/  IMAD.MOV.U32 R23, RZ, RZ, R6 ;  /* 0x000000ffff177224 */ /* 0x000fe200078e0006 */
[----:B-1----:R-:W-:-:S05]  /*6760*/  @P1 SHF.R.U32.HI R23, RZ, R7, R0 ;  /* 0x00000007ff171219 */ /* 0x002fca0000011600 */
[----:B---3--:R-:W-:-:S04]  /*6770*/  @P2 IMAD.HI.U32 R4, R23, R4, RZ ;  /* 0x0000000417042227 */ /* 0x008fc800078e00ff */
[----:B------:R-:W-:Y:S01]  /*6780*/  IMAD.MOV.U32 R18, RZ, RZ, R23 ;  /* 0x000000ffff127224 */ /* 0x000fe200078e0017 */
[----:B------:R-:W-:-:S05]  /*6790*/  @P2 SHF.R.U32.HI R18, RZ, R5, R4 ;  /* 0x00000005ff122219 */ /* 0x000fca0000011604 */
[----:B0-----:R-:W-:-:S05]  /*67a0*/  @P0 IMAD.WIDE R2, R18, 0x4, R2 ;  /* 0x0000000412020825 */ /* 0x001fca00078e0202 */
[----:B------:R-:W2:Y:S01]  /*67b0*/  @P0 LDG.E R17, desc[UR50][R2.64] ;  /* 0x0000003202110981 */ /* 0x000ea2000c1e1900 */
[----:B------:R-:W-:-:S04]  /*67c0*/  UIADD3 UR4, UR38, 0xe400, URZ ;  /* 0x0000e40026047890 */ /* 0x000fc8000fffe03f */
[----:B------:R-:W-:-:S06]  /*67d0*/  ULOP3.LUT UP0, URZ, UR4, 0x3ff, URZ, 0xc0, !UPT ;  /* 0x000003ff043f7892 */ /* 0x000fcc000f80c03f */
[----:B------:R-:W-:Y:S01]  /*67e0*/  PLOP3.LUT P0, PT, PT, PT, UP0, 0x80, 0x0 ;  /* 0x000000000000781c */ /* 0x000fe20003f0f008 */
[----:B--2---:R0:W-:-:S12]  /*67f0*/  STL [R1+0x4], R17 ;  /* 0x0000041101007387 */ /* 0x0041d80000100800 */
[----:B------:R-:W-:Y:S05]  /*6800*/  @!P0 BRA `(.L_x_33) ;  /* 0x0000000000408947 */ /* 0x000fea0003800000 */
[----:B------:R-:W-:Y:S01]  /*6810*/  MOV R2, 0x0 ;  /* 0x0000000000027802 */ /* 0x000fe20000000f00 */
[----:B------:R-:W-:Y:S01]  /*6820*/  ULDC.64 UR6, c[0x4][0x88] ;  /* 0x0100220000067ab9 */ /* 0x000fe20000000a00 */
[----:B------:R-:W-:Y:S01]  /*6830*/  ULDC.64 UR8, c[0x4][0x90] ;  /* 0x0100240000087ab9 */ /* 0x000fe20000000a00 */
[----:B------:R-:W-:Y:S01]  /*6840*/  ULDC.64 UR4, c[0x4][0x8] ;  /* 0x0100020000047ab9 */ /* 0x000fe20000000a00 */
[----:B------:R-:W-:Y:S01]  /*6850*/  IMAD.U32 R4, RZ, RZ, UR6 ;  /* 0x00000006ff047e24 */ /* 0x000fe2000f8e00ff */
[----:B------:R-:W-:Y:S01]  /*6860*/  MOV R10, UR4 ;  /* 0x00000004000a7c02 */ /* 0x000fe20008000f00 */
[----:B------:R-:W1:Y:S01]  /*6870*/  LDC.64 R2, c[0x4][R2] ;  /* 0x0100000002027b82 */ /* 0x000e620000000a00 */
[----:B------:R-:W-:Y:S02]  /*6880*/  IMAD.U32 R5, RZ, RZ, UR7 ;  /* 0x00000007ff057e24 */ /* 0x000fe4000f8e00ff */
[----:B------:R-:W-:Y:S02]  /*6890*/  IMAD.U32 R6, RZ, RZ, UR8 ;  /* 0x00000008ff067e24 */ /* 0x000fe4000f8e00ff */
[----:B------:R-:W-:-:S02]  /*68a0*/  IMAD.U32 R7, RZ, RZ, UR9 ;  /* 0x00000009ff077e24 */ /* 0x000fc4000f8e00ff */
[----:B------:R-:W-:Y:S02]  /*68b0*/  IMAD.U32 R11, RZ, RZ, UR5 ;  /* 0x00000005ff0b7e24 */ /* 0x000fe4000f8e00ff */
[----:B------:R-:W-:Y:S02]  /*68c0*/  IMAD.MOV.U32 R8, RZ, RZ, 0x70 ;  /* 0x00000070ff087424 */ /* 0x000fe400078e00ff */
[----:B------:R-:W-:Y:S02]  /*68d0*/  IMAD.MOV.U32 R12, RZ, RZ, 0x1 ;  /* 0x00000001ff0c7424 */ /* 0x000fe400078e00ff */
[----:B------:R-:W-:-:S07]  /*68e0*/  IMAD.MOV.U32 R13, RZ, RZ, RZ ;  /* 0x000000ffff0d7224 */ /* 0x000fce00078e00ff */
[----:B------:R-:W-:-:S07]  /*68f0*/  LEPC R20, `(.L_x_33) ;  /* 0x000000001014794e */ /* 0x000fce0000000000 */
[----:B01----:R-:W-:Y:S05]  /*6900*/  CALL.ABS.NOINC R2 ;  /* 0x0000000002007343 */ /* 0x003fea0003c00000 */
.L_x_33:
[----:B------:R-:W-:-:S04]  /*6910*/  UIADD3 UR4, UR38, 0x400, URZ ;  /* 0x0000040026047890 */ /* 0x000fc8000fffe03f */
[----:B------:R-:W-:-:S06]  /*6920*/  ULOP3.LUT UP0, URZ, UR4, 0x3ff, URZ, 0xc0, !UPT ;  /* 0x000003ff043f7892 */ /* 0x000fcc000f80c03f */
[----:B------:R-:W-:-:S13]  /*6930*/  PLOP3.LUT P0, PT, PT, PT, UP0, 0x80, 0x0 ;  /* 0x000000000000781c */ /* 0x000fda0003f0f008 */
[----:B------:R-:W-:Y:S05]  /*6940*/  @!P0 BRA `(.L_x_34) ;  /* 0x00000000007c8947 */ /* 0x000fea0003800000 */
[----:B------:R-:W-:Y:S01]  /*6950*/  MOV R16, 0x0 ;  /* 0x0000000000107802 */ /* 0x000fe20000000f00 */
[----:B------:R-:W-:Y:S01]  /*6960*/  ULDC.64 UR6, c[0x4][0x88] ;  /* 0x0100220000067ab9 */ /* 0x000fe20000000a00 */
[----:B------:R-:W-:Y:S01]  /*6970*/  ULDC.64 UR8, c[0x4][0x90] ;  /* 0x0100240000087ab9 */ /* 0x000fe20000000a00 */
[----:B------:R-:W-:Y:S01]  /*6980*/  ULDC.64 UR4, c[0x4][0x10] ;  /* 0x0100040000047ab9 */ /* 0x000fe20000000a00 */
[----:B------:R1:W2:Y:S01]  /*6990*/  LDC.64 R2, c[0x4][R16] ;  /* 0x0100000010027b82 */ /* 0x0002a20000000a00 */
[----:B------:R-:W-:Y:S01]  /*69a0*/  IMAD.U32 R4, RZ, RZ, UR6 ;  /* 0x00000006ff047e24 */ /* 0x000fe2000f8e00ff */
[----:B------:R-:W-:Y:S01]  /*69b0*/  MOV R7, UR9 ;  /* 0x0000000900077c02 */ /* 0x000fe20008000f00 */
[----:B------:R-:W-:Y:S02]  /*69c0*/  IMAD.U32 R5, RZ, RZ, UR7 ;  /* 0x00000007ff057e24 */ /* 0x000fe4000f8e00ff */
[----:B------:R-:W-:Y:S02]  /*69d0*/  IMAD.U32 R6, RZ, RZ, UR8 ;  /* 0x00000008ff067e24 */ /* 0x000fe4000f8e00ff */
[----:B------:R-:W-:-:S02]  /*69e0*/  IMAD.U32 R10, RZ, RZ, UR4 ;  /* 0x00000004ff0a7e24 */ /* 0x000fc4000f8e00ff */
[----:B------:R-:W-:Y:S02]  /*69f0*/  IMAD.U32 R11, RZ, RZ, UR5 ;  /* 0x00000005ff0b7e24 */ /* 0x000fe4000f8e00ff */
[----:B------:R-:W-:Y:S02]  /*6a00*/  IMAD.MOV.U32 R8, RZ, RZ, 0x70 ;  /* 0x00000070ff087424 */ /* 0x000fe400078e00ff */
[----:B------:R-:W-:Y:S02]  /*6a10*/  IMAD.MOV.U32 R12, RZ, RZ, 0x1 ;  /* 0x00000001ff0c7424 */ /* 0x000fe400078e00ff */
[----:B-1----:R-:W-:-:S07]  /*6a20*/  IMAD.MOV.U32 R13, RZ, RZ, RZ ;  /* 0x000000ffff0d7224 */ /* 0x002fce00078e00ff */
[----:B------:R-:W-:-:S07]  /*6a30*/  LEPC R20, `(.L_x_35) ;  /* 0x000000001014794e */ /* 0x000fce0000000000 */
[----:B0-2---:R-:W-:Y:S05]  /*6a40*/  CALL.ABS.NOINC R2 ;  /* 0x0000000002007343 */ /* 0x005fea0003c00000 */
.L_x_35:
[----:B------:R0:W1:Y:S01]  /*6a50*/  LDC.64 R2, c[0x4][R16] ;  /* 0x0100000010027b82 */ /* 0x0000620000000a00 */
[----:B------:R-:W-:Y:S01]  /*6a60*/  ULDC.64 UR6, c[0x4][0x88] ;  /* 0x0100220000067ab9 */ /* 0x000fe20000000a00 */
[----:B------:R-:W-:Y:S01]  /*6a70*/  ULDC.64 UR8, c[0x4][0x90] ;  /* 0x0100240000087ab9 */ /* 0x000fe20000000a00 */
[----:B------:R-:W-:Y:S01]  /*6a80*/  ULDC.64 UR4, c[0x4][0x18] ;  /* 0x0100060000047ab9 */ /* 0x000fe20000000a00 */
        /* <DEDUP_REMOVED lines=8> */
[----:B0-----:R-:W-:-:S07]  /*6b10*/  IMAD.MOV.U32 R13, RZ, RZ, RZ ;  /* 0x000000ffff0d7224 */ /* 0x001fce00078e00ff */
[----:B------:R-:W-:-:S07]  /*6b20*/  LEPC R20, `(.L_x_34) ;  /* 0x000000001014794e */ /* 0x000fce0000000000 */
[----:B-1----:R-:W-:Y:S05]  /*6b30*/  CALL.ABS.NOINC R2 ;  /* 0x0000000002007343 */ /* 0x002fea0003c00000 */
.L_x_34:
[----:B------:R-:W-:Y:S01]  /*6b40*/  ULDC.64 UR4, c[0x0][0x9f8] ;  /* 0x00027e0000047ab9 */ /* 0x000fe20000000a00 */
[----:B------:R-:W-:Y:S01]  /*6b50*/  IMAD.MOV.U32 R28, RZ, RZ, R18 ;  /* 0x000000ffff1c7224 */ /* 0x000fe200078e0012 */
[----:B------:R-:W-:Y:S01]  /*6b60*/  ISETP.NE.U32.AND P0, PT, RZ, UR4, PT ;  /* 0x00000004ff007c0c */ /* 0x000fe2000bf05070 */
[----:B------:R-:W1:Y:S01]  /*6b70*/  LDC R9, c[0x0][0x430] ;  /* 0x00010c00ff097b82 */ /* 0x000e620000000800 */
[----:B------:R-:W2:Y:S01]  /*6b80*/  S2R R19, SR_TID.X ;  /* 0x0000000000137919 */ /* 0x000ea20000002100 */
[----:B------:R-:W-:Y:S01]  /*6b90*/  USHF.L.U32 UR44, UR42, 0x7, URZ ;  /* 0x000000072a2c7899 */ /* 0x000fe2000800063f */
[----:B------:R-:W-:Y:S01]  /*6ba0*/  ISETP.NE.AND.EX P0, PT, RZ, UR5, PT, P0 ;  /* 0x00000005ff007c0c */ /* 0x000fe2000bf05300 */
[----:B------:R-:W-:-:S12]  /*6bb0*/  ULDC UR4, c[0x0][0xc44] ;  /* 0x0003110000047ab9 */ /* 0x000fd80000000800 */
[----:B------:R-:W3:Y:S02]  /*6bc0*/  @P0 LDC.64 R2, c[0x0][0x9f8] ;  /* 0x00027e00ff020b82 */ /* 0x000ee40000000a00 */
[----:B---3--:R-:W-:-:S05]  /*6bd0*/  @P0 IMAD.WIDE R2, R18, 0x4, R2 ;  /* 0x0000000412020825 */ /* 0x008fca00078e0202 */
[----:B------:R3:W4:Y:S01]  /*6be0*/  @P0 LDG.E R28, desc[UR50][R2.64] ;  /* 0x00000032021c0981 */ /* 0x000722000c1e1900 */
[----:B-1----:R-:W-:Y:S02]  /*6bf0*/  ISETP.NE.AND P1, PT, R9, 0x1, PT ;  /* 0x000000010900780c */ /* 0x002fe40003f25270 */
[----:B--2---:R-:W-:Y:S02]  /*6c00*/  SHF.R.U32.HI R16, RZ, 0x3, R19 ;  /* 0x00000003ff107819 */ /* 0x004fe40000011613 */
[----:B------:R-:W-:Y:S02]  /*6c10*/  SHF.L.U32 R19, R19, 0x4, RZ ;  /* 0x0000000413137819 */ /* 0x000fe400000006ff */
[----:B------:R-:W-:Y:S02]  /*6c20*/  LOP3.LUT R16, R16, 0xf, RZ, 0xc0, !PT ;  /* 0x0000000f10107812 */ /* 0x000fe400078ec0ff */
[----:B------:R-:W-:Y:S02]  /*6c30*/  LOP3.LUT R19, R19, 0x70, RZ, 0xc0, !PT ;  /* 0x0000007013137812 */ /* 0x000fe400078ec0ff */
[----:B------:R-:W-:-:S02]  /*6c40*/  LOP3.LUT R25, R25, 0xfffffff7, RZ, 0xc0, !PT ;  /* 0xfffffff719197812 */ /* 0x000fc400078ec0ff */
[----:B------:R-:W-:Y:S01]  /*6c50*/  LOP3.LUT R16, R16, UR44, R19, 0xfe, !PT ;  /* 0x0000002c10107c12 */ /* 0x000fe2000f8efe13 */
[----:B------:R-:W1:Y:S01]  /*6c60*/  @P1 LDC R5, c[0x0][0x434] ;  /* 0x00010d00ff051b82 */ /* 0x000e620000000800 */
[----:B------:R-:W-:Y:S02]  /*6c70*/  @P1 LOP3.LUT R25, R25, 0x8, RZ, 0xfc, !PT ;  /* 0x0000000819191812 */ /* 0x000fe400078efcff */
[C---:B------:R-:W-:Y:S01]  /*6c80*/  ISETP.GE.AND P0, PT, R16.reuse, UR36, PT ;  /* 0x0000002410007c0c */ /* 0x040fe2000bf06270 */
[----:B------:R-:W-:-:S04]  /*6c90*/  IMAD.IADD R0, R16, 0x1, R17 ;  /* 0x0000000110007824 */ /* 0x000fc800078e0211 */
[----:B------:R-:W2:Y:S01]  /*6ca0*/  @P1 LDC R7, c[0x0][0x438] ;  /* 0x00010e00ff071b82 */ /* 0x000ea20000000800 */
[----:B------:R-:W-:Y:S02]  /*6cb0*/  IMAD.MOV.U32 R8, RZ, RZ, R0 ;  /* 0x000000ffff087224 */ /* 0x000fe400078e0000 */
[----:B-1----:R-:W-:-:S05]  /*6cc0*/  @P1 IMAD.HI.U32 R4, R0, R5, RZ ;  /* 0x0000000500041227 */ /* 0x002fca00078e00ff */
[----:B--2---:R-:W-:Y:S02]  /*6cd0*/  @P1 SHF.R.U32.HI R8, RZ, R7, R4 ;  /* 0x00000007ff081219 */ /* 0x004fe40000011604 */
[----:B------:R-:W1:Y:S02]  /*6ce0*/  @!P0 LDC.64 R4, c[0x0][0x428] ;  /* 0x00010a00ff048b82 */ /* 0x000e640000000a00 */
[--C-:B---3--:R-:W-:Y:S01]  /*6cf0*/  @!P0 SHF.R.S32.HI R3, RZ, 0x1f, R8.reuse ;  /* 0x0000001fff038819 */ /* 0x108fe20000011408 */
[----:B------:R-:W-:-:S05]  /*6d00*/  @!P0 IMAD.MOV.U32 R2, RZ, RZ, R8 ;  /* 0x000000ffff028224 */ /* 0x000fca00078e0008 */
[----:B------:R-:W2:Y:S01]  /*6d10*/  @!P0 LDC.64 R6, c[0x0][0x418] ;  /* 0x00010600ff068b82 */ /* 0x000ea20000000a00 */
[----:B----4-:R-:W-:Y:S01]  /*6d20*/  SHF.R.S32.HI R10, RZ, 0x1f, R28 ;  /* 0x0000001fff0a7819 */ /* 0x010fe2000001141c */
[----:B-1----:R-:W-:-:S04]  /*6d30*/  @!P0 IMAD.WIDE.U32 R2, R28, R4, R2 ;  /* 0x000000041c028225 */ /* 0x002fc800078e0002 */
[----:B------:R-:W-:Y:S01]  /*6d40*/  @!P0 IMAD R4, R10, R4, RZ ;  /* 0x000000040a048224 */ /* 0x000fe200078e02ff */
[----:B--2---:R-:W-:Y:S01]  /*6d50*/  @!P0 LEA R6, P1, R2, R6, 0x2 ;  /* 0x0000000602068211 */ /* 0x004fe200078210ff */
[----:B------:R1:W-:Y:S02]  /*6d60*/  STL [R1], R10 ;  /* 0x0000000a01007387 */ /* 0x0003e40000100800 */
[----:B------:R-:W-:Y:S02]  /*6d70*/  @!P0 IMAD R5, R28, R5, R4 ;  /* 0x000000051c058224 */ /* 0x000fe400078e0204 */
[----:B------:R-:W-:Y:S02]  /*6d80*/  IMAD.MOV.U32 R4, RZ, RZ, RZ ;  /* 0x000000ffff047224 */ /* 0x000fe400078e00ff */
[----:B------:R-:W-:-:S05]  /*6d90*/  @!P0 IMAD.IADD R3, R3, 0x1, R5 ;  /* 0x0000000103038824 */ /* 0x000fca00078e0205 */
[----:B------:R-:W-:-:S05]  /*6da0*/  @!P0 LEA.HI.X R7, R2, R7, R3, 0x2, P1 ;  /* 0x0000000702078211 */ /* 0x000fca00008f1403 */
[----:B------:R1:W5:Y:S01]  /*6db0*/  @!P0 LDG.E R4, desc[UR50][R6.64] ;  /* 0x0000003206048981 */ /* 0x000362000c1e1900 */
[----:B------:R-:W-:Y:S01]  /*6dc0*/  IMAD.U32 R2, RZ, RZ, UR41 ;  /* 0x00000029ff027e24 */ /* 0x000fe2000f8e00ff */
[----:B------:R-:W-:Y:S01]  /*6dd0*/  UMOV UR5, 0xffffffff ;  /* 0xffffffff00057882 */ /* 0x000fe20000000000 */
[----:B------:R-:W-:Y:S01]  /*6de0*/  IMAD.MOV R5, RZ, RZ, -R8 ;  /* 0x000000ffff057224 */ /* 0x000fe200078e0a08 */
[----:B------:R-:W-:Y:S02]  /*6df0*/  LOP3.LUT R25, R25, 0xfffffffb, RZ, 0xc0, !PT ;  /* 0xfffffffb19197812 */ /* 0x000fe400078ec0ff */
[----:B------:R-:W-:Y:S01]  /*6e00*/  ISETP.NE.AND P2, PT, R2, 0x3, PT ;  /* 0x000000030200780c */ /* 0x000fe20003f45270 */
[----:B------:R-:W-:Y:S01]  /*6e10*/  IMAD R5, R9, R5, R0 ;  /* 0x0000000509057224 */ /* 0x000fe200078e0200 */
[----:B------:R-:W-:-:S05]  /*6e20*/  IADD3 R0, -R18, RZ, RZ ;  /* 0x000000ff12007210 */ /* 0x000fca0007ffe1ff */
[----:B------:R-:W-:-:S06]  /*6e30*/  IMAD R19, R0, UR4, R23 ;  /* 0x0000000400137c24 */ /* 0x000fcc000f8e0217 */
[----:B------:R-:W-:Y:S01]  /*6e40*/  @P2 LOP3.LUT R25, R25, 0x4, RZ, 0xfc, !PT ;  /* 0x0000000419192812 */ /* 0x000fe200078efcff */
[----:B-1----:R-:W-:Y:S06]  /*6e50*/  BRA.DIV UR5, `(.L_x_36) ;  /* 0x0000003205bc7947 */ /* 0x002fec000b800000 */
.L_x_84:
[----:B------:R-:W-:Y:S01]  /*6e60*/  SHF.R.S32.HI R27, RZ, 0x1f, R19 ;  /* 0x0000001fff1b7819 */ /* 0x000fe20000011413 */
[----:B------:R-:W-:Y:S06]  /*6e70*/  @!P2 BRA `(.L_x_37) ;  /* 0x000000000004a947 */ /* 0x000fec0003800000 */
[----:B------:R-:W-:Y:S01]  /*6e80*/  BPT.TRAP 0x1 ;  /* 0x000000040000795c */ /* 0x000fe20000300000 */
.L_x_37:
[----:B------:R-:W-:Y:S01]  /*6e90*/  SHF.R.S32.HI R7, RZ, 0x1f, R5 ;  /* 0x0000001fff077819 */ /* 0x000fe20000011405 */
[----:B------:R-:W-:Y:S01]  /*6ea0*/  ULDC.64 UR4, c[0x0][0x328] ;  /* 0x0000ca0000047ab9 */ /* 0x000fe20000000a00 */
[----:B-----5:R-:W-:Y:S01]  /*6eb0*/  SHF.R.S32.HI R6, RZ, 0x1f, R4 ;  /* 0x0000001fff067819 */ /* 0x020fe20000011404 */
[----:B------:R-:W-:Y:S01]  /*6ec0*/  IMAD.WIDE.U32 R2, R5, UR4, RZ ;  /* 0x0000000405027c25 */ /* 0x000fe2000f8e00ff */
[----:B------:R-:W-:Y:S03]  /*6ed0*/  BSSY B0, `(.L_x_38) ;  /* 0x0000015000007945 */ /* 0x000fe60003800000 */
[----:B------:R-:W-:-:S04]  /*6ee0*/  IMAD R0, R7, UR4, RZ ;  /* 0x0000000407007c24 */ /* 0x000fc8000f8e02ff */
[----:B------:R-:W-:Y:S01]  /*6ef0*/  IMAD R9, R5, UR5, R0 ;  /* 0x0000000505097c24 */ /* 0x000fe2000f8e0200 */
[----:B------:R-:W-:Y:S02]  /*6f00*/  ULDC.64 UR4, c[0x0][0x338] ;  /* 0x0000ce0000047ab9 */ /* 0x000fe40000000a00 */
[----:B------:R-:W-:Y:S02]  /*6f10*/  IMAD R0, R6, UR4, RZ ;  /* 0x0000000406007c24 */ /* 0x000fe4000f8e02ff */
[----:B------:R-:W-:Y:S02]  /*6f20*/  IMAD.IADD R3, R3, 0x1, R9 ;  /* 0x0000000103037824 */ /* 0x000fe400078e0209 */
[C---:B------:R-:W-:Y:S02]  /*6f30*/  IMAD R0, R4.reuse, UR5, R0 ;  /* 0x0000000504007c24 */ /* 0x040fe4000f8e0200 */
[----:B------:R-:W-:Y:S01]  /*6f40*/  IMAD.WIDE.U32 R2, R4, UR4, R2 ;  /* 0x0000000404027c25 */ /* 0x000fe2000f8e0002 */
[----:B------:R-:W-:-:S03]  /*6f50*/  ULDC.64 UR4, c[0x0][0x330] ;  /* 0x0000cc0000047ab9 */ /* 0x000fc60000000a00 */
[----:B------:R-:W-:Y:S02]  /*6f60*/  IMAD.IADD R3, R3, 0x1, R0 ;  /* 0x0000000103037824 */ /* 0x000fe400078e0200 */
[----:B------:R-:W-:Y:S02]  /*6f70*/  IMAD R0, R27, UR4, RZ ;  /* 0x000000041b007c24 */ /* 0x000fe4000f8e02ff */
[----:B------:R-:W-:-:S04]  /*6f80*/  IMAD.WIDE.U32 R2, R19, UR4, R2 ;  /* 0x0000000413027c25 */ /* 0x000fc8000f8e0002 */
[----:B------:R-:W-:Y:S01]  /*6f90*/  IMAD R0, R19, UR5, R0 ;  /* 0x0000000513007c24 */ /* 0x000fe2000f8e0200 */
[----:B------:R-:W-:Y:S02]  /*6fa0*/  ULDC.64 UR4, c[0x0][0x318] ;  /* 0x0000c60000047ab9 */ /* 0x000fe40000000a00 */
[----:B------:R-:W-:Y:S01]  /*6fb0*/  LEA R16, P0, R2, UR4, 0x1 ;  /* 0x0000000402107c11 */ /* 0x000fe2000f8008ff */
[----:B------:R-:W-:-:S05]  /*6fc0*/  IMAD.IADD R0, R3, 0x1, R0 ;  /* 0x0000000103007824 */ /* 0x000fca00078e0200 */
[----:B0-----:R-:W-:Y:S02]  /*6fd0*/  LEA.HI.X R17, R2, UR5, R0, 0x1, P0 ;  /* 0x0000000502117c11 */ /* 0x001fe400080f0c00 */
[----:B------:R-:W-:Y:S02]  /*6fe0*/  LEA R0, R22, UR38, 0x3 ;  /* 0x0000002616007c11 */ /* 0x000fe4000f8e18ff */
[----:B------:R-:W-:-:S04]  /*6ff0*/  SHF.L.U32 R2, R24, 0x1f, RZ ;  /* 0x0000001f18027819 */ /* 0x000fc800000006ff */
[----:B------:R-:W0:Y:S02]  /*7000*/  SYNCS.PHASECHK.TRANS64.TRYWAIT P0, [R0+URZ+0x16840], R2 ;  /* 0x01684002000075a7 */ /* 0x000e24000800017f */
[----:B0-----:R-:W-:Y:S05]  /*7010*/  @!P0 BRA `(.L_x_39) ;  /* 0x0000003000808947 */ /* 0x001fea0003800000 */
.L_x_85:
[----:B------:R-:W-:Y:S05]  /*7020*/  BSYNC B0 ;  /* 0x0000000000007941 */ /* 0x000fea0003800000 */
.L_x_38:
[----:B------:R-:W1:Y:S01]  /*7030*/  S2R R9, SR_TID.X ;  /* 0x0000000000097919 */ /* 0x000e620000002100 */
[----:B------:R-:W-:Y:S01]  /*7040*/  ULDC.64 UR4, c[0x0][0x300] ;  /* 0x0000c00000047ab9 */ /* 0x000fe20000000a00 */
[----:B------:R-:W-:Y:S01]  /*7050*/  USHF.L.U32 UR6, UR42, 0x7, URZ ;  /* 0x000000072a067899 */ /* 0x000fe2000800063f */
[----:B------:R-:W-:Y:S01]  /*7060*/  IMAD R7, R7, UR4, RZ ;  /* 0x0000000407077c24 */ /* 0x000fe2000f8e02ff */
[----:B------:R-:W-:Y:S01]  /*7070*/  LOP3.LUT P2, RZ, R25, 0x1, RZ, 0xc0, !PT ;  /* 0x0000000119ff7812 */ /* 0x000fe2000784c0ff */
[----:B0-----:R-:W-:-:S04]  /*7080*/  IMAD.WIDE.U32 R2, R5, UR4, RZ ;  /* 0x0000000405027c25 */ /* 0x001fc8000f8e00ff */
        /* <DEDUP_REMOVED lines=11> */
[----:B------:R-:W-:Y:S01]  /*7140*/  ULDC.64 UR4, c[0x0][0x2e8] ;  /* 0x0000ba0000047ab9 */ /* 0x000fe20000000a00 */
[----:B-1----:R-:W-:Y:S01]  /*7150*/  SHF.R.U32.HI R10, RZ, 0x3, R9 ;  /* 0x00000003ff0a7819 */ /* 0x002fe20000011609 */
[----:B------:R-:W-:Y:S01]  /*7160*/  IMAD R6, R22, 0x2000, R29 ;  /* 0x0000200016067824 */ /* 0x000fe200078e021d */
[----:B------:R-:W-:Y:S01]  /*7170*/  SHF.L.U32 R8, R9, 0x3, RZ ;  /* 0x0000000309087819 */ /* 0x000fe200000006ff */
[----:B------:R-:W-:Y:S01]  /*7180*/  IMAD.IADD R5, R3, 0x1, R4 ;  /* 0x0000000103057824 */ /* 0x000fe200078e0204 */
[----:B------:R-:W-:Y:S01]  /*7190*/  LEA R4, P0, R2, UR4, 0x1 ;  /* 0x0000000402047c11 */ /* 0x000fe2000f8008ff */
[----:B------:R-:W-:Y:S01]  /*71a0*/  IMAD.U32 R9, RZ, RZ, UR6 ;  /* 0x00000006ff097e24 */ /* 0x000fe2000f8e00ff */
[----:B------:R-:W-:Y:S01]  /*71b0*/  UMOV UR4, 0xffffffff ;  /* 0xffffffff00047882 */ /* 0x000fe20000000000 */
[----:B------:R-:W-:Y:S02]  /*71c0*/  LOP3.LUT R10, R10, 0xf, RZ, 0xc0, !PT ;  /* 0x0000000f0a0a7812 */ /* 0x000fe400078ec0ff */
[----:B------:R-:W-:-:S02]  /*71d0*/  LEA.HI.X R5, R2, UR5, R5, 0x1, P0 ;  /* 0x0000000502057c11 */ /* 0x000fc400080f0c05 */
[----:B------:R-:W-:Y:S02]  /*71e0*/  LOP3.LUT R8, R8, 0x38, RZ, 0xc0, !PT ;  /* 0x0000003808087812 */ /* 0x000fe400078ec0ff */
[----:B------:R-:W-:Y:S01]  /*71f0*/  IADD3 R9, -R10, UR36, -R9 ;  /* 0x000000240a097c10 */ /* 0x000fe2000fffe909 */
[----:B------:R-:W-:Y:S06]  /*7200*/  BRA.DIV UR4, `(.L_x_40) ;  /* 0x0000003204187947 */ /* 0x000fec000b800000 */
[----:B------:R-:W0:Y:S01]  /*7210*/  SHFL.IDX PT, R3, R4, RZ, 0x181f ;  /* 0x00181fff04037589 */ /* 0x000e2200000e0000 */
[----:B------:R-:W-:-:S03]  /*7220*/  ISETP.GE.AND P1, PT, R9, 0x1, PT ;  /* 0x000000010900780c */ /* 0x000fc60003f26270 */
[----:B------:R-:W1:Y:S04]  /*7230*/  SHFL.IDX PT, R2, R5, RZ, 0x181f ;  /* 0x00181fff05027589 */ /* 0x000e6800000e0000 */
[----:B------:R-:W-:Y:S06]  /*7240*/  SHFL.IDX PT, R14, R4, 0x7, 0x181f ;  /* 0x00f81f00040e7f89 */ /* 0x000fec00000e0000 */
[----:B------:R-:W-:-:S02]  /*7250*/  @P1 LEA R7, R6, UR38, 0x1 ;  /* 0x0000002606071c11 */ /* 0x000fc4000f8e08ff */
[----:B0-----:R-:W-:-:S05]  /*7260*/  @P1 LEA R3, P0, R8, R3, 0x1 ;  /* 0x0000000308031211 */ /* 0x001fca00078008ff */
[----:B-1----:R-:W-:-:S05]  /*7270*/  @P1 IMAD.X R2, RZ, RZ, R2, P0 ;  /* 0x000000ffff021224 */ /* 0x002fca00000e0602 */
[----:B------:R-:W-:-:S04]  /*7280*/  @P1 LOP3.LUT R3, R3, R2, RZ, 0x3c, !PT ;  /* 0x0000000203031212 */ /* 0x000fc800078e3cff */
[----:B------:R-:W-:-:S04]  /*7290*/  @P1 LOP3.LUT R2, R3, R2, RZ, 0x3c, !PT ;  /* 0x0000000203021212 */ /* 0x000fc800078e3cff */
[----:B------:R-:W-:-:S05]  /*72a0*/  @P1 LOP3.LUT R3, R3, R2, RZ, 0x3c, !PT ;  /* 0x0000000203031212 */ /* 0x000fca00078e3cff */
[----:B------:R0:W-:Y:S01]  /*72b0*/  @P1 LDGSTS.E.BYPASS.LTC128B.128 [R7+0xe400], desc[UR50][R2.64], !P2 ;  /* 0x0e40000002071fae */ /* 0x0001e2000d101d72 */
[----:B------:R-:W-:-:S03]  /*72c0*/  ISETP.GE.AND P1, PT, R9, 0x11, PT ;  /* 0x000000110900780c */ /* 0x000fc60003f26270 */
[----:B0-----:R-:W0:Y:S10]  /*72d0*/  SHFL.IDX PT, R3, R4, 0x1, 0x181f ;  /* 0x00381f0004037f89 */ /* 0x001e3400000e0000 */
[----:B------:R-:W-:Y:S01]  /*72e0*/  @P1 LEA R7, R6, UR38, 0x1 ;  /* 0x0000002606071c11 */ /* 0x000fe2000f8e08ff */
[----:B------:R-:W1:Y:S01]  /*72f0*/  SHFL.IDX PT, R2, R5, 0x1, 0x181f ;  /* 0x00381f0005027f89 */ /* 0x000e6200000e0000 */
        /* <DEDUP_REMOVED lines=49> */
[----:B------:R-:W1:Y:S04]  /*7610*/  SHFL.IDX PT, R2, R5, 0x6, 0x181f ;  /* 0x00d81f0005027f89 */ /* 0x000e6800000e0000 */
[----:B------:R-:W2:Y:S01]  /*7620*/  SHFL.IDX PT, R5, R5, 0x7, 0x181f ;  /* 0x00f81f0005057f89 */ /* 0x000ea200000e0000 */
[----:B0-----:R-:W-:-:S04]  /*7630*/  @P1 LEA R3, P0, R8, R3, 0x1 ;  /* 0x0000000308031211 */ /* 0x001fc800078008ff */
[----:B-1----:R-:W-:-:S04]  /*7640*/  @P1 IADD3.X R2, RZ, R2, RZ, P0, !PT ;  /* 0x00000002ff021210 */ /* 0x002fc800007fe4ff */
[----:B------:R-:W-:-:S04]  /*7650*/  @P1 LOP3.LUT R3, R3, R2, RZ, 0x3c, !PT ;  /* 0x0000000203031212 */ /* 0x000fc800078e3cff */
[----:B------:R-:W-:-:S04]  /*7660*/  @P1 LOP3.LUT R2, R3, R2, RZ, 0x3c, !PT ;  /* 0x0000000203021212 */ /* 0x000fc800078e3cff */
[----:B------:R-:W-:-:S05]  /*7670*/  @P1 LOP3.LUT R3, R3, R2, RZ, 0x3c, !PT ;  /* 0x0000000203031212 */ /* 0x000fca00078e3cff */
[----:B--2---:R0:W-:Y:S02]  /*7680*/  @P1 LDGSTS.E.BYPASS.LTC128B.128 [R7+0x11400], desc[UR50][R2.64], !P2 ;  /* 0x1140000002071fae */ /* 0x0041e4000d101d72 */
.L_x_103:
[----:B------:R-:W-:-:S13]  /*7690*/  ISETP.GE.AND P0, PT, R9, 0x71, PT ;  /* 0x000000710900780c */ /* 0x000fda0003f06270 */
[----:B0-----:R-:W-:-:S05]  /*76a0*/  @P0 LEA R2, P1, R8, R14, 0x1 ;  /* 0x0000000e08020211 */ /* 0x001fca00078208ff */
[----:B------:R-:W-:Y:S01]  /*76b0*/  @P0 IMAD.X R3, RZ, RZ, R5, P1 ;  /* 0x000000ffff030224 */ /* 0x000fe200008e0605 */
[----:B------:R-:W-:-:S05]  /*76c0*/  @P0 LEA R5, R6, UR38, 0x1 ;  /* 0x0000002606050c11 */ /* 0x000fca000f8e08ff */
[----:B------:R-:W-:Y:S01]  /*76d0*/  @!PT LDS RZ, [RZ] ;  /* 0x00000000fffff984 */ /* 0x000fe20000000800 */
[----:B------:R-:W-:Y:S01]  /*76e0*/  @!PT LDS RZ, [RZ] ;  /* 0x00000000fffff984 */ /* 0x000fe20000000800 */
[----:B------:R-:W-:Y:S01]  /*76f0*/  @!PT LDS RZ, [RZ] ;  /* 0x00000000fffff984 */ /* 0x000fe20000000800 */
[----:B------:R0:W-:Y:S01]  /*7700*/  @P0 LDGSTS.E.BYPASS.LTC128B.128 [R5+0x11c00], desc[UR50][R2.64], !P2 ;  /* 0x11c0000002050fae */ /* 0x0001e2000d101d72 */
[----:B------:R-:W-:Y:S01]  /*7710*/  PLOP3.LUT P0, PT, PT, PT, PT, 0x80, 0x0 ;  /* 0x000000000000781c */ /* 0x000fe20003f0f070 */
[----:B------:R-:W-:-:S12]  /*7720*/  NOP ;  /* 0x0000000000007918 */ /* 0x000fd80000000000 */
.L_x_41:
[----:B------:R-:W-:Y:S02]  /*7730*/  PLOP3.LUT P1, PT, P1, P0, PT, 0xa2, 0x0 ;  /* 0x000000000000781c */ /* 0x000fe40000f21472 */
[----:B------:R-:W-:-:S08]  /*7740*/  @P0 R2UR P1, UR4, R0 ;  /* 0x00000000000402ca */ /* 0x000fd00000020000 */
[----:B------:R-:W-:-:S05]  /*7750*/  @P0 PLOP3.LUT P0, PT, P1, PT, PT, 0x80, 0x0 ;  /* 0x000000000000081c */ /* 0x000fca0000f0f070 */
[----:B------:R-:W-:Y:S01]  /*7760*/  @!P1 SYNCS.ARRIVE.TRANS64.RED.A0T1 RZ, [UR4+0x16830], RZ ;  /* 0x016830ffffff99a7 */ /* 0x000fe20008200404 */
[----:B------:R-:W-:Y:S07]  /*7770*/  @!P1 ARRIVES.LDGSTSBAR.64.TRANSCNT [UR4+0x16830] ;  /* 0x01683000ff0099b0 */ /* 0x000fee0008000a84 */
[----:B------:R-:W-:Y:S05]  /*7780*/  @P0 BRA.U.ANY `(.L_x_41) ;  /* 0xfffffffd00e80947 */ /* 0x000fea000393ffff */
[----:B------:R-:W-:Y:S01]  /*7790*/  NOP ;  /* 0x0000000000007918 */ /* 0x000fe20000000000 */
[----:B0-----:R-:W-:-:S05]  /*77a0*/  IMAD.U32 R2, RZ, RZ, UR41 ;  /* 0x00000029ff027e24 */ /* 0x001fca000f8e00ff */
[----:B------:R-:W-:-:S13]  /*77b0*/  ISETP.NE.AND P2, PT, R2, 0x3, PT ;  /* 0x000000030200780c */ /* 0x000fda0003f45270 */
[----:B------:R-:W-:Y:S05]  /*77c0*/  @!P2 BRA `(.L_x_42) ;  /* 0x000000000004a947 */ /* 0x000fea0003800000 */
[----:B------:R-:W-:Y:S01]  /*77d0*/  BPT.TRAP 0x1 ;  /* 0x000000040000795c */ /* 0x000fe20000300000 */
.L_x_42:
[----:B------:R0:W-:Y:S02]  /*77e0*/  SYNCS.ARRIVE.TRANS64.A1T0 RZ, [R0+URZ+0x16830], RZ ;  /* 0x016830ff00ff79a7 */ /* 0x0001e4000810003f */
[----:B------:R-:W-:Y:S05]  /*77f0*/  WARPSYNC.ALL ;  /* 0x0000000000007948 */ /* 0x000fea0003800000 */
[----:B------:R-:W-:-:S04]  /*7800*/  UIADD3 UR4, UR38, 0x8400, URZ ;  /* 0x0000840026047890 */ /* 0x000fc8000fffe03f */
[----:B------:R-:W-:Y:S01]  /*7810*/  ULOP3.LUT UP0, URZ, UR4, 0x3ff, URZ, 0xc0, !UPT ;  /* 0x000003ff043f7892 */ /* 0x000fe2000f80c03f */
[----:B------:R-:W-:Y:S05]  /*7820*/  BAR.SYNC.DEFER_BLOCKING 0x8, 0x200 ;  /* 0x0208000000007b1d */ /* 0x000fea0000010000 */
[----:B------:R-:W-:-:S13]  /*7830*/  PLOP3.LUT P0, PT, PT, PT, UP0, 0x80, 0x0 ;  /* 0x000000000000781c */ /* 0x000fda0003f0f008 */
        /* <DEDUP_REMOVED lines=17> */
.L_x_43:
[----:B------:R-:W2:Y:S01]  /*7950*/  LDL R21, [R1+0x8] ;  /* 0x0000080001157983 */ /* 0x000ea20000100800 */
[----:B------:R-:W1:Y:S01]  /*7960*/  LDC R10, c[0x0][0x448] ;  /* 0x00011200ff0a7b82 */ /* 0x000e620000000800 */
[----:B------:R-:W-:Y:S01]  /*7970*/  ULDC.64 UR4, c[0x0][0x2d8] ;  /* 0x0000b60000047ab9 */ /* 0x000fe20000000a00 */
[----:B0-----:R-:W-:Y:S01]  /*7980*/  SHF.R.S32.HI R0, RZ, 0x1f, R18 ;  /* 0x0000001fff007819 */ /* 0x001fe20000011412 */
[----:B------:R-:W0:Y:S01]  /*7990*/  S2R R26, SR_TID.X ;  /* 0x00000000001a7919 */ /* 0x000e220000002100 */
[----:B------:R-:W-:Y:S01]  /*79a0*/  IMAD R4, R27, UR4, RZ ;  /* 0x000000041b047c24 */ /* 0x000fe2000f8e02ff */
[----:B------:R-:W-:Y:S01]  /*79b0*/  ULDC.64 UR6, c[0x0][0x2c8] ;  /* 0x0000b20000067ab9 */ /* 0x000fe20000000a00 */
[----:B------:R-:W-:Y:S01]  /*79c0*/  IMAD.WIDE.U32 R2, R19, UR4, RZ ;  /* 0x0000000413027c25 */ /* 0x000fe2000f8e00ff */
[----:B------:R-:W-:Y:S01]  /*79d0*/  ULDC.64 UR8, c[0x0][0x280] ;  /* 0x0000a00000087ab9 */ /* 0x000fe20000000a00 */
[----:B------:R-:W3:Y:S01]  /*79e0*/  S2R R11, SR_TID.X ;  /* 0x00000000000b7919 */ /* 0x000ee20000002100 */
[----:B------:R-:W-:Y:S01]  /*79f0*/  LOP3.LUT P5, RZ, R25, 0x10, RZ, 0xc0, !PT ;  /* 0x0000001019ff7812 */ /* 0x000fe200078ac0ff */
[----:B------:R-:W-:Y:S01]  /*7a00*/  IMAD R4, R19, UR5, R4 ;  /* 0x0000000513047c24 */ /* 0x000fe2000f8e0204 */
[----:B------:R-:W-:Y:S01]  /*7a10*/  ULDC.64 UR4, c[0x0][0x2e0] ;  /* 0x0000b80000047ab9 */ /* 0x000fe20000000a00 */
[----:B------:R-:W-:-:S02]  /*7a20*/  IMAD.MOV R6, RZ, RZ, -R23 ;  /* 0x000000ffff067224 */ /* 0x000fc400078e0a17 */
[----:B------:R-:W-:Y:S02]  /*7a30*/  IMAD.IADD R3, R3, 0x1, R4 ;  /* 0x0000000103037824 */ /* 0x000fe400078e0204 */
[----:B------:R-:W-:Y:S02]  /*7a40*/  IMAD R0, R0, UR4, RZ ;  /* 0x0000000400007c24 */ /* 0x000fe4000f8e02ff */
[----:B------:R-:W-:Y:S01]  /*7a50*/  IMAD.WIDE.U32 R2, R18, UR4, R2 ;  /* 0x0000000412027c25 */ /* 0x000fe2000f8e0002 */
[----:B------:R-:W-:-:S03]  /*7a60*/  ULDC UR4, c[0x0][0xc38] ;  /* 0x00030e0000047ab9 */ /* 0x000fc60000000800 */
[----:B------:R-:W-:Y:S01]  /*7a70*/  IMAD R0, R18, UR5, R0 ;  /* 0x0000000512007c24 */ /* 0x000fe2000f8e0200 */
[----:B------:R-:W-:Y:S02]  /*7a80*/  LEA R18, R29, UR38, 0x1 ;  /* 0x000000261d127c11 */ /* 0x000fe4000f8e08ff */
[----:B-1----:R-:W-:Y:S01]  /*7a90*/  ISETP.NE.AND P0, PT, R10, 0x1, PT ;  /* 0x000000010a00780c */ /* 0x002fe20003f05270 */
[----:B------:R-:W-:Y:S01]  /*7aa0*/  IMAD.IADD R3, R3, 0x1, R0 ;  /* 0x0000000103037824 */ /* 0x000fe200078e0200 */
[----:B0-----:R-:W-:Y:S01]  /*7ab0*/  SHF.R.U32.HI R20, RZ, 0x3, R26 ;  /* 0x00000003ff147819 */ /* 0x001fe2000001161a */
[----:B------:R-:W-:-:S10]  /*7ac0*/  IMAD.SHL.U32 R26, R26, 0x10, RZ ;  /* 0x000000101a1a7824 */ /* 0x000fd400078e00ff */
[----:B------:R-:W0:Y:S01]  /*7ad0*/  @P0 LDC R4, c[0x0][0x44c] ;  /* 0x00011300ff040b82 */ /* 0x000e220000000800 */
[----:B------:R-:W-:Y:S02]  /*7ae0*/  LOP3.LUT R20, R20, 0xf, RZ, 0xc0, !PT ;  /* 0x0000000f14147812 */ /* 0x000fe400078ec0ff */
[----:B------:R-:W-:-:S04]  /*7af0*/  LOP3.LUT R26, R26, 0x70, RZ, 0xc0, !PT ;  /* 0x000000701a1a7812 */ /* 0x000fc800078ec0ff */
[----:B------:R-:W-:Y:S01]  /*7b00*/  LOP3.LUT R20, R20, R26, RZ, 0xfc, !PT ;  /* 0x0000001a14147212 */ /* 0x000fe200078efcff */
[----:B------:R-:W1:Y:S01]  /*7b10*/  @P0 LDC R5, c[0x0][0x450] ;  /* 0x00011400ff050b82 */ /* 0x000e620000000800 */
[----:B--2---:R-:W-:Y:S01]  /*7b20*/  IMAD R0, R6, UR4, R21 ;  /* 0x0000000406007c24 */ /* 0x004fe2000f8e0215 */
[----:B------:R-:W-:Y:S01]  /*7b30*/  ULDC.64 UR4, c[0x0][0x2d0] ;  /* 0x0000b40000047ab9 */ /* 0x000fe20000000a00 */
[----:B---3--:R-:W-:Y:S02]  /*7b40*/  SHF.R.U32.HI R21, RZ, 0x3, R11 ;  /* 0x00000003ff157819 */ /* 0x008fe4000001160b */
[----:B------:R-:W-:Y:S02]  /*7b50*/  IMAD R6, R0, 0xc0, R20 ;  /* 0x000000c000067824 */ /* 0x000fe400078e0214 */
[----:B------:R-:W-:Y:S01]  /*7b60*/  IMAD.SHL.U32 R20, R11, 0x8, RZ ;  /* 0x000000080b147824 */ /* 0x000fe200078e00ff */
[----:B------:R-:W-:Y:S01]  /*7b70*/  LOP3.LUT R21, R21, 0xf, RZ, 0xc0, !PT ;  /* 0x0000000f15157812 */ /* 0x000fe200078ec0ff */
[----:B0-----:R-:W-:Y:S01]  /*7b80*/  @P0 IMAD.HI.U32 R7, R6, R4, RZ ;  /* 0x0000000406070227 */ /* 0x001fe200078e00ff */
[----:B------:R-:W-:-:S02]  /*7b90*/  MOV R4, R6 ;  /* 0x0000000600047202 */ /* 0x000fc40000000f00 */
[----:B------:R-:W-:Y:S02]  /*7ba0*/  LOP3.LUT R20, R20, 0x38, RZ, 0xc0, !PT ;  /* 0x0000003814147812 */ /* 0x000fe400078ec0ff */
[----:B-1----:R-:W-:-:S04]  /*7bb0*/  @P0 SHF.R.U32.HI R4, RZ, R5, R7 ;  /* 0x00000005ff040219 */ /* 0x002fc80000011607 */
[--C-:B------:R-:W-:Y:S01]  /*7bc0*/  SHF.R.S32.HI R5, RZ, 0x1f, R4.reuse ;  /* 0x0000001fff057819 */ /* 0x100fe20000011404 */
[----:B------:R-:W-:-:S04]  /*7bd0*/  IMAD.MOV R7, RZ, RZ, -R4 ;  /* 0x000000ffff077224 */ /* 0x000fc800078e0a04 */
[----:B------:R-:W-:Y:S02]  /*7be0*/  IMAD R5, R5, UR4, RZ ;  /* 0x0000000405057c24 */ /* 0x000fe4000f8e02ff */
[----:B------:R-:W-:Y:S02]  /*7bf0*/  IMAD R7, R10, R7, R6 ;  /* 0x000000070a077224 */ /* 0x000fe400078e0206 */
[C---:B------:R-:W-:Y:S02]  /*7c00*/  IMAD R8, R4.reuse, UR5, R5 ;  /* 0x0000000504087c24 */ /* 0x040fe4000f8e0205 */
[----:B------:R-:W-:-:S04]  /*7c10*/  IMAD.WIDE.U32 R4, R4, UR4, R2 ;  /* 0x0000000404047c25 */ /* 0x000fc8000f8e0002 */
[----:B------:R-:W-:Y:S01]  /*7c20*/  IMAD.IADD R5, R5, 0x1, R8 ;  /* 0x0000000105057824 */ /* 0x000fe200078e0208 */
[----:B------:R-:W-:Y:S01]  /*7c30*/  SHF.R.S32.HI R8, RZ, 0x1f, R7 ;  /* 0x0000001fff087819 */ /* 0x000fe20000011407 */
[----:B------:R-:W-:Y:S02]  /*7c40*/  VIADD R6, R6, 0x80 ;  /* 0x0000008006067836 */ /* 0x000fe40000000000 */
[----:B------:R-:W-:-:S04]  /*7c50*/  IMAD.WIDE.U32 R4, R7, UR6, R4 ;  /* 0x0000000607047c25 */ /* 0x000fc8000f8e0004 */
[----:B------:R-:W-:-:S04]  /*7c60*/  IMAD R8, R8, UR6, RZ ;  /* 0x0000000608087c24 */ /* 0x000fc8000f8e02ff */
[----:B------:R-:W-:Y:S02]  /*7c70*/  IMAD R7, R7, UR7, R8 ;  /* 0x0000000707077c24 */ /* 0x000fe4000f8e0208 */
[----:B------:R-:W0:Y:S02]  /*7c80*/  @P0 LDC R8, c[0x0][0x450] ;  /* 0x00011400ff080b82 */ /* 0x000e240000000800 */
[----:B------:R-:W-:Y:S01]  /*7c90*/  IMAD.IADD R7, R5, 0x1, R7 ;  /* 0x0000000105077824 */ /* 0x000fe200078e0207 */
[----:B------:R-:W-:-:S04]  /*7ca0*/  LEA R5, P1, R4, UR8, 0x1 ;  /* 0x0000000804057c11 */ /* 0x000fc8000f8208ff */
[----:B------:R-:W-:Y:S02]  /*7cb0*/  LEA.HI.X R4, R4, UR9, R7, 0x1, P1 ;  /* 0x0000000904047c11 */ /* 0x000fe400088f0c07 */
[----:B------:R-:W1:Y:S02]  /*7cc0*/  @P0 LDC R7, c[0x0][0x44c] ;  /* 0x00011300ff070b82 */ /* 0x000e640000000800 */
[----:B-1----:R-:W-:-:S04]  /*7cd0*/  @P0 IMAD.HI.U32 R9, R6, R7, RZ ;  /* 0x0000000706090227 */ /* 0x002fc800078e00ff */
[----:B------:R-:W-:Y:S01]  /*7ce0*/  IMAD.MOV.U32 R7, RZ, RZ, R6 ;  /* 0x000000ffff077224 */ /* 0x000fe200078e0006 */
[----:B0-----:R-:W-:-:S05]  /*7cf0*/  @P0 SHF.R.U32.HI R7, RZ, R8, R9 ;  /* 0x00000008ff070219 */ /* 0x001fca0000011609 */
[----:B------:R-:W-:Y:S02]  /*7d00*/  IMAD.MOV R8, RZ, RZ, -R7 ;  /* 0x000000ffff087224 */ /* 0x000fe400078e0a07 */
[----:B------:R-:W-:-:S04]  /*7d10*/  IMAD.WIDE.U32 R2, R7, UR4, R2 ;  /* 0x0000000407027c25 */ /* 0x000fc8000f8e0002 */
[----:B------:R-:W-:Y:S01]  /*7d20*/  IMAD R6, R10, R8, R6 ;  /* 0x000000080a067224 */ /* 0x000fe200078e0206 */
[----:B------:R-:W-:-:S05]  /*7d30*/  SHF.R.S32.HI R8, RZ, 0x1f, R7 ;  /* 0x0000001fff087819 */ /* 0x000fca0000011407 */
[----:B------:R-:W-:Y:S01]  /*7d40*/  IMAD R8, R8, UR4, RZ ;  /* 0x0000000408087c24 */ /* 0x000fe2000f8e02ff */
[----:B------:R-:W-:-:S03]  /*7d50*/  UMOV UR4, 0xffffffff ;  /* 0xffffffff00047882 */ /* 0x000fc60000000000 */
[----:B------:R-:W-:Y:S01]  /*7d60*/  IMAD R8, R7, UR5, R8 ;  /* 0x0000000507087c24 */ /* 0x000fe2000f8e0208 */
[----:B------:R-:W-:-:S03]  /*7d70*/  SHF.R.S32.HI R7, RZ, 0x1f, R6 ;  /* 0x0000001fff077819 */ /* 0x000fc60000011406 */
[----:B------:R-:W-:Y:S02]  /*7d80*/  IMAD.IADD R3, R3, 0x1, R8 ;  /* 0x0000000103037824 */ /* 0x000fe400078e0208 */
[----:B------:R-:W-:Y:S02]  /*7d90*/  IMAD R7, R7, UR6, RZ ;  /* 0x0000000607077c24 */ /* 0x000fe4000f8e02ff */
[----:B------:R-:W-:-:S04]  /*7da0*/  IMAD.WIDE.U32 R2, R6, UR6, R2 ;  /* 0x0000000606027c25 */ /* 0x000fc8000f8e0002 */
[----:B------:R-:W-:Y:S01]  /*7db0*/  IMAD R7, R6, UR7, R7 ;  /* 0x0000000706077c24 */ /* 0x000fe2000f8e0207 */
[----:B------:R-:W-:-:S04]  /*7dc0*/  LEA R6, P0, R2, UR8, 0x1 ;  /* 0x0000000802067c11 */ /* 0x000fc8000f8008ff */
[----:B------:R-:W-:-:S04]  /*7dd0*/  IADD3 R7, R3, R7, RZ ;  /* 0x0000000703077210 */ /* 0x000fc80007ffe0ff */
[----:B------:R-:W-:Y:S01]  /*7de0*/  LEA.HI.X R7, R2, UR9, R7, 0x1, P0 ;  /* 0x0000000902077c11 */ /* 0x000fe200080f0c07 */
[----:B------:R-:W-:Y:S06]  /*7df0*/  BRA.DIV UR4, `(.L_x_44) ;  /* 0x0000002e04cc7947 */ /* 0x000fec000b800000 */
[----:B------:R-:W0:Y:S01]  /*7e00*/  SHFL.IDX PT, R3, R5, RZ, 0x181f ;  /* 0x00181fff05037589 */ /* 0x000e2200000e0000 */
[----:B------:R-:W-:-:S03]  /*7e10*/  IMAD R0, R0, 0xc0, R21 ;  /* 0x000000c000007824 */ /* 0x000fc600078e0215 */
[----:B------:R-:W1:Y:S01]  /*7e20*/  SHFL.IDX PT, R2, R4, RZ, 0x181f ;  /* 0x00181fff04027589 */ /* 0x000e6200000e0000 */
[C---:B------:R-:W-:Y:S01]  /*7e30*/  VIADD R8, R0.reuse, 0x10 ;  /* 0x0000001000087836 */ /* 0x040fe20000000000 */
[----:B------:R-:W-:Y:S02]  /*7e40*/  ISETP.GE.AND P1, PT, R0, UR37, PT ;  /* 0x0000002500007c0c */ /* 0x000fe4000bf26270 */
[----:B------:R-:W-:Y:S11]  /*7e50*/  SHFL.IDX PT, R14, R5, 0x7, 0x181f ;  /* 0x00f81f00050e7f89 */ /* 0x000ff600000e0000 */
[----:B0-----:R-:W-:-:S05]  /*7e60*/  @!P1 LEA R3, P0, R20, R3, 0x1 ;  /* 0x0000000314039211 */ /* 0x001fca00078008ff */
[----:B-1----:R-:W-:Y:S01]  /*7e70*/  @!P1 IMAD.X R2, RZ, RZ, R2, P0 ;  /* 0x000000ffff029224 */ /* 0x002fe200000e0602 */
[----:B------:R-:W-:Y:S01]  /*7e80*/  ISETP.GE.AND P0, PT, R8, UR37, PT ;  /* 0x0000002508007c0c */ /* 0x000fe2000bf06270 */
[----:B------:R-:W-:-:S03]  /*7e90*/  VIADD R8, R0, 0x20 ;  /* 0x0000002000087836 */ /* 0x000fc60000000000 */
[----:B------:R-:W-:-:S04]  /*7ea0*/  @!P1 LOP3.LUT R3, R3, R2, RZ, 0x3c, !PT ;  /* 0x0000000203039212 */ /* 0x000fc800078e3cff */
[----:B------:R-:W-:-:S04]  /*7eb0*/  @!P1 LOP3.LUT R2, R3, R2, RZ, 0x3c, !PT ;  /* 0x0000000203029212 */ /* 0x000fc800078e3cff */
[----:B------:R-:W-:-:S05]  /*7ec0*/  @!P1 LOP3.LUT R3, R3, R2, RZ, 0x3c, !PT ;  /* 0x0000000203039212 */ /* 0x000fca00078e3cff */
[----:B------:R0:W-:Y:S04]  /*7ed0*/  @!P1 LDGSTS.E.BYPASS.LTC128B.128 [R18+0x8400], desc[UR50][R2.64], !P5 ;  /* 0x0840000002129fae */ /* 0x0001e8000e901d72 */
[----:B0-----:R-:W0:Y:S04]  /*7ee0*/  SHFL.IDX PT, R3, R5, 0x1, 0x181f ;  /* 0x00381f0005037f89 */ /* 0x001e2800000e0000 */
[----:B------:R-:W1:Y:S01]  /*7ef0*/  SHFL.IDX PT, R2, R4, 0x1, 0x181f ;  /* 0x00381f0004027f89 */ /* 0x000e6200000e0000 */
[----:B0-----:R-:W-:-:S05]  /*7f00*/  @!P0 LEA R3, P1, R20, R3, 0x1 ;  /* 0x0000000314038211 */ /* 0x001fca00078208ff */
[----:B-1----:R-:W-:-:S05]  /*7f10*/  @!P0 IMAD.X R2, RZ, RZ, R2, P1 ;  /* 0x000000ffff028224 */ /* 0x002fca00008e0602 */
[----:B------:R-:W-:-:S04]  /*7f20*/  @!P0 LOP3.LUT R3, R3, R2, RZ, 0x3c, !PT ;  /* 0x0000000203038212 */ /* 0x000fc800078e3cff */
[----:B------:R-:W-:-:S04]  /*7f30*/  @!P0 LOP3.LUT R2, R3, R2, RZ, 0x3c, !PT ;  /* 0x0000000203028212 */ /* 0x000fc800078e3cff */
[----:B------:R-:W-:-:S05]  /*7f40*/  @!P0 LOP3.LUT R3, R3, R2, RZ, 0x3c, !PT ;  /* 0x0000000203038212 */ /* 0x000fca00078e3cff */
[----:B------:R0:W-:Y:S01]  /*7f50*/  @!P0 LDGSTS.E.BYPASS.LTC128B.128 [R18+0x8c00], desc[UR50][R2.64], !P5 ;  /* 0x08c0000002128fae */ /* 0x0001e2000e901d72 */
[----:B------:R-:W-:Y:S01]  /*7f60*/  ISETP.GE.AND P0, PT, R8, UR37, PT ;  /* 0x0000002508007c0c */ /* 0x000fe2000bf06270 */
[----:B------:R-:W-:Y:S02]  /*7f70*/  VIADD R8, R0, 0x30 ;  /* 0x0000003000087836 */ /* 0x000fe40000000000 */
[----:B0-----:R-:W0:Y:S04]  /*7f80*/  SHFL.IDX PT, R3, R5, 0x2, 0x181f ;  /* 0x00581f0005037f89 */ /* 0x001e2800000e0000 */
[----:B------:R-:W1:Y:S06]  /*7f90*/  SHFL.IDX PT, R2, R4, 0x2, 0x181f ;  /* 0x00581f0004027f89 */ /* 0x000e6c00000e0000 */
        /* <DEDUP_REMOVED lines=10> */
[----:B0-----:R-:W-:-:S04]  /*8040*/  @!P0 LEA R3, P1, R20, R3, 0x1 ;  /* 0x0000000314038211 */ /* 0x001fc800078208ff */
[----:B-1----:R-:W-:-:S04]  /*8050*/  @!P0 IADD3.X R2, RZ, R2, RZ, P1, !PT ;  /* 0x00000002ff028210 */ /* 0x002fc80000ffe4ff */
        /* <DEDUP_REMOVED lines=27> */
[----:B------:R-:W1:Y:S04]  /*8210*/  SHFL.IDX PT, R2, R4, 0x6, 0x181f ;  /* 0x00d81f0004027f89 */ /* 0x000e6800000e0000 */
[----:B------:R-:W2:Y:S02]  /*8220*/  SHFL.IDX PT, R4, R4, 0x7, 0x181f ;  /* 0x00f81f0004047f89 */ /* 0x000ea400000e0000 */
[----:B0-----:R-:W-:-:S05]  /*8230*/  @!P0 LEA R3, P1, R20, R3, 0x1 ;  /* 0x0000000314038211 */ /* 0x001fca00078208ff */
[----:B-1----:R-:W-:-:S05]  /*8240*/  @!P0 IMAD.X R2, RZ, RZ, R2, P1 ;  /* 0x000000ffff028224 */ /* 0x002fca00008e0602 */
[----:B------:R-:W-:-:S04]  /*8250*/  @!P0 LOP3.LUT R3, R3, R2, RZ, 0x3c, !PT ;  /* 0x0000000203038212 */ /* 0x000fc800078e3cff */
[----:B------:R-:W-:-:S04]  /*8260*/  @!P0 LOP3.LUT R2, R3, R2, RZ, 0x3c, !PT ;  /* 0x0000000203028212 */ /* 0x000fc800078e3cff */
[----:B------:R-:W-:-:S05]  /*8270*/  @!P0 LOP3.LUT R3, R3, R2, RZ, 0x3c, !PT ;  /* 0x0000000203038212 */ /* 0x000fca00078e3cff */
[----:B------:R0:W-:Y:S01]  /*8280*/  @!P0 LDGSTS.E.BYPASS.LTC128B.128 [R18+0xb400], desc[UR50][R2.64], !P5 ;  /* 0x0b40000002128fae */ /* 0x0001e2000e901d72 */
[----:B------:R-:W-:Y:S02]  /*8290*/  ISETP.GE.AND P0, PT, R8, UR37, PT ;  /* 0x0000002508007c0c */ /* 0x000fe4000bf06270 */
[----:B0-----:R-:W-:-:S11]  /*82a0*/  IADD3 R2, R0, 0x80, RZ ;  /* 0x0000008000027810 */ /* 0x001fd60007ffe0ff */
[----:B------:R-:W-:Y:S02]  /*82b0*/  @!P0 LEA R3, P1, R20, R14, 0x1 ;  /* 0x0000000e14038211 */ /* 0x000fe400078208ff */
[----:B------:R-:W-:Y:S03]  /*82c0*/  SHFL.IDX PT, R14, R6, 0x1, 0x181f ;  /* 0x00381f00060e7f89 */ /* 0x000fe600000e0000 */
[----:B--2---:R-:W-:Y:S01]  /*82d0*/  @!P0 IMAD.X R8, RZ, RZ, R4, P1 ;  /* 0x000000ffff088224 */ /* 0x004fe200008e0604 */
[----:B------:R-:W-:Y:S01]  /*82e0*/  ISETP.GE.AND P1, PT, R2, UR37, PT ;  /* 0x0000002502007c0c */ /* 0x000fe2000bf26270 */
[----:B------:R-:W0:Y:S04]  /*82f0*/  SHFL.IDX PT, R4, R6, RZ, 0x181f ;  /* 0x00181fff06047589 */ /* 0x000e2800000e0000 */
[----:B------:R-:W1:Y:S08]  /*8300*/  SHFL.IDX PT, R2, R7, RZ, 0x181f ;  /* 0x00181fff07027589 */ /* 0x000e7000000e0000 */
[----:B0-----:R-:W-:-:S05]  /*8310*/  @!P1 LEA R4, P2, R20, R4, 0x1 ;  /* 0x0000000414049211 */ /* 0x001fca00078408ff */
[----:B-1----:R-:W-:Y:S02]  /*8320*/  @!P1 IMAD.X R5, RZ, RZ, R2, P2 ;  /* 0x000000ffff059224 */ /* 0x002fe400010e0602 */
[----:B------:R-:W-:Y:S02]  /*8330*/  @!P0 IMAD.MOV.U32 R2, RZ, RZ, R3 ;  /* 0x000000ffff028224 */ /* 0x000fe400078e0003 */
[----:B------:R-:W-:-:S05]  /*8340*/  @!P0 IMAD.MOV.U32 R3, RZ, RZ, R8 ;  /* 0x000000ffff038224 */ /* 0x000fca00078e0008 */
[----:B------:R0:W-:Y:S02]  /*8350*/  @!P0 LDGSTS.E.BYPASS.LTC128B.128 [R18+0xbc00], desc[UR50][R2.64], !P5 ;  /* 0x0bc0000002128fae */ /* 0x0001e4000e901d72 */
[----:B0-----:R-:W-:Y:S02]  /*8360*/  @!P1 IMAD.MOV.U32 R2, RZ, RZ, R4 ;  /* 0x000000ffff029224 */ /* 0x001fe400078e0004 */
[----:B------:R-:W-:Y:S02]  /*8370*/  @!P1 IMAD.MOV.U32 R3, RZ, RZ, R5 ;  /* 0x000000ffff039224 */ /* 0x000fe400078e0005 */
[----:B------:R-:W-:-:S03]  /*8380*/  VIADD R4, R0, 0x90 ;  /* 0x0000009000047836 */ /* 0x000fc60000000000 */
[----:B------:R0:W-:Y:S02]  /*8390*/  @!P1 LDGSTS.E.BYPASS.LTC128B.128 [R18+0xc400], desc[UR50][R2.64], !P5 ;  /* 0x0c40000002129fae */ /* 0x0001e4000e901d72 */
[----:B------:R-:W-:Y:S01]  /*83a0*/  ISETP.GE.AND P0, PT, R4, UR37, PT ;  /* 0x0000002504007c0c */ /* 0x000fe2000bf06270 */
[----:B------:R-:W-:Y:S01]  /*83b0*/  VIADD R4, R0, 0xa0 ;  /* 0x000000a000047836 */ /* 0x000fe20000000000 */
[----:B0-----:R-:W0:Y:S11]  /*83c0*/  SHFL.IDX PT, R2, R7, 0x1, 0x181f ;  /* 0x00381f0007027f89 */ /* 0x001e3600000e0000 */
[----:B------:R-:W-:-:S04]  /*83d0*/  @!P0 LEA R14, P1, R20, R14, 0x1 ;  /* 0x0000000e140e8211 */ /* 0x000fc800078208ff */
[----:B0-----:R-:W-:Y:S01]  /*83e0*/  @!P0 IADD3.X R5, RZ, R2, RZ, P1, !PT ;  /* 0x00000002ff058210 */ /* 0x001fe20000ffe4ff */
[----:B------:R-:W-:Y:S01]  /*83f0*/  @!P0 IMAD.MOV.U32 R2, RZ, RZ, R14 ;  /* 0x000000ffff028224 */ /* 0x000fe200078e000e */
[----:B------:R-:W-:Y:S01]  /*8400*/  ISETP.GE.AND P1, PT, R4, UR37, PT ;  /* 0x0000002504007c0c */ /* 0x000fe2000bf26270 */
[----:B------:R-:W0:Y:S02]  /*8410*/  SHFL.IDX PT, R14, R6, 0x2, 0x181f ;  /* 0x00581f00060e7f89 */ /* 0x000e2400000e0000 */
[----:B------:R-:W-:-:S05]  /*8420*/  @!P0 IMAD.MOV.U32 R3, RZ, RZ, R5 ;  /* 0x000000ffff038224 */ /* 0x000fca00078e0005 */
[----:B------:R1:W-:Y:S04]  /*8430*/  @!P0 LDGSTS.E.BYPASS.LTC128B.128 [R18+0xcc00], desc[UR50][R2.64], !P5 ;  /* 0x0cc0000002128fae */ /* 0x0003e8000e901d72 */
[----:B-1----:R-:W1:Y:S04]  /*8440*/  SHFL.IDX PT, R2, R7, 0x2, 0x181f ;  /* 0x00581f0007027f89 */ /* 0x002e6800000e0000 */
[----:B------:R-:W2:Y:S01]  /*8450*/  SHFL.IDX PT, R7, R7, 0x3, 0x181f ;  /* 0x00781f0007077f89 */ /* 0x000ea200000e0000 */
[----:B0-----:R-:W-:-:S05]  /*8460*/  @!P1 LEA R14, P0, R20, R14, 0x1 ;  /* 0x0000000e140e9211 */ /* 0x001fca00078008ff */
[----:B-1----:R-:W-:Y:S02]  /*8470*/  @!P1 IMAD.X R3, RZ, RZ, R2, P0 ;  /* 0x000000ffff039224 */ /* 0x002fe400000e0602 */
[----:B------:R-:W-:Y:S02]  /*8480*/  @!P1 IMAD.MOV.U32 R2, RZ, RZ, R14 ;  /* 0x000000ffff029224 */ /* 0x000fe400078e000e */
[----:B------:R0:W1:Y:S04]  /*8490*/  SHFL.IDX PT, R14, R6, 0x3, 0x181f ;  /* 0x00781f00060e7f89 */ /* 0x00006800000e0000 */
[----:B--2---:R0:W-:Y:S02]  /*84a0*/  @!P1 LDGSTS.E.BYPASS.LTC128B.128 [R18+0xd400], desc[UR50][R2.64], !P5 ;  /* 0x0d40000002129fae */ /* 0x0041e4000e901d72 */
.L_x_128:
[----:B------:R-:W2:Y:S01]  /*84b0*/  LDL R5, [R1+0xc] ;  /* 0x00000c0001057983 */ /* 0x000ea20000100800 */
[----:B------:R-:W-:-:S05]  /*84c0*/  VIADD R0, R0, 0xb0 ;  /* 0x000000b000007836 */ /* 0x000fca0000000000 */
[----:B------:R-:W-:-:S13]  /*84d0*/  ISETP.GE.AND P0, PT, R0, UR37, PT ;  /* 0x0000002500007c0c */ /* 0x000fda000bf06270 */
[----:B01----:R-:W-:-:S05]  /*84e0*/  @!P0 LEA R2, P1, R20, R14, 0x1 ;  /* 0x0000000e14028211 */ /* 0x003fca00078208ff */
[----:B------:R-:W-:-:S05]  /*84f0*/  @!P0 IMAD.X R3, RZ, RZ, R7, P1 ;  /* 0x000000ffff038224 */ /* 0x000fca00008e0607 */
[----:B------:R-:W-:Y:S01]  /*8500*/  @!PT LDS RZ, [RZ] ;  /* 0x00000000fffff984 */ /* 0x000fe20000000800 */
[----:B------:R-:W-:Y:S01]  /*8510*/  @!PT LDS RZ, [RZ] ;  /* 0x00000000fffff984 */ /* 0x000fe20000000800 */
[----:B------:R-:W-:Y:S01]  /*8520*/  @!PT LDS RZ, [RZ] ;  /* 0x00000000fffff984 */ /* 0x000fe20000000800 */
[----:B------:R0:W-:Y:S01]  /*8530*/  @!P0 LDGSTS.E.BYPASS.LTC128B.128 [R18+0xdc00], desc[UR50][R2.64], !P5 ;  /* 0x0dc0000002128fae */ /* 0x0001e2000e901d72 */
[----:B------:R-:W-:Y:S01]  /*8540*/  NOP ;  /* 0x0000000000007918 */ /* 0x000fe20000000000 */
[----:B------:R-:W-:Y:S02]  /*8550*/  SYNCS.ARRIVE.TRANS64.RED.A0T1 RZ, [UR38+0x16800], RZ ;  /* 0x016800ffffff79a7 */ /* 0x000fe40008200426 */
[----:B------:R-:W-:Y:S01]  /*8560*/  ARRIVES.LDGSTSBAR.64.TRANSCNT [UR38+0x16800] ;  /* 0x01680000ff0079b0 */ /* 0x000fe20008000aa6 */
[----:B--2---:R-:W-:-:S04]  /*8570*/  LOP3.LUT R0, R5, 0x1, RZ, 0xc, !PT ;  /* 0x0000000105007812 */ /* 0x004fc800078e0cff */
[----:B------:R-:W-:Y:S01]  /*8580*/  SHF.L.U32 R0, R0, 0x1f, RZ ;  /* 0x0000001f00007819 */ /* 0x000fe200000006ff */
[----:B------:R-:W-:Y:S01]  /*8590*/  NOP ;  /* 0x0000000000007918 */ /* 0x000fe20000000000 */
[----:B------:R-:W-:Y:S01]  /*85a0*/  SYNCS.ARRIVE.TRANS64.A1T0 RZ, [UR38+0x16800], RZ ;  /* 0x016800ffffff79a7 */ /* 0x000fe20008100026 */
[----:B------:R-:W-:Y:S01]  /*85b0*/  BSSY B0, `(.L_x_45) ;  /* 0x0000003000007945 */ /* 0x000fe20003800000 */
[----:B------:R-:W1:Y:S03]  /*85c0*/  SYNCS.PHASECHK.TRANS64.TRYWAIT P0, [UR38+0x16820], R0 ;  /* 0x01682000ff0075a7 */ /* 0x000e660008000166 */
[----:B01----:R-:W-:Y:S05]  /*85d0*/  @!P0 BRA `(.L_x_46) ;  /* 0x0000003400b08947 */ /* 0x003fea0003800000 */
.L_x_129:
[----:B------:R-:W-:Y:S05]  /*85e0*/  BSYNC B0 ;  /* 0x0000000000007941 */ /* 0x000fea0003800000 */
.L_x_45:
[----:B------:R-:W-:Y:S01]  /*85f0*/  UISETP.GE.AND UP0, UPT, UR36, 0x81, UPT ;  /* 0x000000812400788c */ /* 0x000fe2000bf06270 */
[----:B------:R-:W-:-:S05]  /*8600*/  MOV R18, UR42 ;  /* 0x0000002a00127c02 */ /* 0x000fca0008000f00 */
[----:B------:R-:W-:-:S13]  /*8610*/  PLOP3.LUT P0, PT, PT, PT, UP0, 0x80, 0x0 ;  /* 0x000000000000781c */ /* 0x000fda0003f0f008 */
[----:B------:R-:W-:Y:S05]  /*8620*/  @!P0 BRA `(.L_x_47) ;  /* 0x0000000c00dc8947 */ /* 0x000fea0003800000 */
[----:B------:R-:W-:Y:S01]  /*8630*/  BSSY B0, `(.L_x_47) ;  /* 0x00000f6000007945 */ /* 0x000fe20003800000 */
[----:B------:R-:W-:Y:S02]  /*8640*/  IMAD.MOV.U32 R20, RZ, RZ, R24 ;  /* 0x000000ffff147224 */ /* 0x000fe400078e0018 */
[----:B------:R-:W-:Y:S02]  /*8650*/  IMAD.MOV.U32 R6, RZ, RZ, R22 ;  /* 0x000000ffff067224 */ /* 0x000fe400078e0016 */
[----:B------:R-:W-:Y:S02]  /*8660*/  IMAD.U32 R7, RZ, RZ, UR40 ;  /* 0x00000028ff077e24 */ /* 0x000fe4000f8e00ff */
[----:B------:R-:W-:-:S07]  /*8670*/  IMAD.U32 R26, RZ, RZ, UR42 ;  /* 0x0000002aff1a7e24 */ /* 0x000fce000f8e00ff */
.L_x_60:
[----:B------:R-:W2:Y:S01]  /*8680*/  LDL R8, [R1+0x4] ;  /* 0x0000040001087983 */ /* 0x000ea20000100800 */
[----:B------:R-:W1:Y:S01]  /*8690*/  LDC R2, c[0x0][0x430] ;  /* 0x00010c00ff027b82 */ /* 0x000e620000000800 */
[----:B------:R-:W-:Y:S02]  /*86a0*/  ULDC UR4, c[0x0][0x430] ;  /* 0x00010c0000047ab9 */ /* 0x000fe40000000800 */
[----:B------:R-:W3:Y:S01]  /*86b0*/  LDL R4, [R1] ;  /* 0x0000000001047983 */ /* 0x000ee20000100800 */
[----:B0-----:R-:W0:Y:S01]  /*86c0*/  S2R R0, SR_TID.X ;  /* 0x0000000000007919 */ /* 0x001e220000002100 */
[----:B-1----:R-:W-:-:S13]  /*86d0*/  ISETP.NE.AND P0, PT, R2, 0x1, PT ;  /* 0x000000010200780c */ /* 0x002fda0003f05270 */
[----:B------:R-:W1:Y:S01]  /*86e0*/  @P0 LDC R2, c[0x0][0x434] ;  /* 0x00010d00ff020b82 */ /* 0x000e620000000800 */
[----:B0-----:R-:W-:Y:S01]  /*86f0*/  IMAD.SHL.U32 R5, R0, 0x10, RZ ;  /* 0x0000001000057824 */ /* 0x001fe200078e00ff */
[----:B------:R-:W-:-:S06]  /*8700*/  SHF.R.U32.HI R3, RZ, 0x3, R0 ;  /* 0x00000003ff037819 */ /* 0x000fcc0000011600 */
[----:B------:R-:W0:Y:S01]  /*8710*/  @P0 LDC R0, c[0x0][0x438] ;  /* 0x00010e00ff000b82 */ /* 0x000e220000000800 */
[----:B------:R-:W-:Y:S02]  /*8720*/  LOP3.LUT R3, R3, 0xf, RZ, 0xc0, !PT ;  /* 0x0000000f03037812 */ /* 0x000fe400078ec0ff */
[----:B------:R-:W-:-:S03]  /*8730*/  LOP3.LUT R5, R5, 0x70, RZ, 0xc0, !PT ;  /* 0x0000007005057812 */ /* 0x000fc600078ec0ff */
[----:B------:R-:W-:-:S05]  /*8740*/  IMAD R3, R7, 0x80, R3 ;  /* 0x0000008007037824 */ /* 0x000fca00078e0203 */
[----:B--2---:R-:W-:-:S05]  /*8750*/  IADD3 R3, R5, R3, R8 ;  /* 0x0000000305037210 */ /* 0x004fca0007ffe008 */
[----:B-1----:R-:W-:-:S04]  /*8760*/  @P0 IMAD.HI.U32 R5, R3, R2, RZ ;  /* 0x0000000203050227 */ /* 0x002fc800078e00ff */
[----:B------:R-:W-:Y:S01]  /*8770*/  IMAD.MOV.U32 R2, RZ, RZ, R3 ;  /* 0x000000ffff027224 */ /* 0x000fe200078e0003 */
[----:B0-----:R-:W-:-:S04]  /*8780*/  @P0 SHF.R.U32.HI R2, RZ, R0, R5 ;  /* 0x00000000ff020219 */ /* 0x001fc80000011605 */
[----:B------:R-:W-:-:S05]  /*8790*/  IADD3 R0, -R2, RZ, RZ ;  /* 0x000000ff02007210 */ /* 0x000fca0007ffe1ff */
[----:B------:R-:W-:Y:S01]  /*87a0*/  IMAD R0, R0, UR4, R3 ;  /* 0x0000000400007c24 */ /* 0x000fe2000f8e0203 */
[----:B------:R-:W-:Y:S01]  /*87b0*/  ULDC.64 UR4, c[0x0][0x428] ;  /* 0x00010a0000047ab9 */ /* 0x000fe20000000a00 */
[----:B------:R-:W-:Y:S01]  /*87c0*/  SHF.R.S32.HI R3, RZ, 0x1f, R2 ;  /* 0x0000001fff037819 */ /* 0x000fe20000011402 */
[----:B---3--:R-:W-:-:S04]  /*87d0*/  IMAD R4, R4, UR4, RZ ;  /* 0x0000000404047c24 */ /* 0x008fc8000f8e02ff */
[C---:B------:R-:W-:Y:S02]  /*87e0*/  IMAD R4, R28.reuse, UR5, R4 ;  /* 0x000000051c047c24 */ /* 0x040fe4000f8e0204 */
[----:B------:R-:W-:Y:S01]  /*87f0*/  IMAD.WIDE.U32 R2, R28, UR4, R2 ;  /* 0x000000041c027c25 */ /* 0x000fe2000f8e0002 */
[----:B------:R-:W-:-:S03]  /*8800*/  ULDC.64 UR4, c[0x0][0x418] ;  /* 0x0001060000047ab9 */ /* 0x000fc60000000a00 */
[----:B------:R-:W-:Y:S01]  /*8810*/  IMAD.IADD R3, R4, 0x1, R3 ;  /* 0x0000000104037824 */ /* 0x000fe200078e0203 */
[----:B------:R-:W-:-:S04]  /*8820*/  LEA R4, P0, R2, UR4, 0x2 ;  /* 0x0000000402047c11 */ /* 0x000fc8000f8010ff */
[----:B------:R-:W-:-:S05]  /*8830*/  LEA.HI.X R5, R2, UR5, R3, 0x2, P0 ;  /* 0x0000000502057c11 */ /* 0x000fca00080f1403 */
[----:B------:R-:W2:Y:S01]  /*8840*/  LDG.E R4, desc[UR50][R4.64] ;  /* 0x0000003204047981 */ /* 0x000ea2000c1e1900 */
[----:B------:R-:W-:Y:S02]  /*8850*/  IMAD.U32 R8, RZ, RZ, UR41 ;  /* 0x00000029ff087e24 */ /* 0x000fe4000f8e00ff */
[----:B------:R-:W-:-:S03]  /*8860*/  VIADD R22, R6, 0x1 ;  /* 0x0000000106167836 */ /* 0x000fc60000000000 */
[----:B------:R-:W-:Y:S02]  /*8870*/  ISETP.NE.AND P1, PT, R8, 0x3, PT ;  /* 0x000000030800780c */ /* 0x000fe40003f25270 */
[----:B------:R-:W-:-:S04]  /*8880*/  ISETP.NE.AND P0, PT, R22, 0x2, PT ;  /* 0x000000021600780c */ /* 0x000fc80003f05270 */
[----:B------:R-:W-:Y:S01]  /*8890*/  SEL R24, RZ, 0x1, P0 ;  /* 0x00000001ff187807 */ /* 0x000fe20000000000 */
[----:B------:R-:W-:Y:S01]  /*88a0*/  IMAD.MOV.U32 R18, RZ, RZ, R7 ;  /* 0x000000ffff127224 */ /* 0x000fe200078e0007 */
[----:B------:R-:W-:Y:S02]  /*88b0*/  SEL R22, R22, RZ, P0 ;  /* 0x000000ff16167207 */ /* 0x000fe40000000000 */
[----:B------:R-:W-:Y:S02]  /*88c0*/  LOP3.LUT R24, R20, R24, RZ, 0x3c, !PT ;  /* 0x0000001814187212 */ /* 0x000fe400078e3cff */
[----:B--2---:R-:W-:Y:S01]  /*88d0*/  SHF.R.S32.HI R23, RZ, 0x1f, R4 ;  /* 0x0000001fff177819 */ /* 0x004fe20000011404 */
[----:B------:R-:W-:Y:S06]  /*88e0*/  @!P1 BRA `(.L_x_48) ;  /* 0x0000000000049947 */ /* 0x000fec0003800000 */
[----:B------:R-:W-:Y:S01]  /*88f0*/  BPT.TRAP 0x1 ;  /* 0x000000040000795c */ /* 0x000fe20000300000 */
.L_x_48:
[----:B------:R-:W-:Y:S01]  /*8900*/  LEA R5, R22, UR38, 0x3 ;  /* 0x0000002616057c11 */ /* 0x000fe2000f8e18ff */
[----:B------:R-:W-:Y:S01]  /*8910*/  BSSY B1, `(.L_x_49) ;  /* 0x0000004000017945 */ /* 0x000fe20003800000 */
[----:B------:R-:W-:-:S04]  /*8920*/  SHF.L.U32 R2, R24, 0x1f, RZ ;  /* 0x0000001f18027819 */ /* 0x000fc800000006ff */
[----:B------:R-:W0:Y:S02]  /*8930*/  SYNCS.PHASECHK.TRANS64.TRYWAIT P0, [R5+URZ+0x16840], R2 ;  /* 0x01684002050075a7 */ /* 0x000e24000800017f */
[----:B0-----:R-:W-:Y:S05]  /*8940*/  @!P0 BRA `(.L_x_50) ;  /* 0x0000003000ec8947 */ /* 0x001fea0003800000 */
.L_x_130:
[----:B------:R-:W-:Y:S05]  /*8950*/  BSYNC B1 ;  /* 0x0000000000017941 */ /* 0x000fea0003800000 */
.L_x_49:
[----:B------:R-:W-:Y:S01]  /*8960*/  SHF.R.S32.HI R21, RZ, 0x1f, R0 ;  /* 0x0000001fff157819 */ /* 0x000fe20000011400 */
[----:B------:R-:W-:Y:S01]  /*8970*/  ULDC.64 UR4, c[0x0][0x300] ;  /* 0x0000c00000047ab9 */ /* 0x000fe20000000a00 */
[----:B------:R-:W-:Y:S01]  /*8980*/  LOP3.LUT P1, RZ, R25, 0x1, RZ, 0xc0, !PT ;  /* 0x0000000119ff7812 */ /* 0x000fe2000782c0ff */
[----:B0-----:R-:W-:Y:S01]  /*8990*/  IMAD.WIDE.U32 R2, R0, UR4, RZ ;  /* 0x0000000400027c25 */ /* 0x001fe2000f8e00ff */
[----:B------:R-:W-:-:S03]  /*89a0*/  LEA R8, R22, R29, 0xd ;  /* 0x0000001d16087211 */ /* 0x000fc600078e68ff */
[----:B------:R-:W-:-:S04]  /*89b0*/  IMAD R7, R21, UR4, RZ ;  /* 0x0000000415077c24 */ /* 0x000fc8000f8e02ff */
[----:B------:R-:W-:Y:S01]  /*89c0*/  IMAD R7, R0, UR5, R7 ;  /* 0x0000000500077c24 */ /* 0x000fe2000f8e0207 */
[----:B------:R-:W-:-:S03]  /*89d0*/  ULDC.64 UR4, c[0x0][0x310] ;  /* 0x0000c40000047ab9 */ /* 0x000fc60000000a00 */
[----:B------:R-:W-:Y:S02]  /*89e0*/  IMAD.IADD R3, R3, 0x1, R7 ;  /* 0x0000000103037824 */ /* 0x000fe400078e0207 */
[----:B------:R-:W-:Y:S02]  /*89f0*/  IMAD R7, R23, UR4, RZ ;  /* 0x0000000417077c24 */ /* 0x000fe4000f8e02ff */
[----:B------:R-:W-:-:S04]  /*8a00*/  IMAD.WIDE.U32 R2, R4, UR4, R2 ;  /* 0x0000000404027c25 */ /* 0x000fc8000f8e0002 */
[----:B------:R-:W-:Y:S01]  /*8a10*/  IMAD R7, R4, UR5, R7 ;  /* 0x0000000504077c24 */ /* 0x000fe2000f8e0207 */
[----:B------:R-:W-:-:S03]  /*8a20*/  ULDC.64 UR4, c[0x0][0x308] ;  /* 0x0000c20000047ab9 */ /* 0x000fc60000000a00 */
[----:B------:R-:W-:Y:S02]  /*8a30*/  IMAD.IADD R3, R3, 0x1, R7 ;  /* 0x0000000103037824 */ /* 0x000fe400078e0207 */
[----:B------:R-:W-:Y:S02]  /*8a40*/  IMAD R7, R27, UR4, RZ ;  /* 0x000000041b077c24 */ /* 0x000fe4000f8e02ff */
[----:B------:R-:W-:-:S04]  /*8a50*/  IMAD.WIDE.U32 R2, R19, UR4, R2 ;  /* 0x0000000413027c25 */ /* 0x000fc8000f8e0002 */
[----:B------:R-:W-:Y:S01]  /*8a60*/  IMAD R7, R19, UR5, R7 ;  /* 0x0000000513077c24 */ /* 0x000fe2000f8e0207 */
[----:B------:R-:W-:Y:S02]  /*8a70*/  ULDC.64 UR4, c[0x0][0x2e8] ;  /* 0x0000ba0000047ab9 */ /* 0x000fe40000000a00 */
[----:B------:R-:W-:Y:S01]  /*8a80*/  LEA R9, P0, R2, UR4, 0x1 ;  /* 0x0000000402097c11 */ /* 0x000fe2000f8008ff */
[----:B------:R-:W-:Y:S01]  /*8a90*/  IMAD.IADD R7, R7, 0x1, R3 ;  /* 0x0000000107077824 */ /* 0x000fe200078e0203 */
[----:B------:R-:W-:-:S04]  /*8aa0*/  UMOV UR4, 0xffffffff ;  /* 0xffffffff00047882 */ /* 0x000fc80000000000 */
[----:B------:R-:W-:Y:S01]  /*8ab0*/  LEA.HI.X R10, R2, UR5, R7, 0x1, P0 ;  /* 0x00000005020a7c11 */ /* 0x000fe200080f0c07 */
[----:B------:R-:W-:Y:S06]  /*8ac0*/  BRA.DIV UR4, `(.L_x_51) ;  /* 0x0000003204a07947 */ /* 0x000fec000b800000 */
[----:B------:R-:W0:Y:S01]  /*8ad0*/  S2R R3, SR_TID.X ;  /* 0x0000000000037919 */ /* 0x000e220000002100 */
[----:B------:R-:W-:Y:S01]  /*8ae0*/  LEA R8, R8, UR38, 0x1 ;  /* 0x0000002608087c11 */ /* 0x000fe2000f8e08ff */
[----:B------:R-:W1:Y:S01]  /*8af0*/  SHFL.IDX PT, R2, R9, RZ, 0x181f ;  /* 0x00181fff09027589 */ /* 0x000e6200000e0000 */
[----:B0-----:R-:W-:-:S03]  /*8b00*/  IMAD.SHL.U32 R11, R3, 0x8, RZ ;  /* 0x00000008030b7824 */ /* 0x001fc600078e00ff */
[----:B------:R-:W0:Y:S02]  /*8b10*/  SHFL.IDX PT, R3, R10, RZ, 0x181f ;  /* 0x00181fff0a037589 */ /* 0x000e2400000e0000 */
[----:B------:R-:W-:-:S05]  /*8b20*/  LOP3.LUT R11, R11, 0x38, RZ, 0xc0, !PT ;  /* 0x000000380b0b7812 */ /* 0x000fca00078ec0ff */
[----:B------:R-:W-:-:S05]  /*8b30*/  IMAD.SHL.U32 R7, R11, 0x2, RZ ;  /* 0x000000020b077824 */ /* 0x000fca00078e00ff */
[----:B-1----:R-:W-:-:S05]  /*8b40*/  IADD3 R2, P0, R2, R7, RZ ;  /* 0x0000000702027210 */ /* 0x002fca0007f1e0ff */
[----:B0-----:R-:W-:-:S05]  /*8b50*/  IMAD.X R3, RZ, RZ, R3, P0 ;  /* 0x000000ffff037224 */ /* 0x001fca00000e0603 */
[----:B------:R-:W-:Y:S01]  /*8b60*/  @!PT LDS RZ, [RZ] ;  /* 0x00000000fffff984 */ /* 0x000fe20000000800 */
[----:B------:R0:W-:Y:S04]  /*8b70*/  LDGSTS.E.BYPASS.LTC128B.128 [R8+0xe400], desc[UR50][R2.64], !P1 ;  /* 0x0e40000002087fae */ /* 0x0001e8000c901d72 */
[----:B0-----:R-:W0:Y:S04]  /*8b80*/  SHFL.IDX PT, R2, R9, 0x1, 0x181f ;  /* 0x00381f0009027f89 */ /* 0x001e2800000e0000 */
[----:B------:R-:W1:Y:S01]  /*8b90*/  SHFL.IDX PT, R3, R10, 0x1, 0x181f ;  /* 0x00381f000a037f89 */ /* 0x000e6200000e0000 */
[----:B0-----:R-:W-:-:S05]  /*8ba0*/  IADD3 R2, P0, R2, R7, RZ ;  /* 0x0000000702027210 */ /* 0x001fca0007f1e0ff */
[----:B-1----:R-:W-:-:S05]  /*8bb0*/  IMAD.X R3, RZ, RZ, R3, P0 ;  /* 0x000000ffff037224 */ /* 0x002fca00000e0603 */
        /* <DEDUP_REMOVED lines=18> */
[----:B0-----:R-:W-:-:S04]  /*8ce0*/  IADD3 R2, P0, R2, R7, RZ ;  /* 0x0000000702027210 */ /* 0x001fc80007f1e0ff */
[----:B-1----:R-:W-:-:S05]  /*8cf0*/  IADD3.X R3, RZ, R3, RZ, P0, !PT ;  /* 0x00000003ff037210 */ /* 0x002fca00007fe4ff */
[----:B------:R0:W-:Y:S04]  /*8d00*/  LDGSTS.E.BYPASS.LTC128B.128 [R8+0x10c00], desc[UR50][R2.64], !P1 ;  /* 0x10c0000002087fae */ /* 0x0001e8000c901d72 */
[----:B0-----:R-:W0:Y:S04]  /*8d10*/  SHFL.IDX PT, R2, R9, 0x6, 0x181f ;  /* 0x00d81f0009027f89 */ /* 0x001e2800000e0000 */
[----:B------:R-:W1:Y:S04]  /*8d20*/  SHFL.IDX PT, R3, R10, 0x6, 0x181f ;  /* 0x00d81f000a037f89 */ /* 0x000e6800000e0000 */
[----:B------:R-:W2:Y:S01]  /*8d30*/  SHFL.IDX PT, R10, R10, 0x7, 0x181f ;  /* 0x00f81f000a0a7f89 */ /* 0x000ea200000e0000 */
[----:B0-----:R-:W-:-:S05]  /*8d40*/  IADD3 R2, P0, R2, R7, RZ ;  /* 0x0000000702027210 */ /* 0x001fca0007f1e0ff */
[----:B-1----:R-:W-:-:S05]  /*8d50*/  IMAD.X R3, RZ, RZ, R3, P0 ;  /* 0x000000ffff037224 */ /* 0x002fca00000e0603 */
[----:B------:R0:W-:Y:S04]  /*8d60*/  LDGSTS.E.BYPASS.LTC128B.128 [R8+0x11400], desc[UR50][R2.64], !P1 ;  /* 0x1140000002087fae */ /* 0x0001e8000c901d72 */
[----:B0-2---:R0:W1:Y:S02]  /*8d70*/  SHFL.IDX PT, R2, R9, 0x7, 0x181f ;  /* 0x00f81f0009027f89 */ /* 0x00506400000e0000 */
.L_x_148:
[----:B-1----:R-:W-:-:S05]  /*8d80*/  IADD3 R2, P0, R2, R7, RZ ;  /* 0x0000000702027210 */ /* 0x002fca0007f1e0ff */
[----:B------:R-:W-:Y:S01]  /*8d90*/  IMAD.X R3, RZ, RZ, R10, P0 ;  /* 0x000000ffff037224 */ /* 0x000fe200000e060a */
[----:B------:R-:W-:-:S04]  /*8da0*/  PLOP3.LUT P0, PT, PT, PT, PT, 0x80, 0x0 ;  /* 0x000000000000781c */ /* 0x000fc80003f0f070 */
[----:B------:R-:W-:Y:S01]  /*8db0*/  @!PT LDS RZ, [RZ] ;  /* 0x00000000fffff984 */ /* 0x000fe20000000800 */
[----:B------:R-:W-:Y:S01]  /*8dc0*/  @!PT LDS RZ, [RZ] ;  /* 0x00000000fffff984 */ /* 0x000fe20000000800 */
[----:B------:R-:W-:Y:S01]  /*8dd0*/  @!PT LDS RZ, [RZ] ;  /* 0x00000000fffff984 */ /* 0x000fe20000000800 */
[----:B------:R1:W-:Y:S01]  /*8de0*/  LDGSTS.E.BYPASS.LTC128B.128 [R8+0x11c00], desc[UR50][R2.64], !P1 ;  /* 0x11c0000002087fae */ /* 0x0003e2000c901d72 */
[----:B------:R-:W-:-:S08]  /*8df0*/  NOP ;  /* 0x0000000000007918 */ /* 0x000fd00000000000 */
.L_x_52:
[----:B------:R-:W-:Y:S02]  /*8e00*/  PLOP3.LUT P1, PT, P1, P0, PT, 0xa2, 0x0 ;  /* 0x000000000000781c */ /* 0x000fe40000f21472 */
[----:B------:R-:W-:-:S08]  /*8e10*/  @P0 R2UR P1, UR4, R5 ;  /* 0x00000000050402ca */ /* 0x000fd00000020000 */
[----:B------:R-:W-:-:S05]  /*8e20*/  @P0 PLOP3.LUT P0, PT, P1, PT, PT, 0x80, 0x0 ;  /* 0x000000000000081c */ /* 0x000fca0000f0f070 */
[----:B------:R-:W-:Y:S01]  /*8e30*/  @!P1 SYNCS.ARRIVE.TRANS64.RED.A0T1 RZ, [UR4+0x16830], RZ ;  /* 0x016830ffffff99a7 */ /* 0x000fe20008200404 */
[----:B------:R-:W-:Y:S07]  /*8e40*/  @!P1 ARRIVES.LDGSTSBAR.64.TRANSCNT [UR4+0x16830] ;  /* 0x01683000ff0099b0 */ /* 0x000fee0008000a84 */
[----:B------:R-:W-:Y:S05]  /*8e50*/  @P0 BRA.U.ANY `(.L_x_52) ;  /* 0xfffffffd00e80947 */ /* 0x000fea000393ffff */
[----:B------:R-:W-:Y:S01]  /*8e60*/  NOP ;  /* 0x0000000000007918 */ /* 0x000fe20000000000 */
[----:B-1----:R-:W-:-:S05]  /*8e70*/  IMAD.U32 R2, RZ, RZ, UR41 ;  /* 0x00000029ff027e24 */ /* 0x002fca000f8e00ff */
[----:B------:R-:W-:-:S13]  /*8e80*/  ISETP.NE.AND P2, PT, R2, 0x3, PT ;  /* 0x000000030200780c */ /* 0x000fda0003f45270 */
[----:B------:R-:W-:Y:S05]  /*8e90*/  @!P2 BRA `(.L_x_53) ;  /* 0x000000000004a947 */ /* 0x000fea0003800000 */
[----:B------:R-:W-:Y:S01]  /*8ea0*/  BPT.TRAP 0x1 ;  /* 0x000000040000795c */ /* 0x000fe20000300000 */
.L_x_53:
[----:B------:R1:W-:Y:S01]  /*8eb0*/  SYNCS.ARRIVE.TRANS64.A1T0 RZ, [R5+URZ+0x16830], RZ ;  /* 0x016830ff05ff79a7 */ /* 0x0003e2000810003f */
[----:B------:R-:W-:Y:S05]  /*8ec0*/  @!P2 BRA `(.L_x_54) ;  /* 0x000000000004a947 */ /* 0x000fea0003800000 */
[----:B------:R-:W-:Y:S01]  /*8ed0*/  BPT.TRAP 0x1 ;  /* 0x000000040000795c */ /* 0x000fe20000300000 */
.L_x_54:
[----:B------:R-:W-:Y:S01]  /*8ee0*/  SHF.L.U32 R2, R20, 0x1f, RZ ;  /* 0x0000001f14027819 */ /* 0x000fe200000006ff */
[----:B------:R-:W-:Y:S01]  /*8ef0*/  BSSY B1, `(.L_x_55) ;  /* 0x0000004000017945 */ /* 0x000fe20003800000 */
[----:B-1----:R-:W-:-:S04]  /*8f00*/  LEA R5, R6, UR38, 0x3 ;  /* 0x0000002606057c11 */ /* 0x002fc8000f8e18ff */
[----:B------:R-:W1:Y:S02]  /*8f10*/  SYNCS.PHASECHK.TRANS64.TRYWAIT P0, [R5+URZ+0x16860], R2 ;  /* 0x01686002050075a7 */ /* 0x000e64000800017f */
[----:B-1----:R-:W-:Y:S05]  /*8f20*/  @!P0 BRA `(.L_x_56) ;  /* 0x0000003400c48947 */ /* 0x002fea0003800000 */
.L_x_149:
[----:B------:R-:W-:Y:S05]  /*8f30*/  BSYNC B1 ;  /* 0x0000000000017941 */ /* 0x000fea0003800000 */
.L_x_55:
[----:B------:R-:W2:Y:S01]  /*8f40*/  S2R R3, SR_TID.X ;  /* 0x0000000000037919 */ /* 0x000ea20000002100 */
[----:B-1----:R-:W-:Y:S01]  /*8f50*/  IMAD.MOV.U32 R2, RZ, RZ, -0x80 ;  /* 0xffffff80ff027424 */ /* 0x002fe200078e00ff */
[----:B------:R-:W-:Y:S01]  /*8f60*/  UMOV UR4, 0xffffffff ;  /* 0xffffffff00047882 */ /* 0x000fe20000000000 */
[----:B------:R-:W-:Y:S01]  /*8f70*/  LOP3.LUT P2, RZ, R25, 0x2, RZ, 0xc0, !PT ;  /* 0x0000000219ff7812 */ /* 0x000fe2000784c0ff */
[----:B------:R-:W-:Y:S02]  /*8f80*/  IMAD R6, R6, 0x2000, R29 ;  /* 0x0000200006067824 */ /* 0x000fe400078e021d */
[----:B------:R-:W-:Y:S01]  /*8f90*/  IMAD R2, R26, R2, UR36 ;  /* 0x000000241a027e24 */ /* 0x000fe2000f8e0202 */
[----:B--2---:R-:W-:-:S04]  /*8fa0*/  SHF.R.U32.HI R3, RZ, 0x3, R3 ;  /* 0x00000003ff037819 */ /* 0x004fc80000011603 */
[----:B------:R-:W-:-:S05]  /*8fb0*/  LOP3.LUT R3, R3, 0xf, RZ, 0xc0, !PT ;  /* 0x0000000f03037812 */ /* 0x000fca00078ec0ff */
[----:B------:R-:W-:Y:S01]  /*8fc0*/  IMAD.IADD R8, R2, 0x1, -R3 ;  /* 0x0000000102087824 */ /* 0x000fe200078e0a03 */
[----:B------:R-:W-:Y:S06]  /*8fd0*/  BRA.DIV UR4, `(.L_x_57) ;  /* 0x0000003604ac7947 */ /* 0x000fec000b800000 */
[----:B------:R-:W1:Y:S01]  /*8fe0*/  SHFL.IDX PT, R2, R16, RZ, 0x181f ;  /* 0x00181fff10027589 */ /* 0x000e6200000e0000 */
[----:B------:R-:W-:Y:S02]  /*8ff0*/  ISETP.LT.OR P0, PT, R8, 0x1, P2 ;  /* 0x000000010800780c */ /* 0x000fe40001701670 */
[----:B------:R-:W-:Y:S01]  /*9000*/  LEA R6, R6, UR38, 0x1 ;  /* 0x0000002606067c11 */ /* 0x000fe2000f8e08ff */
[----:B------:R-:W2:Y:S01]  /*9010*/  SHFL.IDX PT, R3, R17, RZ, 0x181f ;  /* 0x00181fff11037589 */ /* 0x000ea200000e0000 */
[----:B-1----:R-:W-:-:S05]  /*9020*/  IADD3 R2, P1, R2, R7, RZ ;  /* 0x0000000702027210 */ /* 0x002fca0007f3e0ff */
[----:B--2---:R-:W-:-:S05]  /*9030*/  IMAD.X R3, RZ, RZ, R3, P1 ;  /* 0x000000ffff037224 */ /* 0x004fca00008e0603 */
[----:B------:R-:W-:Y:S01]  /*9040*/  @!PT LDS RZ, [RZ] ;  /* 0x00000000fffff984 */ /* 0x000fe20000000800 */
[----:B------:R1:W-:Y:S01]  /*9050*/  LDGSTS.E.BYPASS.LTC128B.128 [R6+0x400], desc[UR50][R2.64], !P0 ;  /* 0x0040000002067fae */ /* 0x0003e2000c101d72 */
[----:B------:R-:W-:-:S03]  /*9060*/  ISETP.LT.OR P0, PT, R8, 0x11, P2 ;  /* 0x000000110800780c */ /* 0x000fc60001701670 */
[----:B-1----:R-:W1:Y:S04]  /*9070*/  SHFL.IDX PT, R2, R16, 0x1, 0x181f ;  /* 0x00381f0010027f89 */ /* 0x002e6800000e0000 */
[----:B------:R-:W2:Y:S01]  /*9080*/  SHFL.IDX PT, R3, R17, 0x1, 0x181f ;  /* 0x00381f0011037f89 */ /* 0x000ea200000e0000 */
[----:B-1----:R-:W-:-:S04]  /*9090*/  IADD3 R2, P1, R2, R7, RZ ;  /* 0x0000000702027210 */ /* 0x002fc80007f3e0ff */
[----:B--2---:R-:W-:-:S05]  /*90a0*/  IADD3.X R3, RZ, R3, RZ, P1, !PT ;  /* 0x00000003ff037210 */ /* 0x004fca0000ffe4ff */
[----:B------:R1:W-:Y:S01]  /*90b0*/  LDGSTS.E.BYPASS.LTC128B.128 [R6+0xc00], desc[UR50][R2.64], !P0 ;  /* 0x00c0000002067fae */ /* 0x0003e2000c101d72 */
[----:B------:R-:W-:-:S03]  /*90c0*/  ISETP.LT.OR P0, PT, R8, 0x21, P2 ;  /* 0x000000210800780c */ /* 0x000fc60001701670 */
[----:B-1----:R-:W1:Y:S04]  /*90d0*/  SHFL.IDX PT, R2, R16, 0x2, 0x181f ;  /* 0x00581f0010027f89 */ /* 0x002e6800000e0000 */
[----:B------:R-:W2:Y:S01]  /*90e0*/  SHFL.IDX PT, R3, R17, 0x2, 0x181f ;  /* 0x00581f0011037f89 */ /* 0x000ea200000e0000 */
[----:B-1----:R-:W-:-:S05]  /*90f0*/  IADD3 R2, P1, R2, R7, RZ ;  /* 0x0000000702027210 */ /* 0x002fca0007f3e0ff */
[----:B--2---:R-:W-:-:S05]  /*9100*/  IMAD.X R3, RZ, RZ, R3, P1 ;  /* 0x000000ffff037224 */ /* 0x004fca00008e0603 */
        /* <DEDUP_REMOVED lines=21> */
[----:B------:R-:W2:Y:S04]  /*9260*/  SHFL.IDX PT, R3, R17, 0x6, 0x181f ;  /* 0x00d81f0011037f89 */ /* 0x000ea800000e0000 */
[----:B------:R-:W3:Y:S01]  /*9270*/  SHFL.IDX PT, R17, R17, 0x7, 0x181f ;  /* 0x00f81f0011117f89 */ /* 0x000ee200000e0000 */
[----:B-1----:R-:W-:-:S05]  /*9280*/  IADD3 R2, P1, R2, R7, RZ ;  /* 0x0000000702027210 */ /* 0x002fca0007f3e0ff */
[----:B--2---:R-:W-:-:S05]  /*9290*/  IMAD.X R3, RZ, RZ, R3, P1 ;  /* 0x000000ffff037224 */ /* 0x004fca00008e0603 */
[----:B------:R1:W-:Y:S04]  /*92a0*/  LDGSTS.E.BYPASS.LTC128B.128 [R6+0x3400], desc[UR50][R2.64], !P0 ;  /* 0x0340000002067fae */ /* 0x0003e8000c101d72 */
[----:B-1-3--:R1:W2:Y:S02]  /*92b0*/  SHFL.IDX PT, R2, R16, 0x7, 0x181f ;  /* 0x00f81f0010027f89 */ /* 0x00a2a400000e0000 */
.L_x_167:
[----:B------:R-:W-:Y:S01]  /*92c0*/  ISETP.LT.OR P0, PT, R8, 0x71, P2 ;  /* 0x000000710800780c */ /* 0x000fe20001701670 */
[----:B------:R-:W-:Y:S01]  /*92d0*/  ULDC.64 UR4, c[0x0][0x328] ;  /* 0x0000ca0000047ab9 */ /* 0x000fe20000000a00 */
[----:B--2---:R-:W-:Y:S01]  /*92e0*/  IADD3 R2, P1, R2, R7, RZ ;  /* 0x0000000702027210 */ /* 0x004fe20007f3e0ff */
[----:B------:R-:W-:-:S04]  /*92f0*/  IMAD R21, R21, UR4, RZ ;  /* 0x0000000415157c24 */ /* 0x000fc8000f8e02ff */
[----:B------:R-:W-:Y:S02]  /*9300*/  IMAD.X R3, RZ, RZ, R17, P1 ;  /* 0x000000ffff037224 */ /* 0x000fe400008e0611 */
[----:B------:R-:W-:-:S04]  /*9310*/  IMAD R21, R0, UR5, R21 ;  /* 0x0000000500157c24 */ /* 0x000fc8000f8e0215 */
[----:B------:R-:W-:Y:S01]  /*9320*/  @!PT LDS RZ, [RZ] ;  /* 0x00000000fffff984 */ /* 0x000fe20000000800 */
[----:B------:R-:W-:Y:S01]  /*9330*/  @!PT LDS RZ, [RZ] ;  /* 0x00000000fffff984 */ /* 0x000fe20000000800 */
[----:B------:R-:W-:Y:S01]  /*9340*/  @!PT LDS RZ, [RZ] ;  /* 0x00000000fffff984 */ /* 0x000fe20000000800 */
[----:B------:R2:W-:Y:S01]  /*9350*/  LDGSTS.E.BYPASS.LTC128B.128 [R6+0x3c00], desc[UR50][R2.64], !P0 ;  /* 0x03c0000002067fae */ /* 0x0005e2000c101d72 */
[----:B------:R-:W-:Y:S01]  /*9360*/  PLOP3.LUT P0, PT, PT, PT, PT, 0x80, 0x0 ;  /* 0x000000000000781c */ /* 0x000fe20003f0f070 */
[----:B------:R-:W-:Y:S01]  /*9370*/  NOP ;  /* 0x0000000000007918 */ /* 0x000fe20000000000 */
[----:B--2---:R-:W-:Y:S01]  /*9380*/  IMAD.WIDE.U32 R2, R0, UR4, RZ ;  /* 0x0000000400027c25 */ /* 0x004fe2000f8e00ff */
[----:B------:R-:W-:-:S03]  /*9390*/  ULDC.64 UR4, c[0x0][0x338] ;  /* 0x0000ce0000047ab9 */ /* 0x000fc60000000a00 */
[----:B------:R-:W-:Y:S02]  /*93a0*/  IMAD.IADD R3, R3, 0x1, R21 ;  /* 0x0000000103037824 */ /* 0x000fe400078e0215 */
[----:B------:R-:W-:Y:S02]  /*93b0*/  IMAD R23, R23, UR4, RZ ;  /* 0x0000000417177c24 */ /* 0x000fe4000f8e02ff */
[----:B------:R-:W-:-:S04]  /*93c0*/  IMAD.WIDE.U32 R2, R4, UR4, R2 ;  /* 0x0000000404027c25 */ /* 0x000fc8000f8e0002 */
[----:B------:R-:W-:Y:S01]  /*93d0*/  IMAD R23, R4, UR5, R23 ;  /* 0x0000000504177c24 */ /* 0x000fe2000f8e0217 */
[----:B------:R-:W-:Y:S02]  /*93e0*/  ULDC.64 UR4, c[0x0][0x330] ;  /* 0x0000cc0000047ab9 */ /* 0x000fe40000000a00 */
[----:B------:R-:W-:Y:S02]  /*93f0*/  IMAD R0, R27, UR4, RZ ;  /* 0x000000041b007c24 */ /* 0x000fe4000f8e02ff */
[----:B------:R-:W-:Y:S02]  /*9400*/  IADD3 R3, R3, R23, RZ ;  /* 0x0000001703037210 */ /* 0x000fe40007ffe0ff */
[C---:B------:R-:W-:Y:S02]  /*9410*/  IMAD R7, R19.reuse, UR5, R0 ;  /* 0x0000000513077c24 */ /* 0x040fe4000f8e0200 */
[----:B------:R-:W-:Y:S01]  /*9420*/  IMAD.WIDE.U32 R2, R19, UR4, R2 ;  /* 0x0000000413027c25 */ /* 0x000fe2000f8e0002 */
[----:B------:R-:W-:-:S03]  /*9430*/  ULDC.64 UR4, c[0x0][0x318] ;  /* 0x0000c60000047ab9 */ /* 0x000fc60000000a00 */
[----:B------:R-:W-:Y:S01]  /*9440*/  IMAD.IADD R3, R7, 0x1, R3 ;  /* 0x0000000107037824 */ /* 0x000fe200078e0203 */
[----:B-1----:R-:W-:-:S04]  /*9450*/  LEA R16, P1, R2, UR4, 0x1 ;  /* 0x0000000402107c11 */ /* 0x002fc8000f8208ff */
[----:B------:R-:W-:-:S09]  /*9460*/  LEA.HI.X R17, R2, UR5, R3, 0x1, P1 ;  /* 0x0000000502117c11 */ /* 0x000fd200088f0c03 */
.L_x_58:
[----:B------:R-:W-:Y:S02]  /*9470*/  PLOP3.LUT P1, PT, P1, P0, PT, 0xa2, 0x0 ;  /* 0x000000000000781c */ /* 0x000fe40000f21472 */
[----:B------:R-:W-:-:S08]  /*9480*/  @P0 R2UR P1, UR4, R5 ;  /* 0x00000000050402ca */ /* 0x000fd00000020000 */
[----:B------:R-:W-:-:S05]  /*9490*/  @P0 PLOP3.LUT P0, PT, P1, PT, PT, 0x80, 0x0 ;  /* 0x000000000000081c */ /* 0x000fca0000f0f070 */
[----:B------:R-:W-:Y:S01]  /*94a0*/  @!P1 SYNCS.ARRIVE.TRANS64.RED.A0T1 RZ, [UR4+0x16850], RZ ;  /* 0x016850ffffff99a7 */ /* 0x000fe20008200404 */
[----:B------:R-:W-:Y:S07]  /*94b0*/  @!P1 ARRIVES.LDGSTSBAR.64.TRANSCNT [UR4+0x16850] ;  /* 0x01685000ff0099b0 */ /* 0x000fee0008000a84 */
[----:B------:R-:W-:Y:S05]  /*94c0*/  @P0 BRA.U.ANY `(.L_x_58) ;  /* 0xfffffffd00e80947 */ /* 0x000fea000393ffff */
[----:B------:R-:W-:Y:S01]  /*94d0*/  NOP ;  /* 0x0000000000007918 */ /* 0x000fe20000000000 */
[----:B------:R-:W-:-:S05]  /*94e0*/  IMAD.U32 R0, RZ, RZ, UR41 ;  /* 0x00000029ff007e24 */ /* 0x000fca000f8e00ff */
[----:B------:R-:W-:-:S13]  /*94f0*/  ISETP.NE.AND P2, PT, R0, 0x3, PT ;  /* 0x000000030000780c */ /* 0x000fda0003f45270 */
[----:B------:R-:W-:Y:S05]  /*9500*/  @!P2 BRA `(.L_x_59) ;  /* 0x000000000004a947 */ /* 0x000fea0003800000 */
[----:B------:R-:W-:Y:S01]  /*9510*/  BPT.TRAP 0x1 ;  /* 0x000000040000795c */ /* 0x000fe20000300000 */
.L_x_59:
[C---:B------:R-:W-:Y:S01]  /*9520*/  ISETP.GT.AND P0, PT, R18.reuse, RZ, PT ;  /* 0x000000ff1200720c */ /* 0x040fe20003f04270 */
[----:B------:R1:W-:Y:S01]  /*9530*/  SYNCS.ARRIVE.TRANS64.A1T0 RZ, [R5+URZ+0x16850], RZ ;  /* 0x016850ff05ff79a7 */ /* 0x0003e2000810003f */
[----:B------:R-:W-:Y:S02]  /*9540*/  VIADD R7, R18, 0xffffffff ;  /* 0xffffffff12077836 */ /* 0x000fe40000000000 */
[----:B------:R-:W-:Y:S02]  /*9550*/  IMAD.MOV.U32 R20, RZ, RZ, R24 ;  /* 0x000000ffff147224 */ /* 0x000fe400078e0018 */
[----:B------:R-:W-:Y:S02]  /*9560*/  IMAD.MOV.U32 R6, RZ, RZ, R22 ;  /* 0x000000ffff067224 */ /* 0x000fe400078e0016 */
[----:B------:R-:W-:-:S05]  /*9570*/  IMAD.MOV.U32 R26, RZ, RZ, R18 ;  /* 0x000000ffff1a7224 */ /* 0x000fca00078e0012 */
[----:B-1----:R-:W-:Y:S05]  /*9580*/  @P0 BRA `(.L_x_60) ;  /* 0xfffffff0003c0947 */ /* 0x002fea000383ffff */
[----:B------:R-:W-:Y:S05]  /*9590*/  BSYNC B0 ;  /* 0x0000000000007941 */ /* 0x000fea0003800000 */
.L_x_47:
[----:B0-----:R-:W-:-:S05]  /*95a0*/  IMAD.U32 R0, RZ, RZ, UR41 ;  /* 0x00000029ff007e24 */ /* 0x001fca000f8e00ff */
[----:B------:R-:W-:-:S13]  /*95b0*/  ISETP.NE.AND P0, PT, R0, 0x3, PT ;  /* 0x000000030000780c */ /* 0x000fda0003f05270 */
[----:B------:R-:W-:Y:S05]  /*95c0*/  @!P0 BRA `(.L_x_61) ;  /* 0x0000000000048947 */ /* 0x000fea0003800000 */
[----:B------:R-:W-:Y:S01]  /*95d0*/  BPT.TRAP 0x1 ;  /* 0x000000040000795c */ /* 0x000fe20000300000 */
.L_x_61:
[----:B------:R-:W-:Y:S01]  /*95e0*/  LEA R4, R22, UR38, 0x3 ;  /* 0x0000002616047c11 */ /* 0x000fe2000f8e18ff */
[----:B------:R-:W-:Y:S01]  /*95f0*/  BSSY B0, `(.L_x_62) ;  /* 0x0000006000007945 */ /* 0x000fe20003800000 */
[----:B------:R-:W-:Y:S02]  /*9600*/  SHF.L.U32 R3, R24, 0x1f, RZ ;  /* 0x0000001f18037819 */ /* 0x000fe400000006ff */
[----:B------:R-:W-:Y:S02]  /*9610*/  MOV R5, 0xffffff80 ;  /* 0xffffff8000057802 */ /* 0x000fe40000000f00 */
[----:B------:R-:W0:Y:S03]  /*9620*/  SYNCS.PHASECHK.TRANS64.TRYWAIT P0, [R4+URZ+0x16860], R3 ;  /* 0x01686003040075a7 */ /* 0x000e26000800017f */
[----:B------:R-:W-:Y:S01]  /*9630*/  IMAD R6, R18, R5, UR36 ;  /* 0x0000002412067e24 */ /* 0x000fe2000f8e0205 */
[----:B0-----:R-:W-:Y:S06]  /*9640*/  @!P0 BRA `(.L_x_63) ;  /* 0x0000003800588947 */ /* 0x001fec0003800000 */
.L_x_168:
[----:B------:R-:W-:Y:S05]  /*9650*/  BSYNC B0 ;  /* 0x0000000000007941 */ /* 0x000fea0003800000 */
.L_x_62:
[----:B------:R-:W1:Y:S01]  /*9660*/  S2R R0, SR_TID.X ;  /* 0x0000000000007919 */ /* 0x000e620000002100 */
[----:B------:R-:W-:Y:S01]  /*9670*/  UMOV UR4, 0xffffffff ;  /* 0xffffffff00047882 */ /* 0x000fe20000000000 */
[----:B------:R-:W-:Y:S01]  /*9680*/  LOP3.LUT P2, RZ, R25, 0x2, RZ, 0xc0, !PT ;  /* 0x0000000219ff7812 */ /* 0x000fe2000784c0ff */
[----:B------:R-:W-:Y:S01]  /*9690*/  IMAD R8, R22, 0x2000, R29 ;  /* 0x0000200016087824 */ /* 0x000fe200078e021d */
[----:B-1----:R-:W-:-:S04]  /*96a0*/  SHF.R.U32.HI R0, RZ, 0x3, R0 ;  /* 0x00000003ff007819 */ /* 0x002fc80000011600 */
[----:B------:R-:W-:-:S05]  /*96b0*/  LOP3.LUT R0, R0, 0xf, RZ, 0xc0, !PT ;  /* 0x0000000f00007812 */ /* 0x000fca00078ec0ff */
[----:B------:R-:W-:Y:S01]  /*96c0*/  IMAD.IADD R6, R6, 0x1, -R0 ;  /* 0x0000000106067824 */ /* 0x000fe200078e0a00 */
[----:B------:R-:W-:Y:S06]  /*96d0*/  BRA.DIV UR4, `(.L_x_64) ;  /* 0x0000003a04487947 */ /* 0x000fec000b800000 */
[----:B------:R-:W0:Y:S01]  /*96e0*/  S2R R2, SR_TID.X ;  /* 0x0000000000027919 */ /* 0x000e220000002100 */
[----:B------:R-:W-:Y:S01]  /*96f0*/  ISETP.LT.OR P0, PT, R6, 0x1, P2 ;  /* 0x000000010600780c */ /* 0x000fe20001701670 */
[----:B------:R-:W-:Y:S04]  /*9700*/  SHFL.IDX PT, R0, R17, RZ, 0x181f ;  /* 0x00181fff11007589 */ /* 0x000fe800000e0000 */
[----:B------:R-:W-:Y:S04]  /*9710*/  SHFL.IDX PT, R14, R16, 0x1, 0x181f ;  /* 0x00381f00100e7f89 */ /* 0x000fe800000e0000 */
[----:B------:R-:W-:Y:S04]  /*9720*/  SHFL.IDX PT, R7, R17, 0x1, 0x181f ;  /* 0x00381f0011077f89 */ /* 0x000fe800000e0000 */
[----:B------:R-:W-:Y:S01]  /*9730*/  SHFL.IDX PT, R10, R16, 0x2, 0x181f ;  /* 0x00581f00100a7f89 */ /* 0x000fe200000e0000 */
[----:B0-----:R-:W-:-:S03]  /*9740*/  IMAD.SHL.U32 R3, R2, 0x8, RZ ;  /* 0x0000000802037824 */ /* 0x001fc600078e00ff */
[----:B------:R-:W0:Y:S02]  /*9750*/  SHFL.IDX PT, R2, R16, RZ, 0x181f ;  /* 0x00181fff10027589 */ /* 0x000e2400000e0000 */
[----:B------:R-:W-:-:S05]  /*9760*/  LOP3.LUT R3, R3, 0x38, RZ, 0xc0, !PT ;  /* 0x0000003803037812 */ /* 0x000fca00078ec0ff */
[----:B------:R-:W-:-:S05]  /*9770*/  IMAD.SHL.U32 R5, R3, 0x2, RZ ;  /* 0x0000000203057824 */ /* 0x000fca00078e00ff */
[----:B0-----:R-:W-:-:S05]  /*9780*/  IADD3 R2, P1, R2, R5, RZ ;  /* 0x0000000502027210 */ /* 0x001fca0007f3e0ff */
[----:B------:R-:W-:Y:S01]  /*9790*/  IMAD.X R3, RZ, RZ, R0, P1 ;  /* 0x000000ffff037224 */ /* 0x000fe200008e0600 */
[----:B------:R-:W-:Y:S02]  /*97a0*/  LEA R0, R8, UR38, 0x1 ;  /* 0x0000002608007c11 */ /* 0x000fe4000f8e08ff */
[----:B------:R-:W0:Y:S04]  /*97b0*/  SHFL.IDX PT, R8, R17, 0x2, 0x181f ;  /* 0x00581f0011087f89 */ /* 0x000e2800000e0000 */
[----:B------:R1:W-:Y:S01]  /*97c0*/  LDGSTS.E.BYPASS.LTC128B.128 [R0+0x400], desc[UR50][R2.64], !P0 ;  /* 0x0040000002007fae */ /* 0x0003e2000c101d72 */
[----:B------:R-:W-:Y:S02]  /*97d0*/  ISETP.LT.OR P0, PT, R6, 0x11, P2 ;  /* 0x000000110600780c */ /* 0x000fe40001701670 */
[----:B-1----:R-:W-:-:S02]  /*97e0*/  IADD3 R2, P1, R14, R5, RZ ;  /* 0x000000050e027210 */ /* 0x002fc40007f3e0ff */
[----:B------:R-:W1:Y:S03]  /*97f0*/  SHFL.IDX PT, R14, R16, 0x3, 0x181f ;  /* 0x00781f00100e7f89 */ /* 0x000e6600000e0000 */
[----:B------:R-:W-:Y:S02]  /*9800*/  IMAD.X R3, RZ, RZ, R7, P1 ;  /* 0x000000ffff037224 */ /* 0x000fe400008e0607 */
[----:B------:R-:W2:Y:S04]  /*9810*/  SHFL.IDX PT, R7, R17, 0x3, 0x181f ;  /* 0x00781f0011077f89 */ /* 0x000ea800000e0000 */
[----:B------:R3:W-:Y:S01]  /*9820*/  LDGSTS.E.BYPASS.LTC128B.128 [R0+0xc00], desc[UR50][R2.64], !P0 ;  /* 0x00c0000002007fae */ /* 0x0007e2000c101d72 */
[----:B------:R-:W-:-:S02]  /*9830*/  ISETP.LT.OR P0, PT, R6, 0x21, P2 ;  /* 0x000000210600780c */ /* 0x000fc40001701670 */
[----:B---3--:R-:W-:Y:S02]  /*9840*/  IADD3 R2, P1, R10, R5, RZ ;  /* 0x000000050a027210 */ /* 0x008fe40007f3e0ff */
[----:B------:R-:W3:Y:S03]  /*9850*/  SHFL.IDX PT, R10, R16, 0x4, 0x181f ;  /* 0x00981f00100a7f89 */ /* 0x000ee600000e0000 */
[----:B0-----:R-:W-:Y:S02]  /*9860*/  IMAD.X R3, RZ, RZ, R8, P1 ;  /* 0x000000ffff037224 */ /* 0x001fe400008e0608 */
[----:B------:R-:W0:Y:S04]  /*9870*/  SHFL.IDX PT, R8, R17, 0x4, 0x181f ;  /* 0x00981f0011087f89 */ /* 0x000e2800000e0000 */
[----:B------:R1:W-:Y:S01]  /*9880*/  LDGSTS.E.BYPASS.LTC128B.128 [R0+0x1400], desc[UR50][R2.64], !P0 ;  /* 0x0140000002007fae */ /* 0x0003e2000c101d72 */
[----:B------:R-:W-:-:S02]  /*9890*/  ISETP.LT.OR P0, PT, R6, 0x31, P2 ;  /* 0x000000310600780c */ /* 0x000fc40001701670 */
[----:B-1----:R-:W-:Y:S02]  /*98a0*/  IADD3 R2, P1, R14, R5, RZ ;  /* 0x000000050e027210 */ /* 0x002fe40007f3e0ff */
[----:B------:R-:W1:Y:S02]  /*98b0*/  SHFL.IDX PT, R14, R16, 0x5, 0x181f ;  /* 0x00b81f00100e7f89 */ /* 0x000e6400000e0000 */
[----:B--2---:R-:W-:Y:S02]  /*98c0*/  IADD3.X R3, RZ, R7, RZ, P1, !PT ;  /* 0x00000007ff037210 */ /* 0x004fe40000ffe4ff */
[----:B------:R-:W2:Y:S05]  /*98d0*/  SHFL.IDX PT, R7, R17, 0x5, 0x181f ;  /* 0x00b81f0011077f89 */ /* 0x000eaa00000e0000 */
        /* <DEDUP_REMOVED lines=9> */
[----:B------:R1:W4:Y:S03]  /*9970*/  SHFL.IDX PT, R14, R16, 0x7, 0x181f ;  /* 0x00f81f00100e7f89 */ /* 0x00032600000e0000 */
[----:B--2---:R-:W-:Y:S02]  /*9980*/  IMAD.X R3, RZ, RZ, R7, P1 ;  /* 0x000000ffff037224 */ /* 0x004fe400008e0607 */
[----:B------:R1:W2:Y:S04]  /*9990*/  SHFL.IDX PT, R7, R17, 0x7, 0x181f ;  /* 0x00f81f0011077f89 */ /* 0x0002a800000e0000 */
[----:B------:R3:W-:Y:S01]  /*99a0*/  LDGSTS.E.BYPASS.LTC128B.128 [R0+0x2c00], desc[UR50][R2.64], !P0 ;  /* 0x02c0000002007fae */ /* 0x0007e2000c101d72 */
[----:B------:R-:W-:-:S02]  /*99b0*/  ISETP.LT.OR P0, PT, R6, 0x61, P2 ;  /* 0x000000610600780c */ /* 0x000fc40001701670 */
[----:B---3--:R-:W-:-:S05]  /*99c0*/  IADD3 R2, P1, R10, R5, RZ ;  /* 0x000000050a027210 */ /* 0x008fca0007f3e0ff */
[----:B0-----:R-:W-:-:S06]  /*99d0*/  IMAD.X R3, RZ, RZ, R8, P1 ;  /* 0x000000ffff037224 */ /* 0x001fcc00008e0608 */
[----:B--2-4-:R1:W-:Y:S02]  /*99e0*/  LDGSTS.E.BYPASS.LTC128B.128 [R0+0x3400], desc[UR50][R2.64], !P0 ;  /* 0x0340000002007fae */ /* 0x0143e4000c101d72 */
.L_x_186:
[----:B------:R-:W-:Y:S02]  /*99f0*/  ISETP.LT.OR P0, PT, R6, 0x71, P2 ;  /* 0x000000710600780c */ /* 0x000fe40001701670 */
[----:B-1----:R-:W-:-:S05]  /*9a00*/  IADD3 R2, P1, R14, R5, RZ ;  /* 0x000000050e027210 */ /* 0x002fca0007f3e0ff */
[----:B------:R-:W-:-:S06]  /*9a10*/  IMAD.X R3, RZ, RZ, R7, P1 ;  /* 0x000000ffff037224 */ /* 0x000fcc00008e0607 */
[----:B------:R-:W-:Y:S01]  /*9a20*/  @!PT LDS RZ, [RZ] ;  /* 0x00000000fffff984 */ /* 0x000fe20000000800 */
[----:B------:R-:W-:Y:S01]  /*9a30*/  @!PT LDS RZ, [RZ] ;  /* 0x00000000fffff984 */ /* 0x000fe20000000800 */
[----:B------:R-:W-:Y:S01]  /*9a40*/  @!PT LDS RZ, [RZ] ;  /* 0x00000000fffff984 */ /* 0x000fe20000000800 */
[----:B------:R0:W-:Y:S01]  /*9a50*/  LDGSTS.E.BYPASS.LTC128B.128 [R0+0x3c00], desc[UR50][R2.64], !P0 ;  /* 0x03c0000002007fae */ /* 0x0001e2000c101d72 */
[----:B------:R-:W-:Y:S01]  /*9a60*/  PLOP3.LUT P0, PT, PT, PT, PT, 0x80, 0x0 ;  /* 0x000000000000781c */ /* 0x000fe20003f0f070 */
[----:B------:R-:W-:-:S12]  /*9a70*/  NOP ;  /* 0x0000000000007918 */ /* 0x000fd80000000000 */
.L_x_65:
        /* <DEDUP_REMOVED lines=11> */
.L_x_66:
[----:B------:R-:W2:Y:S01]  /*9b30*/  LDL.LU R2, [R1+0x8] ;  /* 0x0000080001027983 */ /* 0x000ea20000300800 */
[----:B------:R-:W-:Y:S01]  /*9b40*/  ULDC UR4, c[0x0][0xc34] ;  /* 0x00030d0000047ab9 */ /* 0x000fe20000000800 */
[----:B------:R0:W-:Y:S02]  /*9b50*/  SYNCS.ARRIVE.TRANS64.A1T0 RZ, [R4+URZ+0x16850], RZ ;  /* 0x016850ff04ff79a7 */ /* 0x0001e4000810003f */
[----:B------:R-:W3:Y:S01]  /*9b60*/  LDL.LU R0, [R1+0xc] ;  /* 0x00000c0001007983 */ /* 0x000ee20000300800 */
[----:B------:R-:W-:-:S05]  /*9b70*/  VIADD R22, R22, 0x1 ;  /* 0x0000000116167836 */ /* 0x000fca0000000000 */
[----:B------:R-:W-:-:S04]  /*9b80*/  ISETP.NE.AND P0, PT, R22, 0x2, PT ;  /* 0x000000021600780c */ /* 0x000fc80003f05270 */
[----:B------:R-:W-:Y:S02]  /*9b90*/  SEL R3, RZ, 0x1, P0 ;  /* 0x00000001ff037807 */ /* 0x000fe40000000000 */
[----:B------:R-:W-:Y:S02]  /*9ba0*/  SEL R22, R22, RZ, P0 ;  /* 0x000000ff16167207 */ /* 0x000fe40000000000 */
[----:B------:R-:W-:Y:S01]  /*9bb0*/  LOP3.LUT R24, R24, R3, RZ, 0x3c, !PT ;  /* 0x0000000318187212 */ /* 0x000fe200078e3cff */
[----:B--2---:R-:W-:Y:S01]  /*9bc0*/  VIADD R2, R2, UR43 ;  /* 0x0000002b02027c36 */ /* 0x004fe20008000000 */
[----:B---3--:R-:W-:-:S04]  /*9bd0*/  IADD3 R0, R0, 0x1, RZ ;  /* 0x0000000100007810 */ /* 0x008fc80007ffe0ff */
[----:B------:R0:W-:Y:S01]  /*9be0*/  STL [R1+0x8], R2 ;  /* 0x0000080201007387 */ /* 0x0001e20000100800 */
[----:B------:R-:W-:-:S03]  /*9bf0*/  ISETP.GE.AND P1, PT, R2, UR4, PT ;  /* 0x0000000402007c0c */ /* 0x000fc6000bf26270 */
[----:B------:R0:W-:Y:S10]  /*9c00*/  STL [R1+0xc], R0 ;  /* 0x00000c0001007387 */ /* 0x0001f40000100800 */
[----:B0-----:R-:W-:Y:S05]  /*9c10*/  @!P1 BRA `(.L_x_67) ;  /* 0xffffffc800909947 */ /* 0x001fea000383ffff */
[----:B------:R-:W-:-:S07]  /*9c20*/  LOP3.LUT R0, R0, 0x1, RZ, 0xc, !PT ;  /* 0x0000000100007812 */ /* 0x000fce00078e0cff */
.L_x_32:
[----:B------:R-:W0:Y:S01]  /*9c30*/  S2R R3, SR_CgaCtaId ;  /* 0x0000000000037919 */ /* 0x000e220000008800 */
[----:B------:R-:W-:Y:S01]  /*9c40*/  MOV R2, 0x400 ;  /* 0x0000040000027802 */ /* 0x000fe20000000f00 */
[----:B------:R-:W-:Y:S01]  /*9c50*/  BSSY B0, `(.L_x_68) ;  /* 0x0000005000007945 */ /* 0x000fe20003800000 */
[----:B------:R-:W-:Y:S02]  /*9c60*/  SHF.L.U32 R0, R0, 0x1f, RZ ;  /* 0x0000001f00007819 */ /* 0x000fe400000006ff */
[----:B0-----:R-:W-:-:S04]  /*9c70*/  LEA R7, R3, R2, 0x18 ;  /* 0x0000000203077211 */ /* 0x001fc800078ec0ff */
[----:B------:R-:W0:Y:S02]  /*9c80*/  SYNCS.PHASECHK.TRANS64.TRYWAIT P0, [R7+URZ+0x16820], R0 ;  /* 0x01682000070075a7 */ /* 0x000e24000800017f */
[----:B0-----:R-:W-:Y:S05]  /*9c90*/  @!P0 BRA `(.L_x_69) ;  /* 0x0000003c00208947 */ /* 0x001fea0003800000 */
.L_x_187:
[----:B-1----:R-:W-:Y:S05]  /*9ca0*/  BSYNC B0 ;  /* 0x0000000000007941 */ /* 0x002fea0003800000 */
.L_x_68:
[----:B------:R-:W-:-:S03]  /*9cb0*/  UMOV UR4, 0xffffffff ;  /* 0xffffffff00047882 */ /* 0x000fc60000000000 */
[----:B------:R-:W-:Y:S05]  /*9cc0*/  BRA.DIV UR4, `(.L_x_70) ;  /* 0x0000003e04287947 */ /* 0x000fea000b800000 */
[----:B0-----:R-:W0:Y:S02]  /*9cd0*/  S2R R0, SR_TID.X ;  /* 0x0000000000007919 */ /* 0x001e240000002100 */
[----:B0-----:R-:W-:-:S04]  /*9ce0*/  SHF.R.U32.HI R0, RZ, 0x5, R0 ;  /* 0x00000005ff007819 */ /* 0x001fc80000011600 */
[----:B------:R-:W-:-:S05]  /*9cf0*/  LOP3.LUT R0, R0, 0x3, RZ, 0xc0, !PT ;  /* 0x0000000300007812 */ /* 0x000fca00078ec0ff */
[----:B------:R0:W1:Y:S02]  /*9d00*/  SHFL.IDX PT, R14, R0, RZ, 0x1f ;  /* 0x00001fff000e7589 */ /* 0x00006400000e0000 */
.L_x_190:
[----:B-1----:R-:W-:Y:S01]  /*9d10*/  ISETP.NE.AND P0, PT, R14, RZ, PT ;  /* 0x000000ff0e00720c */ /* 0x002fe20003f05270 */
[----:B------:R-:W-:-:S12]  /*9d20*/  BSSY B0, `(.L_x_71) ;  /* 0x0000024000007945 */ /* 0x000fd80003800000 */
[----:B------:R-:W-:Y:S05]  /*9d30*/  @P0 BRA `(.L_x_72) ;  /* 0x0000000000880947 */ /* 0x000fea0003800000 */
[----:B------:R-:W-:-:S03]  /*9d40*/  UMOV UR4, 0xffffffff ;  /* 0xffffffff00047882 */ /* 0x000fc60000000000 */
[----:B------:R-:W-:Y:S05]  /*9d50*/  BRA.DIV UR4, `(.L_x_73) ;  /* 0x0000003e04387947 */ /* 0x000fea000b800000 */
[----:B------:R-:W-:-:S13]  /*9d60*/  ELECT P6, URZ, PT ;  /* 0x00000000003f782f */ /* 0x000fda00038c0000 */
.L_x_193:
[----:B------:R-:W-:Y:S05]  /*9d70*/  @!P6 BRA `(.L_x_72) ;  /* 0x000000000078e947 */ /* 0x000fea0003800000 */
[----:B------:R-:W-:-:S06]  /*9d80*/  ULOP3.LUT UR4, UR39, 0x2, URZ, 0xfc, !UPT ;  /* 0x0000000227047892 */ /* 0x000fcc000f8efc3f */
[----:B0-----:R-:W-:-:S05]  /*9d90*/  IMAD.U32 R0, RZ, RZ, UR4 ;  /* 0x00000004ff007e24 */ /* 0x001fca000f8e00ff */
[----:B------:R-:W-:-:S13]  /*9da0*/  ISETP.NE.AND P0, PT, R0, 0x3, PT ;  /* 0x000000030000780c */ /* 0x000fda0003f05270 */
[----:B------:R-:W-:Y:S05]  /*9db0*/  @!P0 BRA `(.L_x_74) ;  /* 0x0000000000048947 */ /* 0x000fea0003800000 */
[----:B------:R-:W-:Y:S01]  /*9dc0*/  BPT.TRAP 0x1 ;  /* 0x000000040000795c */ /* 0x000fe20000300000 */
.L_x_74:
[----:B------:R-:W-:Y:S01]  /*9dd0*/  IMAD R5, R22, 0x8, R7 ;  /* 0x0000000816057824 */ /* 0x000fe200078e0207 */
[----:B------:R-:W-:Y:S01]  /*9de0*/  SHF.L.U32 R0, R24, 0x1f, RZ ;  /* 0x0000001f18007819 */ /* 0x000fe200000006ff */
[----:B------:R-:W-:-:S03]  /*9df0*/  VIADD R22, R22, 0x1 ;  /* 0x0000000116167836 */ /* 0x000fc60000000000 */
[----:B------:R-:W0:Y:S02]  /*9e00*/  SYNCS.PHASECHK.TRANS64.TRYWAIT P1, [R5+URZ+0x16840], R0 ;  /* 0x01684000050075a7 */ /* 0x000e24000802017f */
[----:B------:R-:W-:-:S04]  /*9e10*/  ISETP.NE.AND P2, PT, R22, 0x2, PT ;  /* 0x000000021600780c */ /* 0x000fc80003f45270 */
[----:B------:R-:W-:Y:S01]  /*9e20*/  SEL R3, RZ, 0x1, P2 ;  /* 0x00000001ff037807 */ /* 0x000fe20001000000 */
[----:B0-----:R-:W-:Y:S08]  /*9e30*/  @!P1 BRA `(.L_x_75) ;  /* 0x0000003c00209947 */ /* 0x001ff00003800000 */
.L_x_194:
[----:B------:R-:W-:Y:S02]  /*9e40*/  SEL R22, R22, RZ, P2 ;  /* 0x000000ff16167207 */ /* 0x000fe40001000000 */
[----:B------:R-:W-:Y:S01]  /*9e50*/  LOP3.LUT R2, R24, R3, RZ, 0x3c, !PT ;  /* 0x0000000318027212 */ /* 0x000fe200078e3cff */
[----:B------:R-:W-:Y:S06]  /*9e60*/  @!P0 BRA `(.L_x_76) ;  /* 0x0000000000048947 */ /* 0x000fec0003800000 */
[----:B------:R-:W-:Y:S01]  /*9e70*/  BPT.TRAP 0x1 ;  /* 0x000000040000795c */ /* 0x000fe20000300000 */
.L_x_76:
[----:B------:R-:W-:Y:S01]  /*9e80*/  IMAD R3, R22, 0x8, R7 ;  /* 0x0000000816037824 */ /* 0x000fe200078e0207 */
[----:B------:R-:W-:-:S04]  /*9e90*/  SHF.L.U32 R2, R2, 0x1f, RZ ;  /* 0x0000001f02027819 */ /* 0x000fc800000006ff */
[----:B------:R-:W1:Y:S02]  /*9ea0*/  SYNCS.PHASECHK.TRANS64.TRYWAIT P1, [R3+URZ+0x16840], R2 ;  /* 0x01684002030075a7 */ /* 0x000e64000802017f */
[----:B-1----:R-:W-:Y:S05]  /*9eb0*/  @!P1 BRA `(.L_x_77) ;  /* 0x0000003c00149947 */ /* 0x002fea0003800000 */
.L_x_195:
[----:B------:R-:W-:Y:S05]  /*9ec0*/  @!P0 BRA `(.L_x_78) ;  /* 0x0000000000048947 */ /* 0x000fea0003800000 */
[----:B------:R-:W-:Y:S01]  /*9ed0*/  BPT.TRAP 0x1 ;  /* 0x000000040000795c */ /* 0x000fe20000300000 */
.L_x_78:
[----:B------:R-:W2:Y:S02]  /*9ee0*/  SYNCS.PHASECHK.TRANS64.TRYWAIT P1, [R5+URZ+0x16860], R0 ;  /* 0x01686000050075a7 */ /* 0x000ea4000802017f */
[----:B--2---:R-:W-:Y:S05]  /*9ef0*/  @!P1 BRA `(.L_x_79) ;  /* 0x0000003c00189947 */ /* 0x004fea0003800000 */
.L_x_196:
[----:B------:R-:W-:Y:S05]  /*9f00*/  @!P0 BRA `(.L_x_80) ;  /* 0x0000000000048947 */ /* 0x000fea0003800000 */
[----:B------:R-:W-:Y:S01]  /*9f10*/  BPT.TRAP 0x1 ;  /* 0x000000040000795c */ /* 0x000fe20000300000 */
.L_x_80:
[----:B---3--:R3:W4:Y:S02]  /*9f20*/  SYNCS.PHASECHK.TRANS64.TRYWAIT P0, [R3+URZ+0x16860], R2 ;  /* 0x01686002030075a7 */ /* 0x008724000800017f */
[----:B----4-:R-:W-:Y:S05]  /*9f30*/  @!P0 NANOSLEEP.SYNCS 0x989680 ;  /* 0x009896800000895d */ /* 0x010fea0003900000 */
[----:B------:R-:W4:Y:S02]  /*9f40*/  @!P0 SYNCS.PHASECHK.TRANS64 P0, [R3+URZ+0x16860], R2 ;  /* 0x01686002030085a7 */ /* 0x000f24000800007f */
[----:B----4-:R-:W-:Y:S05]  /*9f50*/  @!P0 BRA `(.L_x_80) ;  /* 0xfffffffc00f08947 */ /* 0x010fea000383ffff */
.L_x_72:
[----:B------:R-:W-:Y:S05]  /*9f60*/  BSYNC B0 ;  /* 0x0000000000007941 */ /* 0x000fea0003800000 */
.L_x_71:
[----:B------:R-:W-:Y:S05]  /*9f70*/  EXIT ;  /* 0x000000000000794d */ /* 0x000fea0003800000 */
.L_x_8:
[----:B0-----:R-:W-:-:S04]  /*9f80*/  IMAD.U32 R3, RZ, RZ, UR44 ;  /* 0x0000002cff037e24 */ /* 0x001fc8000f8e00ff */
[----:B------:R0:W1:Y:S03]  /*9f90*/  SYNCS.PHASECHK.TRANS64.TRYWAIT P1, [R3+URZ+0x16800], R0 ;  /* 0x01680000030075a7 */ /* 0x000066000802017f */
[----:B-1----:R-:W-:Y:S05]  /*9fa0*/  @!P1 NANOSLEEP.SYNCS 0x989680 ;  /* 0x009896800000995d */ /* 0x002fea0003900000 */
[----:B------:R-:W1:Y:S02]  /*9fb0*/  @!P1 SYNCS.PHASECHK.TRANS64 P1, [R3+URZ+0x16800], R0 ;  /* 0x01680000030095a7 */ /* 0x000e64000802007f */
[----:B-1----:R-:W-:Y:S05]  /*9fc0*/  @!P1 BRA `(.L_x_8) ;  /* 0xfffffffc00ec9947 */ /* 0x002fea000383ffff */
[----:B------:R-:W-:Y:S05]  /*9fd0*/  BRA `(.L_x_81) ;  /* 0xffffff7000287947 */ /* 0x000fea000383ffff */
.L_x_12:
[----:B-1----:R1:W2:Y:S02]  /*9fe0*/  SYNCS.PHASECHK.TRANS64.TRYWAIT P1, [R4+URZ+0x16830], R3 ;  /* 0x01683003040075a7 */ /* 0x0022a4000802017f */
[----:B--2---:R-:W-:Y:S05]  /*9ff0*/  @!P1 NANOSLEEP.SYNCS 0x989680 ;  /* 0x009896800000995d */ /* 0x004fea0003900000 */
[----:B------:R-:W2:Y:S02]  /*a000*/  @!P1 SYNCS.PHASECHK.TRANS64 P1, [R4+URZ+0x16830], R3 ;  /* 0x01683003040095a7 */ /* 0x000ea4000802007f */
[----:B--2---:R-:W-:Y:S05]  /*a010*/  @!P1 BRA `(.L_x_12) ;  /* 0xfffffffc00f09947 */ /* 0x004fea000383ffff */
[----:B------:R-:W-:Y:S05]  /*a020*/  BRA `(.L_x_11) ;  /* 0xffffff7000487947 */ /* 0x000fea000383ffff */
.L_x_18:
[----:B-1----:R-:W-:-:S04]  /*a030*/  IMAD.U32 R3, RZ, RZ, UR6 ;  /* 0x00000006ff037e24 */ /* 0x002fc8000f8e00ff */
[----:B------:R1:W2:Y:S03]  /*a040*/  SYNCS.PHASECHK.TRANS64.TRYWAIT P1, [R3+URZ+0x16830], R0 ;  /* 0x01683000030075a7 */ /* 0x0002a6000802017f */
[----:B--2---:R-:W-:Y:S05]  /*a050*/  @!P1 NANOSLEEP.SYNCS 0x989680 ;  /* 0x009896800000995d */ /* 0x004fea0003900000 */
[----:B------:R-:W2:Y:S02]  /*a060*/  @!P1 SYNCS.PHASECHK.TRANS64 P1, [R3+URZ+0x16830], R0 ;  /* 0x01683000030095a7 */ /* 0x000ea4000802007f */
[----:B--2---:R-:W-:Y:S05]  /*a070*/  @!P1 BRA `(.L_x_18) ;  /* 0xfffffffc00ec9947 */ /* 0x004fea000383ffff */
[----:B------:R-:W-:Y:S05]  /*a080*/  BRA `(.L_x_15) ;  /* 0xffffff9000647947 */ /* 0x000fea000383ffff */
.L_x_22:
[----:B-1----:R-:W-:-:S04]  /*a090*/  IMAD.U32 R3, RZ, RZ, UR6 ;  /* 0x00000006ff037e24 */ /* 0x002fc8000f8e00ff */
[----:B------:R1:W2:Y:S03]  /*a0a0*/  SYNCS.PHASECHK.TRANS64.TRYWAIT P1, [R3+URZ+0x16850], R0 ;  /* 0x01685000030075a7 */ /* 0x0002a6000802017f */
[----:B--2---:R-:W-:Y:S05]  /*a0b0*/  @!P1 NANOSLEEP.SYNCS 0x989680 ;  /* 0x009896800000995d */ /* 0x004fea0003900000 */
[----:B------:R-:W2:Y:S02]  /*a0c0*/  @!P1 SYNCS.PHASECHK.TRANS64 P1, [R3+URZ+0x16850], R0 ;  /* 0x01685000030095a7 */ /* 0x000ea4000802007f */
[----:B--2---:R-:W-:Y:S05]  /*a0d0*/  @!P1 BRA `(.L_x_22) ;  /* 0xfffffffc00ec9947 */ /* 0x004fea000383ffff */
[----:B------:R-:W-:Y:S05]  /*a0e0*/  BRA `(.L_x_19) ;  /* 0xffffff9000e07947 */ /* 0x000fea000383ffff */
.L_x_29:
[----:B-1----:R-:W-:-:S04]  /*a0f0*/  MOV R11, UR4 ;  /* 0x00000004000b7c02 */ /* 0x002fc80008000f00 */
[----:B------:R1:W2:Y:S03]  /*a100*/  SYNCS.PHASECHK.TRANS64.TRYWAIT P1, [R11+URZ+0x16850], R4 ;  /* 0x016850040b0075a7 */ /* 0x0002a6000802017f */
[----:B--2---:R-:W-:Y:S05]  /*a110*/  @!P1 NANOSLEEP.SYNCS 0x989680 ;  /* 0x009896800000995d */ /* 0x004fea0003900000 */
[----:B------:R-:W2:Y:S02]  /*a120*/  @!P1 SYNCS.PHASECHK.TRANS64 P1, [R11+URZ+0x16850], R4 ;  /* 0x016850040b0095a7 */ /* 0x000ea4000802007f */
[----:B--2---:R-:W-:Y:S05]  /*a130*/  @!P1 BRA `(.L_x_29) ;  /* 0xfffffffc00ec9947 */ /* 0x004fea000383ffff */
[----:B------:R-:W-:Y:S05]  /*a140*/  BRA `(.L_x_28) ;  /* 0xffffffac00507947 */ /* 0x000fea000383ffff */
.L_x_36:
[----:B------:R-:W1:Y:S01]  /*a150*/  S2R R16, SR_TID.X ;  /* 0x0000000000107919 */ /* 0x000e620000002100 */
[----:B------:R-:W-:Y:S01]  /*a160*/  BSSY B0, `(.L_x_82) ;  /* 0x000000a000007945 */ /* 0x000fe20003800000 */
[----:B------:R-:W-:Y:S02]  /*a170*/  IMAD.MOV.U32 R12, RZ, RZ, RZ ;  /* 0x000000ffff0c7224 */ /* 0x000fe400078e00ff */
[----:B------:R-:W-:Y:S02]  /*a180*/  IMAD.MOV.U32 R11, RZ, RZ, 0x1f ;  /* 0x0000001fff0b7424 */ /* 0x000fe400078e00ff */
[----:B------:R-:W-:Y:S01]  /*a190*/  IMAD.MOV.U32 R15, RZ, RZ, -0x1 ;  /* 0xffffffffff0f7424 */ /* 0x000fe200078e00ff */
[----:B-1----:R-:W-:-:S04]  /*a1a0*/  SHF.R.U32.HI R16, RZ, 0x5, R16 ;  /* 0x00000005ff107819 */ /* 0x002fc80000011610 */
[----:B------:R-:W-:-:S05]  /*a1b0*/  LOP3.LUT R16, R16, 0x3, RZ, 0xc0, !PT ;  /* 0x0000000310107812 */ /* 0x000fca00078ec0ff */
[----:B------:R-:W-:-:S07]  /*a1c0*/  IMAD.MOV.U32 R13, RZ, RZ, R16 ;  /* 0x000000ffff0d7224 */ /* 0x000fce00078e0010 */
[----:B0----5:R-:W-:Y:S05]  /*a1d0*/  WARPSYNC.COLLECTIVE R15, `(.L_x_83) ;  /* 0x000000000f087348 */ /* 0x021fea0003c00000 */
[----:B------:R1:W2:Y:S02]  /*a1e0*/  SHFL.IDX P6, R14, R13, R12, R11 ;  /* 0x0000000c0d0e7389 */ /* 0x0002a400000c000b */
[----:B012--5:R-:W-:Y:S01]  /*a1f0*/  ENDCOLLECTIVE ;  /* 0x000000000000791b */ /* 0x027fe20003800000 */
.L_x_83:
[----:B------:R-:W-:Y:S05]  /*a200*/  BSYNC B0 ;  /* 0x0000000000007941 */ /* 0x000fea0003800000 */
.L_x_82:
[----:B------:R-:W-:Y:S05]  /*a210*/  BRA `(.L_x_84) ;  /* 0xffffffcc00107947 */ /* 0x000fea000383ffff */
.L_x_39:
[----:B0-----:R0:W1:Y:S02]  /*a220*/  SYNCS.PHASECHK.TRANS64.TRYWAIT P0, [R0+URZ+0x16840], R2 ;  /* 0x01684002000075a7 */ /* 0x001064000800017f */
[----:B-1----:R-:W-:Y:S05]  /*a230*/  @!P0 NANOSLEEP.SYNCS 0x989680 ;  /* 0x009896800000895d */ /* 0x002fea0003900000 */
[----:B------:R-:W1:Y:S02]  /*a240*/  @!P0 SYNCS.PHASECHK.TRANS64 P0, [R0+URZ+0x16840], R2 ;  /* 0x01684002000085a7 */ /* 0x000e64000800007f */
[----:B-1----:R-:W-:Y:S05]  /*a250*/  @!P0 BRA `(.L_x_39) ;  /* 0xfffffffc00f08947 */ /* 0x002fea000383ffff */
[----:B------:R-:W-:Y:S05]  /*a260*/  BRA `(.L_x_85) ;  /* 0xffffffcc006c7947 */ /* 0x000fea000383ffff */
.L_x_40:
[----:B------:R-:W-:Y:S01]  /*a270*/  BSSY B0, `(.L_x_86) ;  /* 0x0000008000007945 */ /* 0x000fe20003800000 */
[----:B------:R-:W-:Y:S01]  /*a280*/  IMAD.MOV.U32 R13, RZ, RZ, R5 ;  /* 0x000000ffff0d7224 */ /* 0x000fe200078e0005 */
[----:B------:R-:W-:Y:S01]  /*a290*/  MOV R15, 0xffffffff ;  /* 0xffffffff000f7802 */ /* 0x000fe20000000f00 */
[----:B------:R-:W-:Y:S02]  /*a2a0*/  IMAD.MOV.U32 R12, RZ, RZ, RZ ;  /* 0x000000ffff0c7224 */ /* 0x000fe400078e00ff */
[----:B------:R-:W-:-:S07]  /*a2b0*/  IMAD.MOV.U32 R11, RZ, RZ, 0x181f ;  /* 0x0000181fff0b7424 */ /* 0x000fce00078e00ff */
[----:B------:R-:W-:Y:S05]  /*a2c0*/  WARPSYNC.COLLECTIVE R15, `(.L_x_87) ;  /* 0x000000000f087348 */ /* 0x000fea0003c00000 */
[----:B------:R0:W1:Y:S02]  /*a2d0*/  SHFL.IDX P6, R14, R13, R12, R11 ;  /* 0x0000000c0d0e7389 */ /* 0x00006400000c000b */
[----:B01----:R-:W-:Y:S01]  /*a2e0*/  ENDCOLLECTIVE ;  /* 0x000000000000791b */ /* 0x003fe20003800000 */
.L_x_87:
[----:B------:R-:W-:Y:S05]  /*a2f0*/  BSYNC B0 ;  /* 0x0000000000007941 */ /* 0x000fea0003800000 */
.L_x_86:
[----:B------:R-:W-:Y:S01]  /*a300*/  IMAD.MOV.U32 R13, RZ, RZ, R4 ;  /* 0x000000ffff0d7224 */ /* 0x000fe200078e0004 */
[----:B------:R-:W-:Y:S01]  /*a310*/  ISETP.GE.AND P1, PT, R9, 0x1, PT ;  /* 0x000000010900780c */ /* 0x000fe20003f26270 */
[----:B------:R-:W-:Y:S02]  /*a320*/  IMAD.MOV.U32 R12, RZ, RZ, RZ ;  /* 0x000000ffff0c7224 */ /* 0x000fe400078e00ff */
[----:B------:R-:W-:Y:S02]  /*a330*/  IMAD.MOV.U32 R11, RZ, RZ, 0x181f ;  /* 0x0000181fff0b7424 */ /* 0x000fe400078e00ff */
[----:B------:R-:W-:Y:S02]  /*a340*/  IMAD.MOV.U32 R15, RZ, RZ, -0x1 ;  /* 0xffffffffff0f7424 */ /* 0x000fe400078e00ff */
[----:B------:R-:W-:-:S07]  /*a350*/  IMAD.MOV.U32 R2, RZ, RZ, R14 ;  /* 0x000000ffff027224 */ /* 0x000fce00078e000e */
[----:B------:R-:W-:Y:S05]  /*a360*/  WARPSYNC.COLLECTIVE R15, `(.L_x_88) ;  /* 0x000000000f087348 */ /* 0x000fea0003c00000 */
[----:B------:R0:W1:Y:S02]  /*a370*/  SHFL.IDX P6, R14, R13, R12, R11 ;  /* 0x0000000c0d0e7389 */ /* 0x00006400000c000b */
[----:B01----:R-:W-:Y:S01]  /*a380*/  ENDCOLLECTIVE ;  /* 0x000000000000791b */ /* 0x003fe20003800000 */
.L_x_88:
[----:B------:R-:W-:Y:S02]  /*a390*/  @P1 LEA R7, R6, UR38, 0x1 ;  /* 0x0000002606071c11 */ /* 0x000fe4000f8e08ff */
[----:B------:R-:W-:Y:S01]  /*a3a0*/  MOV R13, R5 ;  /* 0x00000005000d7202 */ /* 0x000fe20000000f00 */
[----:B------:R-:W-:Y:S02]  /*a3b0*/  IMAD.MOV.U32 R12, RZ, RZ, 0x1 ;  /* 0x00000001ff0c7424 */ /* 0x000fe400078e00ff */
[----:B------:R-:W-:-:S07]  /*a3c0*/  IMAD.MOV.U32 R3, RZ, RZ, R14 ;  /* 0x000000ffff037224 */ /* 0x000fce00078e000e */
[----:B------:R-:W-:Y:S05]  /*a3d0*/  WARPSYNC.COLLECTIVE R15, `(.L_x_89) ;  /* 0x000000000f087348 */ /* 0x000fea0003c00000 */
[----:B------:R0:W1:Y:S02]  /*a3e0*/  SHFL.IDX P6, R14, R13, R12, R11 ;  /* 0x0000000c0d0e7389 */ /* 0x00006400000c000b */
[----:B01----:R-:W-:Y:S01]  /*a3f0*/  ENDCOLLECTIVE ;  /* 0x000000000000791b */ /* 0x003fe20003800000 */
.L_x_89:
[----:B------:R-:W-:-:S05]  /*a400*/  @P1 LEA R3, P0, R8, R3, 0x1 ;  /* 0x0000000308031211 */ /* 0x000fca00078008ff */
[----:B------:R-:W-:-:S05]  /*a410*/  @P1 IMAD.X R2, RZ, RZ, R2, P0 ;  /* 0x000000ffff021224 */ /* 0x000fca00000e0602 */
[----:B------:R-:W-:Y:S01]  /*a420*/  @P1 LOP3.LUT R3, R3, R2, RZ, 0x3c, !PT ;  /* 0x0000000203031212 */ /* 0x000fe200078e3cff */
[----:B------:R-:W-:-:S03]  /*a430*/  IMAD.MOV.U32 R13, RZ, RZ, R4 ;  /* 0x000000ffff0d7224 */ /* 0x000fc600078e0004 */
[----:B------:R-:W-:-:S04]  /*a440*/  @P1 LOP3.LUT R2, R3, R2, RZ, 0x3c, !PT ;  /* 0x0000000203021212 */ /* 0x000fc800078e3cff */
[----:B------:R-:W-:-:S05]  /*a450*/  @P1 LOP3.LUT R3, R3, R2, RZ, 0x3c, !PT ;  /* 0x0000000203031212 */ /* 0x000fca00078e3cff */
[----:B------:R-:W-:Y:S01]  /*a460*/  @!PT LDS RZ, [RZ] ;  /* 0x00000000fffff984 */ /* 0x000fe20000000800 */
[----:B------:R-:W-:Y:S01]  /*a470*/  @!PT LDS RZ, [RZ] ;  /* 0x00000000fffff984 */ /* 0x000fe20000000800 */
[----:B------:R-:W-:Y:S01]  /*a480*/  @!PT LDS RZ, [RZ] ;  /* 0x00000000fffff984 */ /* 0x000fe20000000800 */
[----:B------:R0:W-:Y:S01]  /*a490*/  @P1 LDGSTS.E.BYPASS.LTC128B.128 [R7+0xe400], desc[UR50][R2.64], !P2 ;  /* 0x0e40000002071fae */ /* 0x0001e2000d101d72 */
[----:B------:R-:W-:Y:S01]  /*a4a0*/  ISETP.GE.AND P1, PT, R9, 0x11, PT ;  /* 0x000000110900780c */ /* 0x000fe20003f26270 */
[----:B0-----:R-:W-:-:S12]  /*a4b0*/  IMAD.MOV.U32 R2, RZ, RZ, R14 ;  /* 0x000000ffff027224 */ /* 0x001fd800078e000e */
[----:B------:R-:W-:Y:S05]  /*a4c0*/  WARPSYNC.COLLECTIVE R15, `(.L_x_90) ;  /* 0x000000000f087348 */ /* 0x000fea0003c00000 */
[----:B------:R0:W1:Y:S02]  /*a4d0*/  SHFL.IDX P6, R14, R13, R12, R11 ;  /* 0x0000000c0d0e7389 */ /* 0x00006400000c000b */
[----:B01----:R-:W-:Y:S01]  /*a4e0*/  ENDCOLLECTIVE ;  /* 0x000000000000791b */ /* 0x003fe20003800000 */
.L_x_90:
[----:B------:R-:W-:Y:S01]  /*a4f0*/  @P1 LEA R7, R6, UR38, 0x1 ;  /* 0x0000002606071c11 */ /* 0x000fe2000f8e08ff */
[----:B------:R-:W-:Y:S02]  /*a500*/  IMAD.MOV.U32 R13, RZ, RZ, R5 ;  /* 0x000000ffff0d7224 */ /* 0x000fe400078e0005 */
[----:B------:R-:W-:Y:S02]  /*a510*/  IMAD.MOV.U32 R12, RZ, RZ, 0x2 ;  /* 0x00000002ff0c7424 */ /* 0x000fe400078e00ff */
[----:B------:R-:W-:-:S07]  /*a520*/  IMAD.MOV.U32 R3, RZ, RZ, R14 ;  /* 0x000000ffff037224 */ /* 0x000fce00078e000e */
[----:B------:R-:W-:Y:S05]  /*a530*/  WARPSYNC.COLLECTIVE R15, `(.L_x_91) ;  /* 0x000000000f087348 */ /* 0x000fea0003c00000 */
[----:B------:R0:W1:Y:S02]  /*a540*/  SHFL.IDX P6, R14, R13, R12, R11 ;  /* 0x0000000c0d0e7389 */ /* 0x00006400000c000b */
[----:B01----:R-:W-:Y:S01]  /*a550*/  ENDCOLLECTIVE ;  /* 0x000000000000791b */ /* 0x003fe20003800000 */
.L_x_91:
        /* <DEDUP_REMOVED lines=10> */
[----:B------:R-:W-:Y:S02]  /*a600*/  ISETP.GE.AND P1, PT, R9, 0x21, PT ;  /* 0x000000210900780c */ /* 0x000fe40003f26270 */
[----:B0-----:R-:W-:-:S11]  /*a610*/  MOV R2, R14 ;  /* 0x0000000e00027202 */ /* 0x001fd60000000f00 */
[----:B------:R-:W-:Y:S05]  /*a620*/  WARPSYNC.COLLECTIVE R15, `(.L_x_92) ;  /* 0x000000000f087348 */ /* 0x000fea0003c00000 */
[----:B------:R0:W1:Y:S02]  /*a630*/  SHFL.IDX P6, R14, R13, R12, R11 ;  /* 0x0000000c0d0e7389 */ /* 0x00006400000c000b */
[----:B01----:R-:W-:Y:S01]  /*a640*/  ENDCOLLECTIVE ;  /* 0x000000000000791b */ /* 0x003fe20003800000 */
.L_x_92:
[----:B------:R-:W-:Y:S01]  /*a650*/  @P1 LEA R7, R6, UR38, 0x1 ;  /* 0x0000002606071c11 */ /* 0x000fe2000f8e08ff */
[----:B------:R-:W-:Y:S02]  /*a660*/  IMAD.MOV.U32 R13, RZ, RZ, R5 ;  /* 0x000000ffff0d7224 */ /* 0x000fe400078e0005 */
[----:B------:R-:W-:Y:S02]  /*a670*/  IMAD.MOV.U32 R12, RZ, RZ, 0x3 ;  /* 0x00000003ff0c7424 */ /* 0x000fe400078e00ff */
[----:B------:R-:W-:-:S07]  /*a680*/  IMAD.MOV.U32 R3, RZ, RZ, R14 ;  /* 0x000000ffff037224 */ /* 0x000fce00078e000e */
[----:B------:R-:W-:Y:S05]  /*a690*/  WARPSYNC.COLLECTIVE R15, `(.L_x_93) ;  /* 0x000000000f087348 */ /* 0x000fea0003c00000 */
[----:B------:R0:W1:Y:S02]  /*a6a0*/  SHFL.IDX P6, R14, R13, R12, R11 ;  /* 0x0000000c0d0e7389 */ /* 0x00006400000c000b */
[----:B01----:R-:W-:Y:S01]  /*a6b0*/  ENDCOLLECTIVE ;  /* 0x000000000000791b */ /* 0x003fe20003800000 */
.L_x_93:
        /* <DEDUP_REMOVED lines=15> */
.L_x_94:
[----:B------:R-:W-:Y:S01]  /*a7b0*/  @P1 LEA R7, R6, UR38, 0x1 ;  /* 0x0000002606071c11 */ /* 0x000fe2000f8e08ff */
[----:B------:R-:W-:Y:S02]  /*a7c0*/  IMAD.MOV.U32 R13, RZ, RZ, R5 ;  /* 0x000000ffff0d7224 */ /* 0x000fe400078e0005 */
[----:B------:R-:W-:Y:S01]  /*a7d0*/  IMAD.MOV.U32 R12, RZ, RZ, 0x4 ;  /* 0x00000004ff0c7424 */ /* 0x000fe200078e00ff */
[----:B------:R-:W-:-:S07]  /*a7e0*/  MOV R3, R14 ;  /* 0x0000000e00037202 */ /* 0x000fce0000000f00 */
[----:B------:R-:W-:Y:S05]  /*a7f0*/  WARPSYNC.COLLECTIVE R15, `(.L_x_95) ;  /* 0x000000000f087348 */ /* 0x000fea0003c00000 */
[----:B------:R0:W1:Y:S02]  /*a800*/  SHFL.IDX P6, R14, R13, R12, R11 ;  /* 0x0000000c0d0e7389 */ /* 0x00006400000c000b */
[----:B01----:R-:W-:Y:S01]  /*a810*/  ENDCOLLECTIVE ;  /* 0x000000000000791b */ /* 0x003fe20003800000 */
.L_x_95:
        /* <DEDUP_REMOVED lines=15> */
.L_x_96:
[----:B------:R-:W-:Y:S02]  /*a910*/  @P1 LEA R7, R6, UR38, 0x1 ;  /* 0x0000002606071c11 */ /* 0x000fe4000f8e08ff */
[----:B------:R-:W-:Y:S01]  /*a920*/  MOV R13, R5 ;  /* 0x00000005000d7202 */ /* 0x000fe20000000f00 */
[----:B------:R-:W-:Y:S02]  /*a930*/  IMAD.MOV.U32 R12, RZ, RZ, 0x5 ;  /* 0x00000005ff0c7424 */ /* 0x000fe400078e00ff */
[----:B------:R-:W-:-:S07]  /*a940*/  IMAD.MOV.U32 R3, RZ, RZ, R14 ;  /* 0x000000ffff037224 */ /* 0x000fce00078e000e */
[----:B------:R-:W-:Y:S05]  /*a950*/  WARPSYNC.COLLECTIVE R15, `(.L_x_97) ;  /* 0x000000000f087348 */ /* 0x000fea0003c00000 */
[----:B------:R0:W1:Y:S02]  /*a960*/  SHFL.IDX P6, R14, R13, R12, R11 ;  /* 0x0000000c0d0e7389 */ /* 0x00006400000c000b */
[----:B01----:R-:W-:Y:S01]  /*a970*/  ENDCOLLECTIVE ;  /* 0x000000000000791b */ /* 0x003fe20003800000 */
.L_x_97:
        /* <DEDUP_REMOVED lines=15> */
.L_x_98:
[----:B------:R-:W-:Y:S01]  /*aa70*/  @P1 LEA R7, R6, UR38, 0x1 ;  /* 0x0000002606071c11 */ /* 0x000fe2000f8e08ff */
[----:B------:R-:W-:Y:S02]  /*aa80*/  IMAD.MOV.U32 R13, RZ, RZ, R5 ;  /* 0x000000ffff0d7224 */ /* 0x000fe400078e0005 */
[----:B------:R-:W-:Y:S02]  /*aa90*/  IMAD.MOV.U32 R12, RZ, RZ, 0x6 ;  /* 0x00000006ff0c7424 */ /* 0x000fe400078e00ff */
[----:B------:R-:W-:-:S07]  /*aaa0*/  IMAD.MOV.U32 R3, RZ, RZ, R14 ;  /* 0x000000ffff037224 */ /* 0x000fce00078e000e */
[----:B------:R-:W-:Y:S05]  /*aab0*/  WARPSYNC.COLLECTIVE R15, `(.L_x_99) ;  /* 0x000000000f087348 */ /* 0x000fea0003c00000 */
[----:B------:R0:W1:Y:S02]  /*aac0*/  SHFL.IDX P6, R14, R13, R12, R11 ;  /* 0x0000000c0d0e7389 */ /* 0x00006400000c000b */
[----:B01----:R-:W-:Y:S01]  /*aad0*/  ENDCOLLECTIVE ;  /* 0x000000000000791b */ /* 0x003fe20003800000 */
.L_x_99:
        /* <DEDUP_REMOVED lines=15> */
.L_x_100:
[----:B------:R-:W-:Y:S01]  /*abd0*/  @P1 LEA R7, R6, UR38, 0x1 ;  /* 0x0000002606071c11 */ /* 0x000fe2000f8e08ff */
[----:B------:R-:W-:Y:S02]  /*abe0*/  IMAD.MOV.U32 R13, RZ, RZ, R5 ;  /* 0x000000ffff0d7224 */ /* 0x000fe400078e0005 */
[----:B------:R-:W-:Y:S02]  /*abf0*/  IMAD.MOV.U32 R12, RZ, RZ, 0x7 ;  /* 0x00000007ff0c7424 */ /* 0x000fe400078e00ff */
[----:B------:R-:W-:-:S07]  /*ac00*/  IMAD.MOV.U32 R3, RZ, RZ, R14 ;  /* 0x000000ffff037224 */ /* 0x000fce00078e000e */
[----:B------:R-:W-:Y:S05]  /*ac10*/  WARPSYNC.COLLECTIVE R15, `(.L_x_101) ;  /* 0x000000000f087348 */ /* 0x000fea0003c00000 */
[----:B------:R0:W1:Y:S02]  /*ac20*/  SHFL.IDX P6, R14, R13, R12, R11 ;  /* 0x0000000c0d0e7389 */ /* 0x00006400000c000b */
[----:B01----:R-:W-:Y:S01]  /*ac30*/  ENDCOLLECTIVE ;  /* 0x000000000000791b */ /* 0x003fe20003800000 */
.L_x_101:
[----:B------:R-:W-:-:S05]  /*ac40*/  @P1 LEA R3, P0, R8, R3, 0x1 ;  /* 0x0000000308031211 */ /* 0x000fca00078008ff */
[----:B------:R-:W-:-:S05]  /*ac50*/  @P1 IMAD.X R2, RZ, RZ, R2, P0 ;  /* 0x000000ffff021224 */ /* 0x000fca00000e0602 */
[----:B------:R-:W-:Y:S01]  /*ac60*/  @P1 LOP3.LUT R3, R3, R2, RZ, 0x3c, !PT ;  /* 0x0000000203031212 */ /* 0x000fe200078e3cff */
[----:B------:R-:W-:-:S03]  /*ac70*/  IMAD.MOV.U32 R13, RZ, RZ, R4 ;  /* 0x000000ffff0d7224 */ /* 0x000fc600078e0004 */
[----:B------:R-:W-:-:S04]  /*ac80*/  @P1 LOP3.LUT R2, R3, R2, RZ, 0x3c, !PT ;  /* 0x0000000203021212 */ /* 0x000fc800078e3cff */
[----:B------:R-:W-:Y:S01]  /*ac90*/  @P1 LOP3.LUT R3, R3, R2, RZ, 0x3c, !PT ;  /* 0x0000000203031212 */ /* 0x000fe200078e3cff */
[----:B------:R-:W-:-:S04]  /*aca0*/  IMAD.MOV.U32 R5, RZ, RZ, R14 ;  /* 0x000000ffff057224 */ /* 0x000fc800078e000e */
[----:B------:R-:W-:Y:S01]  /*acb0*/  @!PT LDS RZ, [RZ] ;  /* 0x00000000fffff984 */ /* 0x000fe20000000800 */
[----:B------:R-:W-:Y:S01]  /*acc0*/  @!PT LDS RZ, [RZ] ;  /* 0x00000000fffff984 */ /* 0x000fe20000000800 */
[----:B------:R-:W-:Y:S01]  /*acd0*/  @!PT LDS RZ, [RZ] ;  /* 0x00000000fffff984 */ /* 0x000fe20000000800 */
[----:B------:R0:W-:Y:S03]  /*ace0*/  @P1 LDGSTS.E.BYPASS.LTC128B.128 [R7+0x11400], desc[UR50][R2.64], !P2 ;  /* 0x1140000002071fae */ /* 0x0001e6000d101d72 */
[----:B0-----:R-:W-:Y:S05]  /*acf0*/  WARPSYNC.COLLECTIVE R15, `(.L_x_102) ;  /* 0x000000000f087348 */ /* 0x001fea0003c00000 */
[----:B------:R1:W2:Y:S02]  /*ad00*/  SHFL.IDX P6, R14, R13, R12, R11 ;  /* 0x0000000c0d0e7389 */ /* 0x0002a400000c000b */
[----:B012---:R-:W-:Y:S01]  /*ad10*/  ENDCOLLECTIVE ;  /* 0x000000000000791b */ /* 0x007fe20003800000 */
.L_x_102:
[----:B------:R-:W-:Y:S05]  /*ad20*/  BRA `(.L_x_103) ;  /* 0xffffffc800587947 */ /* 0x000fea000383ffff */
.L_x_44:
[----:B------:R-:W-:Y:S01]  /*ad30*/  MOV R13, R4 ;  /* 0x00000004000d7202 */ /* 0x000fe20000000f00 */
[----:B------:R-:W-:Y:S02]  /*ad40*/  IMAD.MOV.U32 R12, RZ, RZ, RZ ;  /* 0x000000ffff0c7224 */ /* 0x000fe400078e00ff */
[----:B------:R-:W-:Y:S02]  /*ad50*/  IMAD.MOV.U32 R11, RZ, RZ, 0x181f ;  /* 0x0000181fff0b7424 */ /* 0x000fe400078e00ff */
[----:B------:R-:W-:Y:S02]  /*ad60*/  IMAD.MOV.U32 R15, RZ, RZ, -0x1 ;  /* 0xffffffffff0f7424 */ /* 0x000fe400078e00ff */
[----:B------:R-:W-:-:S07]  /*ad70*/  IMAD R0, R0, 0xc0, R21 ;  /* 0x000000c000007824 */ /* 0x000fce00078e0215 */
[----:B------:R-:W-:Y:S05]  /*ad80*/  WARPSYNC.COLLECTIVE R15, `(.L_x_104) ;  /* 0x000000000f087348 */ /* 0x000fea0003c00000 */
[----:B------:R0:W1:Y:S02]  /*ad90*/  SHFL.IDX P6, R14, R13, R12, R11 ;  /* 0x0000000c0d0e7389 */ /* 0x00006400000c000b */
[----:B01----:R-:W-:Y:S01]  /*ada0*/  ENDCOLLECTIVE ;  /* 0x000000000000791b */ /* 0x003fe20003800000 */
.L_x_104:
[C---:B------:R-:W-:Y:S02]  /*adb0*/  ISETP.GE.AND P1, PT, R0.reuse, UR37, PT ;  /* 0x0000002500007c0c */ /* 0x040fe4000bf26270 */
[----:B------:R-:W-:Y:S01]  /*adc0*/  IADD3 R8, R0, 0x10, RZ ;  /* 0x0000001000087810 */ /* 0x000fe20007ffe0ff */
[----:B------:R-:W-:Y:S02]  /*add0*/  IMAD.MOV.U32 R13, RZ, RZ, R5 ;  /* 0x000000ffff0d7224 */ /* 0x000fe400078e0005 */
[----:B------:R-:W-:-:S08]  /*ade0*/  IMAD.MOV.U32 R2, RZ, RZ, R14 ;  /* 0x000000ffff027224 */ /* 0x000fd000078e000e */
[----:B------:R-:W-:Y:S05]  /*adf0*/  WARPSYNC.COLLECTIVE R15, `(.L_x_105) ;  /* 0x000000000f087348 */ /* 0x000fea0003c00000 */
[----:B------:R0:W1:Y:S02]  /*ae00*/  SHFL.IDX P6, R14, R13, R12, R11 ;  /* 0x0000000c0d0e7389 */ /* 0x00006400000c000b */
[----:B01----:R-:W-:Y:S01]  /*ae10*/  ENDCOLLECTIVE ;  /* 0x000000000000791b */ /* 0x003fe20003800000 */
.L_x_105:
[----:B------:R-:W-:Y:S02]  /*ae20*/  IMAD.MOV.U32 R13, RZ, RZ, R4 ;  /* 0x000000ffff0d7224 */ /* 0x000fe400078e0004 */
[----:B------:R-:W-:Y:S02]  /*ae30*/  IMAD.MOV.U32 R12, RZ, RZ, 0x1 ;  /* 0x00000001ff0c7424 */ /* 0x000fe400078e00ff */
[----:B------:R-:W-:-:S07]  /*ae40*/  IMAD.MOV.U32 R3, RZ, RZ, R14 ;  /* 0x000000ffff037224 */ /* 0x000fce00078e000e */
[----:B------:R-:W-:Y:S05]  /*ae50*/  WARPSYNC.COLLECTIVE R15, `(.L_x_106) ;  /* 0x000000000f087348 */ /* 0x000fea0003c00000 */
[----:B------:R0:W1:Y:S02]  /*ae60*/  SHFL.IDX P6, R14, R13, R12, R11 ;  /* 0x0000000c0d0e7389 */ /* 0x00006400000c000b */
[----:B01----:R-:W-:Y:S01]  /*ae70*/  ENDCOLLECTIVE ;  /* 0x000000000000791b */ /* 0x003fe20003800000 */
.L_x_106:
[----:B------:R-:W-:-:S05]  /*ae80*/  @!P1 LEA R3, P0, R20, R3, 0x1 ;  /* 0x0000000314039211 */ /* 0x000fca00078008ff */
[----:B------:R-:W-:Y:S01]  /*ae90*/  @!P1 IMAD.X R2, RZ, RZ, R2, P0 ;  /* 0x000000ffff029224 */ /* 0x000fe200000e0602 */
[----:B------:R-:W-:Y:S01]  /*aea0*/  ISETP.GE.AND P0, PT, R8, UR37, PT ;  /* 0x0000002508007c0c */ /* 0x000fe2000bf06270 */
[----:B------:R-:W-:-:S03]  /*aeb0*/  VIADD R8, R0, 0x20 ;  /* 0x0000002000087836 */ /* 0x000fc60000000000 */
[----:B------:R-:W-:Y:S01]  /*aec0*/  @!P1 LOP3.LUT R3, R3, R2, RZ, 0x3c, !PT ;  /* 0x0000000203039212 */ /* 0x000fe200078e3cff */
[----:B------:R-:W-:-:S03]  /*aed0*/  IMAD.MOV.U32 R13, RZ, RZ, R5 ;  /* 0x000000ffff0d7224 */ /* 0x000fc600078e0005 */
[----:B------:R-:W-:-:S04]  /*aee0*/  @!P1 LOP3.LUT R2, R3, R2, RZ, 0x3c, !PT ;  /* 0x0000000203029212 */ /* 0x000fc800078e3cff */
[----:B------:R-:W-:-:S05]  /*aef0*/  @!P1 LOP3.LUT R3, R3, R2, RZ, 0x3c, !PT ;  /* 0x0000000203039212 */ /* 0x000fca00078e3cff */
[----:B------:R-:W-:Y:S01]  /*af00*/  @!PT LDS RZ, [RZ] ;  /* 0x00000000fffff984 */ /* 0x000fe20000000800 */
[----:B------:R-:W-:Y:S01]  /*af10*/  @!PT LDS RZ, [RZ] ;  /* 0x00000000fffff984 */ /* 0x000fe20000000800 */
[----:B------:R-:W-:Y:S01]  /*af20*/  @!PT LDS RZ, [RZ] ;  /* 0x00000000fffff984 */ /* 0x000fe20000000800 */
[----:B------:R0:W-:Y:S02]  /*af30*/  @!P1 LDGSTS.E.BYPASS.LTC128B.128 [R18+0x8400], desc[UR50][R2.64], !P5 ;  /* 0x0840000002129fae */ /* 0x0001e4000e901d72 */
[----:B0-----:R-:W-:-:S07]  /*af40*/  IMAD.MOV.U32 R2, RZ, RZ, R14 ;  /* 0x000000ffff027224 */ /* 0x001fce00078e000e */
[----:B------:R-:W-:Y:S05]  /*af50*/  WARPSYNC.COLLECTIVE R15, `(.L_x_107) ;  /* 0x000000000f087348 */ /* 0x000fea0003c00000 */
[----:B------:R0:W1:Y:S02]  /*af60*/  SHFL.IDX P6, R14, R13, R12, R11 ;  /* 0x0000000c0d0e7389 */ /* 0x00006400000c000b */
[----:B01----:R-:W-:Y:S01]  /*af70*/  ENDCOLLECTIVE ;  /* 0x000000000000791b */ /* 0x003fe20003800000 */
.L_x_107:
[----:B------:R-:W-:Y:S01]  /*af80*/  MOV R13, R4 ;  /* 0x00000004000d7202 */ /* 0x000fe20000000f00 */
[----:B------:R-:W-:Y:S02]  /*af90*/  IMAD.MOV.U32 R12, RZ, RZ, 0x2 ;  /* 0x00000002ff0c7424 */ /* 0x000fe400078e00ff */
[----:B------:R-:W-:-:S07]  /*afa0*/  IMAD.MOV.U32 R3, RZ, RZ, R14 ;  /* 0x000000ffff037224 */ /* 0x000fce00078e000e */
[----:B------:R-:W-:Y:S05]  /*afb0*/  WARPSYNC.COLLECTIVE R15, `(.L_x_108) ;  /* 0x000000000f087348 */ /* 0x000fea0003c00000 */
[----:B------:R0:W1:Y:S02]  /*afc0*/  SHFL.IDX P6, R14, R13, R12, R11 ;  /* 0x0000000c0d0e7389 */ /* 0x00006400000c000b */
[----:B01----:R-:W-:Y:S01]  /*afd0*/  ENDCOLLECTIVE ;  /* 0x000000000000791b */ /* 0x003fe20003800000 */
.L_x_108:
[----:B------:R-:W-:-:S05]  /*afe0*/  @!P0 LEA R3, P1, R20, R3, 0x1 ;  /* 0x0000000314038211 */ /* 0x000fca00078208ff */
[----:B------:R-:W-:-:S05]  /*aff0*/  @!P0 IMAD.X R2, RZ, RZ, R2, P1 ;  /* 0x000000ffff028224 */ /* 0x000fca00008e0602 */
[----:B------:R-:W-:Y:S01]  /*b000*/  @!P0 LOP3.LUT R3, R3, R2, RZ, 0x3c, !PT ;  /* 0x0000000203038212 */ /* 0x000fe200078e3cff */
[----:B------:R-:W-:-:S03]  /*b010*/  IMAD.MOV.U32 R13, RZ, RZ, R5 ;  /* 0x000000ffff0d7224 */ /* 0x000fc600078e0005 */
[----:B------:R-:W-:-:S04]  /*b020*/  @!P0 LOP3.LUT R2, R3, R2, RZ, 0x3c, !PT ;  /* 0x0000000203028212 */ /* 0x000fc800078e3cff */
[----:B------:R-:W-:-:S05]  /*b030*/  @!P0 LOP3.LUT R3, R3, R2, RZ, 0x3c, !PT ;  /* 0x0000000203038212 */ /* 0x000fca00078e3cff */
[----:B------:R-:W-:Y:S01]  /*b040*/  @!PT LDS RZ, [RZ] ;  /* 0x00000000fffff984 */ /* 0x000fe20000000800 */
[----:B------:R-:W-:Y:S01]  /*b050*/  @!PT LDS RZ, [RZ] ;  /* 0x00000000fffff984 */ /* 0x000fe20000000800 */
[----:B------:R-:W-:Y:S01]  /*b060*/  @!PT LDS RZ, [RZ] ;  /* 0x00000000fffff984 */ /* 0x000fe20000000800 */
[----:B------:R0:W-:Y:S01]  /*b070*/  @!P0 LDGSTS.E.BYPASS.LTC128B.128 [R18+0x8c00], desc[UR50][R2.64], !P5 ;  /* 0x08c0000002128fae */ /* 0x0001e2000e901d72 */
[----:B------:R-:W-:Y:S01]  /*b080*/  ISETP.GE.AND P0, PT, R8, UR37, PT ;  /* 0x0000002508007c0c */ /* 0x000fe2000bf06270 */
[----:B------:R-:W-:Y:S02]  /*b090*/  VIADD R8, R0, 0x30 ;  /* 0x0000003000087836 */ /* 0x000fe40000000000 */
[----:B0-----:R-:W-:-:S10]  /*b0a0*/  IMAD.MOV.U32 R2, RZ, RZ, R14 ;  /* 0x000000ffff027224 */ /* 0x001fd400078e000e */
[----:B------:R-:W-:Y:S05]  /*b0b0*/  WARPSYNC.COLLECTIVE R15, `(.L_x_109) ;  /* 0x000000000f087348 */ /* 0x000fea0003c00000 */
[----:B------:R0:W1:Y:S02]  /*b0c0*/  SHFL.IDX P6, R14, R13, R12, R11 ;  /* 0x0000000c0d0e7389 */ /* 0x00006400000c000b */
[----:B01----:R-:W-:Y:S01]  /*b0d0*/  ENDCOLLECTIVE ;  /* 0x000000000000791b */ /* 0x003fe20003800000 */
.L_x_109:
[----:B------:R-:W-:Y:S01]  /*b0e0*/  IMAD.MOV.U32 R13, RZ, RZ, R4 ;  /* 0x000000ffff0d7224 */ /* 0x000fe200078e0004 */
[----:B------:R-:W-:Y:S01]  /*b0f0*/  MOV R12, 0x3 ;  /* 0x00000003000c7802 */ /* 0x000fe20000000f00 */
[----:B------:R-:W-:-:S07]  /*b100*/  IMAD.MOV.U32 R3, RZ, RZ, R14 ;  /* 0x000000ffff037224 */ /* 0x000fce00078e000e */
[----:B------:R-:W-:Y:S05]  /*b110*/  WARPSYNC.COLLECTIVE R15, `(.L_x_110) ;  /* 0x000000000f087348 */ /* 0x000fea0003c00000 */
[----:B------:R0:W1:Y:S02]  /*b120*/  SHFL.IDX P6, R14, R13, R12, R11 ;  /* 0x0000000c0d0e7389 */ /* 0x00006400000c000b */
[----:B01----:R-:W-:Y:S01]  /*b130*/  ENDCOLLECTIVE ;  /* 0x000000000000791b */ /* 0x003fe20003800000 */
.L_x_110:
        /* <DEDUP_REMOVED lines=16> */
.L_x_111:
[----:B------:R-:W-:Y:S02]  /*b240*/  IMAD.MOV.U32 R13, RZ, RZ, R4 ;  /* 0x000000ffff0d7224 */ /* 0x000fe400078e0004 */
[----:B------:R-:W-:Y:S02]  /*b250*/  IMAD.MOV.U32 R12, RZ, RZ, 0x4 ;  /* 0x00000004ff0c7424 */ /* 0x000fe400078e00ff */
[----:B------:R-:W-:-:S07]  /*b260*/  IMAD.MOV.U32 R3, RZ, RZ, R14 ;  /* 0x000000ffff037224 */ /* 0x000fce00078e000e */
[----:B------:R-:W-:Y:S05]  /*b270*/  WARPSYNC.COLLECTIVE R15, `(.L_x_112) ;  /* 0x000000000f087348 */ /* 0x000fea0003c00000 */
[----:B------:R0:W1:Y:S02]  /*b280*/  SHFL.IDX P6, R14, R13, R12, R11 ;  /* 0x0000000c0d0e7389 */ /* 0x00006400000c000b */
[----:B01----:R-:W-:Y:S01]  /*b290*/  ENDCOLLECTIVE ;  /* 0x000000000000791b */ /* 0x003fe20003800000 */
.L_x_112:
        /* <DEDUP_REMOVED lines=11> */
[----:B------:R-:W-:Y:S01]  /*b350*/  VIADD R8, R0, 0x50 ;  /* 0x0000005000087836 */ /* 0x000fe20000000000 */
[----:B0-----:R-:W-:-:S11]  /*b360*/  MOV R2, R14 ;  /* 0x0000000e00027202 */ /* 0x001fd60000000f00 */
[----:B------:R-:W-:Y:S05]  /*b370*/  WARPSYNC.COLLECTIVE R15, `(.L_x_113) ;  /* 0x000000000f087348 */ /* 0x000fea0003c00000 */
[----:B------:R0:W1:Y:S02]  /*b380*/  SHFL.IDX P6, R14, R13, R12, R11 ;  /* 0x0000000c0d0e7389 */ /* 0x00006400000c000b */
[----:B01----:R-:W-:Y:S01]  /*b390*/  ENDCOLLECTIVE ;  /* 0x000000000000791b */ /* 0x003fe20003800000 */
.L_x_113:
[----:B------:R-:W-:Y:S02]  /*b3a0*/  IMAD.MOV.U32 R13, RZ, RZ, R4 ;  /* 0x000000ffff0d7224 */ /* 0x000fe400078e0004 */
[----:B------:R-:W-:Y:S02]  /*b3b0*/  IMAD.MOV.U32 R12, RZ, RZ, 0x5 ;  /* 0x00000005ff0c7424 */ /* 0x000fe400078e00ff */
[----:B------:R-:W-:-:S07]  /*b3c0*/  IMAD.MOV.U32 R3, RZ, RZ, R14 ;  /* 0x000000ffff037224 */ /* 0x000fce00078e000e */
[----:B------:R-:W-:Y:S05]  /*b3d0*/  WARPSYNC.COLLECTIVE R15, `(.L_x_114) ;  /* 0x000000000f087348 */ /* 0x000fea0003c00000 */
[----:B------:R0:W1:Y:S02]  /*b3e0*/  SHFL.IDX P6, R14, R13, R12, R11 ;  /* 0x0000000c0d0e7389 */ /* 0x00006400000c000b */
[----:B01----:R-:W-:Y:S01]  /*b3f0*/  ENDCOLLECTIVE ;  /* 0x000000000000791b */ /* 0x003fe20003800000 */
.L_x_114:
[----:B------:R-:W-:-:S05]  /*b400*/  @!P0 LEA R3, P1, R20, R3, 0x1 ;  /* 0x0000000314038211 */ /* 0x000fca00078208ff */
[----:B------:R-:W-:-:S05]  /*b410*/  @!P0 IMAD.X R2, RZ, RZ, R2, P1 ;  /* 0x000000ffff028224 */ /* 0x000fca00008e0602 */
[-C--:B------:R-:W-:Y:S02]  /*b420*/  @!P0 LOP3.LUT R3, R3, R2.reuse, RZ, 0x3c, !PT ;  /* 0x0000000203038212 */ /* 0x080fe400078e3cff */
[----:B------:R-:W-:Y:S02]  /*b430*/  MOV R13, R5 ;  /* 0x00000005000d7202 */ /* 0x000fe40000000f00 */
        /* <DEDUP_REMOVED lines=12> */
.L_x_115:
[----:B------:R-:W-:Y:S02]  /*b500*/  IMAD.MOV.U32 R13, RZ, RZ, R4 ;  /* 0x000000ffff0d7224 */ /* 0x000fe400078e0004 */
[----:B------:R-:W-:Y:S02]  /*b510*/  IMAD.MOV.U32 R12, RZ, RZ, 0x6 ;  /* 0x00000006ff0c7424 */ /* 0x000fe400078e00ff */
[----:B------:R-:W-:-:S07]  /*b520*/  IMAD.MOV.U32 R3, RZ, RZ, R14 ;  /* 0x000000ffff037224 */ /* 0x000fce00078e000e */
[----:B------:R-:W-:Y:S05]  /*b530*/  WARPSYNC.COLLECTIVE R15, `(.L_x_116) ;  /* 0x000000000f087348 */ /* 0x000fea0003c00000 */
[----:B------:R0:W1:Y:S02]  /*b540*/  SHFL.IDX P6, R14, R13, R12, R11 ;  /* 0x0000000c0d0e7389 */ /* 0x00006400000c000b */
[----:B01----:R-:W-:Y:S01]  /*b550*/  ENDCOLLECTIVE ;  /* 0x000000000000791b */ /* 0x003fe20003800000 */
.L_x_116:
        /* <DEDUP_REMOVED lines=11> */
[----:B0-----:R-:W-:-:S12]  /*b610*/  IMAD.MOV.U32 R2, RZ, RZ, R14 ;  /* 0x000000ffff027224 */ /* 0x001fd800078e000e */
[----:B------:R-:W-:Y:S05]  /*b620*/  WARPSYNC.COLLECTIVE R15, `(.L_x_117) ;  /* 0x000000000f087348 */ /* 0x000fea0003c00000 */
[----:B------:R0:W1:Y:S02]  /*b630*/  SHFL.IDX P6, R14, R13, R12, R11 ;  /* 0x0000000c0d0e7389 */ /* 0x00006400000c000b */
[----:B01----:R-:W-:Y:S01]  /*b640*/  ENDCOLLECTIVE ;  /* 0x000000000000791b */ /* 0x003fe20003800000 */
.L_x_117:
[----:B------:R-:W-:Y:S02]  /*b650*/  IMAD.MOV.U32 R13, RZ, RZ, R4 ;  /* 0x000000ffff0d7224 */ /* 0x000fe400078e0004 */
[----:B------:R-:W-:Y:S01]  /*b660*/  IMAD.MOV.U32 R12, RZ, RZ, 0x7 ;  /* 0x00000007ff0c7424 */ /* 0x000fe200078e00ff */
[----:B------:R-:W-:-:S07]  /*b670*/  MOV R3, R14 ;  /* 0x0000000e00037202 */ /* 0x000fce0000000f00 */
[----:B------:R-:W-:Y:S05]  /*b680*/  WARPSYNC.COLLECTIVE R15, `(.L_x_118) ;  /* 0x000000000f087348 */ /* 0x000fea0003c00000 */
[----:B------:R0:W1:Y:S02]  /*b690*/  SHFL.IDX P6, R14, R13, R12, R11 ;  /* 0x0000000c0d0e7389 */ /* 0x00006400000c000b */
[----:B01----:R-:W-:Y:S01]  /*b6a0*/  ENDCOLLECTIVE ;  /* 0x000000000000791b */ /* 0x003fe20003800000 */
.L_x_118:
[----:B------:R-:W-:-:S05]  /*b6b0*/  @!P0 LEA R3, P1, R20, R3, 0x1 ;  /* 0x0000000314038211 */ /* 0x000fca00078208ff */
[----:B------:R-:W-:-:S05]  /*b6c0*/  @!P0 IMAD.X R2, RZ, RZ, R2, P1 ;  /* 0x000000ffff028224 */ /* 0x000fca00008e0602 */
[----:B------:R-:W-:Y:S01]  /*b6d0*/  @!P0 LOP3.LUT R3, R3, R2, RZ, 0x3c, !PT ;  /* 0x0000000203038212 */ /* 0x000fe200078e3cff */
[----:B------:R-:W-:-:S03]  /*b6e0*/  IMAD.MOV.U32 R13, RZ, RZ, R5 ;  /* 0x000000ffff0d7224 */ /* 0x000fc600078e0005 */
[----:B------:R-:W-:-:S04]  /*b6f0*/  @!P0 LOP3.LUT R2, R3, R2, RZ, 0x3c, !PT ;  /* 0x0000000203028212 */ /* 0x000fc800078e3cff */
[----:B------:R-:W-:Y:S01]  /*b700*/  @!P0 LOP3.LUT R3, R3, R2, RZ, 0x3c, !PT ;  /* 0x0000000203038212 */ /* 0x000fe200078e3cff */
[----:B------:R-:W-:-:S04]  /*b710*/  IMAD.MOV.U32 R4, RZ, RZ, R14 ;  /* 0x000000ffff047224 */ /* 0x000fc800078e000e */
[----:B------:R-:W-:Y:S01]  /*b720*/  @!PT LDS RZ, [RZ] ;  /* 0x00000000fffff984 */ /* 0x000fe20000000800 */
[----:B------:R-:W-:Y:S01]  /*b730*/  @!PT LDS RZ, [RZ] ;  /* 0x00000000fffff984 */ /* 0x000fe20000000800 */
[----:B------:R-:W-:Y:S01]  /*b740*/  @!PT LDS RZ, [RZ] ;  /* 0x00000000fffff984 */ /* 0x000fe20000000800 */
[----:B------:R0:W-:Y:S03]  /*b750*/  @!P0 LDGSTS.E.BYPASS.LTC128B.128 [R18+0xb400], desc[UR50][R2.64], !P5 ;  /* 0x0b40000002128fae */ /* 0x0001e6000e901d72 */
[----:B0-----:R-:W-:Y:S05]  /*b760*/  WARPSYNC.COLLECTIVE R15, `(.L_x_119) ;  /* 0x000000000f087348 */ /* 0x001fea0003c00000 */
[----:B------:R1:W2:Y:S02]  /*b770*/  SHFL.IDX P6, R14, R13, R12, R11 ;  /* 0x0000000c0d0e7389 */ /* 0x0002a400000c000b */
[----:B012---:R-:W-:Y:S01]  /*b780*/  ENDCOLLECTIVE ;  /* 0x000000000000791b */ /* 0x007fe20003800000 */
.L_x_119:
[----:B------:R-:W-:-:S05]  /*b790*/  VIADD R2, R0, 0x70 ;  /* 0x0000007000027836 */ /* 0x000fca0000000000 */
[----:B------:R-:W-:Y:S01]  /*b7a0*/  ISETP.GE.AND P0, PT, R2, UR37, PT ;  /* 0x0000002502007c0c */ /* 0x000fe2000bf06270 */
[----:B------:R-:W-:Y:S02]  /*b7b0*/  IMAD.MOV.U32 R13, RZ, RZ, R7 ;  /* 0x000000ffff0d7224 */ /* 0x000fe400078e0007 */
[----:B------:R-:W-:-:S10]  /*b7c0*/  IMAD.MOV.U32 R12, RZ, RZ, RZ ;  /* 0x000000ffff0c7224 */ /* 0x000fd400078e00ff */
[----:B------:R-:W-:-:S13]  /*b7d0*/  @!P0 LEA R3, P1, R20, R14, 0x1 ;  /* 0x0000000e14038211 */ /* 0x000fda00078208ff */
[----:B------:R-:W-:Y:S05]  /*b7e0*/  WARPSYNC.COLLECTIVE R15, `(.L_x_120) ;  /* 0x000000000f087348 */ /* 0x000fea0003c00000 */
[----:B------:R0:W1:Y:S02]  /*b7f0*/  SHFL.IDX P6, R14, R13, R12, R11 ;  /* 0x0000000c0d0e7389 */ /* 0x00006400000c000b */
[----:B01----:R-:W-:Y:S01]  /*b800*/  ENDCOLLECTIVE ;  /* 0x000000000000791b */ /* 0x003fe20003800000 */
.L_x_120:
[----:B------:R-:W-:Y:S01]  /*b810*/  @!P0 MOV R2, R3 ;  /* 0x0000000300028202 */ /* 0x000fe20000000f00 */
[----:B------:R-:W-:Y:S02]  /*b820*/  @!P0 IMAD.X R8, RZ, RZ, R4, P1 ;  /* 0x000000ffff088224 */ /* 0x000fe400008e0604 */
[----:B------:R-:W-:Y:S02]  /*b830*/  VIADD R4, R0, 0x80 ;  /* 0x0000008000047836 */ /* 0x000fe40000000000 */
[----:B------:R-:W-:-:S05]  /*b840*/  @!P0 IMAD.MOV.U32 R3, RZ, RZ, R8 ;  /* 0x000000ffff038224 */ /* 0x000fca00078e0008 */
[----:B------:R-:W-:Y:S01]  /*b850*/  @!PT LDS RZ, [RZ] ;  /* 0x00000000fffff984 */ /* 0x000fe20000000800 */
[----:B------:R-:W-:Y:S01]  /*b860*/  @!PT LDS RZ, [RZ] ;  /* 0x00000000fffff984 */ /* 0x000fe20000000800 */
[----:B------:R-:W-:Y:S01]  /*b870*/  @!PT LDS RZ, [RZ] ;  /* 0x00000000fffff984 */ /* 0x000fe20000000800 */
[----:B------:R0:W-:Y:S01]  /*b880*/  @!P0 LDGSTS.E.BYPASS.LTC128B.128 [R18+0xbc00], desc[UR50][R2.64], !P5 ;  /* 0x0bc0000002128fae */ /* 0x0001e2000e901d72 */
[----:B------:R-:W-:Y:S01]  /*b890*/  ISETP.GE.AND P0, PT, R4, UR37, PT ;  /* 0x0000002504007c0c */ /* 0x000fe2000bf06270 */
[----:B------:R-:W-:Y:S02]  /*b8a0*/  IMAD.MOV.U32 R13, RZ, RZ, R6 ;  /* 0x000000ffff0d7224 */ /* 0x000fe400078e0006 */
[----:B0-----:R-:W-:-:S10]  /*b8b0*/  IMAD.MOV.U32 R2, RZ, RZ, R14 ;  /* 0x000000ffff027224 */ /* 0x001fd400078e000e */
[----:B------:R-:W-:Y:S05]  /*b8c0*/  WARPSYNC.COLLECTIVE R15, `(.L_x_121) ;  /* 0x000000000f087348 */ /* 0x000fea0003c00000 */
[----:B------:R0:W1:Y:S02]  /*b8d0*/  SHFL.IDX P6, R14, R13, R12, R11 ;  /* 0x0000000c0d0e7389 */ /* 0x00006400000c000b */
[----:B01----:R-:W-:Y:S01]  /*b8e0*/  ENDCOLLECTIVE ;  /* 0x000000000000791b */ /* 0x003fe20003800000 */
.L_x_121:
[----:B------:R-:W-:Y:S02]  /*b8f0*/  IMAD.MOV.U32 R13, RZ, RZ, R7 ;  /* 0x000000ffff0d7224 */ /* 0x000fe400078e0007 */
[----:B------:R-:W-:Y:S02]  /*b900*/  IMAD.MOV.U32 R12, RZ, RZ, 0x1 ;  /* 0x00000001ff0c7424 */ /* 0x000fe400078e00ff */
[----:B------:R-:W-:-:S07]  /*b910*/  IMAD.MOV.U32 R4, RZ, RZ, R14 ;  /* 0x000000ffff047224 */ /* 0x000fce00078e000e */
[----:B------:R-:W-:Y:S05]  /*b920*/  WARPSYNC.COLLECTIVE R15, `(.L_x_122) ;  /* 0x000000000f087348 */ /* 0x000fea0003c00000 */
[----:B------:R0:W1:Y:S02]  /*b930*/  SHFL.IDX P6, R14, R13, R12, R11 ;  /* 0x0000000c0d0e7389 */ /* 0x00006400000c000b */
[----:B01----:R-:W-:Y:S01]  /*b940*/  ENDCOLLECTIVE ;  /* 0x000000000000791b */ /* 0x003fe20003800000 */
.L_x_122:
[----:B------:R-:W-:-:S04]  /*b950*/  @!P0 LEA R4, P2, R20, R4, 0x1 ;  /* 0x0000000414048211 */ /* 0x000fc800078408ff */
[----:B------:R-:W-:Y:S01]  /*b960*/  @!P0 IADD3.X R5, RZ, R2, RZ, P2, !PT ;  /* 0x00000002ff058210 */ /* 0x000fe200017fe4ff */
[----:B------:R-:W-:Y:S02]  /*b970*/  @!P0 IMAD.MOV.U32 R2, RZ, RZ, R4 ;  /* 0x000000ffff028224 */ /* 0x000fe400078e0004 */
[----:B------:R-:W-:Y:S02]  /*b980*/  VIADD R4, R0, 0x90 ;  /* 0x0000009000047836 */ /* 0x000fe40000000000 */
[----:B------:R-:W-:Y:S02]  /*b990*/  @!P0 IMAD.MOV.U32 R3, RZ, RZ, R5 ;  /* 0x000000ffff038224 */ /* 0x000fe400078e0005 */
[----:B------:R-:W-:-:S03]  /*b9a0*/  IMAD.MOV.U32 R13, RZ, RZ, R6 ;  /* 0x000000ffff0d7224 */ /* 0x000fc600078e0006 */
        /* <DEDUP_REMOVED lines=9> */
.L_x_123:
[----:B------:R-:W-:Y:S02]  /*ba40*/  IMAD.MOV.U32 R13, RZ, RZ, R7 ;  /* 0x000000ffff0d7224 */ /* 0x000fe400078e0007 */
[----:B------:R-:W-:Y:S01]  /*ba50*/  IMAD.MOV.U32 R12, RZ, RZ, 0x2 ;  /* 0x00000002ff0c7424 */ /* 0x000fe200078e00ff */
[----:B------:R-:W-:-:S04]  /*ba60*/  @!P0 LEA R14, P1, R20, R14, 0x1 ;  /* 0x0000000e140e8211 */ /* 0x000fc800078208ff */
[----:B------:R-:W-:Y:S01]  /*ba70*/  @!P0 IADD3.X R5, RZ, R2, RZ, P1, !PT ;  /* 0x00000002ff058210 */ /* 0x000fe20000ffe4ff */
[----:B------:R-:W-:-:S08]  /*ba80*/  @!P0 IMAD.MOV.U32 R2, RZ, RZ, R14 ;  /* 0x000000ffff028224 */ /* 0x000fd000078e000e */
[----:B------:R-:W-:Y:S05]  /*ba90*/  WARPSYNC.COLLECTIVE R15, `(.L_x_124) ;  /* 0x000000000f087348 */ /* 0x000fea0003c00000 */
[----:B------:R0:W1:Y:S02]  /*baa0*/  SHFL.IDX P6, R14, R13, R12, R11 ;  /* 0x0000000c0d0e7389 */ /* 0x00006400000c000b */
[----:B01----:R-:W-:Y:S01]  /*bab0*/  ENDCOLLECTIVE ;  /* 0x000000000000791b */ /* 0x003fe20003800000 */
.L_x_124:
[----:B------:R-:W-:-:S05]  /*bac0*/  @!P0 IMAD.MOV.U32 R3, RZ, RZ, R5 ;  /* 0x000000ffff038224 */ /* 0x000fca00078e0005 */
[----:B------:R-:W-:Y:S01]  /*bad0*/  @!PT LDS RZ, [RZ] ;  /* 0x00000000fffff984 */ /* 0x000fe20000000800 */
[----:B------:R-:W-:Y:S01]  /*bae0*/  @!PT LDS RZ, [RZ] ;  /* 0x00000000fffff984 */ /* 0x000fe20000000800 */
[----:B------:R-:W-:Y:S01]  /*baf0*/  @!PT LDS RZ, [RZ] ;  /* 0x00000000fffff984 */ /* 0x000fe20000000800 */
[----:B------:R0:W-:Y:S01]  /*bb00*/  @!P0 LDGSTS.E.BYPASS.LTC128B.128 [R18+0xcc00], desc[UR50][R2.64], !P5 ;  /* 0x0cc0000002128fae */ /* 0x0001e2000e901d72 */
[----:B------:R-:W-:Y:S02]  /*bb10*/  IMAD.MOV.U32 R13, RZ, RZ, R6 ;  /* 0x000000ffff0d7224 */ /* 0x000fe400078e0006 */
[----:B0-----:R-:W-:Y:S02]  /*bb20*/  VIADD R3, R0, 0xa0 ;  /* 0x000000a000037836 */ /* 0x001fe40000000000 */
[----:B------:R-:W-:-:S03]  /*bb30*/  IMAD.MOV.U32 R2, RZ, RZ, R14 ;  /* 0x000000ffff027224 */ /* 0x000fc600078e000e */
[----:B------:R-:W-:-:S13]  /*bb40*/  ISETP.GE.AND P1, PT, R3, UR37, PT ;  /* 0x0000002503007c0c */ /* 0x000fda000bf26270 */
[----:B------:R-:W-:Y:S05]  /*bb50*/  WARPSYNC.COLLECTIVE R15, `(.L_x_125) ;  /* 0x000000000f087348 */ /* 0x000fea0003c00000 */
[----:B------:R0:W1:Y:S02]  /*bb60*/  SHFL.IDX P6, R14, R13, R12, R11 ;  /* 0x0000000c0d0e7389 */ /* 0x00006400000c000b */
[----:B01----:R-:W-:Y:S01]  /*bb70*/  ENDCOLLECTIVE ;  /* 0x000000000000791b */ /* 0x003fe20003800000 */
.L_x_125:
        /* <DEDUP_REMOVED lines=8> */
.L_x_126:
[----:B------:R-:W-:Y:S01]  /*bc00*/  @!PT LDS RZ, [RZ] ;  /* 0x00000000fffff984 */ /* 0x000fe20000000800 */
[----:B------:R-:W-:Y:S01]  /*bc10*/  @!PT LDS RZ, [RZ] ;  /* 0x00000000fffff984 */ /* 0x000fe20000000800 */
[----:B------:R-:W-:Y:S01]  /*bc20*/  @!PT LDS RZ, [RZ] ;  /* 0x00000000fffff984 */ /* 0x000fe20000000800 */
[----:B------:R0:W-:Y:S01]  /*bc30*/  @!P1 LDGSTS.E.BYPASS.LTC128B.128 [R18+0xd400], desc[UR50][R2.64], !P5 ;  /* 0x0d40000002129fae */ /* 0x0001e2000e901d72 */
[----:B------:R-:W-:Y:S02]  /*bc40*/  IMAD.MOV.U32 R13, RZ, RZ, R6 ;  /* 0x000000ffff0d7224 */ /* 0x000fe400078e0006 */
[----:B------:R-:W-:-:S07]  /*bc50*/  IMAD.MOV.U32 R7, RZ, RZ, R14 ;  /* 0x000000ffff077224 */ /* 0x000fce00078e000e */
[----:B0-----:R-:W-:Y:S05]  /*bc60*/  WARPSYNC.COLLECTIVE R15, `(.L_x_127) ;  /* 0x000000000f087348 */ /* 0x001fea0003c00000 */
[----:B------:R1:W2:Y:S02]  /*bc70*/  SHFL.IDX P6, R14, R13, R12, R11 ;  /* 0x0000000c0d0e7389 */ /* 0x0002a400000c000b */
[----:B012---:R-:W-:Y:S01]  /*bc80*/  ENDCOLLECTIVE ;  /* 0x000000000000791b */ /* 0x007fe20003800000 */
.L_x_127:
[----:B------:R-:W-:Y:S05]  /*bc90*/  BRA `(.L_x_128) ;  /* 0xffffffc800047947 */ /* 0x000fea000383ffff */
.L_x_46:
[----:B0-----:R-:W-:-:S04]  /*bca0*/  IMAD.U32 R3, RZ, RZ, UR38 ;  /* 0x00000026ff037e24 */ /* 0x001fc8000f8e00ff */
[----:B------:R0:W1:Y:S03]  /*bcb0*/  SYNCS.PHASECHK.TRANS64.TRYWAIT P0, [R3+URZ+0x16820], R0 ;  /* 0x01682000030075a7 */ /* 0x000066000800017f */
[----:B-1----:R-:W-:Y:S05]  /*bcc0*/  @!P0 NANOSLEEP.SYNCS 0x989680 ;  /* 0x009896800000895d */ /* 0x002fea0003900000 */
[----:B------:R-:W1:Y:S02]  /*bcd0*/  @!P0 SYNCS.PHASECHK.TRANS64 P0, [R3+URZ+0x16820], R0 ;  /* 0x01682000030085a7 */ /* 0x000e64000800007f */
[----:B-1----:R-:W-:Y:S05]  /*bce0*/  @!P0 BRA `(.L_x_46) ;  /* 0xfffffffc00ec8947 */ /* 0x002fea000383ffff */
[----:B------:R-:W-:Y:S05]  /*bcf0*/  BRA `(.L_x_129) ;  /* 0xffffffc800387947 */ /* 0x000fea000383ffff */
.L_x_50:
[----:B0-----:R0:W1:Y:S02]  /*bd00*/  SYNCS.PHASECHK.TRANS64.TRYWAIT P0, [R5+URZ+0x16840], R2 ;  /* 0x01684002050075a7 */ /* 0x001064000800017f */
[----:B-1----:R-:W-:Y:S05]  /*bd10*/  @!P0 NANOSLEEP.SYNCS 0x989680 ;  /* 0x009896800000895d */ /* 0x002fea0003900000 */
[----:B------:R-:W1:Y:S02]  /*bd20*/  @!P0 SYNCS.PHASECHK.TRANS64 P0, [R5+URZ+0x16840], R2 ;  /* 0x01684002050085a7 */ /* 0x000e64000800007f */
[----:B-1----:R-:W-:Y:S05]  /*bd30*/  @!P0 BRA `(.L_x_50) ;  /* 0xfffffffc00f08947 */ /* 0x002fea000383ffff */
[----:B------:R-:W-:Y:S05]  /*bd40*/  BRA `(.L_x_130) ;  /* 0xffffffcc00007947 */ /* 0x000fea000383ffff */
.L_x_51:
[----:B------:R-:W-:Y:S01]  /*bd50*/  BSSY B1, `(.L_x_131) ;  /* 0x0000008000017945 */ /* 0x000fe20003800000 */
[----:B------:R-:W-:Y:S01]  /*bd60*/  IMAD.MOV.U32 R13, RZ, RZ, R10 ;  /* 0x000000ffff0d7224 */ /* 0x000fe200078e000a */
[----:B------:R-:W-:Y:S01]  /*bd70*/  MOV R12, RZ ;  /* 0x000000ff000c7202 */ /* 0x000fe20000000f00 */
[----:B------:R-:W-:Y:S02]  /*bd80*/  IMAD.MOV.U32 R11, RZ, RZ, 0x181f ;  /* 0x0000181fff0b7424 */ /* 0x000fe400078e00ff */
[----:B------:R-:W-:-:S07]  /*bd90*/  IMAD.MOV.U32 R15, RZ, RZ, -0x1 ;  /* 0xffffffffff0f7424 */ /* 0x000fce00078e00ff */
[----:B------:R-:W-:Y:S05]  /*bda0*/  WARPSYNC.COLLECTIVE R15, `(.L_x_132) ;  /* 0x000000000f087348 */ /* 0x000fea0003c00000 */
[----:B------:R0:W1:Y:S02]  /*bdb0*/  SHFL.IDX P6, R14, R13, R12, R11 ;  /* 0x0000000c0d0e7389 */ /* 0x00006400000c000b */
[----:B01----:R-:W-:Y:S01]  /*bdc0*/  ENDCOLLECTIVE ;  /* 0x000000000000791b */ /* 0x003fe20003800000 */
.L_x_132:
[----:B------:R-:W-:Y:S05]  /*bdd0*/  BSYNC B1 ;  /* 0x0000000000017941 */ /* 0x000fea0003800000 */
.L_x_131:
[----:B------:R-:W0:Y:S01]  /*bde0*/  S2R R7, SR_TID.X ;  /* 0x0000000000077919 */ /* 0x000e220000002100 */
[----:B------:R-:W-:Y:S01]  /*bdf0*/  IMAD.MOV.U32 R13, RZ, RZ, R9 ;  /* 0x000000ffff0d7224 */ /* 0x000fe200078e0009 */
[----:B------:R-:W-:Y:S01]  /*be00*/  LEA R8, R8, UR38, 0x1 ;  /* 0x0000002608087c11 */ /* 0x000fe2000f8e08ff */
[----:B------:R-:W-:Y:S02]  /*be10*/  IMAD.MOV.U32 R12, RZ, RZ, RZ ;  /* 0x000000ffff0c7224 */ /* 0x000fe400078e00ff */
[----:B------:R-:W-:Y:S02]  /*be20*/  IMAD.MOV.U32 R11, RZ, RZ, 0x181f ;  /* 0x0000181fff0b7424 */ /* 0x000fe400078e00ff */
[----:B------:R-:W-:Y:S02]  /*be30*/  IMAD.MOV.U32 R15, RZ, RZ, -0x1 ;  /* 0xffffffffff0f7424 */ /* 0x000fe400078e00ff */
[----:B------:R-:W-:-:S07]  /*be40*/  IMAD.MOV.U32 R3, RZ, RZ, R14 ;  /* 0x000000ffff037224 */ /* 0x000fce00078e000e */
[----:B0-----:R-:W-:Y:S05]  /*be50*/  WARPSYNC.COLLECTIVE R15, `(.L_x_133) ;  /* 0x000000000f087348 */ /* 0x001fea0003c00000 */
[----:B------:R1:W2:Y:S02]  /*be60*/  SHFL.IDX P6, R14, R13, R12, R11 ;  /* 0x0000000c0d0e7389 */ /* 0x0002a400000c000b */
[----:B012---:R-:W-:Y:S01]  /*be70*/  ENDCOLLECTIVE ;  /* 0x000000000000791b */ /* 0x007fe20003800000 */
.L_x_133:
[----:B------:R-:W-:Y:S02]  /*be80*/  IMAD.MOV.U32 R13, RZ, RZ, R10 ;  /* 0x000000ffff0d7224 */ /* 0x000fe400078e000a */
[----:B------:R-:W-:Y:S01]  /*be90*/  IMAD.MOV.U32 R12, RZ, RZ, 0x1 ;  /* 0x00000001ff0c7424 */ /* 0x000fe200078e00ff */
[----:B------:R-:W-:Y:S01]  /*bea0*/  SHF.L.U32 R7, R7, 0x3, RZ ;  /* 0x0000000307077819 */ /* 0x000fe200000006ff */
[----:B------:R-:W-:-:S03]  /*beb0*/  IMAD.MOV.U32 R2, RZ, RZ, R14 ;  /* 0x000000ffff027224 */ /* 0x000fc600078e000e */
[----:B------:R-:W-:-:S07]  /*bec0*/  LOP3.LUT R7, R7, 0x38, RZ, 0xc0, !PT ;  /* 0x0000003807077812 */ /* 0x000fce00078ec0ff */
[----:B------:R-:W-:Y:S05]  /*bed0*/  WARPSYNC.COLLECTIVE R15, `(.L_x_134) ;  /* 0x000000000f087348 */ /* 0x000fea0003c00000 */
[----:B------:R0:W1:Y:S02]  /*bee0*/  SHFL.IDX P6, R14, R13, R12, R11 ;  /* 0x0000000c0d0e7389 */ /* 0x00006400000c000b */
[----:B01----:R-:W-:Y:S01]  /*bef0*/  ENDCOLLECTIVE ;  /* 0x000000000000791b */ /* 0x003fe20003800000 */
.L_x_134:
[----:B------:R-:W-:-:S05]  /*bf00*/  IMAD.SHL.U32 R7, R7, 0x2, RZ ;  /* 0x0000000207077824 */ /* 0x000fca00078e00ff */
[----:B------:R-:W-:-:S05]  /*bf10*/  IADD3 R2, P0, R2, R7, RZ ;  /* 0x0000000702027210 */ /* 0x000fca0007f1e0ff */
[----:B------:R-:W-:Y:S02]  /*bf20*/  IMAD.X R3, RZ, RZ, R3, P0 ;  /* 0x000000ffff037224 */ /* 0x000fe400000e0603 */
[----:B------:R-:W-:-:S03]  /*bf30*/  IMAD.MOV.U32 R13, RZ, RZ, R9 ;  /* 0x000000ffff0d7224 */ /* 0x000fc600078e0009 */
[----:B------:R-:W-:Y:S01]  /*bf40*/  @!PT LDS RZ, [RZ] ;  /* 0x00000000fffff984 */ /* 0x000fe20000000800 */
[----:B------:R-:W-:Y:S01]  /*bf50*/  @!PT LDS RZ, [RZ] ;  /* 0x00000000fffff984 */ /* 0x000fe20000000800 */
[----:B------:R-:W-:Y:S01]  /*bf60*/  @!PT LDS RZ, [RZ] ;  /* 0x00000000fffff984 */ /* 0x000fe20000000800 */
[----:B------:R0:W-:Y:S02]  /*bf70*/  LDGSTS.E.BYPASS.LTC128B.128 [R8+0xe400], desc[UR50][R2.64], !P1 ;  /* 0x0e40000002087fae */ /* 0x0001e4000c901d72 */
[----:B0-----:R-:W-:-:S07]  /*bf80*/  MOV R3, R14 ;  /* 0x0000000e00037202 */ /* 0x001fce0000000f00 */
[----:B------:R-:W-:Y:S05]  /*bf90*/  WARPSYNC.COLLECTIVE R15, `(.L_x_135) ;  /* 0x000000000f087348 */ /* 0x000fea0003c00000 */
[----:B------:R0:W1:Y:S02]  /*bfa0*/  SHFL.IDX P6, R14, R13, R12, R11 ;  /* 0x0000000c0d0e7389 */ /* 0x00006400000c000b */
[----:B01----:R-:W-:Y:S01]  /*bfb0*/  ENDCOLLECTIVE ;  /* 0x000000000000791b */ /* 0x003fe20003800000 */
.L_x_135:
[----:B------:R-:W-:Y:S02]  /*bfc0*/  IMAD.MOV.U32 R13, RZ, RZ, R10 ;  /* 0x000000ffff0d7224 */ /* 0x000fe400078e000a */
[----:B------:R-:W-:Y:S02]  /*bfd0*/  IMAD.MOV.U32 R12, RZ, RZ, 0x2 ;  /* 0x00000002ff0c7424 */ /* 0x000fe400078e00ff */
[----:B------:R-:W-:-:S07]  /*bfe0*/  IMAD.MOV.U32 R2, RZ, RZ, R14 ;  /* 0x000000ffff027224 */ /* 0x000fce00078e000e */
[----:B------:R-:W-:Y:S05]  /*bff0*/  WARPSYNC.COLLECTIVE R15, `(.L_x_136) ;  /* 0x000000000f087348 */ /* 0x000fea0003c00000 */
[----:B------:R0:W1:Y:S02]  /*c000*/  SHFL.IDX P6, R14, R13, R12, R11 ;  /* 0x0000000c0d0e7389 */ /* 0x00006400000c000b */
[----:B01----:R-:W-:Y:S01]  /*c010*/  ENDCOLLECTIVE ;  /* 0x000000000000791b */ /* 0x003fe20003800000 */
.L_x_136:
[----:B------:R-:W-:-:S05]  /*c020*/  IADD3 R2, P0, R2, R7, RZ ;  /* 0x0000000702027210 */ /* 0x000fca0007f1e0ff */
[----:B------:R-:W-:-:S05]  /*c030*/  IMAD.X R3, RZ, RZ, R3, P0 ;  /* 0x000000ffff037224 */ /* 0x000fca00000e0603 */
[----:B------:R-:W-:Y:S01]  /*c040*/  @!PT LDS RZ, [RZ] ;  /* 0x00000000fffff984 */ /* 0x000fe20000000800 */
[----:B------:R-:W-:Y:S01]  /*c050*/  @!PT LDS RZ, [RZ] ;  /* 0x00000000fffff984 */ /* 0x000fe20000000800 */
[----:B------:R-:W-:Y:S01]  /*c060*/  @!PT LDS RZ, [RZ] ;  /* 0x00000000fffff984 */ /* 0x000fe20000000800 */
[----:B------:R0:W-:Y:S01]  /*c070*/  LDGSTS.E.BYPASS.LTC128B.128 [R8+0xec00], desc[UR50][R2.64], !P1 ;  /* 0x0ec0000002087fae */ /* 0x0001e2000c901d72 */
[----:B------:R-:W-:Y:S01]  /*c080*/  MOV R13, R9 ;  /* 0x00000009000d7202 */ /* 0x000fe20000000f00 */
[----:B0-----:R-:W-:-:S07]  /*c090*/  IMAD.MOV.U32 R3, RZ, RZ, R14 ;  /* 0x000000ffff037224 */ /* 0x001fce00078e000e */
[----:B------:R-:W-:Y:S05]  /*c0a0*/  WARPSYNC.COLLECTIVE R15, `(.L_x_137) ;  /* 0x000000000f087348 */ /* 0x000fea0003c00000 */
[----:B------:R0:W1:Y:S02]  /*c0b0*/  SHFL.IDX P6, R14, R13, R12, R11 ;  /* 0x0000000c0d0e7389 */ /* 0x00006400000c000b */
[----:B01----:R-:W-:Y:S01]  /*c0c0*/  ENDCOLLECTIVE ;  /* 0x000000000000791b */ /* 0x003fe20003800000 */
.L_x_137:
[----:B------:R-:W-:Y:S02]  /*c0d0*/  IMAD.MOV.U32 R13, RZ, RZ, R10 ;  /* 0x000000ffff0d7224 */ /* 0x000fe400078e000a */
[----:B------:R-:W-:Y:S02]  /*c0e0*/  IMAD.MOV.U32 R12, RZ, RZ, 0x3 ;  /* 0x00000003ff0c7424 */ /* 0x000fe400078e00ff */
[----:B------:R-:W-:-:S07]  /*c0f0*/  IMAD.MOV.U32 R2, RZ, RZ, R14 ;  /* 0x000000ffff027224 */ /* 0x000fce00078e000e */
[----:B------:R-:W-:Y:S05]  /*c100*/  WARPSYNC.COLLECTIVE R15, `(.L_x_138) ;  /* 0x000000000f087348 */ /* 0x000fea0003c00000 */
[----:B------:R0:W1:Y:S02]  /*c110*/  SHFL.IDX P6, R14, R13, R12, R11 ;  /* 0x0000000c0d0e7389 */ /* 0x00006400000c000b */
[----:B01----:R-:W-:Y:S01]  /*c120*/  ENDCOLLECTIVE ;  /* 0x000000000000791b */ /* 0x003fe20003800000 */
.L_x_138:
[----:B------:R-:W-:-:S05]  /*c130*/  IADD3 R2, P0, R2, R7, RZ ;  /* 0x0000000702027210 */ /* 0x000fca0007f1e0ff */
[----:B------:R-:W-:-:S05]  /*c140*/  IMAD.X R3, RZ, RZ, R3, P0 ;  /* 0x000000ffff037224 */ /* 0x000fca00000e0603 */
[----:B------:R-:W-:Y:S01]  /*c150*/  @!PT LDS RZ, [RZ] ;  /* 0x00000000fffff984 */ /* 0x000fe20000000800 */
[----:B------:R-:W-:Y:S01]  /*c160*/  @!PT LDS RZ, [RZ] ;  /* 0x00000000fffff984 */ /* 0x000fe20000000800 */
[----:B------:R-:W-:Y:S01]  /*c170*/  @!PT LDS RZ, [RZ] ;  /* 0x00000000fffff984 */ /* 0x000fe20000000800 */
[----:B------:R0:W-:Y:S01]  /*c180*/  LDGSTS.E.BYPASS.LTC128B.128 [R8+0xf400], desc[UR50][R2.64], !P1 ;  /* 0x0f40000002087fae */ /* 0x0001e2000c901d72 */
[----:B------:R-:W-:Y:S02]  /*c190*/  IMAD.MOV.U32 R13, RZ, RZ, R9 ;  /* 0x000000ffff0d7224 */ /* 0x000fe400078e0009 */
[----:B0-----:R-:W-:-:S07]  /*c1a0*/  IMAD.MOV.U32 R3, RZ, RZ, R14 ;  /* 0x000000ffff037224 */ /* 0x001fce00078e000e */
[----:B------:R-:W-:Y:S05]  /*c1b0*/  WARPSYNC.COLLECTIVE R15, `(.L_x_139) ;  /* 0x000000000f087348 */ /* 0x000fea0003c00000 */
[----:B------:R0:W1:Y:S02]  /*c1c0*/  SHFL.IDX P6, R14, R13, R12, R11 ;  /* 0x0000000c0d0e7389 */ /* 0x00006400000c000b */
[----:B01----:R-:W-:Y:S01]  /*c1d0*/  ENDCOLLECTIVE ;  /* 0x000000000000791b */ /* 0x003fe20003800000 */
.L_x_139:
[----:B------:R-:W-:Y:S02]  /*c1e0*/  IMAD.MOV.U32 R13, RZ, RZ, R10 ;  /* 0x000000ffff0d7224 */ /* 0x000fe400078e000a */
[----:B------:R-:W-:Y:S01]  /*c1f0*/  IMAD.MOV.U32 R12, RZ, RZ, 0x4 ;  /* 0x00000004ff0c7424 */ /* 0x000fe200078e00ff */
[----:B------:R-:W-:-:S07]  /*c200*/  MOV R2, R14 ;  /* 0x0000000e00027202 */ /* 0x000fce0000000f00 */
[----:B------:R-:W-:Y:S05]  /*c210*/  WARPSYNC.COLLECTIVE R15, `(.L_x_140) ;  /* 0x000000000f087348 */ /* 0x000fea0003c00000 */
[----:B------:R0:W1:Y:S02]  /*c220*/  SHFL.IDX P6, R14, R13, R12, R11 ;  /* 0x0000000c0d0e7389 */ /* 0x00006400000c000b */
[----:B01----:R-:W-:Y:S01]  /*c230*/  ENDCOLLECTIVE ;  /* 0x000000000000791b */ /* 0x003fe20003800000 */
.L_x_140:
        /* <DEDUP_REMOVED lines=11> */
.L_x_141:
[----:B------:R-:W-:Y:S02]  /*c2f0*/  IMAD.MOV.U32 R13, RZ, RZ, R10 ;  /* 0x000000ffff0d7224 */ /* 0x000fe400078e000a */
[----:B------:R-:W-:Y:S02]  /*c300*/  IMAD.MOV.U32 R12, RZ, RZ, 0x5 ;  /* 0x00000005ff0c7424 */ /* 0x000fe400078e00ff */
[----:B------:R-:W-:-:S07]  /*c310*/  IMAD.MOV.U32 R2, RZ, RZ, R14 ;  /* 0x000000ffff027224 */ /* 0x000fce00078e000e */
[----:B------:R-:W-:Y:S05]  /*c320*/  WARPSYNC.COLLECTIVE R15, `(.L_x_142) ;  /* 0x000000000f087348 */ /* 0x000fea0003c00000 */
[----:B------:R0:W1:Y:S02]  /*c330*/  SHFL.IDX P6, R14, R13, R12, R11 ;  /* 0x0000000c0d0e7389 */ /* 0x00006400000c000b */
[----:B01----:R-:W-:Y:S01]  /*c340*/  ENDCOLLECTIVE ;  /* 0x000000000000791b */ /* 0x003fe20003800000 */
.L_x_142:
[----:B------:R-:W-:-:S04]  /*c350*/  IADD3 R2, P0, R2, R7, RZ ;  /* 0x0000000702027210 */ /* 0x000fc80007f1e0ff */
[----:B------:R-:W-:-:S05]  /*c360*/  IADD3.X R3, RZ, R3, RZ, P0, !PT ;  /* 0x00000003ff037210 */ /* 0x000fca00007fe4ff */
        /* <DEDUP_REMOVED lines=9> */
.L_x_143:
[----:B------:R-:W-:Y:S01]  /*c400*/  MOV R13, R10 ;  /* 0x0000000a000d7202 */ /* 0x000fe20000000f00 */
[----:B------:R-:W-:Y:S02]  /*c410*/  IMAD.MOV.U32 R12, RZ, RZ, 0x6 ;  /* 0x00000006ff0c7424 */ /* 0x000fe400078e00ff */
[----:B------:R-:W-:-:S07]  /*c420*/  IMAD.MOV.U32 R2, RZ, RZ, R14 ;  /* 0x000000ffff027224 */ /* 0x000fce00078e000e */
[----:B------:R-:W-:Y:S05]  /*c430*/  WARPSYNC.COLLECTIVE R15, `(.L_x_144) ;  /* 0x000000000f087348 */ /* 0x000fea0003c00000 */
[----:B------:R0:W1:Y:S02]  /*c440*/  SHFL.IDX P6, R14, R13, R12, R11 ;  /* 0x0000000c0d0e7389 */ /* 0x00006400000c000b */
[----:B01----:R-:W-:Y:S01]  /*c450*/  ENDCOLLECTIVE ;  /* 0x000000000000791b */ /* 0x003fe20003800000 */
.L_x_144:
        /* <DEDUP_REMOVED lines=11> */
.L_x_145:
[----:B------:R-:W-:Y:S01]  /*c510*/  IMAD.MOV.U32 R13, RZ, RZ, R10 ;  /* 0x000000ffff0d7224 */ /* 0x000fe200078e000a */
[----:B------:R-:W-:Y:S01]  /*c520*/  MOV R12, 0x7 ;  /* 0x00000007000c7802 */ /* 0x000fe20000000f00 */
[----:B------:R-:W-:-:S07]  /*c530*/  IMAD.MOV.U32 R2, RZ, RZ, R14 ;  /* 0x000000ffff027224 */ /* 0x000fce00078e000e */
[----:B------:R-:W-:Y:S05]  /*c540*/  WARPSYNC.COLLECTIVE R15, `(.L_x_146) ;  /* 0x000000000f087348 */ /* 0x000fea0003c00000 */
[----:B------:R0:W1:Y:S02]  /*c550*/  SHFL.IDX P6, R14, R13, R12, R11 ;  /* 0x0000000c0d0e7389 */ /* 0x00006400000c000b */
[----:B01----:R-:W-:Y:S01]  /*c560*/  ENDCOLLECTIVE ;  /* 0x000000000000791b */ /* 0x003fe20003800000 */
.L_x_146:
[----:B------:R-:W-:-:S05]  /*c570*/  IADD3 R2, P0, R2, R7, RZ ;  /* 0x0000000702027210 */ /* 0x000fca0007f1e0ff */
[----:B------:R-:W-:-:S05]  /*c580*/  IMAD.X R3, RZ, RZ, R3, P0 ;  /* 0x000000ffff037224 */ /* 0x000fca00000e0603 */
[----:B------:R-:W-:Y:S01]  /*c590*/  @!PT LDS RZ, [RZ] ;  /* 0x00000000fffff984 */ /* 0x000fe20000000800 */
[----:B------:R-:W-:Y:S01]  /*c5a0*/  @!PT LDS RZ, [RZ] ;  /* 0x00000000fffff984 */ /* 0x000fe20000000800 */
[----:B------:R-:W-:Y:S01]  /*c5b0*/  @!PT LDS RZ, [RZ] ;  /* 0x00000000fffff984 */ /* 0x000fe20000000800 */
[----:B------:R0:W-:Y:S01]  /*c5c0*/  LDGSTS.E.BYPASS.LTC128B.128 [R8+0x11400], desc[UR50][R2.64], !P1 ;  /* 0x1140000002087fae */ /* 0x0001e2000c901d72 */
[----:B------:R-:W-:Y:S02]  /*c5d0*/  IMAD.MOV.U32 R13, RZ, RZ, R9 ;  /* 0x000000ffff0d7224 */ /* 0x000fe400078e0009 */
[----:B------:R-:W-:-:S07]  /*c5e0*/  IMAD.MOV.U32 R10, RZ, RZ, R14 ;  /* 0x000000ffff0a7224 */ /* 0x000fce00078e000e */
[----:B0-----:R-:W-:Y:S05]  /*c5f0*/  WARPSYNC.COLLECTIVE R15, `(.L_x_147) ;  /* 0x000000000f087348 */ /* 0x001fea0003c00000 */
[----:B------:R1:W2:Y:S02]  /*c600*/  SHFL.IDX P6, R14, R13, R12, R11 ;  /* 0x0000000c0d0e7389 */ /* 0x0002a400000c000b */
[----:B012---:R-:W-:Y:S01]  /*c610*/  ENDCOLLECTIVE ;  /* 0x000000000000791b */ /* 0x007fe20003800000 */
.L_x_147:
[----:B------:R-:W-:Y:S01]  /*c620*/  IMAD.MOV.U32 R2, RZ, RZ, R14 ;  /* 0x000000ffff027224 */ /* 0x000fe200078e000e */
[----:B------:R-:W-:Y:S06]  /*c630*/  BRA `(.L_x_148) ;  /* 0xffffffc400d07947 */ /* 0x000fec000383ffff */
.L_x_56:
[----:B-1----:R1:W2:Y:S02]  /*c640*/  SYNCS.PHASECHK.TRANS64.TRYWAIT P0, [R5+URZ+0x16860], R2 ;  /* 0x01686002050075a7 */ /* 0x0022a4000800017f */
[----:B--2---:R-:W-:Y:S05]  /*c650*/  @!P0 NANOSLEEP.SYNCS 0x989680 ;  /* 0x009896800000895d */ /* 0x004fea0003900000 */
[----:B------:R-:W2:Y:S02]  /*c660*/  @!P0 SYNCS.PHASECHK.TRANS64 P0, [R5+URZ+0x16860], R2 ;  /* 0x01686002050085a7 */ /* 0x000ea4000800007f */
[----:B--2---:R-:W-:Y:S05]  /*c670*/  @!P0 BRA `(.L_x_56) ;  /* 0xfffffffc00f08947 */ /* 0x004fea000383ffff */
[----:B------:R-:W-:Y:S05]  /*c680*/  BRA `(.L_x_149) ;  /* 0xffffffc800287947 */ /* 0x000fea000383ffff */
.L_x_57:
[----:B------:R-:W-:Y:S01]  /*c690*/  BSSY B1, `(.L_x_150) ;  /* 0x0000008000017945 */ /* 0x000fe20003800000 */
[----:B------:R-:W-:Y:S01]  /*c6a0*/  IMAD.MOV.U32 R13, RZ, RZ, R17 ;  /* 0x000000ffff0d7224 */ /* 0x000fe200078e0011 */
[----:B------:R-:W-:Y:S01]  /*c6b0*/  MOV R15, 0xffffffff ;  /* 0xffffffff000f7802 */ /* 0x000fe20000000f00 */
[----:B------:R-:W-:Y:S02]  /*c6c0*/  IMAD.MOV.U32 R12, RZ, RZ, RZ ;  /* 0x000000ffff0c7224 */ /* 0x000fe400078e00ff */
[----:B------:R-:W-:-:S07]  /*c6d0*/  IMAD.MOV.U32 R11, RZ, RZ, 0x181f ;  /* 0x0000181fff0b7424 */ /* 0x000fce00078e00ff */
[----:B0-----:R-:W-:Y:S05]  /*c6e0*/  WARPSYNC.COLLECTIVE R15, `(.L_x_151) ;  /* 0x000000000f087348 */ /* 0x001fea0003c00000 */
[----:B------:R1:W2:Y:S02]  /*c6f0*/  SHFL.IDX P6, R14, R13, R12, R11 ;  /* 0x0000000c0d0e7389 */ /* 0x0002a400000c000b */
[----:B012---:R-:W-:Y:S01]  /*c700*/  ENDCOLLECTIVE ;  /* 0x000000000000791b */ /* 0x007fe20003800000 */
.L_x_151:
[----:B------:R-:W-:Y:S05]  /*c710*/  BSYNC B1 ;  /* 0x0000000000017941 */ /* 0x000fea0003800000 */
.L_x_150:
[----:B------:R-:W-:Y:S01]  /*c720*/  IMAD.MOV.U32 R13, RZ, RZ, R16 ;  /* 0x000000ffff0d7224 */ /* 0x000fe200078e0010 */
[----:B------:R-:W-:Y:S01]  /*c730*/  ISETP.LT.OR P1, PT, R8, 0x1, P2 ;  /* 0x000000010800780c */ /* 0x000fe20001721670 */
[----:B------:R-:W-:Y:S01]  /*c740*/  IMAD.MOV.U32 R12, RZ, RZ, RZ ;  /* 0x000000ffff0c7224 */ /* 0x000fe200078e00ff */
[----:B------:R-:W-:Y:S01]  /*c750*/  LEA R6, R6, UR38, 0x1 ;  /* 0x0000002606067c11 */ /* 0x000fe2000f8e08ff */
[----:B------:R-:W-:Y:S02]  /*c760*/  IMAD.MOV.U32 R11, RZ, RZ, 0x181f ;  /* 0x0000181fff0b7424 */ /* 0x000fe400078e00ff */
[----:B------:R-:W-:Y:S02]  /*c770*/  IMAD.MOV.U32 R15, RZ, RZ, -0x1 ;  /* 0xffffffffff0f7424 */ /* 0x000fe400078e00ff */
[----:B------:R-:W-:-:S07]  /*c780*/  IMAD.MOV.U32 R3, RZ, RZ, R14 ;  /* 0x000000ffff037224 */ /* 0x000fce00078e000e */
[----:B------:R-:W-:Y:S05]  /*c790*/  WARPSYNC.COLLECTIVE R15, `(.L_x_152) ;  /* 0x000000000f087348 */ /* 0x000fea0003c00000 */
[----:B------:R0:W1:Y:S02]  /*c7a0*/  SHFL.IDX P6, R14, R13, R12, R11 ;  /* 0x0000000c0d0e7389 */ /* 0x00006400000c000b */
[----:B01----:R-:W-:Y:S01]  /*c7b0*/  ENDCOLLECTIVE ;  /* 0x000000000000791b */ /* 0x003fe20003800000 */
.L_x_152:
[----:B------:R-:W-:Y:S02]  /*c7c0*/  IMAD.MOV.U32 R13, RZ, RZ, R17 ;  /* 0x000000ffff0d7224 */ /* 0x000fe400078e0011 */
[----:B------:R-:W-:Y:S02]  /*c7d0*/  IMAD.MOV.U32 R12, RZ, RZ, 0x1 ;  /* 0x00000001ff0c7424 */ /* 0x000fe400078e00ff */
[----:B------:R-:W-:-:S07]  /*c7e0*/  IMAD.MOV.U32 R2, RZ, RZ, R14 ;  /* 0x000000ffff027224 */ /* 0x000fce00078e000e */
[----:B------:R-:W-:Y:S05]  /*c7f0*/  WARPSYNC.COLLECTIVE R15, `(.L_x_153) ;  /* 0x000000000f087348 */ /* 0x000fea0003c00000 */
[----:B------:R0:W1:Y:S02]  /*c800*/  SHFL.IDX P6, R14, R13, R12, R11 ;  /* 0x0000000c0d0e7389 */ /* 0x00006400000c000b */
[----:B01----:R-:W-:Y:S01]  /*c810*/  ENDCOLLECTIVE ;  /* 0x000000000000791b */ /* 0x003fe20003800000 */
.L_x_153:
[----:B------:R-:W-:-:S04]  /*c820*/  IADD3 R2, P0, R2, R7, RZ ;  /* 0x0000000702027210 */ /* 0x000fc80007f1e0ff */
[----:B------:R-:W-:-:S05]  /*c830*/  IADD3.X R3, RZ, R3, RZ, P0, !PT ;  /* 0x00000003ff037210 */ /* 0x000fca00007fe4ff */
[----:B------:R-:W-:Y:S01]  /*c840*/  @!PT LDS RZ, [RZ] ;  /* 0x00000000fffff984 */ /* 0x000fe20000000800 */
[----:B------:R-:W-:Y:S01]  /*c850*/  @!PT LDS RZ, [RZ] ;  /* 0x00000000fffff984 */ /* 0x000fe20000000800 */
[----:B------:R-:W-:Y:S01]  /*c860*/  @!PT LDS RZ, [RZ] ;  /* 0x00000000fffff984 */ /* 0x000fe20000000800 */
[----:B------:R0:W-:Y:S01]  /*c870*/  LDGSTS.E.BYPASS.LTC128B.128 [R6+0x400], desc[UR50][R2.64], !P1 ;  /* 0x0040000002067fae */ /* 0x0001e2000c901d72 */
[----:B------:R-:W-:Y:S01]  /*c880*/  ISETP.LT.OR P1, PT, R8, 0x11, P2 ;  /* 0x000000110800780c */ /* 0x000fe20001721670 */
[----:B------:R-:W-:Y:S02]  /*c890*/  IMAD.MOV.U32 R13, RZ, RZ, R16 ;  /* 0x000000ffff0d7224 */ /* 0x000fe400078e0010 */
[----:B0-----:R-:W-:-:S10]  /*c8a0*/  IMAD.MOV.U32 R3, RZ, RZ, R14 ;  /* 0x000000ffff037224 */ /* 0x001fd400078e000e */
[----:B------:R-:W-:Y:S05]  /*c8b0*/  WARPSYNC.COLLECTIVE R15, `(.L_x_154) ;  /* 0x000000000f087348 */ /* 0x000fea0003c00000 */
[----:B------:R0:W1:Y:S02]  /*c8c0*/  SHFL.IDX P6, R14, R13, R12, R11 ;  /* 0x0000000c0d0e7389 */ /* 0x00006400000c000b */
[----:B01----:R-:W-:Y:S01]  /*c8d0*/  ENDCOLLECTIVE ;  /* 0x000000000000791b */ /* 0x003fe20003800000 */
.L_x_154:
[----:B------:R-:W-:Y:S01]  /*c8e0*/  MOV R13, R17 ;  /* 0x00000011000d7202 */ /* 0x000fe20000000f00 */
[----:B------:R-:W-:Y:S02]  /*c8f0*/  IMAD.MOV.U32 R12, RZ, RZ, 0x2 ;  /* 0x00000002ff0c7424 */ /* 0x000fe400078e00ff */
[----:B------:R-:W-:-:S07]  /*c900*/  IMAD.MOV.U32 R2, RZ, RZ, R14 ;  /* 0x000000ffff027224 */ /* 0x000fce00078e000e */
[----:B------:R-:W-:Y:S05]  /*c910*/  WARPSYNC.COLLECTIVE R15, `(.L_x_155) ;  /* 0x000000000f087348 */ /* 0x000fea0003c00000 */
[----:B------:R0:W1:Y:S02]  /*c920*/  SHFL.IDX P6, R14, R13, R12, R11 ;  /* 0x0000000c0d0e7389 */ /* 0x00006400000c000b */
[----:B01----:R-:W-:Y:S01]  /*c930*/  ENDCOLLECTIVE ;  /* 0x000000000000791b */ /* 0x003fe20003800000 */
.L_x_155:
[----:B------:R-:W-:-:S05]  /*c940*/  IADD3 R2, P0, R2, R7, RZ ;  /* 0x0000000702027210 */ /* 0x000fca0007f1e0ff */
[----:B------:R-:W-:-:S05]  /*c950*/  IMAD.X R3, RZ, RZ, R3, P0 ;  /* 0x000000ffff037224 */ /* 0x000fca00000e0603 */
[----:B------:R-:W-:Y:S01]  /*c960*/  @!PT LDS RZ, [RZ] ;  /* 0x00000000fffff984 */ /* 0x000fe20000000800 */
[----:B------:R-:W-:Y:S01]  /*c970*/  @!PT LDS RZ, [RZ] ;  /* 0x00000000fffff984 */ /* 0x000fe20000000800 */
[----:B------:R-:W-:Y:S01]  /*c980*/  @!PT LDS RZ, [RZ] ;  /* 0x00000000fffff984 */ /* 0x000fe20000000800 */
[----:B------:R0:W-:Y:S01]  /*c990*/  LDGSTS.E.BYPASS.LTC128B.128 [R6+0xc00], desc[UR50][R2.64], !P1 ;  /* 0x00c0000002067fae */ /* 0x0001e2000c901d72 */
[----:B------:R-:W-:Y:S01]  /*c9a0*/  IMAD.MOV.U32 R13, RZ, RZ, R16 ;  /* 0x000000ffff0d7224 */ /* 0x000fe200078e0010 */
[----:B------:R-:W-:Y:S01]  /*c9b0*/  ISETP.LT.OR P1, PT, R8, 0x21, P2 ;  /* 0x000000210800780c */ /* 0x000fe20001721670 */
[----:B0-----:R-:W-:-:S12]  /*c9c0*/  IMAD.MOV.U32 R3, RZ, RZ, R14 ;  /* 0x000000ffff037224 */ /* 0x001fd800078e000e */
[----:B------:R-:W-:Y:S05]  /*c9d0*/  WARPSYNC.COLLECTIVE R15, `(.L_x_156) ;  /* 0x000000000f087348 */ /* 0x000fea0003c00000 */
[----:B------:R0:W1:Y:S02]  /*c9e0*/  SHFL.IDX P6, R14, R13, R12, R11 ;  /* 0x0000000c0d0e7389 */ /* 0x00006400000c000b */
[----:B01----:R-:W-:Y:S01]  /*c9f0*/  ENDCOLLECTIVE ;  /* 0x000000000000791b */ /* 0x003fe20003800000 */
.L_x_156:
[----:B------:R-:W-:Y:S01]  /*ca00*/  IMAD.MOV.U32 R13, RZ, RZ, R17 ;  /* 0x000000ffff0d7224 */ /* 0x000fe200078e0011 */
[----:B------:R-:W-:Y:S01]  /*ca10*/  MOV R12, 0x3 ;  /* 0x00000003000c7802 */ /* 0x000fe20000000f00 */
[----:B------:R-:W-:-:S07]  /*ca20*/  IMAD.MOV.U32 R2, RZ, RZ, R14 ;  /* 0x000000ffff027224 */ /* 0x000fce00078e000e */
[----:B------:R-:W-:Y:S05]  /*ca30*/  WARPSYNC.COLLECTIVE R15, `(.L_x_157) ;  /* 0x000000000f087348 */ /* 0x000fea0003c00000 */
[----:B------:R0:W1:Y:S02]  /*ca40*/  SHFL.IDX P6, R14, R13, R12, R11 ;  /* 0x0000000c0d0e7389 */ /* 0x00006400000c000b */
[----:B01----:R-:W-:Y:S01]  /*ca50*/  ENDCOLLECTIVE ;  /* 0x000000000000791b */ /* 0x003fe20003800000 */
.L_x_157:
        /* <DEDUP_REMOVED lines=12> */
.L_x_158:
[----:B------:R-:W-:Y:S02]  /*cb20*/  IMAD.MOV.U32 R13, RZ, RZ, R17 ;  /* 0x000000ffff0d7224 */ /* 0x000fe400078e0011 */
[----:B------:R-:W-:Y:S02]  /*cb30*/  IMAD.MOV.U32 R12, RZ, RZ, 0x4 ;  /* 0x00000004ff0c7424 */ /* 0x000fe400078e00ff */
[----:B------:R-:W-:-:S07]  /*cb40*/  IMAD.MOV.U32 R2, RZ, RZ, R14 ;  /* 0x000000ffff027224 */ /* 0x000fce00078e000e */
[----:B------:R-:W-:Y:S05]  /*cb50*/  WARPSYNC.COLLECTIVE R15, `(.L_x_159) ;  /* 0x000000000f087348 */ /* 0x000fea0003c00000 */
[----:B------:R0:W1:Y:S02]  /*cb60*/  SHFL.IDX P6, R14, R13, R12, R11 ;  /* 0x0000000c0d0e7389 */ /* 0x00006400000c000b */
[----:B01----:R-:W-:Y:S01]  /*cb70*/  ENDCOLLECTIVE ;  /* 0x000000000000791b */ /* 0x003fe20003800000 */
.L_x_159:
[----:B------:R-:W-:-:S05]  /*cb80*/  IADD3 R2, P0, R2, R7, RZ ;  /* 0x0000000702027210 */ /* 0x000fca0007f1e0ff */
[----:B------:R-:W-:-:S05]  /*cb90*/  IMAD.X R3, RZ, RZ, R3, P0 ;  /* 0x000000ffff037224 */ /* 0x000fca00000e0603 */
[----:B------:R-:W-:Y:S01]  /*cba0*/  @!PT LDS RZ, [RZ] ;  /* 0x00000000fffff984 */ /* 0x000fe20000000800 */
[----:B------:R-:W-:Y:S01]  /*cbb0*/  @!PT LDS RZ, [RZ] ;  /* 0x00000000fffff984 */ /* 0x000fe20000000800 */
[----:B------:R-:W-:Y:S01]  /*cbc0*/  @!PT LDS RZ, [RZ] ;  /* 0x00000000fffff984 */ /* 0x000fe20000000800 */
[----:B------:R0:W-:Y:S01]  /*cbd0*/  LDGSTS.E.BYPASS.LTC128B.128 [R6+0x1c00], desc[UR50][R2.64], !P1 ;  /* 0x01c0000002067fae */ /* 0x0001e2000c901d72 */
[----:B------:R-:W-:Y:S01]  /*cbe0*/  IMAD.MOV.U32 R13, RZ, RZ, R16 ;  /* 0x000000ffff0d7224 */ /* 0x000fe200078e0010 */
[----:B------:R-:W-:Y:S02]  /*cbf0*/  ISETP.LT.OR P1, PT, R8, 0x41, P2 ;  /* 0x000000410800780c */ /* 0x000fe40001721670 */
[----:B0-----:R-:W-:-:S11]  /*cc00*/  MOV R3, R14 ;  /* 0x0000000e00037202 */ /* 0x001fd60000000f00 */
[----:B------:R-:W-:Y:S05]  /*cc10*/  WARPSYNC.COLLECTIVE R15, `(.L_x_160) ;  /* 0x000000000f087348 */ /* 0x000fea0003c00000 */
[----:B------:R0:W1:Y:S02]  /*cc20*/  SHFL.IDX P6, R14, R13, R12, R11 ;  /* 0x0000000c0d0e7389 */ /* 0x00006400000c000b */
[----:B01----:R-:W-:Y:S01]  /*cc30*/  ENDCOLLECTIVE ;  /* 0x000000000000791b */ /* 0x003fe20003800000 */
.L_x_160:
[----:B------:R-:W-:Y:S02]  /*cc40*/  IMAD.MOV.U32 R13, RZ, RZ, R17 ;  /* 0x000000ffff0d7224 */ /* 0x000fe400078e0011 */
[----:B------:R-:W-:Y:S02]  /*cc50*/  IMAD.MOV.U32 R12, RZ, RZ, 0x5 ;  /* 0x00000005ff0c7424 */ /* 0x000fe400078e00ff */
[----:B------:R-:W-:-:S07]  /*cc60*/  IMAD.MOV.U32 R2, RZ, RZ, R14 ;  /* 0x000000ffff027224 */ /* 0x000fce00078e000e */
[----:B------:R-:W-:Y:S05]  /*cc70*/  WARPSYNC.COLLECTIVE R15, `(.L_x_161) ;  /* 0x000000000f087348 */ /* 0x000fea0003c00000 */
[----:B------:R0:W1:Y:S02]  /*cc80*/  SHFL.IDX P6, R14, R13, R12, R11 ;  /* 0x0000000c0d0e7389 */ /* 0x00006400000c000b */
[----:B01----:R-:W-:Y:S01]  /*cc90*/  ENDCOLLECTIVE ;  /* 0x000000000000791b */ /* 0x003fe20003800000 */
.L_x_161:
[----:B------:R-:W-:-:S05]  /*cca0*/  IADD3 R2, P0, R2, R7, RZ ;  /* 0x0000000702027210 */ /* 0x000fca0007f1e0ff */
[----:B------:R-:W-:-:S05]  /*ccb0*/  IMAD.X R3, RZ, RZ, R3, P0 ;  /* 0x000000ffff037224 */ /* 0x000fca00000e0603 */
[----:B------:R-:W-:Y:S01]  /*ccc0*/  @!PT LDS RZ, [RZ] ;  /* 0x00000000fffff984 */ /* 0x000fe20000000800 */
[----:B------:R-:W-:Y:S01]  /*ccd0*/  @!PT LDS RZ, [RZ] ;  /* 0x00000000fffff984 */ /* 0x000fe20000000800 */
[----:B------:R-:W-:Y:S01]  /*cce0*/  @!PT LDS RZ, [RZ] ;  /* 0x00000000fffff984 */ /* 0x000fe20000000800 */
[----:B------:R0:W-:Y:S01]  /*ccf0*/  LDGSTS.E.BYPASS.LTC128B.128 [R6+0x2400], desc[UR50][R2.64], !P1 ;  /* 0x0240000002067fae */ /* 0x0001e2000c901d72 */
[----:B------:R-:W-:Y:S02]  /*cd00*/  MOV R13, R16 ;  /* 0x00000010000d7202 */ /* 0x000fe40000000f00 */
[----:B------:R-:W-:Y:S01]  /*cd10*/  ISETP.LT.OR P1, PT, R8, 0x51, P2 ;  /* 0x000000510800780c */ /* 0x000fe20001721670 */
[----:B0-----:R-:W-:-:S12]  /*cd20*/  IMAD.MOV.U32 R3, RZ, RZ, R14 ;  /* 0x000000ffff037224 */ /* 0x001fd800078e000e */
[----:B------:R-:W-:Y:S05]  /*cd30*/  WARPSYNC.COLLECTIVE R15, `(.L_x_162) ;  /* 0x000000000f087348 */ /* 0x000fea0003c00000 */
[----:B------:R0:W1:Y:S02]  /*cd40*/  SHFL.IDX P6, R14, R13, R12, R11 ;  /* 0x0000000c0d0e7389 */ /* 0x00006400000c000b */
[----:B01----:R-:W-:Y:S01]  /*cd50*/  ENDCOLLECTIVE ;  /* 0x000000000000791b */ /* 0x003fe20003800000 */
.L_x_162:
[----:B------:R-:W-:Y:S02]  /*cd60*/  IMAD.MOV.U32 R13, RZ, RZ, R17 ;  /* 0x000000ffff0d7224 */ /* 0x000fe400078e0011 */
[----:B------:R-:W-:Y:S02]  /*cd70*/  IMAD.MOV.U32 R12, RZ, RZ, 0x6 ;  /* 0x00000006ff0c7424 */ /* 0x000fe400078e00ff */
[----:B------:R-:W-:-:S07]  /*cd80*/  IMAD.MOV.U32 R2, RZ, RZ, R14 ;  /* 0x000000ffff027224 */ /* 0x000fce00078e000e */
[----:B------:R-:W-:Y:S05]  /*cd90*/  WARPSYNC.COLLECTIVE R15, `(.L_x_163) ;  /* 0x000000000f087348 */ /* 0x000fea0003c00000 */
[----:B------:R0:W1:Y:S02]  /*cda0*/  SHFL.IDX P6, R14, R13, R12, R11 ;  /* 0x0000000c0d0e7389 */ /* 0x00006400000c000b */
[----:B01----:R-:W-:Y:S01]  /*cdb0*/  ENDCOLLECTIVE ;  /* 0x000000000000791b */ /* 0x003fe20003800000 */
.L_x_163:
        /* <DEDUP_REMOVED lines=12> */
.L_x_164:
[----:B------:R-:W-:Y:S02]  /*ce80*/  IMAD.MOV.U32 R13, RZ, RZ, R17 ;  /* 0x000000ffff0d7224 */ /* 0x000fe400078e0011 */
[----:B------:R-:W-:Y:S01]  /*ce90*/  IMAD.MOV.U32 R12, RZ, RZ, 0x7 ;  /* 0x00000007ff0c7424 */ /* 0x000fe200078e00ff */
[----:B------:R-:W-:-:S07]  /*cea0*/  MOV R2, R14 ;  /* 0x0000000e00027202 */ /* 0x000fce0000000f00 */
[----:B------:R-:W-:Y:S05]  /*ceb0*/  WARPSYNC.COLLECTIVE R15, `(.L_x_165) ;  /* 0x000000000f087348 */ /* 0x000fea0003c00000 */
[----:B------:R0:W1:Y:S02]  /*cec0*/  SHFL.IDX P6, R14, R13, R12, R11 ;  /* 0x0000000c0d0e7389 */ /* 0x00006400000c000b */
[----:B01----:R-:W-:Y:S01]  /*ced0*/  ENDCOLLECTIVE ;  /* 0x000000000000791b */ /* 0x003fe20003800000 */
.L_x_165:
        /* <DEDUP_REMOVED lines=11> */
.L_x_166:
[----:B------:R-:W-:Y:S01]  /*cf90*/  IMAD.MOV.U32 R2, RZ, RZ, R14 ;  /* 0x000000ffff027224 */ /* 0x000fe200078e000e */
[----:B------:R-:W-:Y:S06]  /*cfa0*/  BRA `(.L_x_167) ;  /* 0xffffffc000c47947 */ /* 0x000fec000383ffff */
.L_x_63:
[----:B0-----:R0:W1:Y:S02]  /*cfb0*/  SYNCS.PHASECHK.TRANS64.TRYWAIT P0, [R4+URZ+0x16860], R3 ;  /* 0x01686003040075a7 */ /* 0x001064000800017f */
[----:B-1----:R-:W-:Y:S05]  /*cfc0*/  @!P0 NANOSLEEP.SYNCS 0x989680 ;  /* 0x009896800000895d */ /* 0x002fea0003900000 */
[----:B------:R-:W1:Y:S02]  /*cfd0*/  @!P0 SYNCS.PHASECHK.TRANS64 P0, [R4+URZ+0x16860], R3 ;  /* 0x01686003040085a7 */ /* 0x000e64000800007f */
[----:B-1----:R-:W-:Y:S05]  /*cfe0*/  @!P0 BRA `(.L_x_63) ;  /* 0xfffffffc00f08947 */ /* 0x002fea000383ffff */
[----:B------:R-:W-:Y:S05]  /*cff0*/  BRA `(.L_x_168) ;  /* 0xffffffc400947947 */ /* 0x000fea000383ffff */
.L_x_64:
[----:B------:R-:W-:Y:S01]  /*d000*/  BSSY B0, `(.L_x_169) ;  /* 0x0000008000007945 */ /* 0x000fe20003800000 */
[----:B------:R-:W-:Y:S01]  /*d010*/  MOV R13, R17 ;  /* 0x00000011000d7202 */ /* 0x000fe20000000f00 */
[----:B------:R-:W-:Y:S02]  /*d020*/  IMAD.MOV.U32 R12, RZ, RZ, RZ ;  /* 0x000000ffff0c7224 */ /* 0x000fe400078e00ff */
[----:B------:R-:W-:Y:S02]  /*d030*/  IMAD.MOV.U32 R11, RZ, RZ, 0x181f ;  /* 0x0000181fff0b7424 */ /* 0x000fe400078e00ff */
[----:B------:R-:W-:-:S07]  /*d040*/  IMAD.MOV.U32 R15, RZ, RZ, -0x1 ;  /* 0xffffffffff0f7424 */ /* 0x000fce00078e00ff */
[----:B0-----:R-:W-:Y:S05]  /*d050*/  WARPSYNC.COLLECTIVE R15, `(.L_x_170) ;  /* 0x000000000f087348 */ /* 0x001fea0003c00000 */
[----:B------:R1:W2:Y:S02]  /*d060*/  SHFL.IDX P6, R14, R13, R12, R11 ;  /* 0x0000000c0d0e7389 */ /* 0x0002a400000c000b */
[----:B012---:R-:W-:Y:S01]  /*d070*/  ENDCOLLECTIVE ;  /* 0x000000000000791b */ /* 0x007fe20003800000 */
.L_x_170:
[----:B------:R-:W-:Y:S05]  /*d080*/  BSYNC B0 ;  /* 0x0000000000007941 */ /* 0x000fea0003800000 */
.L_x_169:
[----:B------:R-:W0:Y:S01]  /*d090*/  S2R R2, SR_TID.X ;  /* 0x0000000000027919 */ /* 0x000e220000002100 */
[----:B------:R-:W-:Y:S01]  /*d0a0*/  IMAD.MOV.U32 R13, RZ, RZ, R16 ;  /* 0x000000ffff0d7224 */ /* 0x000fe200078e0010 */
[----:B------:R-:W-:Y:S01]  /*d0b0*/  MOV R11, 0x181f ;  /* 0x0000181f000b7802 */ /* 0x000fe20000000f00 */
[----:B------:R-:W-:Y:S01]  /*d0c0*/  IMAD.MOV.U32 R12, RZ, RZ, RZ ;  /* 0x000000ffff0c7224 */ /* 0x000fe200078e00ff */
[----:B------:R-:W-:Y:S01]  /*d0d0*/  ISETP.LT.OR P1, PT, R6, 0x1, P2 ;  /* 0x000000010600780c */ /* 0x000fe20001721670 */
[----:B------:R-:W-:Y:S02]  /*d0e0*/  IMAD.MOV.U32 R15, RZ, RZ, -0x1 ;  /* 0xffffffffff0f7424 */ /* 0x000fe400078e00ff */
[----:B------:R-:W-:-:S10]  /*d0f0*/  IMAD.MOV.U32 R0, RZ, RZ, R14 ;  /* 0x000000ffff007224 */ /* 0x000fd400078e000e */
[----:B0-----:R-:W-:Y:S05]  /*d100*/  WARPSYNC.COLLECTIVE R15, `(.L_x_171) ;  /* 0x000000000f087348 */ /* 0x001fea0003c00000 */
[----:B------:R1:W2:Y:S02]  /*d110*/  SHFL.IDX P6, R14, R13, R12, R11 ;  /* 0x0000000c0d0e7389 */ /* 0x0002a400000c000b */
[----:B012---:R-:W-:Y:S01]  /*d120*/  ENDCOLLECTIVE ;  /* 0x000000000000791b */ /* 0x007fe20003800000 */
.L_x_171:
[----:B------:R-:W-:Y:S01]  /*d130*/  IMAD.MOV.U32 R13, RZ, RZ, R17 ;  /* 0x000000ffff0d7224 */ /* 0x000fe200078e0011 */
[----:B------:R-:W-:Y:S01]  /*d140*/  MOV R12, 0x1 ;  /* 0x00000001000c7802 */ /* 0x000fe20000000f00 */
[----:B------:R-:W-:Y:S02]  /*d150*/  IMAD.SHL.U32 R5, R2, 0x8, RZ ;  /* 0x0000000802057824 */ /* 0x000fe400078e00ff */
[----:B------:R-:W-:-:S07]  /*d160*/  IMAD.MOV.U32 R2, RZ, RZ, R14 ;  /* 0x000000ffff027224 */ /* 0x000fce00078e000e */
[----:B------:R-:W-:Y:S05]  /*d170*/  WARPSYNC.COLLECTIVE R15, `(.L_x_172) ;  /* 0x000000000f087348 */ /* 0x000fea0003c00000 */
[----:B------:R0:W1:Y:S02]  /*d180*/  SHFL.IDX P6, R14, R13, R12, R11 ;  /* 0x0000000c0d0e7389 */ /* 0x00006400000c000b */
[----:B01----:R-:W-:Y:S01]  /*d190*/  ENDCOLLECTIVE ;  /* 0x000000000000791b */ /* 0x003fe20003800000 */
.L_x_172:
[----:B------:R-:W-:-:S05]  /*d1a0*/  LOP3.LUT R5, R5, 0x38, RZ, 0xc0, !PT ;  /* 0x0000003805057812 */ /* 0x000fca00078ec0ff */
[----:B------:R-:W-:-:S05]  /*d1b0*/  IMAD.SHL.U32 R5, R5, 0x2, RZ ;  /* 0x0000000205057824 */ /* 0x000fca00078e00ff */
[----:B------:R-:W-:Y:S01]  /*d1c0*/  IADD3 R2, P0, R2, R5, RZ ;  /* 0x0000000502027210 */ /* 0x000fe20007f1e0ff */
[----:B------:R-:W-:-:S04]  /*d1d0*/  IMAD.MOV.U32 R13, RZ, RZ, R16 ;  /* 0x000000ffff0d7224 */ /* 0x000fc800078e0010 */
[----:B------:R-:W-:Y:S01]  /*d1e0*/  IMAD.X R3, RZ, RZ, R0, P0 ;  /* 0x000000ffff037224 */ /* 0x000fe200000e0600 */
[----:B------:R-:W-:-:S05]  /*d1f0*/  LEA R0, R8, UR38, 0x1 ;  /* 0x0000002608007c11 */ /* 0x000fca000f8e08ff */
[----:B------:R-:W-:Y:S01]  /*d200*/  @!PT LDS RZ, [RZ] ;  /* 0x00000000fffff984 */ /* 0x000fe20000000800 */
[----:B------:R-:W-:Y:S01]  /*d210*/  @!PT LDS RZ, [RZ] ;  /* 0x00000000fffff984 */ /* 0x000fe20000000800 */
[----:B------:R-:W-:Y:S01]  /*d220*/  @!PT LDS RZ, [RZ] ;  /* 0x00000000fffff984 */ /* 0x000fe20000000800 */
[----:B------:R0:W-:Y:S01]  /*d230*/  LDGSTS.E.BYPASS.LTC128B.128 [R0+0x400], desc[UR50][R2.64], !P1 ;  /* 0x0040000002007fae */ /* 0x0001e2000c901d72 */
[----:B------:R-:W-:Y:S01]  /*d240*/  ISETP.LT.OR P1, PT, R6, 0x11, P2 ;  /* 0x000000110600780c */ /* 0x000fe20001721670 */
[----:B------:R-:W-:-:S12]  /*d250*/  IMAD.MOV.U32 R7, RZ, RZ, R14 ;  /* 0x000000ffff077224 */ /* 0x000fd800078e000e */
[----:B0-----:R-:W-:Y:S05]  /*d260*/  WARPSYNC.COLLECTIVE R15, `(.L_x_173) ;  /* 0x000000000f087348 */ /* 0x001fea0003c00000 */
[----:B------:R1:W2:Y:S02]  /*d270*/  SHFL.IDX P6, R14, R13, R12, R11 ;  /* 0x0000000c0d0e7389 */ /* 0x0002a400000c000b */
[----:B012---:R-:W-:Y:S01]  /*d280*/  ENDCOLLECTIVE ;  /* 0x000000000000791b */ /* 0x007fe20003800000 */
.L_x_173:
[----:B------:R-:W-:Y:S02]  /*d290*/  IMAD.MOV.U32 R13, RZ, RZ, R17 ;  /* 0x000000ffff0d7224 */ /* 0x000fe400078e0011 */
[----:B------:R-:W-:Y:S01]  /*d2a0*/  IMAD.MOV.U32 R12, RZ, RZ, 0x2 ;  /* 0x00000002ff0c7424 */ /* 0x000fe200078e00ff */
[----:B------:R-:W-:-:S13]  /*d2b0*/  IADD3 R2, P0, R14, R5, RZ ;  /* 0x000000050e027210 */ /* 0x000fda0007f1e0ff */
[----:B------:R-:W-:Y:S05]  /*d2c0*/  WARPSYNC.COLLECTIVE R15, `(.L_x_174) ;  /* 0x000000000f087348 */ /* 0x000fea0003c00000 */
[----:B------:R0:W1:Y:S02]  /*d2d0*/  SHFL.IDX P6, R14, R13, R12, R11 ;  /* 0x0000000c0d0e7389 */ /* 0x00006400000c000b */
[----:B01----:R-:W-:Y:S01]  /*d2e0*/  ENDCOLLECTIVE ;  /* 0x000000000000791b */ /* 0x003fe20003800000 */
.L_x_174:
[----:B------:R-:W-:-:S05]  /*d2f0*/  IMAD.X R3, RZ, RZ, R7, P0 ;  /* 0x000000ffff037224 */ /* 0x000fca00000e0607 */
[----:B------:R-:W-:Y:S01]  /*d300*/  @!PT LDS RZ, [RZ] ;  /* 0x00000000fffff984 */ /* 0x000fe20000000800 */
[----:B------:R-:W-:Y:S01]  /*d310*/  @!PT LDS RZ, [RZ] ;  /* 0x00000000fffff984 */ /* 0x000fe20000000800 */
[----:B------:R-:W-:Y:S01]  /*d320*/  @!PT LDS RZ, [RZ] ;  /* 0x00000000fffff984 */ /* 0x000fe20000000800 */
[----:B------:R0:W-:Y:S01]  /*d330*/  LDGSTS.E.BYPASS.LTC128B.128 [R0+0xc00], desc[UR50][R2.64], !P1 ;  /* 0x00c0000002007fae */ /* 0x0001e2000c901d72 */
[----:B------:R-:W-:Y:S02]  /*d340*/  ISETP.LT.OR P1, PT, R6, 0x21, P2 ;  /* 0x000000210600780c */ /* 0x000fe40001721670 */
[----:B------:R-:W-:Y:S01]  /*d350*/  MOV R13, R16 ;  /* 0x00000010000d7202 */ /* 0x000fe20000000f00 */
[----:B------:R-:W-:-:S10]  /*d360*/  IMAD.MOV.U32 R8, RZ, RZ, R14 ;  /* 0x000000ffff087224 */ /* 0x000fd400078e000e */
[----:B0-----:R-:W-:Y:S05]  /*d370*/  WARPSYNC.COLLECTIVE R15, `(.L_x_175) ;  /* 0x000000000f087348 */ /* 0x001fea0003c00000 */
[----:B------:R1:W2:Y:S02]  /*d380*/  SHFL.IDX P6, R14, R13, R12, R11 ;  /* 0x0000000c0d0e7389 */ /* 0x0002a400000c000b */
[----:B012---:R-:W-:Y:S01]  /*d390*/  ENDCOLLECTIVE ;  /* 0x000000000000791b */ /* 0x007fe20003800000 */
.L_x_175:
[----:B------:R-:W-:Y:S02]  /*d3a0*/  IMAD.MOV.U32 R13, RZ, RZ, R17 ;  /* 0x000000ffff0d7224 */ /* 0x000fe400078e0011 */
[----:B------:R-:W-:Y:S02]  /*d3b0*/  IMAD.MOV.U32 R12, RZ, RZ, 0x3 ;  /* 0x00000003ff0c7424 */ /* 0x000fe400078e00ff */
[----:B------:R-:W-:-:S07]  /*d3c0*/  IMAD.MOV.U32 R10, RZ, RZ, R14 ;  /* 0x000000ffff0a7224 */ /* 0x000fce00078e000e */
[----:B------:R-:W-:Y:S05]  /*d3d0*/  WARPSYNC.COLLECTIVE R15, `(.L_x_176) ;  /* 0x000000000f087348 */ /* 0x000fea0003c00000 */
[----:B------:R0:W1:Y:S02]  /*d3e0*/  SHFL.IDX P6, R14, R13, R12, R11 ;  /* 0x0000000c0d0e7389 */ /* 0x00006400000c000b */
[----:B01----:R-:W-:Y:S01]  /*d3f0*/  ENDCOLLECTIVE ;  /* 0x000000000000791b */ /* 0x003fe20003800000 */
.L_x_176:
        /* <DEDUP_REMOVED lines=8> */
[----:B------:R-:W-:-:S12]  /*d480*/  IMAD.MOV.U32 R7, RZ, RZ, R14 ;  /* 0x000000ffff077224 */ /* 0x000fd800078e000e */
[----:B0-----:R-:W-:Y:S05]  /*d490*/  WARPSYNC.COLLECTIVE R15, `(.L_x_177) ;  /* 0x000000000f087348 */ /* 0x001fea0003c00000 */
[----:B------:R1:W2:Y:S02]  /*d4a0*/  SHFL.IDX P6, R14, R13, R12, R11 ;  /* 0x0000000c0d0e7389 */ /* 0x0002a400000c000b */
[----:B012---:R-:W-:Y:S01]  /*d4b0*/  ENDCOLLECTIVE ;  /* 0x000000000000791b */ /* 0x007fe20003800000 */
.L_x_177:
[----:B------:R-:W-:Y:S02]  /*d4c0*/  IMAD.MOV.U32 R13, RZ, RZ, R17 ;  /* 0x000000ffff0d7224 */ /* 0x000fe400078e0011 */
[----:B------:R-:W-:Y:S01]  /*d4d0*/  IMAD.MOV.U32 R12, RZ, RZ, 0x4 ;  /* 0x00000004ff0c7424 */ /* 0x000fe200078e00ff */
[----:B------:R-:W-:-:S13]  /*d4e0*/  IADD3 R2, P0, R14, R5, RZ ;  /* 0x000000050e027210 */ /* 0x000fda0007f1e0ff */
[----:B------:R-:W-:Y:S05]  /*d4f0*/  WARPSYNC.COLLECTIVE R15, `(.L_x_178) ;  /* 0x000000000f087348 */ /* 0x000fea0003c00000 */
[----:B------:R0:W1:Y:S02]  /*d500*/  SHFL.IDX P6, R14, R13, R12, R11 ;  /* 0x0000000c0d0e7389 */ /* 0x00006400000c000b */
[----:B01----:R-:W-:Y:S01]  /*d510*/  ENDCOLLECTIVE ;  /* 0x000000000000791b */ /* 0x003fe20003800000 */
.L_x_178:
[----:B------:R-:W-:-:S05]  /*d520*/  IADD3.X R3, RZ, R7, RZ, P0, !PT ;  /* 0x00000007ff037210 */ /* 0x000fca00007fe4ff */
[----:B------:R-:W-:Y:S01]  /*d530*/  @!PT LDS RZ, [RZ] ;  /* 0x00000000fffff984 */ /* 0x000fe20000000800 */
[----:B------:R-:W-:Y:S01]  /*d540*/  @!PT LDS RZ, [RZ] ;  /* 0x00000000fffff984 */ /* 0x000fe20000000800 */
[----:B------:R-:W-:Y:S01]  /*d550*/  @!PT LDS RZ, [RZ] ;  /* 0x00000000fffff984 */ /* 0x000fe20000000800 */
[----:B------:R0:W-:Y:S01]  /*d560*/  LDGSTS.E.BYPASS.LTC128B.128 [R0+0x1c00], desc[UR50][R2.64], !P1 ;  /* 0x01c0000002007fae */ /* 0x0001e2000c901d72 */
[----:B------:R-:W-:Y:S01]  /*d570*/  ISETP.LT.OR P1, PT, R6, 0x41, P2 ;  /* 0x000000410600780c */ /* 0x000fe20001721670 */
[----:B------:R-:W-:Y:S02]  /*d580*/  IMAD.MOV.U32 R13, RZ, RZ, R16 ;  /* 0x000000ffff0d7224 */ /* 0x000fe400078e0010 */
[----:B------:R-:W-:-:S10]  /*d590*/  IMAD.MOV.U32 R8, RZ, RZ, R14 ;  /* 0x000000ffff087224 */ /* 0x000fd400078e000e */
[----:B0-----:R-:W-:Y:S05]  /*d5a0*/  WARPSYNC.COLLECTIVE R15, `(.L_x_179) ;  /* 0x000000000f087348 */ /* 0x001fea0003c00000 */
[----:B------:R1:W2:Y:S02]  /*d5b0*/  SHFL.IDX P6, R14, R13, R12, R11 ;  /* 0x0000000c0d0e7389 */ /* 0x0002a400000c000b */
[----:B012---:R-:W-:Y:S01]  /*d5c0*/  ENDCOLLECTIVE ;  /* 0x000000000000791b */ /* 0x007fe20003800000 */
.L_x_179:
[----:B------:R-:W-:Y:S01]  /*d5d0*/  MOV R13, R17 ;  /* 0x00000011000d7202 */ /* 0x000fe20000000f00 */
[----:B------:R-:W-:Y:S02]  /*d5e0*/  IMAD.MOV.U32 R12, RZ, RZ, 0x5 ;  /* 0x00000005ff0c7424 */ /* 0x000fe400078e00ff */
[----:B------:R-:W-:-:S07]  /*d5f0*/  IMAD.MOV.U32 R10, RZ, RZ, R14 ;  /* 0x000000ffff0a7224 */ /* 0x000fce00078e000e */
[----:B------:R-:W-:Y:S05]  /*d600*/  WARPSYNC.COLLECTIVE R15, `(.L_x_180) ;  /* 0x000000000f087348 */ /* 0x000fea0003c00000 */
[----:B------:R0:W1:Y:S02]  /*d610*/  SHFL.IDX P6, R14, R13, R12, R11 ;  /* 0x0000000c0d0e7389 */ /* 0x00006400000c000b */
[----:B01----:R-:W-:Y:S01]  /*d620*/  ENDCOLLECTIVE ;  /* 0x000000000000791b */ /* 0x003fe20003800000 */
.L_x_180:
        /* <DEDUP_REMOVED lines=12> */
.L_x_181:
[----:B------:R-:W-:Y:S02]  /*d6f0*/  IMAD.MOV.U32 R13, RZ, RZ, R17 ;  /* 0x000000ffff0d7224 */ /* 0x000fe400078e0011 */
[----:B------:R-:W-:Y:S01]  /*d700*/  IMAD.MOV.U32 R12, RZ, RZ, 0x6 ;  /* 0x00000006ff0c7424 */ /* 0x000fe200078e00ff */
[----:B------:R-:W-:-:S13]  /*d710*/  IADD3 R2, P0, R14, R5, RZ ;  /* 0x000000050e027210 */ /* 0x000fda0007f1e0ff */
[----:B------:R-:W-:Y:S05]  /*d720*/  WARPSYNC.COLLECTIVE R15, `(.L_x_182) ;  /* 0x000000000f087348 */ /* 0x000fea0003c00000 */
[----:B------:R0:W1:Y:S02]  /*d730*/  SHFL.IDX P6, R14, R13, R12, R11 ;  /* 0x0000000c0d0e7389 */ /* 0x00006400000c000b */
[----:B01----:R-:W-:Y:S01]  /*d740*/  ENDCOLLECTIVE ;  /* 0x000000000000791b */ /* 0x003fe20003800000 */
.L_x_182:
[----:B------:R-:W-:-:S05]  /*d750*/  IMAD.X R3, RZ, RZ, R7, P0 ;  /* 0x000000ffff037224 */ /* 0x000fca00000e0607 */
[----:B------:R-:W-:Y:S01]  /*d760*/  @!PT LDS RZ, [RZ] ;  /* 0x00000000fffff984 */ /* 0x000fe20000000800 */
[----:B------:R-:W-:Y:S01]  /*d770*/  @!PT LDS RZ, [RZ] ;  /* 0x00000000fffff984 */ /* 0x000fe20000000800 */
[----:B------:R-:W-:Y:S01]  /*d780*/  @!PT LDS RZ, [RZ] ;  /* 0x00000000fffff984 */ /* 0x000fe20000000800 */
[----:B------:R0:W-:Y:S01]  /*d790*/  LDGSTS.E.BYPASS.LTC128B.128 [R0+0x2c00], desc[UR50][R2.64], !P1 ;  /* 0x02c0000002007fae */ /* 0x0001e2000c901d72 */
[----:B------:R-:W-:Y:S01]  /*d7a0*/  ISETP.LT.OR P1, PT, R6, 0x61, P2 ;  /* 0x000000610600780c */ /* 0x000fe20001721670 */
[----:B------:R-:W-:Y:S01]  /*d7b0*/  IMAD.MOV.U32 R13, RZ, RZ, R16 ;  /* 0x000000ffff0d7224 */ /* 0x000fe200078e0010 */
[----:B------:R-:W-:-:S11]  /*d7c0*/  MOV R8, R14 ;  /* 0x0000000e00087202 */ /* 0x000fd60000000f00 */
[----:B0-----:R-:W-:Y:S05]  /*d7d0*/  WARPSYNC.COLLECTIVE R15, `(.L_x_183) ;  /* 0x000000000f087348 */ /* 0x001fea0003c00000 */
[----:B------:R1:W2:Y:S02]  /*d7e0*/  SHFL.IDX P6, R14, R13, R12, R11 ;  /* 0x0000000c0d0e7389 */ /* 0x0002a400000c000b */
[----:B012---:R-:W-:Y:S01]  /*d7f0*/  ENDCOLLECTIVE ;  /* 0x000000000000791b */ /* 0x007fe20003800000 */
.L_x_183:
[----:B------:R-:W-:Y:S02]  /*d800*/  IMAD.MOV.U32 R13, RZ, RZ, R17 ;  /* 0x000000ffff0d7224 */ /* 0x000fe400078e0011 */
[----:B------:R-:W-:Y:S02]  /*d810*/  IMAD.MOV.U32 R12, RZ, RZ, 0x7 ;  /* 0x00000007ff0c7424 */ /* 0x000fe400078e00ff */
[----:B------:R-:W-:-:S07]  /*d820*/  IMAD.MOV.U32 R10, RZ, RZ, R14 ;  /* 0x000000ffff0a7224 */ /* 0x000fce00078e000e */
[----:B------:R-:W-:Y:S05]  /*d830*/  WARPSYNC.COLLECTIVE R15, `(.L_x_184) ;  /* 0x000000000f087348 */ /* 0x000fea0003c00000 */
[----:B------:R0:W1:Y:S02]  /*d840*/  SHFL.IDX P6, R14, R13, R12, R11 ;  /* 0x0000000c0d0e7389 */ /* 0x00006400000c000b */
[----:B01----:R-:W-:Y:S01]  /*d850*/  ENDCOLLECTIVE ;  /* 0x000000000000791b */ /* 0x003fe20003800000 */
.L_x_184:
[----:B------:R-:W-:-:S05]  /*d860*/  IADD3 R2, P0, R10, R5, RZ ;  /* 0x000000050a027210 */ /* 0x000fca0007f1e0ff */
[----:B------:R-:W-:-:S05]  /*d870*/  IMAD.X R3, RZ, RZ, R8, P0 ;  /* 0x000000ffff037224 */ /* 0x000fca00000e0608 */
[----:B------:R-:W-:Y:S01]  /*d880*/  @!PT LDS RZ, [RZ] ;  /* 0x00000000fffff984 */ /* 0x000fe20000000800 */
[----:B------:R-:W-:Y:S01]  /*d890*/  @!PT LDS RZ, [RZ] ;  /* 0x00000000fffff984 */ /* 0x000fe20000000800 */
[----:B------:R-:W-:Y:S01]  /*d8a0*/  @!PT LDS RZ, [RZ] ;  /* 0x00000000fffff984 */ /* 0x000fe20000000800 */
[----:B------:R0:W-:Y:S01]  /*d8b0*/  LDGSTS.E.BYPASS.LTC128B.128 [R0+0x3400], desc[UR50][R2.64], !P1 ;  /* 0x0340000002007fae */ /* 0x0001e2000c901d72 */
[----:B------:R-:W-:Y:S01]  /*d8c0*/  MOV R13, R16 ;  /* 0x00000010000d7202 */ /* 0x000fe20000000f00 */
[----:B------:R-:W-:-:S07]  /*d8d0*/  IMAD.MOV.U32 R7, RZ, RZ, R14 ;  /* 0x000000ffff077224 */ /* 0x000fce00078e000e */
[----:B0-----:R-:W-:Y:S05]  /*d8e0*/  WARPSYNC.COLLECTIVE R15, `(.L_x_185) ;  /* 0x000000000f087348 */ /* 0x001fea0003c00000 */
[----:B------:R1:W2:Y:S02]  /*d8f0*/  SHFL.IDX P6, R14, R13, R12, R11 ;  /* 0x0000000c0d0e7389 */ /* 0x0002a400000c000b */
[----:B012---:R-:W-:Y:S01]  /*d900*/  ENDCOLLECTIVE ;  /* 0x000000000000791b */ /* 0x007fe20003800000 */
.L_x_185:
[----:B------:R-:W-:Y:S05]  /*d910*/  BRA `(.L_x_186) ;  /* 0xffffffc000347947 */ /* 0x000fea000383ffff */
.L_x_69:
[----:B0-----:R0:W2:Y:S02]  /*d920*/  SYNCS.PHASECHK.TRANS64.TRYWAIT P0, [R7+URZ+0x16820], R0 ;  /* 0x01682000070075a7 */ /* 0x0010a4000800017f */
[----:B--2---:R-:W-:Y:S05]  /*d930*/  @!P0 NANOSLEEP.SYNCS 0x989680 ;  /* 0x009896800000895d */ /* 0x004fea0003900000 */
[----:B------:R-:W2:Y:S02]  /*d940*/  @!P0 SYNCS.PHASECHK.TRANS64 P0, [R7+URZ+0x16820], R0 ;  /* 0x01682000070085a7 */ /* 0x000ea4000800007f */
[----:B--2---:R-:W-:Y:S05]  /*d950*/  @!P0 BRA `(.L_x_69) ;  /* 0xfffffffc00f08947 */ /* 0x004fea000383ffff */
[----:B------:R-:W-:Y:S05]  /*d960*/  BRA `(.L_x_187) ;  /* 0xffffffc000cc7947 */ /* 0x000fea000383ffff */
.L_x_70:
        /* <DEDUP_REMOVED lines=8> */
[----:B0-----:R-:W-:Y:S05]  /*d9f0*/  WARPSYNC.COLLECTIVE R15, `(.L_x_189) ;  /* 0x000000000f087348 */ /* 0x001fea0003c00000 */
[----:B------:R1:W2:Y:S02]  /*da00*/  SHFL.IDX P6, R14, R13, R12, R11 ;  /* 0x0000000c0d0e7389 */ /* 0x0002a400000c000b */
[----:B012---:R-:W-:Y:S01]  /*da10*/  ENDCOLLECTIVE ;  /* 0x000000000000791b */ /* 0x007fe20003800000 */
.L_x_189:
[----:B------:R-:W-:Y:S05]  /*da20*/  BSYNC B0 ;  /* 0x0000000000007941 */ /* 0x000fea0003800000 */
.L_x_188:
[----:B------:R-:W-:Y:S05]  /*da30*/  BRA `(.L_x_190) ;  /* 0xffffffc000b47947 */ /* 0x000fea000383ffff */
.L_x_73:
[----:B------:R-:W-:Y:S01]  /*da40*/  BSSY B1, `(.L_x_191) ;  /* 0x0000006000017945 */ /* 0x000fe20003800000 */
[----:B------:R-:W-:-:S07]  /*da50*/  IMAD.MOV.U32 R15, RZ, RZ, -0x1 ;  /* 0xffffffffff0f7424 */ /* 0x000fce00078e00ff */
[----:B0-----:R-:W-:Y:S05]  /*da60*/  WARPSYNC.COLLECTIVE R15, `(.L_x_192) ;  /* 0x000000000f0c7348 */ /* 0x001fea0003c00000 */
[----:B------:R-:W-:Y:S02]  /*da70*/  ELECT P6, UR62, PT ;  /* 0x00000000003e782f */ /* 0x000fe400038c0000 */
[----:B------:R-:W-:Y:S01]  /*da80*/  MOV R14, UR62 ;  /* 0x0000003e000e7c02 */ /* 0x000fe20008000f00 */
[----:B0-----:R-:W-:Y:S10]  /*da90*/  ENDCOLLECTIVE ;  /* 0x000000000000791b */ /* 0x001ff40003800000 */
.L_x_192:
[----:B------:R-:W-:Y:S05]  /*daa0*/  BSYNC B1 ;  /* 0x0000000000017941 */ /* 0x000fea0003800000 */
.L_x_191:
[----:B------:R-:W-:Y:S05]  /*dab0*/  BRA `(.L_x_193) ;  /* 0xffffffc000ac7947 */ /* 0x000fea000383ffff */
.L_x_75:
[----:B0-----:R0:W1:Y:S02]  /*dac0*/  SYNCS.PHASECHK.TRANS64.TRYWAIT P1, [R5+URZ+0x16840], R0 ;  /* 0x01684000050075a7 */ /* 0x001064000802017f */
[----:B-1----:R-:W-:Y:S05]  /*dad0*/  @!P1 NANOSLEEP.SYNCS 0x989680 ;  /* 0x009896800000995d */ /* 0x002fea0003900000 */
[----:B------:R-:W1:Y:S02]  /*dae0*/  @!P1 SYNCS.PHASECHK.TRANS64 P1, [R5+URZ+0x16840], R0 ;  /* 0x01684000050095a7 */ /* 0x000e64000802007f */
[----:B-1----:R-:W-:Y:S05]  /*daf0*/  @!P1 BRA `(.L_x_75) ;  /* 0xfffffffc00f09947 */ /* 0x002fea000383ffff */
[----:B------:R-:W-:Y:S05]  /*db00*/  BRA `(.L_x_194) ;  /* 0xffffffc000cc7947 */ /* 0x000fea000383ffff */
.L_x_77:
[----:B-1----:R1:W2:Y:S02]  /*db10*/  SYNCS.PHASECHK.TRANS64.TRYWAIT P1, [R3+URZ+0x16840], R2 ;  /* 0x01684002030075a7 */ /* 0x0022a4000802017f */
[----:B--2---:R-:W-:Y:S05]  /*db20*/  @!P1 NANOSLEEP.SYNCS 0x989680 ;  /* 0x009896800000995d */ /* 0x004fea0003900000 */
[----:B------:R-:W2:Y:S02]  /*db30*/  @!P1 SYNCS.PHASECHK.TRANS64 P1, [R3+URZ+0x16840], R2 ;  /* 0x01684002030095a7 */ /* 0x000ea4000802007f */
[----:B--2---:R-:W-:Y:S05]  /*db40*/  @!P1 BRA `(.L_x_77) ;  /* 0xfffffffc00f09947 */ /* 0x004fea000383ffff */
[----:B------:R-:W-:Y:S05]  /*db50*/  BRA `(.L_x_195) ;  /* 0xffffffc000d87947 */ /* 0x000fea000383ffff */
.L_x_79:
[----:B--2---:R2:W3:Y:S02]  /*db60*/  SYNCS.PHASECHK.TRANS64.TRYWAIT P1, [R5+URZ+0x16860], R0 ;  /* 0x01686000050075a7 */ /* 0x0044e4000802017f */
[----:B---3--:R-:W-:Y:S05]  /*db70*/  @!P1 NANOSLEEP.SYNCS 0x989680 ;  /* 0x009896800000995d */ /* 0x008fea0003900000 */
[----:B------:R-:W3:Y:S02]  /*db80*/  @!P1 SYNCS.PHASECHK.TRANS64 P1, [R5+URZ+0x16860], R0 ;  /* 0x01686000050095a7 */ /* 0x000ee4000802007f */
[----:B---3--:R-:W-:Y:S05]  /*db90*/  @!P1 BRA `(.L_x_79) ;  /* 0xfffffffc00f09947 */ /* 0x008fea000383ffff */
[----:B------:R-:W-:Y:S05]  /*dba0*/  BRA `(.L_x_196) ;  /* 0xffffffc000d47947 */ /* 0x000fea000383ffff */
.L_x_197:
[----:B------:R-:W-:-:S00]  /*dbb0*/  BRA `(.L_x_197) ;  /* 0xfffffffc00fc7947 */ /* 0x000fc0000383ffff */
[----:B------:R-:W-:-:S00]  /*dbc0*/  NOP ;  /* 0x0000000000007918 */ /* 0x000fc00000000000 */
        /* <DEDUP_REMOVED lines=11> */
.L_x_3105:


//--------------------- .text._ZN7cutlass13device_kernelIN5flash11enable_sm90INS1_16FlashAttnFwdSm90INS1_25CollectiveMainloopFwdSm90ILi2EN4cute5tupleIJNS5_1CILi1EEES8_S8_EEENS6_IJNS7_ILi192EEENS7_ILi128EEENS7_ILi64EEEEEELi64ENS_6half_tEfNS_4arch4Sm90ELb0ELb0ELb0ELb1ELb1ELb0ELb0ELb1ELb1ELb1ELb0ELb0EEENS1_21CollectiveEpilogueFwdINS6_IJSA_SC_SB_EEES9_SE_SG_Li384ELb1ELb1ELb0ELb0EEENS1_36VarlenDynamicPersistentTileSchedulerILi192ELi128ELi384ELi128ELb0ELb1ELb1ELb0ELb1ELb1EEEEEEEEEvNT_6ParamsE --------------------------
	.section	.text._ZN7cutlass13device_kernelIN5flash11enable_sm90INS1_16FlashAttnFwdSm90INS1_25CollectiveMainloopFwdSm90ILi2EN4cute5tupleIJNS5_1CILi1EEES8_S8_EEENS6_IJNS7_ILi192EEENS7_ILi128EEENS7_ILi64EEEEEELi64ENS_6half_tEfNS_4arch4Sm90ELb0ELb0ELb0ELb1ELb1ELb0ELb0ELb1ELb1ELb1ELb0ELb0EEENS1_21CollectiveEpilogueFwdINS6_IJSA_SC_SB_EEES9_SE_SG_Li384ELb1ELb1ELb0ELb0EEENS1_36VarlenDynamicPersistentTileSchedulerILi192ELi128ELi384ELi128ELb0ELb1ELb1ELb0ELb1ELb1EEEEEEEEEvNT_6ParamsE,"ax",@progbits
	.align	128
.text._ZN7cutlass13device_kernelIN5flash11enable_sm90INS1_16FlashAttnFwdSm90INS1_25CollectiveMainloopFwdSm90ILi2EN4cute5tupleIJNS5_1CILi1EEES8_S8_EEENS6_IJNS7_ILi192EEENS7_ILi128EEENS7_ILi64EEEEEELi64ENS_6half_tEfNS_4arch4Sm90ELb0ELb0ELb0ELb1ELb1ELb0ELb0ELb1ELb1ELb1ELb0ELb0EEENS1_21CollectiveEpilogueFwdINS6_IJSA_SC_SB_EEES9_SE_SG_Li384ELb1ELb1ELb0ELb0EEENS1_36VarlenDynamicPersistentTileSchedulerILi192ELi128ELi384ELi128ELb0ELb1ELb1ELb0ELb1ELb1EEEEEEEEEvNT_6ParamsE:
        .type           _ZN7cutlass13device_kernelIN5flash11enable_sm90INS1_16FlashAttnFwdSm90INS1_25CollectiveMainloopFwdSm90ILi2EN4cute5tupleIJNS5_1CILi1EEES8_S8_EEENS6_IJNS7_ILi192EEENS7_ILi128EEENS7_ILi64EEEEEELi64ENS_6half_tEfNS_4arch4Sm90ELb0ELb0ELb0ELb1ELb1ELb0ELb0ELb1ELb1ELb1ELb0ELb0EEENS1_21CollectiveEpilogueFwdINS6_IJSA_SC_SB_EEES9_SE_SG_Li384ELb1ELb1ELb0ELb0EEENS1_36VarlenDynamicPersistentTileSchedulerILi192ELi128ELi384ELi128ELb0ELb1ELb1ELb0ELb1ELb1EEEEEEEEEvNT_6ParamsE,@function
        .size           _ZN7cutlass13device_kernelIN5flash11enable_sm90INS1_16FlashAttnFwdSm90INS1_25CollectiveMainloopFwdSm90ILi2EN4cute5tupleIJNS5_1CILi1EEES8_S8_EEENS6_IJNS7_ILi192EEENS7_ILi128EEENS7_ILi64EEEEEELi64ENS_6half_tEfNS_4arch4Sm90ELb0ELb0ELb0ELb1ELb1ELb0ELb0ELb1ELb1ELb1ELb0ELb0EEENS1_21CollectiveEpilogueFwdINS6_IJSA_SC_SB_EEES9_SE_SG_Li384ELb1ELb1ELb0ELb0EEENS1_36VarlenDynamicPersistentTileSchedulerILi192ELi128ELi384ELi128ELb0ELb1ELb1ELb0ELb1ELb1EEEEEEEEEvNT_6ParamsE,(.L_x_3106 - _ZN7cutlass13device_kernelIN5flash11enable_sm90INS1_16FlashAttnFwdSm90INS1_25CollectiveMainloopFwdSm90ILi2EN4cute5tupleIJNS5_1CILi1EEES8_S8_EEENS6_IJNS7_ILi192EEENS7_ILi128EEENS7_ILi64EEEEEELi64ENS_6half_tEfNS_4arch4Sm90ELb0ELb0ELb0ELb1ELb1ELb0ELb0ELb1ELb1ELb1ELb0ELb0EEENS1_21CollectiveEpilogueFwdINS6_IJSA_SC_SB_EEES9_SE_SG_Li384ELb1ELb1ELb0ELb0EEENS1_36VarlenDynamicPersistentTileSchedulerILi192ELi128ELi384ELi128ELb0ELb1ELb1ELb0ELb1ELb1EEEEEEEEEvNT_6ParamsE)
        .other          _ZN7cutlass13device_kernelIN5flash11enable_sm90INS1_16FlashAttnFwdSm90INS1_25CollectiveMainloopFwdSm90ILi2EN4cute5tupleIJNS5_1CILi1EEES8_S8_EEENS6_IJNS7_ILi192EEENS7_ILi128EEENS7_ILi64EEEEEELi64ENS_6half_tEfNS_4arch4Sm90ELb0ELb0ELb0ELb1ELb1ELb0ELb0ELb1ELb1ELb1ELb0ELb0EEENS1_21CollectiveEpilogueFwdINS6_IJSA_SC_SB_EEES9_SE_SG_Li384ELb1ELb1ELb0ELb0EEENS1_36VarlenDynamicPersistentTileSchedulerILi192ELi128ELi384ELi128ELb0ELb1ELb1ELb0ELb1ELb1EEEEEEEEEvNT_6ParamsE,@"STO_CUDA_ENTRY STV_DEFAULT"
_ZN7cutlass13device_kernelIN5flash11enable_sm90INS1_16FlashAttnFwdSm90INS1_25CollectiveMainloopFwdSm90ILi2EN4cute5tupleIJNS5_1CILi1EEES8_S8_EEENS6_IJNS7_ILi192EEENS7_ILi128EEENS7_ILi64EEEEEELi64ENS_6half_tEfNS_4arch4Sm90ELb0ELb0ELb0ELb1ELb1ELb0ELb0ELb1ELb1ELb1ELb0ELb0EEENS1_21CollectiveEpilogueFwdINS6_IJSA_SC_SB_EEES9_SE_SG_Li384ELb1ELb1ELb0ELb0EEENS1_36VarlenDynamicPersistentTileSchedulerILi192ELi128ELi384ELi128ELb0ELb1ELb1ELb0ELb1ELb1EEEEEEEEEvNT_6ParamsE:
        /* <DEDUP_REMOVED lines=45> */
.L_x_198:
        /* <DEDUP_REMOVED lines=22> */
.L_x_199:
        /* <DEDUP_REMOVED lines=18> */
.L_x_200:
        /* <DEDUP_REMOVED lines=22> */
.L_x_201:
        /* <DEDUP_REMOVED lines=23> */
.L_x_202:
        /* <DEDUP_REMOVED lines=8> */
.L_x_204:
[----:B------:R-:W-:-:S08]  /*08a0*/  NOP ;  /* 0x0000000000007918 */ /* 0x000fd00000000000 */
[----:B------:R-:W0:Y:S02]  /*08b0*/  USETMAXREG.TRY_ALLOC.CTAPOOL UP0, 0xa0 ;  /* 0x000000a0000079c8 */ /* 0x000e240008000600 */
[----:B0-----:R-:W-:-:S13]  /*08c0*/  PLOP3.LUT P0, PT, PT, PT, UP0, 0x80, 0x0 ;  /* 0x000000000000781c */ /* 0x001fda0003f0f008 */
[----:B------:R-:W-:Y:S05]  /*08d0*/  @!P0 BRA `(.L_x_204) ;  /* 0xfffffffc00f08947 */ /* 0x000fea000383ffff */
[----:B------:R-:W0:Y:S01]  /*08e0*/  S2R R2, SR_TID.X ;  /* 0x0000000000027919 */ /* 0x000e220000002100 */
[----:B-1----:R-:W1:Y:S01]  /*08f0*/  S2UR UR5, SR_CgaCtaId ;  /* 0x00000000000579c3 */ /* 0x002e620000008800 */
[----:B------:R-:W-:-:S07]  /*0900*/  UMOV UR4, 0x400 ;  /* 0x0000040000047882 */ /* 0x000fce0000000000 */
[----:B------:R-:W-:Y:S06]  /*0910*/  BAR.ARV 0x8, 0x200 ;  /* 0x0208000000007b1d */ /* 0x000fec0000002000 */
[----:B-1----:R-:W-:Y:S01]  /*0920*/  ULEA UR4, UR5, UR4, 0x18 ;  /* 0x0000000405047291 */ /* 0x002fe2000f8ec03f */
[----:B0-----:R-:W-:-:S04]  /*0930*/  LOP3.LUT R0, R2, 0xffffff80, RZ, 0xc0, !PT ;  /* 0xffffff8002007812 */ /* 0x001fc800078ec0ff */
[----:B------:R-:W-:-:S13]  /*0940*/  ISETP.NE.AND P0, PT, R0, 0x80, PT ;  /* 0x000000800000780c */ /* 0x000fda0003f05270 */
[----:B------:R-:W-:Y:S08]  /*0950*/  @!P0 BAR.ARV 0x9, 0x100 ;  /* 0x0244000000008b1d */ /* 0x000ff00000002000 */
[----:B------:R-:W-:Y:S06]  /*0960*/  BAR.SYNC.DEFER_BLOCKING 0x5, 0x200 ;  /* 0x0148000000007b1d */ /* 0x000fec0000010000 */
[----:B------:R-:W0:Y:S01]  /*0970*/  LDS.128 R32, [UR4+0x168d0] ;  /* 0x0168d004ff207984 */ /* 0x000e220008000c00 */
[----:B------:R-:W-:Y:S01]  /*0980*/  ULDC UR4, c[0x0][0xc3c] ;  /* 0x00030f0000047ab9 */ /* 0x000fe20000000800 */
[----:B------:R-:W-:Y:S06]  /*0990*/  BAR.ARV 0x4, 0x200 ;  /* 0x0108000000007b1d */ /* 0x000fec0000002000 */
[----:B0-----:R-:W-:-:S13]  /*09a0*/  ISETP.GE.AND P0, PT, R35, UR4, PT ;  /* 0x0000000423007c0c */ /* 0x001fda000bf06270 */
[----:B------:R-:W-:Y:S05]  /*09b0*/  @P0 EXIT ;  /* 0x000000000000094d */ /* 0x000fea0003800000 */
[----:B------:R-:W-:Y:S01]  /*09c0*/  VIADD R156, R2, 0xffffff80 ;  /* 0xffffff80029c7836 */ /* 0x000fe20000000000 */
[----:B------:R-:W-:Y:S01]  /*09d0*/  R2UR UR6, R33 ;  /* 0x00000000210672ca */ /* 0x000fe200000e0000 */
[----:B------:R-:W-:Y:S01]  /*09e0*/  IMAD.MOV.U32 R152, RZ, RZ, -0x2 ;  /* 0xfffffffeff987424 */ /* 0x000fe200078e00ff */
[----:B------:R-:W-:Y:S01]  /*09f0*/  R2UR UR5, R34 ;  /* 0x00000000220572ca */ /* 0x000fe200000e0000 */
[----:B------:R-:W-:Y:S01]  /*0a00*/  ULOP3.LUT UR48, UR37, 0x1, URZ, 0xfc, !UPT ;  /* 0x0000000125307892 */ /* 0x000fe2000f8efc3f */
[----:B------:R-:W-:Y:S01]  /*0a10*/  SHF.R.S32.HI R3, RZ, 0x1f, R156 ;  /* 0x0000001fff037819 */ /* 0x000fe2000001149c */
[----:B------:R-:W-:Y:S01]  /*0a20*/  UMOV UR47, URZ ;  /* 0x0000003f002f7c82 */ /* 0x000fe20008000000 */
[----:B------:R-:W-:Y:S01]  /*0a30*/  UMOV UR46, URZ ;  /* 0x0000003f002e7c82 */ /* 0x000fe20008000000 */
[----:B------:R-:W-:Y:S01]  /*0a40*/  UMOV UR36, URZ ;  /* 0x0000003f00247c82 */ /* 0x000fe20008000000 */
[CC--:B------:R-:W-:Y:S02]  /*0a50*/  LEA.HI R22, R3.reuse, R156.reuse, RZ, 0x7 ;  /* 0x0000009c03167211 */ /* 0x0c0fe400078f38ff */
[----:B------:R-:W-:-:S02]  /*0a60*/  LEA.HI R0, R3, R156, RZ, 0x4 ;  /* 0x0000009c03007211 */ /* 0x000fc400078f20ff */
[----:B------:R-:W-:Y:S02]  /*0a70*/  LOP3.LUT R5, R22, 0xffffff80, RZ, 0xc0, !PT ;  /* 0xffffff8016057812 */ /* 0x000fe400078ec0ff */
[----:B------:R-:W-:Y:S02]  /*0a80*/  LEA.HI R2, R3, R156, RZ, 0x5 ;  /* 0x0000009c03027211 */ /* 0x000fe400078f28ff */
[----:B------:R-:W-:Y:S01]  /*0a90*/  SHF.R.S32.HI R7, RZ, 0x4, R0 ;  /* 0x00000004ff077819 */ /* 0x000fe20000011400 */
[----:B------:R-:W-:Y:S01]  /*0aa0*/  IMAD.IADD R18, R156, 0x1, -R5 ;  /* 0x000000019c127824 */ /* 0x000fe200078e0a05 */
[----:B------:R-:W-:Y:S01]  /*0ab0*/  LOP3.LUT R5, R0, 0x3fffff0, RZ, 0xc0, !PT ;  /* 0x03fffff000057812 */ /* 0x000fe200078ec0ff */
[----:B------:R-:W-:Y:S01]  /*0ac0*/  IMAD.SHL.U32 R2, R2, 0x20, RZ ;  /* 0x0000002002027824 */ /* 0x000fe200078e00ff */
[----:B------:R-:W-:Y:S02]  /*0ad0*/  LEA.HI R0, R0, R7, RZ, 0x1 ;  /* 0x0000000700007211 */ /* 0x000fe400078f08ff */
[----:B------:R-:W-:Y:S01]  /*0ae0*/  SHF.R.S32.HI R9, RZ, 0x1f, R18 ;  /* 0x0000001fff097819 */ /* 0x000fe20000011412 */
[----:B------:R-:W-:Y:S01]  /*0af0*/  IMAD.IADD R5, R156, 0x1, -R5 ;  /* 0x000000019c057824 */ /* 0x000fe200078e0a05 */
[----:B------:R-:W-:-:S02]  /*0b00*/  LOP3.LUT R2, R2, 0xfffffc00, RZ, 0xc0, !PT ;  /* 0xfffffc0002027812 */ /* 0x000fc400078ec0ff */
[----:B------:R-:W-:Y:S02]  /*0b10*/  LOP3.LUT R0, R0, 0x1ffffffe, RZ, 0xc0, !PT ;  /* 0x1ffffffe00007812 */ /* 0x000fe400078ec0ff */
[----:B------:R-:W-:Y:S01]  /*0b20*/  LEA.HI R4, R9, R18, RZ, 0x2 ;  /* 0x0000001209047211 */ /* 0x000fe200078f10ff */
[----:B------:R-:W-:Y:S01]  /*0b30*/  IMAD R5, R5, 0x40, R2 ;  /* 0x0000004005057824 */ /* 0x000fe200078e0202 */
[----:B------:R-:W-:Y:S01]  /*0b40*/  LEA.HI R2, R3, R156, RZ, 0x2 ;  /* 0x0000009c03027211 */ /* 0x000fe200078f10ff */
[----:B------:R-:W-:Y:S01]  /*0b50*/  IMAD.IADD R0, R7, 0x1, -R0 ;  /* 0x0000000107007824 */ /* 0x000fe200078e0a00 */
[----:B------:R-:W-:Y:S02]  /*0b60*/  SHF.R.S32.HI R22, RZ, 0x7, R22 ;  /* 0x00000007ff167819 */ /* 0x000fe40000011416 */
[--C-:B------:R-:W-:Y:S02]  /*0b70*/  SHF.R.S32.HI R6, RZ, 0x2, R4.reuse ;  /* 0x00000002ff067819 */ /* 0x100fe40000011404 */
[----:B------:R-:W-:Y:S01]  /*0b80*/  LEA R154, R0, R5, 0x3 ;  /* 0x00000005009a7211 */ /* 0x000fe200078e18ff */
[----:B------:R-:W-:Y:S01]  /*0b90*/  IMAD.HI R0, R22, 0x55555556, RZ ;  /* 0x5555555616007827 */ /* 0x000fe200078e02ff */
[----:B------:R-:W-:-:S02]  /*0ba0*/  SHF.R.S32.HI R11, RZ, 0x1f, R4 ;  /* 0x0000001fff0b7819 */ /* 0x000fc40000011404 */
[----:B------:R-:W-:Y:S02]  /*0bb0*/  LOP3.LUT R5, R2, 0xfffffffc, RZ, 0xc0, !PT ;  /* 0xfffffffc02057812 */ /* 0x000fe400078ec0ff */
[----:B------:R-:W-:Y:S02]  /*0bc0*/  LEA.HI R11, R11, R6, RZ, 0x3 ;  /* 0x000000060b0b7211 */ /* 0x000fe400078f18ff */
[----:B------:R-:W-:Y:S01]  /*0bd0*/  LEA.HI R7, R0, R0, RZ, 0x1 ;  /* 0x0000000000077211 */ /* 0x000fe200078f08ff */
[----:B------:R-:W-:Y:S01]  /*0be0*/  IMAD.IADD R2, R156, 0x1, -R5 ;  /* 0x000000019c027824 */ /* 0x000fe200078e0a05 */
[----:B------:R-:W-:Y:S02]  /*0bf0*/  LOP3.LUT R11, R11, 0xfffffff8, RZ, 0xc0, !PT ;  /* 0xfffffff80b0b7812 */ /* 0x000fe400078ec0ff */
[----:B------:R-:W-:Y:S01]  /*0c00*/  LEA.HI R9, R9, R18, RZ, 0x5 ;  /* 0x0000001209097211 */ /* 0x000fe200078f28ff */
[----:B------:R-:W-:Y:S01]  /*0c10*/  IMAD R7, R7, -0x3, R22 ;  /* 0xfffffffd07077824 */ /* 0x000fe200078e0216 */
[----:B------:R-:W-:Y:S01]  /*0c20*/  LEA.HI R0, R2, R2, RZ, 0x1 ;  /* 0x0000000202007211 */ /* 0x000fe200078f08ff */
[----:B------:R-:W-:Y:S01]  /*0c30*/  IMAD.IADD R6, R6, 0x1, -R11 ;  /* 0x0000000106067824 */ /* 0x000fe200078e0a0b */
[----:B------:R-:W-:-:S02]  /*0c40*/  LEA.HI R3, R3, R156, RZ, 0x3 ;  /* 0x0000009c03037211 */ /* 0x000fc400078f18ff */
[----:B------:R-:W-:Y:S02]  /*0c50*/  SHF.R.S32.HI R9, RZ, 0x5, R9 ;  /* 0x00000005ff097819 */ /* 0x000fe40000011409 */
[----:B------:R-:W-:Y:S02]  /*0c60*/  LOP3.LUT R11, R0, 0x1ffffffe, RZ, 0xc0, !PT ;  /* 0x1ffffffe000b7812 */ /* 0x000fe400078ec0ff */
[----:B------:R-:W-:Y:S01]  /*0c70*/  LOP3.LUT R5, R3, 0xfffffff8, RZ, 0xc0, !PT ;  /* 0xfffffff803057812 */ /* 0x000fe200078ec0ff */
[----:B------:R-:W-:Y:S01]  /*0c80*/  IMAD R6, R9, 0x10, R6 ;  /* 0x0000001009067824 */ /* 0x000fe200078e0206 */
[----:B------:R-:W-:Y:S01]  /*0c90*/  LOP3.LUT R13, R4, 0x7ffffffc, RZ, 0xc0, !PT ;  /* 0x7ffffffc040d7812 */ /* 0x000fe200078ec0ff */
[----:B------:R-:W-:Y:S01]  /*0ca0*/  IMAD.IADD R0, R2, 0x1, -R11 ;  /* 0x0000000102007824 */ /* 0x000fe200078e0a0b */
[----:B------:R-:W-:Y:S01]  /*0cb0*/  SHF.R.S32.HI R17, RZ, 0x3, R3 ;  /* 0x00000003ff117819 */ /* 0x000fe20000011403 */
[----:B------:R-:W-:Y:S01]  /*0cc0*/  IMAD.IADD R2, R156, 0x1, -R5 ;  /* 0x000000019c027824 */ /* 0x000fe200078e0a05 */
[----:B------:R-:W-:Y:S01]  /*0cd0*/  LEA R23, R7, R6, 0x6 ;  /* 0x0000000607177211 */ /* 0x000fe200078e30ff */
[----:B------:R-:W-:-:S02]  /*0ce0*/  IMAD.IADD R13, R18, 0x1, -R13 ;  /* 0x00000001120d7824 */ /* 0x000fc400078e0a0d */
[----:B------:R-:W-:Y:S02]  /*0cf0*/  IMAD.SHL.U32 R16, R2, 0x8, RZ ;  /* 0x0000000802107824 */ /* 0x000fe400078e00ff */
[----:B------:R-:W-:Y:S02]  /*0d00*/  IMAD R152, R13, R152, 0x80 ;  /* 0x000000800d987424 */ /* 0x000fe400078e0298 */
[----:B------:R-:W-:Y:S01]  /*0d10*/  IMAD R153, R0, 0x8, R23 ;  /* 0x0000000800997824 */ /* 0x000fe200078e0217 */
[----:B------:R-:W-:-:S07]  /*0d20*/  SHF.R.S32.HI R155, RZ, 0x1f, R16 ;  /* 0x0000001fff9b7819 */ /* 0x000fce0000011410 */
.L_x_238:
[----:B012---:R-:W0:Y:S01]  /*0d30*/  LDC.64 R4, c[0x0][0xc88] ;  /* 0x00032200ff047b82 */ /* 0x007e220000000a00 */
[----:B------:R-:W-:Y:S01]  /*0d40*/  ULDC.64 UR8, c[0x0][0xa28] ;  /* 0x00028a0000087ab9 */ /* 0x000fe20000000a00 */
[----:B------:R-:W-:Y:S01]  /*0d50*/  ULDC.64 UR10, c[0x0][0xa20] ;  /* 0x00028800000a7ab9 */ /* 0x000fe20000000a00 */
[----:B------:R-:W-:Y:S01]  /*0d60*/  ULDC UR4, c[0x0][0x424] ;  /* 0x0001090000047ab9 */ /* 0x000fe20000000800 */
[----:B0-----:R-:W-:-:S06]  /*0d70*/  IMAD.WIDE R4, R35, 0x4, R4 ;  /* 0x0000000423047825 */ /* 0x001fcc00078e0204 */
[----:B------:R-:W2:Y:S01]  /*0d80*/  LDG.E R4, desc[UR50][R4.64] ;  /* 0x0000003204047981 */ /* 0x000ea2000c1e1900 */
[----:B------:R-:W-:Y:S02]  /*0d90*/  UISETP.NE.U32.AND UP0, UPT, UR8, URZ, UPT ;  /* 0x0000003f0800728c */ /* 0x000fe4000bf05070 */
[----:B------:R-:W-:Y:S02]  /*0da0*/  UISETP.NE.U32.AND UP1, UPT, UR10, URZ, UPT ;  /* 0x0000003f0a00728c */ /* 0x000fe4000bf25070 */
[----:B------:R-:W-:Y:S02]  /*0db0*/  UISETP.NE.AND.EX UP0, UPT, UR9, URZ, UPT, UP0 ;  /* 0x0000003f0900728c */ /* 0x000fe4000bf05300 */
[----:B------:R-:W-:-:S04]  /*0dc0*/  UISETP.NE.AND.EX UP1, UPT, UR11, URZ, UPT, UP1 ;  /* 0x0000003f0b00728c */ /* 0x000fc8000bf25310 */
[----:B------:R-:W-:Y:S02]  /*0dd0*/  PLOP3.LUT P0, PT, PT, PT, UP0, 0x80, 0x0 ;  /* 0x000000000000781c */ /* 0x000fe40003f0f008 */
[----:B------:R-:W-:Y:S02]  /*0de0*/  PLOP3.LUT P1, PT, PT, PT, UP1, 0x80, 0x0 ;  /* 0x000000000000781c */ /* 0x000fe40003f2f018 */
[----:B--2---:R-:W-:-:S13]  /*0df0*/  R2UR UR38, R4 ;  /* 0x00000000042672ca */ /* 0x004fda00000e0000 */
[----:B------:R-:W-:Y:S02]  /*0e00*/  USHF.R.S32.HI UR39, URZ, 0x1f, UR38 ;  /* 0x0000001f3f277899 */ /* 0x000fe40008011426 */
[----:B------:R-:W-:Y:S02]  /*0e10*/  @UP0 ULEA UR8, UP2, UR38, UR8, 0x2 ;  /* 0x0000000826080291 */ /* 0x000fe4000f84103f */
[----:B------:R-:W-:Y:S02]  /*0e20*/  @UP1 ULEA UR10, UP3, UR38, UR10, 0x2 ;  /* 0x0000000a260a1291 */ /* 0x000fe4000f86103f */
[----:B------:R-:W-:Y:S02]  /*0e30*/  @UP0 ULEA.HI.X UR9, UR38, UR9, UR39, 0x2, UP2 ;  /* 0x0000000926090291 */ /* 0x000fe400090f1427 */
[----:B------:R-:W-:Y:S01]  /*0e40*/  @UP1 ULEA.HI.X UR11, UR38, UR11, UR39, 0x2, UP3 ;  /* 0x0000000b260b1291 */ /* 0x000fe200098f1427 */
[----:B------:R-:W-:Y:S02]  /*0e50*/  IMAD.U32 R4, RZ, RZ, UR8 ;  /* 0x00000008ff047e24 */ /* 0x000fe4000f8e00ff */
[----:B------:R-:W-:-:S02]  /*0e60*/  IMAD.U32 R6, RZ, RZ, UR10 ;  /* 0x0000000aff067e24 */ /* 0x000fc4000f8e00ff */
[----:B------:R-:W-:Y:S01]  /*0e70*/  IMAD.U32 R5, RZ, RZ, UR9 ;  /* 0x00000009ff057e24 */ /* 0x000fe2000f8e00ff */
[----:B------:R-:W-:Y:S01]  /*0e80*/  ULDC.64 UR8, c[0x0][0x418] ;  /* 0x0001060000087ab9 */ /* 0x000fe20000000a00 */
[----:B------:R-:W-:-:S03]  /*0e90*/  IMAD.U32 R7, RZ, RZ, UR11 ;  /* 0x0000000bff077e24 */ /* 0x000fc6000f8e00ff */
[----:B------:R-:W2:Y:S04]  /*0ea0*/  @P0 LDG.E R4, desc[UR50][R4.64] ;  /* 0x0000003204040981 */ /* 0x000ea8000c1e1900 */
[----:B------:R-:W3:Y:S01]  /*0eb0*/  @P1 LDG.E R6, desc[UR50][R6.64] ;  /* 0x0000003206061981 */ /* 0x000ee2000c1e1900 */
[----:B------:R-:W-:Y:S01]  /*0ec0*/  UISETP.NE.U32.AND UP0, UPT, UR8, URZ, UPT ;  /* 0x0000003f0800728c */ /* 0x000fe2000bf05070 */
[----:B------:R-:W-:Y:S01]  /*0ed0*/  CS2R R28, SRZ ;  /* 0x00000000001c7805 */ /* 0x000fe2000001ff00 */
[----:B------:R-:W-:Y:S01]  /*0ee0*/  UMOV UR40, UR6 ;  /* 0x0000000600287c82 */ /* 0x000fe20008000000 */
[----:B------:R-:W-:Y:S01]  /*0ef0*/  ULDC UR6, c[0x0][0x2f0] ;  /* 0x0000bc0000067ab9 */ /* 0x000fe20000000800 */
[----:B------:R-:W-:Y:S01]  /*0f00*/  UISETP.NE.AND.EX UP0, UPT, UR9, URZ, UPT, UP0 ;  /* 0x0000003f0900728c */ /* 0x000fe2000bf05300 */
[----:B------:R-:W-:Y:S01]  /*0f10*/  IMAD.MOV.U32 R119, RZ, RZ, RZ ;  /* 0x000000ffff777224 */ /* 0x000fe200078e00ff */
[----:B------:R-:W-:Y:S01]  /*0f20*/  UMOV UR42, URZ ;  /* 0x0000003f002a7c82 */ /* 0x000fe20008000000 */
[----:B------:R-:W-:Y:S01]  /*0f30*/  UMOV UR41, UR5 ;  /* 0x0000000500297c82 */ /* 0x000fe20008000000 */
[----:B------:R-:W-:Y:S01]  /*0f40*/  USEL UR4, UR4, 0x1, UP0 ;  /* 0x0000000104047887 */ /* 0x000fe20008000000 */
[----:B------:R-:W-:-:S02]  /*0f50*/  CS2R R24, SRZ ;  /* 0x0000000000187805 */ /* 0x000fc4000001ff00 */
[----:B------:R-:W-:Y:S02]  /*0f60*/  MOV R3, RZ ;  /* 0x000000ff00037202 */ /* 0x000fe40000000f00 */
[----:B------:R-:W-:Y:S01]  /*0f70*/  CS2R R26, SRZ ;  /* 0x00000000001a7805 */ /* 0x000fe2000001ff00 */
[----:B------:R-:W-:Y:S01]  /*0f80*/  UIMAD UR4, UR4, UR6, URZ ;  /* 0x00000006040472a4 */ /* 0x000fe2000f8e023f */
[----:B------:R-:W-:Y:S02]  /*0f90*/  CS2R R30, SRZ ;  /* 0x00000000001e7805 */ /* 0x000fe4000001ff00 */
[----:B------:R-:W-:Y:S02]  /*0fa0*/  CS2R R36, SRZ ;  /* 0x0000000000247805 */ /* 0x000fe4000001ff00 */
[----:B-----5:R-:W-:Y:S02]  /*0fb0*/  CS2R R14, SRZ ;  /* 0x00000000000e7805 */ /* 0x020fe4000001ff00 */
[----:B------:R-:W-:-:S02]  /*0fc0*/  CS2R R38, SRZ ;  /* 0x0000000000267805 */ /* 0x000fc4000001ff00 */
[----:B------:R-:W-:Y:S02]  /*0fd0*/  CS2R R12, SRZ ;  /* 0x00000000000c7805 */ /* 0x000fe4000001ff00 */
[----:B------:R-:W-:Y:S01]  /*0fe0*/  CS2R R40, SRZ ;  /* 0x0000000000287805 */ /* 0x000fe2000001ff00 */
[----:B------:R-:W-:Y:S01]  /*0ff0*/  IMAD.MOV.U32 R42, RZ, RZ, RZ ;  /* 0x000000ffff2a7224 */ /* 0x000fe200078e00ff */
[----:B--2---:R-:W-:Y:S02]  /*1000*/  @P0 R2UR UR42, R4 ;  /* 0x00000000042a02ca */ /* 0x004fe400000e0000 */
[----:B------:R-:W-:Y:S02]  /*1010*/  PLOP3.LUT P0, PT, PT, PT, PT, 0x80, 0x0 ;  /* 0x000000000000781c */ /* 0x000fe40003f0f070 */
[----:B---3--:R-:W-:Y:S01]  /*1020*/  @P1 R2UR UR4, R6 ;  /* 0x00000000060412ca */ /* 0x008fe200000e0000 */
[----:B------:R-:W-:-:S14]  /*1030*/  @P1 BRA `(.L_x_205) ;  /* 0x0000000000341947 */ /* 0x000fdc0003800000 */
[----:B------:R-:W-:Y:S02]  /*1040*/  ULDC.64 UR6, c[0x0][0xa08] ;  /* 0x0002820000067ab9 */ /* 0x000fe40000000a00 */
[----:B------:R-:W-:-:S04]  /*1050*/  ISETP.NE.U32.AND P1, PT, RZ, UR6, PT ;  /* 0x00000006ff007c0c */ /* 0x000fc8000bf25070 */
[----:B------:R-:W-:-:S13]  /*1060*/  ISETP.NE.AND.EX P1, PT, RZ, UR7, PT, P1 ;  /* 0x00000007ff007c0c */ /* 0x000fda000bf25310 */
[----:B------:R-:W-:Y:S05]  /*1070*/  @!P1 BRA `(.L_x_205) ;  /* 0x0000000000249947 */ /* 0x000fea0003800000 */
[----:B------:R-:W-:Y:S02]  /*1080*/  ULDC.64 UR4, c[0x0][0xa08] ;  /* 0x0002820000047ab9 */ /* 0x000fe40000000a00 */
[----:B------:R-:W-:-:S06]  /*1090*/  UIMAD.WIDE UR4, UR38, 0x4, UR4 ;  /* 0x00000004260478a5 */ /* 0x000fcc000f8e0204 */
[----:B------:R-:W-:Y:S02]  /*10a0*/  IMAD.U32 R4, RZ, RZ, UR4 ;  /* 0x00000004ff047e24 */ /* 0x000fe4000f8e00ff */
[----:B------:R-:W-:-:S05]  /*10b0*/  IMAD.U32 R5, RZ, RZ, UR5 ;  /* 0x00000005ff057e24 */ /* 0x000fca000f8e00ff */
[----:B------:R-:W2:Y:S04]  /*10c0*/  LDG.E R6, desc[UR50][R4.64] ;  /* 0x0000003204067981 */ /* 0x000ea8000c1e1900 */
[----:B------:R-:W3:Y:S01]  /*10d0*/  LDG.E R0, desc[UR50][R4.64+0x4] ;  /* 0x0000043204007981 */ /* 0x000ee2000c1e1900 */
[----:B--2---:R-:W-:Y:S02]  /*10e0*/  R2UR UR4, R6 ;  /* 0x00000000060472ca */ /* 0x004fe400000e0000 */
[----:B---3--:R-:W-:-:S13]  /*10f0*/  R2UR UR5, R0 ;  /* 0x00000000000572ca */ /* 0x008fda00000e0000 */
[----:B------:R-:W-:-:S12]  /*1100*/  UIADD3 UR4, -UR4, UR5, URZ ;  /* 0x0000000504047290 */ /* 0x000fd8000fffe13f */
.L_x_205:
[----:B------:R-:W-:Y:S01]  /*1110*/  UIADD3 UR42, -UR42, UR4, URZ ;  /* 0x000000042a2a7290 */ /* 0x000fe2000fffe13f */
[----:B------:R-:W-:Y:S01]  /*1120*/  CS2R R44, SRZ ;  /* 0x00000000002c7805 */ /* 0x000fe2000001ff00 */
[----:B------:R-:W-:Y:S01]  /*1130*/  IMAD.MOV.U32 R43, RZ, RZ, RZ ;  /* 0x000000ffff2b7224 */ /* 0x000fe200078e00ff */
[----:B------:R-:W-:Y:S01]  /*1140*/  CS2R R46, SRZ ;  /* 0x00000000002e7805 */ /* 0x000fe2000001ff00 */
[----:B------:R-:W-:Y:S01]  /*1150*/  UISETP.GE.AND UP0, UPT, UR42, 0x1, UPT ;  /* 0x000000012a00788c */ /* 0x000fe2000bf06270 */
[----:B------:R-:W-:Y:S01]  /*1160*/  CS2R R48, SRZ ;  /* 0x0000000000307805 */ /* 0x000fe2000001ff00 */
[----:B------:R-:W-:Y:S01]  /*1170*/  UIADD3 UR4, UR42, 0x7f, URZ ;  /* 0x0000007f2a047890 */ /* 0x000fe2000fffe03f */
[----:B------:R-:W-:Y:S02]  /*1180*/  CS2R R50, SRZ ;  /* 0x0000000000327805 */ /* 0x000fe4000001ff00 */
[----:B------:R-:W-:Y:S01]  /*1190*/  CS2R R52, SRZ ;  /* 0x0000000000347805 */ /* 0x000fe2000001ff00 */
[----:B------:R-:W-:Y:S01]  /*11a0*/  IMAD.MOV.U32 R54, RZ, RZ, RZ ;  /* 0x000000ffff367224 */ /* 0x000fe200078e00ff */
[----:B------:R-:W-:Y:S01]  /*11b0*/  PLOP3.LUT P1, PT, PT, PT, UP0, 0x80, 0x0 ;  /* 0x000000000000781c */ /* 0x000fe20003f2f008 */
[----:B------:R-:W-:Y:S01]  /*11c0*/  USHF.R.S32.HI UR5, URZ, 0x1f, UR4 ;  /* 0x0000001f3f057899 */ /* 0x000fe20008011404 */
[----:B------:R-:W-:-:S03]  /*11d0*/  IMAD.MOV.U32 R56, RZ, RZ, RZ ;  /* 0x000000ffff387224 */ /* 0x000fc600078e00ff */
[----:B------:R-:W-:-:S08]  /*11e0*/  ULEA.HI UR45, UR5, UR4, URZ, 0x7 ;  /* 0x00000004052d7291 */ /* 0x000fd0000f8f383f */
[----:B------:R-:W-:Y:S05]  /*11f0*/  @!P1 BRA `(.L_x_206) ;  /* 0x0000004800309947 */ /* 0x000fea0003800000 */
[----:B------:R-:W0:Y:S01]  /*1200*/  SHFL.IDX PT, R0, R22, RZ, 0x1f ;  /* 0x00001fff16007589 */ /* 0x000e2200000e0000 */
[----:B------:R-:W1:Y:S01]  /*1210*/  S2UR UR43, SR_CgaCtaId ;  /* 0x00000000002b79c3 */ /* 0x000e620000008800 */
[----:B------:R-:W-:Y:S01]  /*1220*/  UMOV UR49, 0x400 ;  /* 0x0000040000317882 */ /* 0x000fe20000000000 */
[----:B------:R-:W-:Y:S01]  /*1230*/  USHF.R.S32.HI UR45, URZ, 0x7, UR45 ;  /* 0x000000073f2d7899 */ /* 0x000fe2000801142d */
[----:B0-----:R-:W-:Y:S01]  /*1240*/  R2UR UR44, R0 ;  /* 0x00000000002c72ca */ /* 0x001fe200000e0000 */
[----:B-1----:R-:W-:-:S12]  /*1250*/  ULEA UR49, UR43, UR49, 0x18 ;  /* 0x000000312b317291 */ /* 0x002fd8000f8ec03f */
[----:B------:R-:W-:Y:S02]  /*1260*/  UIMAD.WIDE UR4, UR44, 0x55555556, URZ ;  /* 0x555555562c0478a5 */ /* 0x000fe4000f8e023f */
[----:B------:R-:W-:Y:S02]  /*1270*/  UIADD3 UR4, UR49, 0x8400, URZ ;  /* 0x0000840031047890 */ /* 0x000fe4000fffe03f */
[----:B------:R-:W-:Y:S02]  /*1280*/  ULEA.HI UR5, UR5, UR5, URZ, 0x1 ;  /* 0x0000000505057291 */ /* 0x000fe4000f8f083f */
[----:B------:R-:W-:Y:S02]  /*1290*/  ULOP3.LUT UP0, URZ, UR4, 0x3ff, URZ, 0xc0, !UPT ;  /* 0x000003ff043f7892 */ /* 0x000fe4000f80c03f */
[----:B------:R-:W-:-:S04]  /*12a0*/  UIMAD UR5, UR5, -0x3, UR44 ;  /* 0xfffffffd050578a4 */ /* 0x000fc8000f8e022c */
[----:B------:R-:W-:Y:S01]  /*12b0*/  PLOP3.LUT P0, PT, PT, PT, UP0, 0x80, 0x0 ;  /* 0x000000000000781c */ /* 0x000fe20003f0f008 */
[----:B------:R-:W-:-:S04]  /*12c0*/  ULEA UR5, UR5, UR4, 0xd ;  /* 0x0000000405057291 */ /* 0x000fc8000f8e683f */
[----:B------:R-:W-:-:S04]  /*12d0*/  USHF.R.U32.HI UR5, URZ, 0x4, UR5 ;  /* 0x000000043f057899 */ /* 0x000fc80008011605 */
[----:B------:R-:W-:-:S04]  /*12e0*/  ULOP3.LUT UR52, UR5, 0x3fff, URZ, 0xc0, !UPT ;  /* 0x00003fff05347892 */ /* 0x000fc8000f8ec03f */
[----:B------:R-:W-:Y:S08]  /*12f0*/  @!P0 BRA `(.L_x_207) ;  /* 0x0000000000408947 */ /* 0x000ff00003800000 */
[----:B------:R-:W-:Y:S01]  /*1300*/  MOV R0, 0x0 ;  /* 0x0000000000007802 */ /* 0x000fe20000000f00 */
[----:B------:R-:W-:Y:S01]  /*1310*/  ULDC.64 UR4, c[0x4][0x88] ;  /* 0x0100220000047ab9 */ /* 0x000fe20000000a00 */
[----:B------:R-:W-:Y:S01]  /*1320*/  ULDC.64 UR6, c[0x4][0x28] ;  /* 0x01000a0000067ab9 */ /* 0x000fe20000000a00 */
[----:B------:R-:W-:Y:S01]  /*1330*/  IMAD.U32 R4, RZ, RZ, UR4 ;  /* 0x00000004ff047e24 */ /* 0x000fe2000f8e00ff */
[----:B------:R0:W1:Y:S01]  /*1340*/  LDC.64 R14, c[0x4][R0] ;  /* 0x01000000000e7b82 */ /* 0x0000620000000a00 */
[----:B------:R-:W-:Y:S01]  /*1350*/  MOV R5, UR5 ;  /* 0x0000000500057c02 */ /* 0x000fe20008000f00 */
[----:B------:R-:W-:Y:S01]  /*1360*/  ULDC.64 UR4, c[0x4][0x90] ;  /* 0x0100240000047ab9 */ /* 0x000fe20000000a00 */
        /* <DEDUP_REMOVED lines=9> */
.L_x_207:
[----:B------:R-:W-:Y:S01]  /*1400*/  ULEA.HI UR4, UR47, UR47, URZ, 0x1 ;  /* 0x0000002f2f047291 */ /* 0x000fe2000f8f083f */
[----:B------:R-:W-:-:S03]  /*1410*/  IMAD.U32 R3, RZ, RZ, UR48 ;  /* 0x00000030ff037e24 */ /* 0x000fc6000f8e00ff */
[----:B------:R-:W-:Y:S02]  /*1420*/  ULOP3.LUT UR4, UR4, 0xfffffffe, URZ, 0xc0, !UPT ;  /* 0xfffffffe04047892 */ /* 0x000fe4000f8ec03f */
[----:B------:R-:W-:Y:S02]  /*1430*/  ISETP.NE.AND P0, PT, R3, 0x3, PT ;  /* 0x000000030300780c */ /* 0x000fe40003f05270 */
[----:B------:R-:W-:-:S06]  /*1440*/  UIADD3 UR4, UR47, -UR4, URZ ;  /* 0x800000042f047290 */ /* 0x000fcc000fffe03f */
[----:B------:R-:W-:-:S04]  /*1450*/  MOV R0, UR4 ;  /* 0x0000000400007c02 */ /* 0x000fc80008000f00 */
[----:B------:R-:W-:-:S04]  /*1460*/  SHF.L.U32 R0, R0, 0x1f, RZ ;  /* 0x0000001f00007819 */ /* 0x000fc800000006ff */
[----:B------:R-:W0:Y:S02]  /*1470*/  SYNCS.PHASECHK.TRANS64.TRYWAIT P1, [UR49+0x16800], R0 ;  /* 0x01680000ff0075a7 */ /* 0x000e240008020171 */
[----:B0-----:R-:W-:Y:S05]  /*1480*/  @!P1 BRA `(.L_x_208) ;  /* 0x000000b400bc9947 */ /* 0x001fea0003800000 */
.L_x_323:
[----:B------:R-:W-:Y:S05]  /*1490*/  @!P0 BRA `(.L_x_209) ;  /* 0x0000000000048947 */ /* 0x000fea0003800000 */
[----:B------:R-:W-:Y:S01]  /*14a0*/  BPT.TRAP 0x1 ;  /* 0x000000040000795c */ /* 0x000fe20000300000 */
.L_x_209:
[----:B------:R-:W-:Y:S02]  /*14b0*/  IMAD.U32 R4, RZ, RZ, UR36 ;  /* 0x00000024ff047e24 */ /* 0x000fe4000f8e00ff */
[----:B0-----:R-:W-:-:S03]  /*14c0*/  IMAD.U32 R3, RZ, RZ, UR46 ;  /* 0x0000002eff037e24 */ /* 0x001fc6000f8e00ff */
[----:B------:R-:W-:Y:S02]  /*14d0*/  LEA R4, R4, UR49, 0x3 ;  /* 0x0000003104047c11 */ /* 0x000fe4000f8e18ff */
[----:B------:R-:W-:-:S04]  /*14e0*/  SHF.L.U32 R3, R3, 0x1f, RZ ;  /* 0x0000001f03037819 */ /* 0x000fc800000006ff */
[----:B------:R0:W1:Y:S01]  /*14f0*/  SYNCS.PHASECHK.TRANS64.TRYWAIT P1, [R4+URZ+0x16830], R3 ;  /* 0x01683003040075a7 */ /* 0x000062000802017f */
[----:B------:R-:W-:Y:S05]  /*1500*/  @!P0 BRA `(.L_x_210) ;  /* 0x0000000000048947 */ /* 0x000fea0003800000 */
[----:B------:R-:W-:Y:S01]  /*1510*/  BPT.TRAP 0x1 ;  /* 0x000000040000795c */ /* 0x000fe20000300000 */
.L_x_210:
[----:B------:R-:W-:Y:S01]  /*1520*/  IMAD.MOV.U32 R119, RZ, RZ, RZ ;  /* 0x000000ffff777224 */ /* 0x000fe200078e00ff */
[----:B-1----:R-:W-:Y:S06]  /*1530*/  @P1 BRA `(.L_x_211) ;  /* 0x0000000000081947 */ /* 0x002fec0003800000 */
[----:B------:R-:W1:Y:S02]  /*1540*/  SYNCS.PHASECHK.TRANS64.TRYWAIT P1, [R4+URZ+0x16830], R3 ;  /* 0x01683003040075a7 */ /* 0x000e64000802017f */
[----:B-1----:R-:W-:Y:S05]  /*1550*/  @!P1 BRA `(.L_x_212) ;  /* 0x000000b400a09947 */ /* 0x002fea0003800000 */
.L_x_211:
[----:B------:R-:W-:Y:S05]  /*1560*/  WARPSYNC.ALL ;  /* 0x0000000000007948 */ /* 0x000fea0003800000 */
[----:B------:R-:W-:Y:S01]  /*1570*/  UIADD3 UR49, UR49, 0xe400, URZ ;  /* 0x0000e40031317890 */ /* 0x000fe2000fffe03f */
[----:B------:R-:W-:Y:S01]  /*1580*/  WARPGROUP.ARRIVE ;  /* 0x00000000000079c5 */ /* 0x000fe20000000000 */
[----:B------:R-:W-:Y:S02]  /*1590*/  ULOP3.LUT UR4, UR52, 0x10000, URZ, 0xfc, !UPT ;  /* 0x0001000034047892 */ /* 0x000fe4000f8efc3f */
[----:B------:R-:W-:Y:S01]  /*15a0*/  USHF.R.U32.HI UR49, URZ, 0x4, UR49 ;  /* 0x000000043f317899 */ /* 0x000fe20008011631 */
[----:B------:R-:W-:Y:S01]  /*15b0*/  UMOV UR5, 0x40000040 ;  /* 0x4000004000057882 */ /* 0x000fe20000000000 */
[----:B------:R-:W-:-:S02]  /*15c0*/  UMOV UR7, 0x40000040 ;  /* 0x4000004000077882 */ /* 0x000fc40000000000 */
[----:B------:R-:W-:Y:S02]  /*15d0*/  ULOP3.LUT UR20, UR49, 0x3fff, URZ, 0xc0, !UPT ;  /* 0x00003fff31147892 */ /* 0x000fe4000f8ec03f */
[----:B------:R-:W-:Y:S02]  /*15e0*/  UIADD3 UR8, UR4, 0x2, URZ ;  /* 0x0000000204087890 */ /* 0x000fe4000fffe03f */
[----:B------:R-:W-:Y:S01]  /*15f0*/  ULOP3.LUT UR20, UR20, 0x10000, URZ, 0xfc, !UPT ;  /* 0x0001000014147892 */ /* 0x000fe2000f8efc3f */
[----:B------:R-:W-:Y:S01]  /*1600*/  UMOV UR9, 0x40000040 ;  /* 0x4000004000097882 */ /* 0x000fe20000000000 */
[----:B------:R-:W-:Y:S02]  /*1610*/  UMOV UR11, 0x40000040 ;  /* 0x40000040000b7882 */ /* 0x000fe40000000000 */
        /* <DEDUP_REMOVED lines=23> */
.L_x_213:
[----:B------:R-:W-:Y:S01]  /*1790*/  VIADD R8, R152, UR42 ;  /* 0x0000002a98087c36 */ /* 0x000fe20008000000 */
[----:B------:R-:W-:Y:S01]  /*17a0*/  P2R R10, PR, RZ, 0x1 ;  /* 0x00000001ff0a7803 */ /* 0x000fe20000000000 */
[----:B01----:R-:W-:Y:S01]  /*17b0*/  IMAD.U32 R3, RZ, RZ, UR45 ;  /* 0x0000002dff037e24 */ /* 0x003fe2000f8e00ff */
[----:B------:R-:W-:Y:S01]  /*17c0*/  ULDC UR6, c[0x0][0x988] ;  /* 0x0002620000067ab9 */ /* 0x000fe20000000800 */
[----:B------:R-:W-:Y:S01]  /*17d0*/  UISETP.GE.AND UP0, UPT, UR42, 0x81, UPT ;  /* 0x000000812a00788c */ /* 0x000fe2000bf06270 */
[-C--:B------:R-:W-:Y:S01]  /*17e0*/  MOV R118, R119.reuse ;  /* 0x0000007700767202 */ /* 0x080fe20000000f00 */
[----:B------:R-:W-:Y:S01]  /*17f0*/  IMAD R8, R3, -0x80, R8 ;  /* 0xffffff8003087824 */ /* 0x000fe200078e0208 */
[-C--:B------:R-:W-:Y:S01]  /*1800*/  MOV R110, R119.reuse ;  /* 0x00000077006e7202 */ /* 0x080fe20000000f00 */
[--C-:B------:R-:W-:Y:S01]  /*1810*/  IMAD.MOV.U32 R116, RZ, RZ, R119.reuse ;  /* 0x000000ffff747224 */ /* 0x100fe200078e0077 */
[----:B------:R-:W-:Y:S01]  /*1820*/  MOV R102, R119 ;  /* 0x0000007700667202 */ /* 0x000fe20000000f00 */
        /* <DEDUP_REMOVED lines=20> */
[----:B------:R-:W-:Y:S01]  /*1970*/  IMAD.MOV.U32 R88, RZ, RZ, R119 ;  /* 0x000000ffff587224 */ /* 0x000fe200078e0077 */
[----:B------:R-:W-:-:S02]  /*1980*/  FMNMX.FTZ R0, R105, R0, !PT ;  /* 0x0000000069007209 */ /* 0x000fc40007810000 */
        /* <DEDUP_REMOVED lines=68> */
[C---:B------:R-:W-:Y:S02]  /*1dd0*/  ISETP.GT.AND P6, PT, R8.reuse, 0x58, PT ;  /* 0x000000580800780c */ /* 0x040fe40003fc4270 */
[----:B------:R-:W-:Y:S02]  /*1de0*/  FSEL R65, R65, -INF , P2 ;  /* 0xff80000041417808 */ /* 0x000fe40001000000 */
[----:B------:R-:W-:Y:S02]  /*1df0*/  FMNMX.FTZ R0, R127, R0, !PT ;  /* 0x000000007f007209 */ /* 0x000fe40007810000 */
[----:B------:R-:W-:-:S02]  /*1e00*/  ISETP.GT.AND P0, PT, R8, 0x59, PT ;  /* 0x000000590800780c */ /* 0x000fc40003f04270 */
[----:B------:R-:W-:Y:S02]  /*1e10*/  FSEL R129, R68, -INF , P6 ;  /* 0xff80000044817808 */ /* 0x000fe40003000000 */
[----:B------:R-:W-:Y:S02]  /*1e20*/  FMNMX.FTZ R0, R65, R0, !PT ;  /* 0x0000000041007209 */ /* 0x000fe40007810000 */
[----:B------:R-:W-:Y:S02]  /*1e30*/  FSEL R59, R59, -INF , P5 ;  /* 0xff8000003b3b7808 */ /* 0x000fe40002800000 */
[----:B------:R-:W-:Y:S02]  /*1e40*/  ISETP.GT.AND P5, PT, R8, 0x60, PT ;  /* 0x000000600800780c */ /* 0x000fe40003fa4270 */
[----:B------:R-:W-:Y:S02]  /*1e50*/  FSEL R131, R69, -INF , P0 ;  /* 0xff80000045837808 */ /* 0x000fe40000000000 */
        /* <DEDUP_REMOVED lines=13> */
[----:B------:R-:W-:Y:S02]  /*1f30*/  FSEL R77, R77, -INF , P2 ;  /* 0xff8000004d4d7808 */ /* 0x000fe40001000000 */
[----:B------:R-:W-:Y:S02]  /*1f40*/  FMNMX.FTZ R0, R135, R0, !PT ;  /* 0x0000000087007209 */ /* 0x000fe40007810000 */
[----:B------:R-:W-:Y:S02]  /*1f50*/  ISETP.GT.AND P3, PT, R8, 0x70, PT ;  /* 0x000000700800780c */ /* 0x000fe40003f64270 */
[----:B------:R-:W-:Y:S02]  /*1f60*/  FSEL R37, R62, -INF , P4 ;  /* 0xff8000003e257808 */ /* 0x000fe40002000000 */
[----:B------:R-:W-:Y:S02]  /*1f70*/  FSEL R137, R80, -INF , P3 ;  /* 0xff80000050897808 */ /* 0x000fe40001800000 */
[----:B------:R-:W-:-:S02]  /*1f80*/  FMNMX.FTZ R0, R77, R0, !PT ;  /* 0x000000004d007209 */ /* 0x000fc40007810000 */
[C---:B------:R-:W-:Y:S02]  /*1f90*/  ISETP.GT.AND P4, PT, R8.reuse, 0x71, PT ;  /* 0x000000710800780c */ /* 0x040fe40003f84270 */
[----:B------:R-:W-:Y:S02]  /*1fa0*/  FMNMX.FTZ R0, R137, R0, !PT ;  /* 0x0000000089007209 */ /* 0x000fe40007810000 */
[----:B------:R-:W-:Y:S02]  /*1fb0*/  FSEL R139, R81, -INF , P4 ;  /* 0xff800000518b7808 */ /* 0x000fe40002000000 */
[----:B------:R-:W-:Y:S02]  /*1fc0*/  ISETP.GT.AND P5, PT, R8, 0x78, PT ;  /* 0x000000780800780c */ /* 0x000fe40003fa4270 */
[----:B------:R-:W-:Y:S02]  /*1fd0*/  FMNMX.FTZ R0, R139, R0, !PT ;  /* 0x000000008b007209 */ /* 0x000fe40007810000 */
[----:B------:R-:W-:-:S02]  /*1fe0*/  FSEL R81, R84, -INF , P5 ;  /* 0xff80000054517808 */ /* 0x000fc40002800000 */
[----:B------:R-:W-:Y:S02]  /*1ff0*/  ISETP.GT.AND P6, PT, R8, 0x79, PT ;  /* 0x000000790800780c */ /* 0x000fe40003fc4270 */
[----:B------:R-:W-:Y:S02]  /*2000*/  FMNMX.FTZ R0, R81, R0, !PT ;  /* 0x0000000051007209 */ /* 0x000fe40007810000 */
[----:B------:R-:W-:Y:S02]  /*2010*/  FSEL R85, R85, -INF , P6 ;  /* 0xff80000055557808 */ /* 0x000fe40003000000 */
[----:B------:R-:W-:Y:S02]  /*2020*/  P2R R24, PR, RZ, 0x8 ;  /* 0x00000008ff187803 */ /* 0x000fe40000000000 */
[----:B------:R-:W-:Y:S01]  /*2030*/  FMNMX.FTZ R12, R85, R0, !PT ;  /* 0x00000000550c7209 */ /* 0x000fe20007810000 */
[----:B------:R-:W-:Y:S01]  /*2040*/  IMAD.U32 R0, RZ, RZ, UR6 ;  /* 0x00000006ff007e24 */ /* 0x000fe2000f8e00ff */
[----:B------:R-:W-:-:S02]  /*2050*/  P2R R30, PR, RZ, 0x1 ;  /* 0x00000001ff1e7803 */ /* 0x000fc40000000000 */
[----:B------:R-:W-:Y:S01]  /*2060*/  P2R R28, PR, RZ, 0x2 ;  /* 0x00000002ff1c7803 */ /* 0x000fe20000000000 */
[----:B------:R-:W0:Y:S01]  /*2070*/  SHFL.BFLY PT, R3, R12, 0x2, 0x1f ;  /* 0x0c401f000c037f89 */ /* 0x000e2200000e0000 */
[----:B------:R-:W-:Y:S02]  /*2080*/  P2R R26, PR, RZ, 0x4 ;  /* 0x00000004ff1a7803 */ /* 0x000fe40000000000 */
[C---:B------:R-:W-:Y:S02]  /*2090*/  ISETP.GT.AND P2, PT, R8.reuse, 0x58, PT ;  /* 0x000000580800780c */ /* 0x040fe40003f44270 */
[C---:B------:R-:W-:Y:S02]  /*20a0*/  ISETP.GT.AND P1, PT, R8.reuse, 0x59, PT ;  /* 0x000000590800780c */ /* 0x040fe40003f24270 */
[----:B------:R-:W-:Y:S02]  /*20b0*/  ISETP.GT.AND P0, PT, R8, 0x60, PT ;  /* 0x000000600800780c */ /* 0x000fe40003f04270 */
[----:B------:R-:W-:-:S02]  /*20c0*/  FSEL R45, R70, -INF , P2 ;  /* 0xff800000462d7808 */ /* 0x000fc40001000000 */
[----:B------:R-:W-:Y:S02]  /*20d0*/  FSEL R71, R71, -INF , P1 ;  /* 0xff80000047477808 */ /* 0x000fe40000800000 */
[----:B------:R-:W-:Y:S02]  /*20e0*/  FSEL R49, R74, -INF , P0 ;  /* 0xff8000004a317808 */ /* 0x000fe40000000000 */
[----:B------:R-:W-:Y:S02]  /*20f0*/  ISETP.NE.AND P0, PT, R30, RZ, PT ;  /* 0x000000ff1e00720c */ /* 0x000fe40003f05270 */
[----:B------:R-:W-:Y:S02]  /*2100*/  ISETP.NE.AND P1, PT, R28, RZ, PT ;  /* 0x000000ff1c00720c */ /* 0x000fe40003f25270 */
[----:B------:R-:W-:Y:S02]  /*2110*/  FSEL R75, R75, -INF , P0 ;  /* 0xff8000004b4b7808 */ /* 0x000fe40000000000 */
[----:B------:R-:W-:-:S02]  /*2120*/  ISETP.NE.AND P2, PT, R26, RZ, PT ;  /* 0x000000ff1a00720c */ /* 0x000fc40003f45270 */
[----:B------:R-:W-:Y:S02]  /*2130*/  ISETP.NE.AND P0, PT, R10, RZ, PT ;  /* 0x000000ff0a00720c */ /* 0x000fe40003f05270 */
[----:B0-----:R-:W-:Y:S02]  /*2140*/  FMNMX.FTZ R14, R12, R3, !PT ;  /* 0x000000030c0e7209 */ /* 0x001fe40007810000 */
[----:B------:R-:W-:Y:S02]  /*2150*/  R2UR UR6, R4 ;  /* 0x00000000040672ca */ /* 0x000fe400000e0000 */
[----:B------:R-:W-:Y:S01]  /*2160*/  MOV R94, R119 ;  /* 0x00000077005e7202 */ /* 0x000fe20000000f00 */
[----:B------:R-:W0:Y:S10]  /*2170*/  SHFL.BFLY PT, R3, R14, 0x1, 0x1f ;  /* 0x0c201f000e037f89 */ /* 0x000e3400000e0000 */
[----:B------:R-:W-:-:S04]  /*2180*/  UIADD3 UR6, UR6, 0x16840, URZ ;  /* 0x0001684006067890 */ /* 0x000fc8000fffe03f */
[----:B------:R-:W-:-:S09]  /*2190*/  UPRMT UR6, UR43, 0x654, UR6 ;  /* 0x000006542b067896 */ /* 0x000fd20008000006 */
[----:B------:R-:W-:Y:S01]  /*21a0*/  SYNCS.ARRIVE.TRANS64.RED.A1T0 RZ, [UR6], RZ ;  /* 0x000000ffffff79a7 */ /* 0x000fe20008100406 */
[----:B0-----:R-:W-:-:S04]  /*21b0*/  FMNMX.FTZ R3, R14, R3, !PT ;  /* 0x000000030e037209 */ /* 0x001fc80007810000 */
        /* <DEDUP_REMOVED lines=27> */
[----:B------:R-:W-:Y:S01]  /*2370*/  FSEL R105, R87, -INF , P6 ;  /* 0xff80000057697808 */ /* 0x000fe20003000000 */
        /* <DEDUP_REMOVED lines=31> */
[-CC-:B------:R-:W-:Y:S01]  /*2570*/  FFMA.FTZ R109, R139, R0.reuse, -R8.reuse ;  /* 0x000000008b6d7223 */ /* 0x180fe20000010808 */
[----:B------:R-:W-:Y:S01]  /*2580*/  FFMA.FTZ R81, R85, R0, -R8 ;  /* 0x0000000055517223 */ /* 0x000fe20000010808 */
[----:B------:R-:W-:Y:S01]  /*2590*/  FMNMX.FTZ R6, R55, R6, !PT ;  /* 0x0000000637067209 */ /* 0x000fe20007810000 */
[----:B------:R-:W-:-:S02]  /*25a0*/  IMAD.MOV.U32 R117, RZ, RZ, R119 ;  /* 0x000000ffff757224 */ /* 0x000fc400078e0077 */
[----:B------:R-:W4:Y:S01]  /*25b0*/  MUFU.EX2 R124, R124 ;  /* 0x0000007c007c7308 */ /* 0x000f220000000800 */
[----:B------:R-:W-:Y:S01]  /*25c0*/  FMNMX.FTZ R6, R33, R6, !PT ;  /* 0x0000000621067209 */ /* 0x000fe20007810000 */
[--C-:B------:R-:W-:Y:S02]  /*25d0*/  IMAD.MOV.U32 R115, RZ, RZ, R119.reuse ;  /* 0x000000ffff737224 */ /* 0x100fe400078e0077 */
[--C-:B------:R-:W-:Y:S01]  /*25e0*/  IMAD.MOV.U32 R113, RZ, RZ, R119.reuse ;  /* 0x000000ffff717224 */ /* 0x100fe200078e0077 */
[----:B------:R-:W-:Y:S01]  /*25f0*/  FMNMX.FTZ R6, R59, R6, !PT ;  /* 0x000000063b067209 */ /* 0x000fe20007810000 */
[----:B------:R-:W-:Y:S02]  /*2600*/  IMAD.MOV.U32 R111, RZ, RZ, R119 ;  /* 0x000000ffff6f7224 */ /* 0x000fe400078e0077 */
        /* <DEDUP_REMOVED lines=93> */
[----:B------:R-:W-:Y:S01]  /*2be0*/  F2FP.F16.F32.PACK_AB R130, R91, R130 ;  /* 0x000000825b82723e */ /* 0x000fe200000000ff */
[----:B------:R-:W-:Y:S01]  /*2bf0*/  IMAD.MOV.U32 R89, RZ, RZ, R119 ;  /* 0x000000ffff597224 */ /* 0x000fe200078e0077 */
[----:B------:R-:W-:Y:S01]  /*2c00*/  F2FP.F16.F32.PACK_AB R120, R53, R120 ;  /* 0x000000783578723e */ /* 0x000fe200000000ff */
[----:B------:R-:W-:Y:S01]  /*2c10*/  FADD.FTZ R9, R91, R34 ;  /* 0x000000225b097221 */ /* 0x000fe20000010000 */
[----:B------:R-:W-:Y:S01]  /*2c20*/  FFMA.FTZ R34, R67, R0, -R26 ;  /* 0x0000000043227223 */ /* 0x000fe2000001081a */
[----:B------:R-:W0:Y:S01]  /*2c30*/  MUFU.EX2 R12, R12 ;  /* 0x0000000c000c7308 */ /* 0x000e220000000800 */
[----:B-1----:R-:W-:Y:S01]  /*2c40*/  FADD.FTZ R36, R10, R7 ;  /* 0x000000070a247221 */ /* 0x002fe20000010000 */
[----:B------:R-:W-:Y:S01]  /*2c50*/  FADD.FTZ R38, R132, R9 ;  /* 0x0000000984267221 */ /* 0x000fe20000010000 */
[----:B------:R-:W-:Y:S01]  /*2c60*/  F2FP.F16.F32.PACK_AB R132, R93, R132 ;  /* 0x000000845d84723e */ /* 0x000fe200000000ff */
[----:B------:R-:W-:Y:S01]  /*2c70*/  IMAD.MOV.U32 R91, RZ, RZ, R119 ;  /* 0x000000ffff5b7224 */ /* 0x000fe200078e0077 */
[----:B------:R-:W-:Y:S01]  /*2c80*/  F2FP.F16.F32.PACK_AB R122, R57, R122 ;  /* 0x0000007a397a723e */ /* 0x000fe200000000ff */
[----:B------:R-:W-:Y:S01]  /*2c90*/  FADD.FTZ R9, R93, R38 ;  /* 0x000000265d097221 */ /* 0x000fe20000010000 */
[----:B------:R-:W-:Y:S01]  /*2ca0*/  F2FP.F16.F32.PACK_AB R124, R61, R124 ;  /* 0x0000007c3d7c723e */ /* 0x000fe200000000ff */
[----:B------:R-:W1:Y:S01]  /*2cb0*/  MUFU.EX2 R129, R129 ;  /* 0x0000008100817308 */ /* 0x000e620000000800 */
[----:B--2---:R-:W-:Y:S01]  /*2cc0*/  FADD.FTZ R7, R127, R36 ;  /* 0x000000247f077221 */ /* 0x004fe20000010000 */
[----:B------:R-:W-:Y:S01]  /*2cd0*/  FADD.FTZ R38, R134, R9 ;  /* 0x0000000986267221 */ /* 0x000fe20000010000 */
[----:B------:R-:W-:Y:S01]  /*2ce0*/  F2FP.F16.F32.PACK_AB R126, R69, R126 ;  /* 0x0000007e457e723e */ /* 0x000fe200000000ff */
[----:B------:R-:W-:Y:S01]  /*2cf0*/  IMAD.MOV.U32 R93, RZ, RZ, R119 ;  /* 0x000000ffff5d7224 */ /* 0x000fe200078e0077 */
[C---:B------:R-:W-:Y:S01]  /*2d00*/  F2FP.F16.F32.PACK_AB R134, R79.reuse, R134 ;  /* 0x000000864f86723e */ /* 0x040fe200000000ff */
[----:B------:R-:W-:Y:S01]  /*2d10*/  FADD.FTZ R9, R79, R38 ;  /* 0x000000264f097221 */ /* 0x000fe20000010000 */
[----:B------:R-:W-:Y:S01]  /*2d20*/  F2FP.F16.F32.PACK_AB R125, R10, R125 ;  /* 0x0000007d0a7d723e */ /* 0x000fe200000000ff */
[----:B------:R-:W2:Y:S01]  /*2d30*/  MUFU.EX2 R14, R14 ;  /* 0x0000000e000e7308 */ /* 0x000ea20000000800 */
[----:B0-----:R-:W-:Y:S01]  /*2d40*/  FADD.FTZ R36, R12, R7 ;  /* 0x000000070c247221 */ /* 0x001fe20000010000 */
[----:B------:R-:W-:Y:S01]  /*2d50*/  FADD.FTZ R38, R136, R9 ;  /* 0x0000000988267221 */ /* 0x000fe20000010000 */
[----:B------:R-:W-:-:S02]  /*2d60*/  F2FP.F16.F32.PACK_AB R136, R83, R136 ;  /* 0x000000885388723e */ /* 0x000fc400000000ff */
[----:B------:R-:W-:Y:S01]  /*2d70*/  F2FP.F16.F32.PACK_AB R127, R12, R127 ;  /* 0x0000007f0c7f723e */ /* 0x000fe200000000ff */
[----:B------:R-:W-:Y:S02]  /*2d80*/  FADD.FTZ R9, R83, R38 ;  /* 0x0000002653097221 */ /* 0x000fe40000010000 */
        /* <DEDUP_REMOVED lines=37> */
[----:B------:R-:W-:Y:S01]  /*2fe0*/  F2FP.F16.F32.PACK_AB R142, R107, R142 ;  /* 0x0000008e6b8e723e */ /* 0x000fe200000000ff */
[----:B------:R-:W-:-:S05]  /*2ff0*/  IMAD.MOV.U32 R107, RZ, RZ, R119 ;  /* 0x000000ffff6b7224 */ /* 0x000fca00078e0077 */
        /* <DEDUP_REMOVED lines=19> */
[----:B------:R-:W-:-:S06]  /*3130*/  F2FP.F16.F32.PACK_AB R146, R77, R146 ;  /* 0x000000924d92723e */ /* 0x000fcc00000000ff */
        /* <DEDUP_REMOVED lines=10> */
[----:B--2---:R-:W-:-:S06]  /*31e0*/  IMAD.MOV.U32 R97, RZ, RZ, R119 ;  /* 0x000000ffff617224 */ /* 0x004fcc00078e0077 */
        /* <DEDUP_REMOVED lines=17> */
[----:B------:R2:W3:Y:S01]  /*3300*/  MUFU.EX2 R6, R105 ;  /* 0x0000006900067308 */ /* 0x0004e20000000800 */
[----:B-1----:R-:W-:-:S07]  /*3310*/  FADD.FTZ R42, R150, R9 ;  /* 0x00000009962a7221 */ /* 0x002fce0000010000 */
[----:B------:R-:W1:Y:S01]  /*3320*/  MUFU.EX2 R81, R81 ;  /* 0x0000005100517308 */ /* 0x000e620000000800 */
[----:B0-----:R-:W-:Y:S01]  /*3330*/  FADD.FTZ R7, R103, R8 ;  /* 0x0000000867077221 */ /* 0x001fe20000010000 */
[----:B--2---:R-:W-:Y:S01]  /*3340*/  IMAD.MOV.U32 R105, RZ, RZ, R119 ;  /* 0x000000ffff697224 */ /* 0x004fe200078e0077 */
[C---:B---3--:R-:W-:Y:S02]  /*3350*/  F2FP.F16.F32.PACK_AB R151, R6.reuse, R103 ;  /* 0x000000670697723e */ /* 0x048fe400000000ff */
[----:B------:R-:W-:Y:S01]  /*3360*/  FADD.FTZ R7, R6, R7 ;  /* 0x0000000706077221 */ /* 0x000fe20000010000 */
[----:B------:R-:W-:Y:S02]  /*3370*/  IMAD.MOV.U32 R103, RZ, RZ, R119 ;  /* 0x000000ffff677224 */ /* 0x000fe400078e0077 */
[C---:B-1----:R-:W-:Y:S01]  /*3380*/  FADD.FTZ R9, R81.reuse, R42 ;  /* 0x0000002a51097221 */ /* 0x042fe20000010000 */
[----:B------:R-:W-:Y:S01]  /*3390*/  F2FP.F16.F32.PACK_AB R150, R81, R150 ;  /* 0x000000965196723e */ /* 0x000fe200000000ff */
[----:B------:R-:W-:Y:S06]  /*33a0*/  @!P1 BRA `(.L_x_214) ;  /* 0x0000001c00b09947 */ /* 0x000fec0003800000 */
[----:B------:R-:W-:Y:S01]  /*33b0*/  IMAD.MOV.U32 R6, RZ, RZ, R5 ;  /* 0x000000ffff067224 */ /* 0x000fe200078e0005 */
[----:B------:R-:W-:Y:S02]  /*33c0*/  MOV R4, R3 ;  /* 0x0000000300047202 */ /* 0x000fe40000000f00 */
        /* <DEDUP_REMOVED lines=15> */
[----:B------:R-:W-:Y:S01]  /*34c0*/  CS2R R88, SRZ ;  /* 0x0000000000587805 */ /* 0x000fe2000001ff00 */
[----:B------:R-:W-:Y:S01]  /*34d0*/  UIADD3 UR45, UR45, -0x2, URZ ;  /* 0xfffffffe2d2d7890 */ /* 0x000fe2000fffe03f */
[----:B------:R-:W-:Y:S01]  /*34e0*/  UMOV UR22, UR46 ;  /* 0x0000002e00167c82 */ /* 0x000fe20008000000 */
[----:B------:R-:W-:-:S10]  /*34f0*/  UMOV UR21, UR36 ;  /* 0x0000002400157c82 */ /* 0x000fd40008000000 */
.L_x_225:
[----:B------:R-:W-:Y:S01]  /*3500*/  ISETP.NE.AND P2, PT, RZ, UR44, PT ;  /* 0x0000002cff007c0c */ /* 0x000fe2000bf45270 */
[----:B------:R-:W-:-:S04]  /*3510*/  UISETP.NE.AND UP0, UPT, UR21, 0x1, UPT ;  /* 0x000000011500788c */ /* 0x000fc8000bf05270 */
[----:B------:R-:W-:-:S04]  /*3520*/  USEL UR46, URZ, 0x1, UP0 ;  /* 0x000000013f2e7887 */ /* 0x000fc80008000000 */
[----:B------:R-:W-:-:S04]  /*3530*/  ULOP3.LUT UR46, UR22, UR46, URZ, 0x3c, !UPT ;  /* 0x0000002e162e7292 */ /* 0x000fc8000f8e3c3f */
[----:B------:R-:W-:Y:S08]  /*3540*/  @P2 BRA `(.L_x_215) ;  /* 0x0000000000442947 */ /* 0x000ff00003800000 */
[----:B------:R-:W-:Y:S05]  /*3550*/  @!P0 BRA `(.L_x_216) ;  /* 0x0000000000048947 */ /* 0x000fea0003800000 */
[----:B------:R-:W-:Y:S01]  /*3560*/  BPT.TRAP 0x1 ;  /* 0x000000040000795c */ /* 0x000fe20000300000 */
.L_x_216:
[----:B------:R-:W0:Y:S01]  /*3570*/  S2UR UR10, SR_CgaCtaId ;  /* 0x00000000000a79c3 */ /* 0x000e220000008800 */
[----:B------:R-:W-:Y:S01]  /*3580*/  UIADD3 UR6, UR21, 0x1, URZ ;  /* 0x0000000115067890 */ /* 0x000fe2000fffe03f */
[----:B------:R-:W-:Y:S01]  /*3590*/  IMAD.U32 R0, RZ, RZ, UR46 ;  /* 0x0000002eff007e24 */ /* 0x000fe2000f8e00ff */
[----:B------:R-:W-:Y:S02]  /*35a0*/  UMOV UR7, 0x400 ;  /* 0x0000040000077882 */ /* 0x000fe40000000000 */
[----:B------:R-:W-:Y:S02]  /*35b0*/  UISETP.NE.AND UP0, UPT, UR6, 0x2, UPT ;  /* 0x000000020600788c */ /* 0x000fe4000bf05270 */
[----:B------:R-:W-:Y:S02]  /*35c0*/  SHF.L.U32 R0, R0, 0x1f, RZ ;  /* 0x0000001f00007819 */ /* 0x000fe400000006ff */
[----:B------:R-:W-:Y:S02]  /*35d0*/  USEL UR6, UR6, URZ, UP0 ;  /* 0x0000003f06067287 */ /* 0x000fe40008000000 */
[----:B0-----:R-:W-:-:S04]  /*35e0*/  ULEA UR7, UR10, UR7, 0x18 ;  /* 0x000000070a077291 */ /* 0x001fc8000f8ec03f */
[----:B------:R-:W-:-:S09]  /*35f0*/  ULEA UR6, UR6, UR7, 0x3 ;  /* 0x0000000706067291 */ /* 0x000fd2000f8e183f */
[----:B------:R0:W1:Y:S01]  /*3600*/  SYNCS.PHASECHK.TRANS64.TRYWAIT P1, [UR6+0x16830], R0 ;  /* 0x01683000ff0075a7 */ /* 0x0000620008020146 */
[----:B------:R-:W-:Y:S05]  /*3610*/  @!P0 BRA `(.L_x_217) ;  /* 0x0000000000048947 */ /* 0x000fea0003800000 */
[----:B------:R-:W-:Y:S01]  /*3620*/  BPT.TRAP 0x1 ;  /* 0x000000040000795c */ /* 0x000fe20000300000 */
.L_x_217:
[----:B-1----:R-:W-:Y:S05]  /*3630*/  @P1 BRA `(.L_x_215) ;  /* 0x0000000000081947 */ /* 0x002fea0003800000 */
[----:B------:R-:W1:Y:S02]  /*3640*/  SYNCS.PHASECHK.TRANS64.TRYWAIT P1, [UR6+0x16830], R0 ;  /* 0x01683000ff0075a7 */ /* 0x000e640008020146 */
[----:B-1----:R-:W-:Y:S05]  /*3650*/  @!P1 BRA `(.L_x_218) ;  /* 0x0000009400749947 */ /* 0x002fea0003800000 */
.L_x_215:
        /* <DEDUP_REMOVED lines=28> */
.L_x_220:
[----:B------:R-:W0:Y:S01]  /*3820*/  S2UR UR7, SR_CgaCtaId ;  /* 0x00000000000779c3 */ /* 0x000e220000008800 */
[----:B------:R-:W-:Y:S01]  /*3830*/  UMOV UR6, 0x400 ;  /* 0x0000040000067882 */ /* 0x000fe20000000000 */
[----:B------:R-:W-:-:S05]  /*3840*/  IMAD.U32 R0, RZ, RZ, UR22 ;  /* 0x00000016ff007e24 */ /* 0x000fca000f8e00ff */
[----:B------:R-:W-:Y:S01]  /*3850*/  SHF.L.U32 R0, R0, 0x1f, RZ ;  /* 0x0000001f00007819 */ /* 0x000fe200000006ff */
[----:B0-----:R-:W-:-:S04]  /*3860*/  ULEA UR6, UR7, UR6, 0x18 ;  /* 0x0000000607067291 */ /* 0x001fc8000f8ec03f */
[----:B------:R-:W-:-:S09]  /*3870*/  ULEA UR6, UR21, UR6, 0x3 ;  /* 0x0000000615067291 */ /* 0x000fd2000f8e183f */
[----:B------:R0:W1:Y:S01]  /*3880*/  SYNCS.PHASECHK.TRANS64.TRYWAIT P1, [UR6+0x16850], R0 ;  /* 0x01685000ff0075a7 */ /* 0x0000620008020146 */
[----:B------:R-:W-:Y:S05]  /*3890*/  @!P0 BRA `(.L_x_221) ;  /* 0x0000000000048947 */ /* 0x000fea0003800000 */
[----:B------:R-:W-:Y:S01]  /*38a0*/  BPT.TRAP 0x1 ;  /* 0x000000040000795c */ /* 0x000fe20000300000 */
.L_x_221:
[----:B-1----:R-:W-:Y:S05]  /*38b0*/  @P1 BRA `(.L_x_219) ;  /* 0x0000000000081947 */ /* 0x002fea0003800000 */
[----:B------:R-:W1:Y:S02]  /*38c0*/  SYNCS.PHASECHK.TRANS64.TRYWAIT P1, [UR6+0x16850], R0 ;  /* 0x01685000ff0075a7 */ /* 0x000e640008020146 */
[----:B-1----:R-:W-:Y:S05]  /*38d0*/  @!P1 BRA `(.L_x_222) ;  /* 0x0000009000ec9947 */ /* 0x002fea0003800000 */
.L_x_219:
[----:B------:R-:W2:Y:S01]  /*38e0*/  S2UR UR11, SR_CgaCtaId ;  /* 0x00000000000b79c3 */ /* 0x000ea20000008800 */
[----:B------:R-:W-:Y:S01]  /*38f0*/  UMOV UR6, 0x400 ;  /* 0x0000040000067882 */ /* 0x000fe20000000000 */
[----:B------:R-:W-:Y:S01]  /*3900*/  WARPGROUP.ARRIVE ;  /* 0x00000000000079c5 */ /* 0x000fe20000000000 */
[----:B------:R-:W-:-:S05]  /*3910*/  UMOV UR7, 0x40000040 ;  /* 0x4000004000077882 */ /* 0x000fca0000000000 */
[----:B-1----:R-:W1:Y:S01]  /*3920*/  S2R R3, SR_TID.X ;  /* 0x0000000000037919 */ /* 0x002e620000002100 */
[----:B0-----:R-:W-:Y:S01]  /*3930*/  VIADD R0, R19, 0x9 ;  /* 0x0000000913007836 */ /* 0x001fe20000000000 */
[----:B--2---:R-:W-:-:S04]  /*3940*/  ULEA UR14, UR11, UR6, 0x18 ;  /* 0x000000060b0e7291 */ /* 0x004fc8000f8ec03f */
[----:B------:R-:W-:-:S04]  /*3950*/  UIADD3 UR6, UR14, 0x400, URZ ;  /* 0x000004000e067890 */ /* 0x000fc8000fffe03f */
[----:B------:R-:W-:-:S04]  /*3960*/  USHF.R.U32.HI UR6, URZ, 0x4, UR6 ;  /* 0x000000043f067899 */ /* 0x000fc80008011606 */
[----:B------:R-:W-:Y:S01]  /*3970*/  ULOP3.LUT UR6, UR6, 0x3fff, URZ, 0xc0, !UPT ;  /* 0x00003fff06067892 */ /* 0x000fe2000f8ec03f */
[----:B-1----:R-:W-:-:S03]  /*3980*/  ISETP.GE.U32.AND P1, PT, R3, 0x180, PT ;  /* 0x000001800300780c */ /* 0x002fc60003f26070 */
[----:B------:R-:W-:Y:S01]  /*3990*/  ULEA UR10, UR21, UR6, 0xa ;  /* 0x00000006150a7291 */ /* 0x000fe2000f8e503f */
[----:B------:R-:W-:-:S06]  /*39a0*/  SEL R0, R0, 0x9, !P1 ;  /* 0x0000000900007807 */ /* 0x000fcc0004800000 */
[----:B------:R-:W-:Y:S02]  /*39b0*/  UMOV UR6, UR10 ;  /* 0x0000000a00067c82 */ /* 0x000fe40008000000 */
        /* <DEDUP_REMOVED lines=40> */
.L_x_223:
        /* <DEDUP_REMOVED lines=279> */
.L_x_224:
        /* <DEDUP_REMOVED lines=74> */
[----:B------:R-:W-:Y:S01]  /*5250*/  F2FP.F16.F32.PACK_AB R151, R53, R151 ;  /* 0x000000973597723e */ /* 0x000fe200000000ff */
[----:B------:R-:W-:Y:S06]  /*5260*/  @P1 BRA `(.L_x_225) ;  /* 0xffffffe000a41947 */ /* 0x000fec000383ffff */
.L_x_214:
[----:B------:R-:W-:Y:S06]  /*5270*/  BAR.ARV 0x8, 0x200 ;  /* 0x0208000000007b1d */ /* 0x000fec0000002000 */
[----:B------:R-:W-:Y:S05]  /*5280*/  @!P0 BRA `(.L_x_226) ;  /* 0x0000000000048947 */ /* 0x000fea0003800000 */
[----:B------:R-:W-:Y:S01]  /*5290*/  BPT.TRAP 0x1 ;  /* 0x000000040000795c */ /* 0x000fe20000300000 */
.L_x_226:
        /* <DEDUP_REMOVED lines=9> */
.L_x_227:
[----:B-1----:R-:W-:Y:S05]  /*5330*/  @P1 BRA `(.L_x_228) ;  /* 0x0000000000081947 */ /* 0x002fea0003800000 */
[----:B------:R-:W1:Y:S02]  /*5340*/  SYNCS.PHASECHK.TRANS64.TRYWAIT P1, [UR5+0x16850], R4 ;  /* 0x01685004ff0075a7 */ /* 0x000e640008020145 */
[----:B-1----:R-:W-:Y:S05]  /*5350*/  @!P1 BRA `(.L_x_229) ;  /* 0x0000007800649947 */ /* 0x002fea0003800000 */
.L_x_228:
[----:B------:R-:W-:Y:S01]  /*5360*/  UIADD3 UR4, UR4, 0x400, URZ ;  /* 0x0000040004047890 */ /* 0x000fe2000fffe03f */
[----:B------:R-:W-:Y:S01]  /*5370*/  WARPGROUP.ARRIVE ;  /* 0x00000000000079c5 */ /* 0x000fe20000000000 */
[----:B------:R-:W-:Y:S01]  /*5380*/  UMOV UR11, 0x40000040 ;  /* 0x40000040000b7882 */ /* 0x000fe20000000000 */
[----:B01----:R-:W0:Y:S01]  /*5390*/  SHFL.BFLY PT, R4, R9, 0x2, 0x1f ;  /* 0x0c401f0009047f89 */ /* 0x003e2200000e0000 */
[----:B------:R-:W-:Y:S01]  /*53a0*/  USHF.R.U32.HI UR4, URZ, 0x4, UR4 ;  /* 0x000000043f047899 */ /* 0x000fe20008011604 */
[----:B------:R-:W-:Y:S01]  /*53b0*/  MOV R29, 0xff800000 ;  /* 0xff800000001d7802 */ /* 0x000fe20000000f00 */
[----:B------:R-:W-:Y:S01]  /*53c0*/  IMAD.MOV.U32 R28, RZ, RZ, -0x800000 ;  /* 0xff800000ff1c7424 */ /* 0x000fe200078e00ff */
[----:B------:R-:W1:Y:S01]  /*53d0*/  SHFL.BFLY PT, R6, R7, 0x2, 0x1f ;  /* 0x0c401f0007067f89 */ /* 0x000e6200000e0000 */
[----:B------:R-:W-:-:S04]  /*53e0*/  ULOP3.LUT UR4, UR4, 0x3fff, URZ, 0xc0, !UPT ;  /* 0x00003fff04047892 */ /* 0x000fc8000f8ec03f */
[----:B------:R-:W-:-:S04]  /*53f0*/  ULEA UR4, UR36, UR4, 0xa ;  /* 0x0000000424047291 */ /* 0x000fc8000f8e503f */
[----:B------:R-:W-:-:S03]  /*5400*/  UIADD3 UR6, UR4, 0x80, URZ ;  /* 0x0000008004067890 */ /* 0x000fc6000fffe03f */
[----:B------:R-:W-:Y:S02]  /*5410*/  UMOV UR10, UR4 ;  /* 0x00000004000a7c82 */ /* 0x000fe40008000000 */
        /* <DEDUP_REMOVED lines=10> */
[----:B------:R-:W-:Y:S02]  /*54c0*/  FSETP.NE.FTZ.AND P1, PT, R11, RZ, PT ;  /* 0x000000ff0b00720b */ /* 0x000fe40003f35000 */
[----:B------:R-:W-:Y:S02]  /*54d0*/  CS2R R6, SRZ ;  /* 0x0000000000067805 */ /* 0x000fe4000001ff00 */
[----:B------:R-:W-:-:S09]  /*54e0*/  FSETP.NE.FTZ.AND P2, PT, R13, RZ, PT ;  /* 0x000000ff0d00720b */ /* 0x000fd20003f55000 */
[----:B------:R-:W0:Y:S01]  /*54f0*/  @P1 MUFU.LG2 R8, R11 ;  /* 0x0000000b00081308 */ /* 0x000e220000000c00 */
[----:B------:R-:W-:-:S03]  /*5500*/  @P1 FMUL.FTZ R4, R0, 0.69314718246459960938 ;  /* 0x3f31721800041820 */ /* 0x000fc60000410000 */
[----:B------:R-:W-:-:S04]  /*5510*/  @P2 FMUL.FTZ R15, R0, 0.69314718246459960938 ;  /* 0x3f317218000f2820 */ /* 0x000fc80000410000 */
[----:B------:R-:W1:Y:S08]  /*5520*/  @P2 MUFU.LG2 R10, R13 ;  /* 0x0000000d000a2308 */ /* 0x000e700000000c00 */
[----:B------:R2:W3:Y:S01]  /*5530*/  @P1 MUFU.RCP R7, R11 ;  /* 0x0000000b00071308 */ /* 0x0004e20000001000 */
[----:B0-----:R-:W-:-:S04]  /*5540*/  @P1 FMUL.FTZ R9, R8, 0.69314718246459960938 ;  /* 0x3f31721808091820 */ /* 0x001fc80000410000 */
[----:B------:R-:W-:-:S03]  /*5550*/  @P1 FFMA.FTZ R29, R4, R3, R9 ;  /* 0x00000003041d1223 */ /* 0x000fc60000010009 */
[----:B------:R2:W0:Y:S01]  /*5560*/  @P2 MUFU.RCP R6, R13 ;  /* 0x0000000d00062308 */ /* 0x0004220000001000 */
[----:B------:R-:W-:Y:S02]  /*5570*/  WARPGROUP.DEPBAR.LE gsb0, 0x0 ;  /* 0x00008000000079c5 */ /* 0x000fe40000010000 */
[----:B------:R-:W-:Y:S01]  /*5580*/  WARPGROUP.ARRIVE ;  /* 0x00000000000079c5 */ /* 0x000fe20000000000 */
[----:B-1----:R-:W-:-:S04]  /*5590*/  @P2 FMUL.FTZ R10, R10, 0.69314718246459960938 ;  /* 0x3f3172180a0a2820 */ /* 0x002fc80000410000 */
[----:B------:R-:W-:Y:S01]  /*55a0*/  @P2 FFMA.FTZ R28, R15, R5, R10 ;  /* 0x000000050f1c2223 */ /* 0x000fe2000001000a */
        /* <DEDUP_REMOVED lines=37> */
[----:B0-23--:R-:W-:Y:S05]  /*5800*/  @!P0 BRA `(.L_x_230) ;  /* 0x0000000000048947 */ /* 0x00dfea0003800000 */
[----:B------:R-:W-:Y:S01]  /*5810*/  BPT.TRAP 0x1 ;  /* 0x000000040000795c */ /* 0x000fe20000300000 */
.L_x_230:
[----:B------:R-:W-:Y:S01]  /*5820*/  UIADD3 UR4, UR5, 0x16860, URZ ;  /* 0x0001686005047890 */ /* 0x000fe2000fffe03f */
[-C--:B------:R-:W-:Y:S01]  /*5830*/  FMUL.FTZ R56, R88, R7.reuse ;  /* 0x0000000758387220 */ /* 0x080fe20000410000 */
[----:B------:R-:W-:Y:S01]  /*5840*/  UIADD3 UR36, UR36, 0x1, URZ ;  /* 0x0000000124247890 */ /* 0x000fe2000fffe03f */
[-C--:B------:R-:W-:Y:S01]  /*5850*/  FMUL.FTZ R53, R89, R7.reuse ;  /* 0x0000000759357220 */ /* 0x080fe20000410000 */
[----:B------:R-:W-:Y:S01]  /*5860*/  UPRMT UR4, UR7, 0x654, UR4 ;  /* 0x0000065407047896 */ /* 0x000fe20008000004 */
[-C--:B------:R-:W-:Y:S01]  /*5870*/  FMUL.FTZ R52, R92, R7.reuse ;  /* 0x000000075c347220 */ /* 0x080fe20000410000 */
[----:B------:R-:W-:Y:S01]  /*5880*/  UISETP.NE.AND UP0, UPT, UR36, 0x2, UPT ;  /* 0x000000022400788c */ /* 0x000fe2000bf05270 */
[-C--:B------:R-:W-:Y:S01]  /*5890*/  FMUL.FTZ R49, R93, R7.reuse ;  /* 0x000000075d317220 */ /* 0x080fe20000410000 */
[-C--:B------:R-:W-:Y:S01]  /*58a0*/  FMUL.FTZ R48, R96, R7.reuse ;  /* 0x0000000760307220 */ /* 0x080fe20000410000 */
[-C--:B------:R-:W-:Y:S01]  /*58b0*/  FMUL.FTZ R45, R97, R7.reuse ;  /* 0x00000007612d7220 */ /* 0x080fe20000410000 */
[-C--:B------:R-:W-:Y:S01]  /*58c0*/  FMUL.FTZ R44, R100, R7.reuse ;  /* 0x00000007642c7220 */ /* 0x080fe20000410000 */
[-C--:B------:R-:W-:Y:S01]  /*58d0*/  FMUL.FTZ R41, R101, R7.reuse ;  /* 0x0000000765297220 */ /* 0x080fe20000410000 */
[-C--:B------:R-:W-:Y:S01]  /*58e0*/  FMUL.FTZ R37, R104, R7.reuse ;  /* 0x0000000768257220 */ /* 0x080fe20000410000 */
[----:B------:R-:W-:Y:S01]  /*58f0*/  SYNCS.ARRIVE.TRANS64.RED.A1T0 RZ, [UR4], RZ ;  /* 0x000000ffffff79a7 */ /* 0x000fe20008100404 */
[----:B------:R-:W-:Y:S01]  /*5900*/  USEL UR4, URZ, 0x1, UP0 ;  /* 0x000000013f047887 */ /* 0x000fe20008000000 */
        /* <DEDUP_REMOVED lines=18> */
[----:B------:R-:W-:Y:S01]  /*5a30*/  PLOP3.LUT P0, PT, PT, PT, PT, 0x8, 0x0 ;  /* 0x000000000000781c */ /* 0x000fe20003f0e170 */
[-C--:B------:R-:W-:Y:S01]  /*5a40*/  FMUL.FTZ R15, R111, R6.reuse ;  /* 0x000000066f0f7220 */ /* 0x080fe20000410000 */
[-C--:B------:R-:W-:Y:S01]  /*5a50*/  FMUL.FTZ R30, R114, R6.reuse ;  /* 0x00000006721e7220 */ /* 0x080fe20000410000 */
[-C--:B------:R-:W-:Y:S01]  /*5a60*/  FMUL.FTZ R25, R115, R6.reuse ;  /* 0x0000000673197220 */ /* 0x080fe20000410000 */
[-C--:B------:R-:W-:Y:S01]  /*5a70*/  FMUL.FTZ R24, R118, R6.reuse ;  /* 0x0000000676187220 */ /* 0x080fe20000410000 */
[----:B------:R-:W-:Y:S01]  /*5a80*/  FMUL.FTZ R119, R119, R6 ;  /* 0x0000000677777220 */ /* 0x000fe20000410000 */
[----:B------:R-:W-:-:S02]  /*5a90*/  UIADD3 UR47, UR47, 0x1, URZ ;  /* 0x000000012f2f7890 */ /* 0x000fc4000fffe03f */
[----:B------:R-:W-:Y:S02]  /*5aa0*/  USEL UR36, UR36, URZ, UP0 ;  /* 0x0000003f24247287 */ /* 0x000fe40008000000 */
[----:B------:R-:W-:-:S12]  /*5ab0*/  ULOP3.LUT UR46, UR46, UR4, URZ, 0x3c, !UPT ;  /* 0x000000042e2e7292 */ /* 0x000fd8000f8e3c3f */
.L_x_206:
[----:B------:R-:W0:Y:S01]  /*5ac0*/  S2R R5, SR_CgaCtaId ;  /* 0x0000000000057919 */ /* 0x000e220000008800 */
[----:B------:R-:W-:Y:S01]  /*5ad0*/  MOV R0, 0x400 ;  /* 0x0000040000007802 */ /* 0x000fe20000000f00 */
[----:B------:R-:W-:Y:S01]  /*5ae0*/  BSSY B0, `(.L_x_231) ;  /* 0x0000190000007945 */ /* 0x000fe20003800000 */
[----:B------:R-:W-:Y:S02]  /*5af0*/  BAR.SYNC.DEFER_BLOCKING 0x5, 0x200 ;  /* 0x0148000000007b1d */ /* 0x000fe40000010000 */
[----:B0-----:R-:W-:-:S05]  /*5b00*/  LEA R0, R5, R0, 0x18 ;  /* 0x0000000005007211 */ /* 0x001fca00078ec0ff */
[----:B------:R-:W0:Y:S02]  /*5b10*/  LDS.128 R32, [R0+0x168d0] ;  /* 0x0168d00000207984 */ /* 0x000e240000000c00 */
[----:B0-----:R-:W-:Y:S02]  /*5b20*/  R2UR UR6, R33 ;  /* 0x00000000210672ca */ /* 0x001fe400000e0000 */
[----:B------:R-:W-:Y:S01]  /*5b30*/  R2UR UR5, R34 ;  /* 0x00000000220572ca */ /* 0x000fe200000e0000 */
[----:B------:R-:W-:Y:S06]  /*5b40*/  BAR.ARV 0x4, 0x200 ;  /* 0x0108000000007b1d */ /* 0x000fec0000002000 */
[----:B------:R-:W-:Y:S08]  /*5b50*/  @P0 BRA `(.L_x_232) ;  /* 0x0000000c00b80947 */ /* 0x000ff00003800000 */
[----:B------:R-:W0:Y:S01]  /*5b60*/  S2R R5, SR_SWINHI ;  /* 0x0000000000057919 */ /* 0x000e220000002f00 */
[----:B------:R-:W-:Y:S01]  /*5b70*/  F2FP.F16.F32.PACK_AB R12, R12, R37 ;  /* 0x000000250c0c723e */ /* 0x000fe200000000ff */
[----:B------:R-:W-:Y:S01]  /*5b80*/  ULDC.64 UR8, c[0x0][0xc00] ;  /* 0x0003000000087ab9 */ /* 0x000fe20000000a00 */
[----:B------:R-:W-:Y:S01]  /*5b90*/  F2FP.F16.F32.PACK_AB R13, R13, R40 ;  /* 0x000000280d0d723e */ /* 0x000fe200000000ff */
[----:B------:R-:W-:Y:S01]  /*5ba0*/  UISETP.NE.U32.AND UP0, UPT, UR8, URZ, UPT ;  /* 0x0000003f0800728c */ /* 0x000fe2000bf05070 */
[----:B------:R-:W-:Y:S01]  /*5bb0*/  F2FP.F16.F32.PACK_AB R14, R14, R31 ;  /* 0x0000001f0e0e723e */ /* 0x000fe200000000ff */
[----:B------:R-:W-:Y:S01]  /*5bc0*/  USHF.L.U32 UR16, UR38, 0x2, URZ ;  /* 0x0000000226107899 */ /* 0x000fe2000800063f */
[----:B------:R-:W-:Y:S01]  /*5bd0*/  F2FP.F16.F32.PACK_AB R15, R15, R38 ;  /* 0x000000260f0f723e */ /* 0x000fe200000000ff */
[----:B------:R-:W-:Y:S01]  /*5be0*/  UISETP.NE.AND.EX UP0, UPT, UR9, URZ, UPT, UP0 ;  /* 0x0000003f0900728c */ /* 0x000fe2000bf05300 */
[----:B------:R-:W-:Y:S01]  /*5bf0*/  F2FP.F16.F32.PACK_AB R36, R27, R36 ;  /* 0x000000241b24723e */ /* 0x000fe200000000ff */
[----:B------:R-:W-:Y:S01]  /*5c00*/  USHF.L.U64.HI UR18, UR38, 0x2, UR39 ;  /* 0x0000000226127899 */ /* 0x000fe20008010227 */
[----:B------:R-:W-:Y:S01]  /*5c10*/  F2FP.F16.F32.PACK_AB R37, R25, R30 ;  /* 0x0000001e1925723e */ /* 0x000fe200000000ff */
[----:B------:R-:W-:Y:S01]  /*5c20*/  UIADD3 UR4, UP1, UR16, UR8, URZ ;  /* 0x0000000810047290 */ /* 0x000fe2000ff3e03f */
[----:B------:R-:W-:Y:S01]  /*5c30*/  F2FP.F16.F32.PACK_AB R38, R3, R26 ;  /* 0x0000001a0326723e */ /* 0x000fe200000000ff */
[----:B------:R-:W1:Y:S08]  /*5c40*/  LDC R30, c[0x0][0xbe8] ;  /* 0x0002fa00ff1e7b82 */ /* 0x000e700000000800 */
[----:B------:R-:W-:Y:S01]  /*5c50*/  BAR.SYNC.DEFER_BLOCKING 0x1, 0x180 ;  /* 0x0046000000007b1d */ /* 0x000fe20000010000 */
[----:B------:R-:W-:-:S02]  /*5c60*/  UIADD3.X UR7, UR18, UR9, URZ, UP1, !UPT ;  /* 0x0000000912077290 */ /* 0x000fc40008ffe43f */
[----:B------:R-:W-:-:S03]  /*5c70*/  USHF.R.S32.HI UR17, URZ, 0x1f, UR41 ;  /* 0x0000001f3f117899 */ /* 0x000fc60008011429 */
[----:B------:R-:W-:Y:S01]  /*5c80*/  ULDC.64 UR10, c[0x0][0xb90] ;  /* 0x0002e400000a7ab9 */ /* 0x000fe20000000a00 */
[----:B------:R-:W-:Y:S01]  /*5c90*/  IMAD.U32 R25, RZ, RZ, UR7 ;  /* 0x00000007ff197e24 */ /* 0x000fe2000f8e00ff */
[----:B------:R-:W-:Y:S01]  /*5ca0*/  ULDC.64 UR12, c[0x0][0xc08] ;  /* 0x00030200000c7ab9 */ /* 0x000fe20000000a00 */
[----:B------:R-:W-:Y:S01]  /*5cb0*/  ULDC.64 UR14, c[0x0][0xb98] ;  /* 0x0002e600000e7ab9 */ /* 0x000fe20000000a00 */
[----:B------:R-:W-:Y:S02]  /*5cc0*/  MOV R20, R0 ;  /* 0x0000000000147202 */ /* 0x000fe40000000f00 */
[----:B0-----:R-:W-:-:S03]  /*5cd0*/  MOV R21, R5 ;  /* 0x0000000500157202 */ /* 0x001fc60000000f00 */
[----:B------:R-:W-:-:S03]  /*5ce0*/  IMAD.WIDE R4, R154, 0x2, R20 ;  /* 0x000000029a047825 */ /* 0x000fc600078e0214 */
[C---:B------:R-:W-:Y:S02]  /*5cf0*/  IADD3 R9, P1, R4.reuse, 0x40, RZ ;  /* 0x0000004004097810 */ /* 0x040fe40007f3e0ff */
[C---:B------:R-:W-:Y:S02]  /*5d00*/  IADD3 R11, P2, R4.reuse, 0x20, RZ ;  /* 0x00000020040b7810 */ /* 0x040fe40007f5e0ff */
[C---:B------:R-:W-:Y:S02]  /*5d10*/  IADD3 R33, P0, R4.reuse, 0x60, RZ ;  /* 0x0000006004217810 */ /* 0x040fe40007f1e0ff */
[----:B------:R-:W-:Y:S02]  /*5d20*/  LOP3.LUT R7, R4, 0x380, RZ, 0xc0, !PT ;  /* 0x0000038004077812 */ /* 0x000fe400078ec0ff */
[----:B------:R-:W-:Y:S02]  /*5d30*/  LOP3.LUT R8, R9, 0x380, RZ, 0xc0, !PT ;  /* 0x0000038009087812 */ /* 0x000fe400078ec0ff */
[----:B------:R-:W-:-:S02]  /*5d40*/  LOP3.LUT R10, R11, 0x380, RZ, 0xc0, !PT ;  /* 0x000003800b0a7812 */ /* 0x000fc400078ec0ff */
[----:B------:R-:W-:Y:S02]  /*5d50*/  LOP3.LUT R6, R33, 0x380, RZ, 0xc0, !PT ;  /* 0x0000038021067812 */ /* 0x000fe400078ec0ff */
[----:B------:R-:W-:Y:S02]  /*5d60*/  SHF.R.U64 R7, R7, 0x3, RZ ;  /* 0x0000000307077819 */ /* 0x000fe400000012ff */
[----:B------:R-:W-:Y:S02]  /*5d70*/  SHF.R.U64 R8, R8, 0x3, RZ ;  /* 0x0000000308087819 */ /* 0x000fe400000012ff */
[----:B------:R-:W-:Y:S02]  /*5d80*/  SHF.R.U64 R10, R10, 0x3, RZ ;  /* 0x000000030a0a7819 */ /* 0x000fe400000012ff */
[----:B------:R-:W-:Y:S02]  /*5d90*/  SHF.R.U64 R6, R6, 0x3, RZ ;  /* 0x0000000306067819 */ /* 0x000fe400000012ff */
[----:B------:R-:W-:Y:S01]  /*5da0*/  LOP3.LUT R4, R7, R4, RZ, 0x3c, !PT ;  /* 0x0000000407047212 */ /* 0x000fe200078e3cff */
[--C-:B------:R-:W-:Y:S01]  /*5db0*/  IMAD.X R7, RZ, RZ, R5.reuse, P0 ;  /* 0x000000ffff077224 */ /* 0x100fe200000e0605 */
[----:B------:R-:W-:Y:S01]  /*5dc0*/  LOP3.LUT R8, R8, R9, RZ, 0x3c, !PT ;  /* 0x0000000908087212 */ /* 0x000fe200078e3cff */
[--C-:B------:R-:W-:Y:S01]  /*5dd0*/  IMAD.X R9, RZ, RZ, R5.reuse, P1 ;  /* 0x000000ffff097224 */ /* 0x100fe200008e0605 */
[----:B------:R-:W-:Y:S01]  /*5de0*/  LOP3.LUT R10, R10, R11, RZ, 0x3c, !PT ;  /* 0x0000000b0a0a7212 */ /* 0x000fe200078e3cff */
[----:B------:R-:W-:Y:S01]  /*5df0*/  IMAD.X R11, RZ, RZ, R5, P2 ;  /* 0x000000ffff0b7224 */ /* 0x000fe200010e0605 */
[----:B------:R-:W-:-:S02]  /*5e00*/  LOP3.LUT R6, R6, R33, RZ, 0x3c, !PT ;  /* 0x0000002106067212 */ /* 0x000fc400078e3cff */
[----:B------:R-:W-:Y:S02]  /*5e10*/  MOV R55, R4 ;  /* 0x0000000400377202 */ /* 0x000fe40000000f00 */
[----:B------:R-:W-:Y:S02]  /*5e20*/  MOV R32, R6 ;  /* 0x0000000600207202 */ /* 0x000fe40000000f00 */
[----:B------:R-:W-:Y:S02]  /*5e30*/  MOV R33, R8 ;  /* 0x0000000800217202 */ /* 0x000fe40000000f00 */
[----:B------:R-:W-:Y:S02]  /*5e40*/  MOV R34, R10 ;  /* 0x0000000a00227202 */ /* 0x000fe40000000f00 */
[----:B------:R-:W-:Y:S02]  /*5e50*/  F2FP.F16.F32.PACK_AB R4, R53, R56 ;  /* 0x000000383504723e */ /* 0x000fe400000000ff */
[----:B------:R-:W-:-:S02]  /*5e60*/  F2FP.F16.F32.PACK_AB R5, R51, R54 ;  /* 0x000000363305723e */ /* 0x000fc400000000ff */
[----:B------:R-:W-:Y:S02]  /*5e70*/  F2FP.F16.F32.PACK_AB R6, R49, R52 ;  /* 0x000000343106723e */ /* 0x000fe400000000ff */
[----:B------:R-:W-:Y:S02]  /*5e80*/  F2FP.F16.F32.PACK_AB R7, R47, R50 ;  /* 0x000000322f07723e */ /* 0x000fe400000000ff */
[----:B------:R-:W-:Y:S02]  /*5e90*/  F2FP.F16.F32.PACK_AB R8, R45, R48 ;  /* 0x000000302d08723e */ /* 0x000fe400000000ff */
[----:B------:R-:W-:Y:S01]  /*5ea0*/  F2FP.F16.F32.PACK_AB R9, R43, R46 ;  /* 0x0000002e2b09723e */ /* 0x000fe200000000ff */
[----:B------:R0:W-:Y:S01]  /*5eb0*/  STSM.16.M88.4 [R55], R4 ;  /* 0x0000000437007844 */ /* 0x0001e20000000200 */
[----:B------:R-:W-:Y:S02]  /*5ec0*/  F2FP.F16.F32.PACK_AB R10, R41, R44 ;  /* 0x0000002c290a723e */ /* 0x000fe400000000ff */
[----:B------:R-:W-:-:S02]  /*5ed0*/  F2FP.F16.F32.PACK_AB R11, R39, R42 ;  /* 0x0000002a270b723e */ /* 0x000fc400000000ff */
[----:B------:R-:W-:Y:S01]  /*5ee0*/  F2FP.F16.F32.PACK_AB R39, R119, R24 ;  /* 0x000000187727723e */ /* 0x000fe200000000ff */
[----:B------:R-:W-:Y:S01]  /*5ef0*/  IMAD.U32 R24, RZ, RZ, UR4 ;  /* 0x00000004ff187e24 */ /* 0x000fe2000f8e00ff */
[----:B------:R-:W-:Y:S01]  /*5f00*/  PLOP3.LUT P2, PT, PT, PT, UP0, 0x80, 0x0 ;  /* 0x000000000000781c */ /* 0x000fe20003f4f008 */
[----:B------:R2:W-:Y:S04]  /*5f10*/  STSM.16.M88.4 [R34], R8 ;  /* 0x0000000822007844 */ /* 0x0005e80000000200 */
[----:B------:R3:W-:Y:S04]  /*5f20*/  STSM.16.M88.4 [R33], R12 ;  /* 0x0000000c21007844 */ /* 0x0007e80000000200 */
[----:B------:R3:W-:Y:S01]  /*5f30*/  STSM.16.M88.4 [R32], R36 ;  /* 0x0000002420007844 */ /* 0x0007e20000000200 */
[----:B------:R-:W-:Y:S06]  /*5f40*/  BAR.SYNC.DEFER_BLOCKING 0x1, 0x180 ;  /* 0x0046000000007b1d */ /* 0x000fec0000010000 */
[----:B------:R-:W4:Y:S01]  /*5f50*/  @P2 LDG.E R3, desc[UR50][R24.64] ;  /* 0x0000003218032981 */ /* 0x000f22000c1e1900 */
[----:B-1----:R-:W-:Y:S01]  /*5f60*/  ISETP.NE.AND P1, PT, R30, 0x1, PT ;  /* 0x000000011e00780c */ /* 0x002fe20003f25270 */
[----:B------:R-:W-:Y:S01]  /*5f70*/  UMOV UR4, URZ ;  /* 0x0000003f00047c82 */ /* 0x000fe20008000000 */
[----:B0-----:R-:W-:Y:S01]  /*5f80*/  IMAD.U32 R4, RZ, RZ, UR40 ;  /* 0x00000028ff047e24 */ /* 0x001fe2000f8e00ff */
[----:B------:R-:W-:Y:S01]  /*5f90*/  UIMAD UR7, UR17, UR10, URZ ;  /* 0x0000000a110772a4 */ /* 0x000fe2000f8e023f */
[----:B--2---:R-:W-:Y:S01]  /*5fa0*/  IMAD.U32 R10, RZ, RZ, UR40 ;  /* 0x00000028ff0a7e24 */ /* 0x004fe2000f8e00ff */
[----:B------:R-:W-:Y:S01]  /*5fb0*/  USEL UR39, UR39, URZ, !UP0 ;  /* 0x0000003f27277287 */ /* 0x000fe2000c000000 */
[----:B------:R-:W-:Y:S01]  /*5fc0*/  IMAD R5, R4, 0xc0, R153 ;  /* 0x000000c004057824 */ /* 0x000fe200078e0299 */
[----:B------:R-:W-:-:S02]  /*5fd0*/  UIMAD UR7, UR41, UR11, UR7 ;  /* 0x0000000b290772a4 */ /* 0x000fc4000f8e0207 */
[----:B------:R-:W-:Y:S02]  /*5fe0*/  UISETP.NE.U32.AND UP1, UPT, UR12, URZ, UPT ;  /* 0x0000003f0c00728c */ /* 0x000fe4000bf25070 */
[----:B------:R-:W-:Y:S01]  /*5ff0*/  MOV R4, R5 ;  /* 0x0000000500047202 */ /* 0x000fe20000000f00 */
[----:B------:R-:W-:Y:S01]  /*6000*/  USEL UR38, UR38, URZ, !UP0 ;  /* 0x0000003f26267287 */ /* 0x000fe2000c000000 */
[----:B------:R-:W0:Y:S01]  /*6010*/  @P1 LDC R26, c[0x0][0xbec] ;  /* 0x0002fb00ff1a1b82 */ /* 0x000e220000000800 */
[----:B------:R-:W-:-:S06]  /*6020*/  UISETP.NE.AND.EX UP0, UPT, UR13, URZ, UPT, UP1 ;  /* 0x0000003f0d00728c */ /* 0x000fcc000bf05310 */
[----:B------:R-:W-:Y:S01]  /*6030*/  PLOP3.LUT P3, PT, PT, PT, UP0, 0x80, 0x0 ;  /* 0x000000000000781c */ /* 0x000fe20003f6f008 */
[----:B------:R-:W1:Y:S01]  /*6040*/  @P1 LDC R40, c[0x0][0xbf0] ;  /* 0x0002fc00ff281b82 */ /* 0x000e620000000800 */
[----:B----4-:R-:W-:Y:S01]  /*6050*/  @P2 R2UR UR4, R3 ;  /* 0x00000000030422ca */ /* 0x010fe200000e0000 */
[----:B0-----:R-:W-:-:S05]  /*6060*/  @P1 IMAD.HI.U32 R3, R5, R26, RZ ;  /* 0x0000001a05031227 */ /* 0x001fca00078e00ff */
[----:B-1----:R-:W-:-:S04]  /*6070*/  @P1 SHF.R.U32.HI R4, RZ, R40, R3 ;  /* 0x00000028ff041219 */ /* 0x002fc80000011603 */
[--C-:B------:R-:W-:Y:S01]  /*6080*/  SHF.R.S32.HI R6, RZ, 0x1f, R4.reuse ;  /* 0x0000001fff067819 */ /* 0x100fe20000011404 */
[----:B------:R-:W-:Y:S02]  /*6090*/  IMAD.MOV R3, RZ, RZ, -R4 ;  /* 0x000000ffff037224 */ /* 0x000fe400078e0a04 */
[----:B------:R-:W-:Y:S02]  /*60a0*/  USHF.R.S32.HI UR9, URZ, 0x1f, UR4 ;  /* 0x0000001f3f097899 */ /* 0x000fe40008011404 */
[----:B------:R-:W-:Y:S01]  /*60b0*/  UMOV UR8, UR4 ;  /* 0x0000000400087c82 */ /* 0x000fe20008000000 */
[----:B------:R-:W-:Y:S01]  /*60c0*/  IMAD R3, R30, R3, R5 ;  /* 0x000000031e037224 */ /* 0x000fe200078e0205 */
[----:B------:R-:W-:-:S04]  /*60d0*/  UIMAD.WIDE.U32 UR10, UR41, UR10, UR8 ;  /* 0x0000000a290a72a5 */ /* 0x000fc8000f8e0008 */
[----:B------:R-:W-:Y:S01]  /*60e0*/  UIADD3 UR11, UR11, UR7, URZ ;  /* 0x000000070b0b7290 */ /* 0x000fe2000fffe03f */
[----:B------:R-:W-:Y:S01]  /*60f0*/  SHF.R.S32.HI R5, RZ, 0x1f, R3 ;  /* 0x0000001fff057819 */ /* 0x000fe20000011403 */
[----:B------:R-:W-:Y:S02]  /*6100*/  UIMAD UR7, UR39, UR14, URZ ;  /* 0x0000000e270772a4 */ /* 0x000fe4000f8e023f */
[----:B------:R-:W-:Y:S02]  /*6110*/  UIMAD.WIDE.U32 UR10, UR38, UR14, UR10 ;  /* 0x0000000e260a72a5 */ /* 0x000fe4000f8e000a */
[----:B------:R-:W-:-:S03]  /*6120*/  UIMAD UR7, UR38, UR15, UR7 ;  /* 0x0000000f260772a4 */ /* 0x000fc6000f8e0207 */
[----:B------:R-:W-:Y:S01]  /*6130*/  ULDC.64 UR14, c[0x0][0xb88] ;  /* 0x0002e200000e7ab9 */ /* 0x000fe20000000a00 */
[----:B------:R-:W-:Y:S01]  /*6140*/  IADD3 R4, P0, R4, UR10, RZ ;  /* 0x0000000a04047c10 */ /* 0x000fe2000ff1e0ff */
[----:B------:R-:W-:Y:S01]  /*6150*/  @UP0 UIADD3 UR10, UP1, UR16, UR12, URZ ;  /* 0x0000000c100a0290 */ /* 0x000fe2000ff3e03f */
[----:B------:R-:W-:Y:S01]  /*6160*/  IMAD.U32 R7, RZ, RZ, UR7 ;  /* 0x00000007ff077e24 */ /* 0x000fe2000f8e00ff */
[----:B------:R-:W-:Y:S01]  /*6170*/  ULDC UR7, c[0x0][0xa88] ;  /* 0x0002a20000077ab9 */ /* 0x000fe20000000800 */
[----:B------:R-:W-:-:S03]  /*6180*/  IMAD R8, R5, UR14, RZ ;  /* 0x0000000e05087c24 */ /* 0x000fc6000f8e02ff */
[----:B------:R-:W-:Y:S01]  /*6190*/  IADD3.X R5, R6, UR11, R7, P0, !PT ;  /* 0x0000000b06057c10 */ /* 0x000fe200087fe407 */
[----:B------:R-:W-:Y:S01]  /*61a0*/  @UP0 UIADD3.X UR11, UR18, UR13, URZ, UP1, !UPT ;  /* 0x0000000d120b0290 */ /* 0x000fe20008ffe43f */
[C---:B------:R-:W-:Y:S02]  /*61b0*/  IMAD R7, R3.reuse, UR15, R8 ;  /* 0x0000000f03077c24 */ /* 0x040fe4000f8e0208 */
[----:B------:R-:W-:Y:S01]  /*61c0*/  IMAD.U32 R8, RZ, RZ, UR10 ;  /* 0x0000000aff087e24 */ /* 0x000fe2000f8e00ff */
[----:B------:R-:W-:Y:S01]  /*61d0*/  ULDC.64 UR12, c[0x0][0xb50] ;  /* 0x0002d400000c7ab9 */ /* 0x000fe20000000a00 */
[----:B------:R-:W-:-:S04]  /*61e0*/  IMAD.WIDE.U32 R4, R3, UR14, R4 ;  /* 0x0000000e03047c25 */ /* 0x000fc8000f8e0004 */
[----:B------:R-:W-:Y:S01]  /*61f0*/  IMAD.U32 R3, RZ, RZ, UR7 ;  /* 0x00000007ff037e24 */ /* 0x000fe2000f8e00ff */
[----:B------:R-:W-:Y:S01]  /*6200*/  LEA R6, P0, R4, UR12, 0x2 ;  /* 0x0000000c04067c11 */ /* 0x000fe2000f8010ff */
[----:B------:R-:W-:Y:S02]  /*6210*/  IMAD.U32 R9, RZ, RZ, UR11 ;  /* 0x0000000bff097e24 */ /* 0x000fe4000f8e00ff */
[----:B------:R-:W-:-:S03]  /*6220*/  IMAD.IADD R5, R5, 0x1, R7 ;  /* 0x0000000105057824 */ /* 0x000fc600078e0207 */
[----:B------:R3:W5:Y:S02]  /*6230*/  @P3 LDG.E R3, desc[UR50][R8.64] ;  /* 0x0000003208033981 */ /* 0x000764000c1e1900 */
[----:B------:R-:W-:Y:S01]  /*6240*/  LEA.HI.X R4, R4, UR13, R5, 0x2, P0 ;  /* 0x0000000d04047c11 */ /* 0x000fe200080f1405 */
[----:B------:R-:W-:Y:S06]  /*6250*/  @P3 BRA `(.L_x_233) ;  /* 0x0000000000103947 */ /* 0x000fec0003800000 */
[----:B------:R-:W-:Y:S05]  /*6260*/  @!P2 BRA `(.L_x_233) ;  /* 0x00000000000ca947 */ /* 0x000fea0003800000 */
[----:B---3--:R-:W2:Y:S04]  /*6270*/  LDG.E R8, desc[UR50][R24.64] ;  /* 0x0000003218087981 */ /* 0x008ea8000c1e1900 */
[----:B-----5:R-:W2:Y:S02]  /*6280*/  LDG.E R3, desc[UR50][R24.64+0x4] ;  /* 0x0000043218037981 */ /* 0x020ea4000c1e1900 */
[----:B--2---:R-:W-:-:S07]  /*6290*/  IADD3 R3, -R8, R3, RZ ;  /* 0x0000000308037210 */ /* 0x004fce0007ffe1ff */
.L_x_233:
[----:B------:R-:W-:Y:S01]  /*62a0*/  IMAD R5, R17, 0x40, R16 ;  /* 0x0000004011057824 */ /* 0x000fe200078e0210 */
[----:B---3--:R-:W-:Y:S01]  /*62b0*/  SHFL.IDX PT, R12, R6, RZ, 0x1c1f ;  /* 0x001c1fff060c7589 */ /* 0x008fe200000e0000 */
[----:B-----5:R-:W-:Y:S01]  /*62c0*/  IMAD R32, R3, R30, RZ ;  /* 0x0000001e03207224 */ /* 0x020fe200078e02ff */
[----:B------:R-:W-:Y:S01]  /*62d0*/  LOP3.LUT P0, RZ, R18, 0x3, RZ, 0xc0, !PT ;  /* 0x0000000312ff7812 */ /* 0x000fe2000780c0ff */
[----:B------:R-:W-:Y:S01]  /*62e0*/  IMAD.WIDE R20, R5, 0x2, R20 ;  /* 0x0000000205147825 */ /* 0x000fe200078e0214 */
[----:B------:R-:W0:Y:S01]  /*62f0*/  SHFL.IDX PT, R13, R4, RZ, 0x1c1f ;  /* 0x001c1fff040d7589 */ /* 0x000e2200000e0000 */
[----:B------:R-:W-:Y:S02]  /*6300*/  ULDC.64 UR10, c[0x0][0xaa0] ;  /* 0x0002a800000a7ab9 */ /* 0x000fe40000000a00 */
[----:B------:R-:W-:Y:S01]  /*6310*/  IMAD R5, R10, 0xc0, R23 ;  /* 0x000000c00a057824 */ /* 0x000fe200078e0217 */
[----:B------:R-:W-:Y:S01]  /*6320*/  SHFL.IDX PT, R14, R6, 0x1, 0x1c1f ;  /* 0x003c1f00060e7f89 */ /* 0x000fe200000e0000 */
[----:B------:R-:W-:-:S02]  /*6330*/  IADD3 R9, P3, R20, 0x1800, RZ ;  /* 0x0000180014097810 */ /* 0x000fc40007f7e0ff */
[C---:B------:R-:W-:Y:S01]  /*6340*/  VIADD R3, R5.reuse, 0x8 ;  /* 0x0000000805037836 */ /* 0x040fe20000000000 */
[----:B------:R1:W2:Y:S01]  /*6350*/  SHFL.IDX PT, R15, R4, 0x1, 0x1c1f ;  /* 0x003c1f00040f7f89 */ /* 0x0002a200000e0000 */
[C---:B------:R-:W-:Y:S02]  /*6360*/  IADD3 R25, P4, R20.reuse, 0x3000, RZ ;  /* 0x0000300014197810 */ /* 0x040fe40007f9e0ff */
[-C--:B------:R-:W-:Y:S02]  /*6370*/  ISETP.GE.OR P2, PT, R5, R32.reuse, P0 ;  /* 0x000000200500720c */ /* 0x080fe40000746670 */
[----:B------:R-:W-:Y:S02]  /*6380*/  LOP3.LUT R5, R20, 0x380, RZ, 0xc0, !PT ;  /* 0x0000038014057812 */ /* 0x000fe400078ec0ff */
[----:B------:R-:W-:Y:S02]  /*6390*/  LOP3.LUT R8, R9, 0x380, RZ, 0xc0, !PT ;  /* 0x0000038009087812 */ /* 0x000fe400078ec0ff */
[----:B------:R-:W-:-:S02]  /*63a0*/  ISETP.GE.OR P0, PT, R3, R32, P0 ;  /* 0x000000200300720c */ /* 0x000fc40000706670 */
[----:B------:R-:W-:Y:S02]  /*63b0*/  LOP3.LUT R24, R25, 0x380, RZ, 0xc0, !PT ;  /* 0x0000038019187812 */ /* 0x000fe400078ec0ff */
[----:B------:R-:W-:Y:S02]  /*63c0*/  SHF.R.U64 R5, R5, 0x3, RZ ;  /* 0x0000000305057819 */ /* 0x000fe400000012ff */
[----:B------:R-:W-:Y:S01]  /*63d0*/  SHF.R.U64 R8, R8, 0x3, RZ ;  /* 0x0000000308087819 */ /* 0x000fe200000012ff */
[----:B0-----:R0:W-:Y:S01]  /*63e0*/  @!P2 ST.E desc[UR50][R12.64], R29 ;  /* 0x0000001d0c00a985 */ /* 0x0011e2000c101932 */
[----:B------:R-:W-:Y:S02]  /*63f0*/  SHF.R.U64 R24, R24, 0x3, RZ ;  /* 0x0000000318187819 */ /* 0x000fe400000012ff */
[----:B-1----:R-:W-:Y:S01]  /*6400*/  LOP3.LUT R4, R5, R20, RZ, 0x3c, !PT ;  /* 0x0000001405047212 */ /* 0x002fe200078e3cff */
[--C-:B------:R-:W-:Y:S01]  /*6410*/  IMAD.MOV.U32 R5, RZ, RZ, R21.reuse ;  /* 0x000000ffff057224 */ /* 0x100fe200078e0015 */
[----:B------:R-:W-:Y:S01]  /*6420*/  LOP3.LUT R8, R8, R9, RZ, 0x3c, !PT ;  /* 0x0000000908087212 */ /* 0x000fe200078e3cff */
[--C-:B------:R-:W-:Y:S01]  /*6430*/  IMAD.X R9, RZ, RZ, R21.reuse, P3 ;  /* 0x000000ffff097224 */ /* 0x100fe200018e0615 */
[----:B------:R-:W-:Y:S01]  /*6440*/  LOP3.LUT R24, R24, R25, RZ, 0x3c, !PT ;  /* 0x0000001918187212 */ /* 0x000fe200078e3cff */
[----:B------:R-:W-:Y:S01]  /*6450*/  IMAD.X R25, RZ, RZ, R21, P4 ;  /* 0x000000ffff197224 */ /* 0x000fe200020e0615 */
[----:B--2---:R1:W-:Y:S04]  /*6460*/  @!P0 ST.E desc[UR50][R14.64], R28 ;  /* 0x0000001c0e008985 */ /* 0x0043e8000c101932 */
[----:B------:R-:W2:Y:S04]  /*6470*/  LD.E.128 R4, desc[UR50][R4.64] ;  /* 0x0000003204047980 */ /* 0x000ea8000c101d00 */
[----:B------:R-:W3:Y:S04]  /*6480*/  LD.E.128 R8, desc[UR50][R8.64] ;  /* 0x0000003208087980 */ /* 0x000ee8000c101d00 */
[----:B------:R-:W4:Y:S01]  /*6490*/  LD.E.128 R24, desc[UR50][R24.64] ;  /* 0x0000003218187980 */ /* 0x000f22000c101d00 */
[----:B------:R-:W-:-:S04]  /*64a0*/  IADD3 R20, P0, R20, 0x4800, RZ ;  /* 0x0000480014147810 */ /* 0x000fc80007f1e0ff */
[----:B------:R-:W-:Y:S01]  /*64b0*/  LOP3.LUT R3, R20, 0x380, RZ, 0xc0, !PT ;  /* 0x0000038014037812 */ /* 0x000fe200078ec0ff */
[----:B0-----:R-:W-:Y:S01]  /*64c0*/  IMAD.X R13, RZ, RZ, R21, P0 ;  /* 0x000000ffff0d7224 */ /* 0x001fe200000e0615 */
[----:B------:R-:W-:Y:S01]  /*64d0*/  UIMAD UR7, UR9, UR10, URZ ;  /* 0x0000000a090772a4 */ /* 0x000fe2000f8e023f */
[----:B------:R-:W0:Y:S01]  /*64e0*/  @P1 LDC R21, c[0x0][0xbf0] ;  /* 0x0002fc00ff151b82 */ /* 0x000e220000000800 */
[----:B------:R-:W-:-:S04]  /*64f0*/  SHF.R.U64 R3, R3, 0x3, RZ ;  /* 0x0000000303037819 */ /* 0x000fc800000012ff */
[----:B------:R-:W-:-:S03]  /*6500*/  LOP3.LUT R12, R3, R20, RZ, 0x3c, !PT ;  /* 0x00000014030c7212 */ /* 0x000fc600078e3cff */
[----:B------:R-:W0:Y:S01]  /*6510*/  @P1 LDC R20, c[0x0][0xbec] ;  /* 0x0002fb00ff141b82 */ /* 0x000e220000000800 */
[----:B------:R-:W-:Y:S02]  /*6520*/  UIMAD.WIDE.U32 UR8, UR4, UR10, URZ ;  /* 0x0000000a040872a5 */ /* 0x000fe4000f8e003f */
[----:B------:R-:W-:Y:S01]  /*6530*/  UIMAD UR7, UR4, UR11, UR7 ;  /* 0x0000000b040772a4 */ /* 0x000fe2000f8e0207 */
[----:B------:R-:W-:Y:S01]  /*6540*/  IMAD R3, R2, 0x30, R17 ;  /* 0x0000003002037824 */ /* 0x000fe200078e0211 */
[----:B-1----:R-:W5:Y:S01]  /*6550*/  LD.E.128 R12, desc[UR50][R12.64] ;  /* 0x000000320c0c7980 */ /* 0x002f62000c101d00 */
[----:B------:R-:W-:Y:S01]  /*6560*/  ULDC.64 UR10, c[0x0][0xae8] ;  /* 0x0002ba00000a7ab9 */ /* 0x000fe20000000a00 */
[----:B------:R-:W-:Y:S01]  /*6570*/  UIADD3 UR9, UR9, UR7, URZ ;  /* 0x0000000709097290 */ /* 0x000fe2000fffe03f */
[----:B------:R-:W-:Y:S01]  /*6580*/  IMAD.U32 R28, RZ, RZ, UR40 ;  /* 0x00000028ff1c7e24 */ /* 0x000fe2000f8e00ff */
[----:B------:R-:W-:Y:S01]  /*6590*/  UIMAD UR4, UR17, UR10, URZ ;  /* 0x0000000a110472a4 */ /* 0x000fe2000f8e023f */
[----:B------:R-:W-:Y:S01]  /*65a0*/  @!PT LDS RZ, [RZ] ;  /* 0x00000000fffff984 */ /* 0x000fe20000000800 */
[----:B------:R-:W-:Y:S01]  /*65b0*/  @!PT LDS RZ, [RZ] ;  /* 0x00000000fffff984 */ /* 0x000fe20000000800 */
[----:B------:R-:W-:Y:S01]  /*65c0*/  @!PT LDS RZ, [RZ] ;  /* 0x00000000fffff984 */ /* 0x000fe20000000800 */
[----:B------:R-:W-:Y:S01]  /*65d0*/  @!PT LDS RZ, [RZ] ;  /* 0x00000000fffff984 */ /* 0x000fe20000000800 */
[----:B------:R1:W-:Y:S06]  /*65e0*/  MEMBAR.ALL.CTA ;  /* 0x0000000000007992 */ /* 0x0003ec0000008000 */
[----:B-1----:R-:W1:Y:S01]  /*65f0*/  FENCE.VIEW.ASYNC.S ;  /* 0x00000000000073c6 */ /* 0x002e620000000000 */
[----:B------:R-:W-:Y:S01]  /*6600*/  UIMAD.WIDE.U32 UR8, UR41, UR10, UR8 ;  /* 0x0000000a290872a5 */ /* 0x000fe2000f8e0008 */
[----:B------:R-:W-:Y:S01]  /*6610*/  IMAD R31, R28, 0xc0, R3 ;  /* 0x000000c01c1f7824 */ /* 0x000fe200078e0203 */
[----:B------:R-:W-:Y:S01]  /*6620*/  UIMAD UR4, UR41, UR11, UR4 ;  /* 0x0000000b290472a4 */ /* 0x000fe2000f8e0204 */
[----:B------:R-:W-:-:S02]  /*6630*/  VIADD R0, R0, 0x16820 ;  /* 0x0001682000007836 */ /* 0x000fc40000000000 */
[----:B------:R-:W-:Y:S01]  /*6640*/  ULDC.64 UR10, c[0x0][0xaf0] ;  /* 0x0002bc00000a7ab9 */ /* 0x000fe20000000a00 */
[----:B------:R-:W-:Y:S01]  /*6650*/  UIADD3 UR9, UR9, UR4, URZ ;  /* 0x0000000409097290 */ /* 0x000fe2000fffe03f */
[----:B------:R-:W-:Y:S01]  /*6660*/  MOV R3, R31 ;  /* 0x0000001f00037202 */ /* 0x000fe20000000f00 */
[----:B------:R-:W-:Y:S01]  /*6670*/  UIMAD UR4, UR39, UR10, URZ ;  /* 0x0000000a270472a4 */ /* 0x000fe2000f8e023f */
[----:B------:R-:W-:-:S03]  /*6680*/  PRMT R0, RZ, 0x654, R0 ;  /* 0x00000654ff007816 */ /* 0x000fc60000000000 */
[----:B------:R-:W-:Y:S01]  /*6690*/  UIMAD UR4, UR38, UR11, UR4 ;  /* 0x0000000b260472a4 */ /* 0x000fe2000f8e0204 */
[----:B0-----:R-:W-:Y:S01]  /*66a0*/  @P1 IMAD.HI.U32 R20, R31, R20, RZ ;  /* 0x000000141f141227 */ /* 0x001fe200078e00ff */
[----:B------:R-:W-:-:S03]  /*66b0*/  UIMAD.WIDE.U32 UR38, UR38, UR10, UR8 ;  /* 0x0000000a262672a5 */ /* 0x000fc6000f8e0008 */
[----:B------:R-:W-:Y:S01]  /*66c0*/  ULDC.64 UR8, c[0x0][0xae0] ;  /* 0x0002b80000087ab9 */ /* 0x000fe20000000a00 */
[----:B------:R-:W-:Y:S01]  /*66d0*/  @P1 SHF.R.U32.HI R3, RZ, R21, R20 ;  /* 0x00000015ff031219 */ /* 0x000fe20000011614 */
[----:B------:R-:W-:Y:S02]  /*66e0*/  UIADD3 UR4, UR39, UR4, URZ ;  /* 0x0000000427047290 */ /* 0x000fe4000fffe03f */
[----:B------:R-:W-:Y:S01]  /*66f0*/  IMAD.U32 R21, RZ, RZ, UR39 ;  /* 0x00000027ff157e24 */ /* 0x000fe2000f8e00ff */
[--C-:B------:R-:W-:Y:S01]  /*6700*/  SHF.R.S32.HI R28, RZ, 0x1f, R3.reuse ;  /* 0x0000001fff1c7819 */ /* 0x100fe20000011403 */
[----:B------:R-:W-:Y:S01]  /*6710*/  IMAD.MOV R29, RZ, RZ, -R3 ;  /* 0x000000ffff1d7224 */ /* 0x000fe200078e0a03 */
[----:B-1----:R0:W-:Y:S01]  /*6720*/  SYNCS.ARRIVE.TRANS64.RED.A1T0 RZ, [R0+URZ], RZ ;  /* 0x000000ff00ff79a7 */ /* 0x0021e2000810043f */
[----:B------:R-:W-:Y:S02]  /*6730*/  IMAD.U32 R20, RZ, RZ, UR38 ;  /* 0x00000026ff147e24 */ /* 0x000fe4000f8e00ff */
[----:B------:R-:W-:Y:S01]  /*6740*/  IMAD.U32 R21, RZ, RZ, UR4 ;  /* 0x00000004ff157e24 */ /* 0x000fe2000f8e00ff */
[----:B------:R-:W-:Y:S01]  /*6750*/  ULDC UR4, c[0x0][0xac8] ;  /* 0x0002b20000047ab9 */ /* 0x000fe20000000800 */
[----:B------:R-:W-:-:S02]  /*6760*/  IMAD R28, R28, UR8, RZ ;  /* 0x000000081c1c7c24 */ /* 0x000fc4000f8e02ff */
[----:B------:R-:W-:Y:S02]  /*6770*/  IMAD R29, R30, R29, R31 ;  /* 0x0000001d1e1d7224 */ /* 0x000fe400078e021f */
[C---:B------:R-:W-:Y:S02]  /*6780*/  IMAD R31, R3.reuse, UR9, R28 ;  /* 0x00000009031f7c24 */ /* 0x040fe4000f8e021c */
[----:B------:R-:W-:Y:S01]  /*6790*/  IMAD.WIDE.U32 R20, R3, UR8, R20 ;  /* 0x0000000803147c25 */ /* 0x000fe2000f8e0014 */
[----:B------:R-:W-:Y:S01]  /*67a0*/  SHF.R.S32.HI R3, RZ, 0x1f, R29 ;  /* 0x0000001fff037819 */ /* 0x000fe2000001141d */
[----:B------:R-:W-:Y:S02]  /*67b0*/  ULDC.64 UR8, c[0x0][0xad8] ;  /* 0x0002b60000087ab9 */ /* 0x000fe40000000a00 */
[----:B------:R-:W-:Y:S02]  /*67c0*/  IMAD.IADD R21, R21, 0x1, R31 ;  /* 0x0000000115157824 */ /* 0x000fe400078e021f */
[----:B------:R-:W-:-:S02]  /*67d0*/  IMAD R28, R3, UR8, RZ ;  /* 0x00000008031c7c24 */ /* 0x000fc4000f8e02ff */
[----:B------:R-:W-:-:S04]  /*67e0*/  IMAD.WIDE.U32 R20, R29, UR8, R20 ;  /* 0x000000081d147c25 */ /* 0x000fc8000f8e0014 */
[----:B------:R-:W-:Y:S01]  /*67f0*/  IMAD R3, R29, UR9, R28 ;  /* 0x000000091d037c24 */ /* 0x000fe2000f8e021c */
[----:B------:R-:W-:Y:S01]  /*6800*/  ULDC.64 UR8, c[0x0][0xa80] ;  /* 0x0002a00000087ab9 */ /* 0x000fe20000000a00 */
[----:B------:R-:W-:Y:S01]  /*6810*/  IMAD.U32 R28, RZ, RZ, UR40 ;  /* 0x00000028ff1c7e24 */ /* 0x000fe2000f8e00ff */
[----:B------:R-:W-:Y:S01]  /*6820*/  LEA R33, P0, R20, UR8, 0x1 ;  /* 0x0000000814217c11 */ /* 0x000fe2000f8008ff */
[----:B------:R-:W-:Y:S02]  /*6830*/  IMAD.IADD R3, R21, 0x1, R3 ;  /* 0x0000000115037824 */ /* 0x000fe400078e0203 */
[----:B------:R-:W-:Y:S02]  /*6840*/  IMAD R37, R28, 0xc0, R17 ;  /* 0x000000c01c257824 */ /* 0x000fe400078e0211 */
[----:B------:R-:W1:Y:S01]  /*6850*/  SHFL.IDX PT, R29, R33, RZ, 0x181f ;  /* 0x00181fff211d7589 */ /* 0x000e6200000e0000 */
[----:B------:R-:W-:Y:S01]  /*6860*/  LEA.HI.X R34, R20, UR9, R3, 0x1, P0 ;  /* 0x0000000914227c11 */ /* 0x000fe200080f0c03 */
[C---:B------:R-:W-:Y:S01]  /*6870*/  VIADD R20, R37.reuse, 0x60 ;  /* 0x0000006025147836 */ /* 0x040fe20000000000 */
[----:B------:R-:W-:Y:S01]  /*6880*/  ISETP.GE.AND P0, PT, R16, UR4, PT ;  /* 0x0000000410007c0c */ /* 0x000fe2000bf06270 */
[----:B------:R-:W1:Y:S01]  /*6890*/  SHFL.IDX PT, R39, R33, 0x1, 0x181f ;  /* 0x00381f0021277f89 */ /* 0x000e6200000e0000 */
[C---:B------:R-:W-:Y:S01]  /*68a0*/  IADD3 R3, R37.reuse, 0x30, RZ ;  /* 0x0000003025037810 */ /* 0x040fe20007ffe0ff */
[C---:B0-----:R-:W-:Y:S01]  /*68b0*/  VIADD R0, R37.reuse, 0x90 ;  /* 0x0000009025007836 */ /* 0x041fe20000000000 */
[-C--:B------:R-:W-:Y:S01]  /*68c0*/  ISETP.GE.OR P1, PT, R37, R32.reuse, P0 ;  /* 0x000000202500720c */ /* 0x080fe20000726670 */
[----:B------:R-:W0:Y:S01]  /*68d0*/  SHFL.IDX PT, R41, R33, 0x2, 0x181f ;  /* 0x00581f0021297f89 */ /* 0x000e2200000e0000 */
[----:B------:R-:W-:-:S02]  /*68e0*/  ISETP.GE.OR P2, PT, R3, R32, P0 ;  /* 0x000000200300720c */ /* 0x000fc40000746670 */
[-C--:B------:R-:W-:Y:S01]  /*68f0*/  ISETP.GE.OR P3, PT, R20, R32.reuse, P0 ;  /* 0x000000201400720c */ /* 0x080fe20000766670 */
[----:B------:R-:W0:Y:S01]  /*6900*/  SHFL.IDX PT, R21, R34, RZ, 0x181f ;  /* 0x00181fff22157589 */ /* 0x000e2200000e0000 */
[----:B------:R-:W-:-:S03]  /*6910*/  ISETP.GE.OR P0, PT, R0, R32, P0 ;  /* 0x000000200000720c */ /* 0x000fc60000706670 */
[----:B------:R-:W0:Y:S04]  /*6920*/  SHFL.IDX PT, R31, R34, 0x1, 0x181f ;  /* 0x00381f00221f7f89 */ /* 0x000e2800000e0000 */
[----:B------:R-:W0:Y:S01]  /*6930*/  SHFL.IDX PT, R36, R34, 0x2, 0x181f ;  /* 0x00581f0022247f89 */ /* 0x000e2200000e0000 */
[----:B-1----:R-:W-:-:S03]  /*6940*/  @!P1 LEA R20, P4, R16, R29, 0x1 ;  /* 0x0000001d10149211 */ /* 0x002fc600078808ff */
[----:B------:R-:W1:Y:S01]  /*6950*/  SHFL.IDX PT, R33, R33, 0x3, 0x181f ;  /* 0x00781f0021217f89 */ /* 0x000e6200000e0000 */
[----:B------:R-:W-:-:S03]  /*6960*/  @!P2 LEA R28, P5, R16, R39, 0x1 ;  /* 0x00000027101ca211 */ /* 0x000fc600078a08ff */
[----:B------:R-:W1:Y:S01]  /*6970*/  SHFL.IDX PT, R34, R34, 0x3, 0x181f ;  /* 0x00781f0022227f89 */ /* 0x000e6200000e0000 */
[C---:B0-----:R-:W-:Y:S02]  /*6980*/  @!P3 LEA R30, P6, R16.reuse, R41, 0x1 ;  /* 0x00000029101eb211 */ /* 0x041fe400078c08ff */
[C-C-:B------:R-:W-:Y:S02]  /*6990*/  @!P1 LEA.HI.X R21, R16.reuse, R21, R155.reuse, 0x1, P4 ;  /* 0x0000001510159211 */ /* 0x140fe400020f0c9b */
[C-C-:B------:R-:W-:Y:S02]  /*69a0*/  @!P2 LEA.HI.X R29, R16.reuse, R31, R155.reuse, 0x1, P5 ;  /* 0x0000001f101da211 */ /* 0x140fe400028f0c9b */
[----:B------:R-:W-:Y:S01]  /*69b0*/  @!P3 LEA.HI.X R31, R16, R36, R155, 0x1, P6 ;  /* 0x00000024101fb211 */ /* 0x000fe200030f0c9b */
[----:B--2---:R0:W-:Y:S04]  /*69c0*/  @!P1 ST.E.128 desc[UR50][R20.64], R4 ;  /* 0x0000000414009985 */ /* 0x0041e8000c101d32 */
[----:B---3--:R0:W-:Y:S04]  /*69d0*/  @!P2 ST.E.128 desc[UR50][R28.64], R8 ;  /* 0x000000081c00a985 */ /* 0x0081e8000c101d32 */
[----:B----4-:R0:W-:Y:S01]  /*69e0*/  @!P3 ST.E.128 desc[UR50][R30.64], R24 ;  /* 0x000000181e00b985 */ /* 0x0101e2000c101d32 */
[----:B-1----:R-:W-:Y:S05]  /*69f0*/  @P0 BRA `(.L_x_234) ;  /* 0x0000000800780947 */ /* 0x002fea0003800000 */
[----:B0-----:R-:W-:-:S04]  /*6a00*/  LEA R4, P0, R16, R33, 0x1 ;  /* 0x0000002110047211 */ /* 0x001fc800078008ff */
[----:B------:R-:W-:-:S05]  /*6a10*/  LEA.HI.X R5, R16, R34, R155, 0x1, P0 ;  /* 0x0000002210057211 */ /* 0x000fca00000f0c9b */
[----:B-----5:R2:W-:Y:S01]  /*6a20*/  ST.E.128 desc[UR50][R4.64], R12 ;  /* 0x0000000c04007985 */ /* 0x0205e2000c101d32 */
[----:B------:R-:W-:Y:S05]  /*6a30*/  BRA `(.L_x_234) ;  /* 0x0000000800687947 */ /* 0x000fea0003800000 */
.L_x_232:
[----:B------:R-:W-:Y:S01]  /*6a40*/  ULDC.64 UR8, c[0x0][0xc00] ;  /* 0x0003000000087ab9 */ /* 0x000fe20000000a00 */
[----:B------:R-:W-:Y:S01]  /*6a50*/  ULDC UR4, c[0x0][0xa88] ;  /* 0x0002a20000047ab9 */ /* 0x000fe20000000800 */
[----:B------:R-:W-:Y:S01]  /*6a60*/  UISETP.NE.U32.AND UP0, UPT, UR8, URZ, UPT ;  /* 0x0000003f0800728c */ /* 0x000fe2000bf05070 */
[----:B------:R-:W0:Y:S03]  /*6a70*/  LDC R11, c[0x0][0xbe8] ;  /* 0x0002fa00ff0b7b82 */ /* 0x000e260000000800 */
[----:B------:R-:W-:-:S03]  /*6a80*/  UISETP.NE.AND.EX UP0, UPT, UR9, URZ, UPT, UP0 ;  /* 0x0000003f0900728c */ /* 0x000fc6000bf05300 */
[----:B------:R-:W-:Y:S02]  /*6a90*/  ULDC.64 UR8, c[0x0][0xc00] ;  /* 0x0003000000087ab9 */ /* 0x000fe40000000a00 */
[----:B------:R-:W-:Y:S01]  /*6aa0*/  UIMAD.WIDE UR8, UR38, 0x4, UR8 ;  /* 0x00000004260878a5 */ /* 0x000fe2000f8e0208 */
[----:B------:R-:W-:-:S05]  /*6ab0*/  PLOP3.LUT P2, PT, PT, PT, UP0, 0x80, 0x0 ;  /* 0x000000000000781c */ /* 0x000fca0003f4f008 */
[----:B------:R-:W-:Y:S02]  /*6ac0*/  IMAD.U32 R4, RZ, RZ, UR8 ;  /* 0x00000008ff047e24 */ /* 0x000fe4000f8e00ff */
[----:B------:R-:W-:Y:S01]  /*6ad0*/  IMAD.U32 R5, RZ, RZ, UR9 ;  /* 0x00000009ff057e24 */ /* 0x000fe2000f8e00ff */
[----:B------:R-:W-:Y:S02]  /*6ae0*/  ULDC.64 UR8, c[0x0][0xc08] ;  /* 0x0003020000087ab9 */ /* 0x000fe40000000a00 */
[----:B------:R-:W-:-:S03]  /*6af0*/  UISETP.NE.U32.AND UP1, UPT, UR8, URZ, UPT ;  /* 0x0000003f0800728c */ /* 0x000fc6000bf25070 */
[----:B------:R-:W2:Y:S01]  /*6b00*/  @P2 LDG.E R3, desc[UR50][R4.64] ;  /* 0x0000003204032981 */ /* 0x000ea2000c1e1900 */
[----:B------:R-:W-:Y:S01]  /*6b10*/  UISETP.NE.AND.EX UP1, UPT, UR9, URZ, UPT, UP1 ;  /* 0x0000003f0900728c */ /* 0x000fe2000bf25310 */
[----:B------:R-:W-:-:S05]  /*6b20*/  IMAD.U32 R0, RZ, RZ, UR4 ;  /* 0x00000004ff007e24 */ /* 0x000fca000f8e00ff */
[----:B------:R-:W-:-:S05]  /*6b30*/  PLOP3.LUT P3, PT, PT, PT, UP1, 0x80, 0x0 ;  /* 0x000000000000781c */ /* 0x000fca0003f6f018 */
[----:B------:R-:W-:Y:S02]  /*6b40*/  @UP1 ULDC.64 UR8, c[0x0][0xc08] ;  /* 0x0003020000081ab9 */ /* 0x000fe40000000a00 */
[----:B------:R-:W-:-:S06]  /*6b50*/  @UP1 UIMAD.WIDE UR8, UR38, 0x4, UR8 ;  /* 0x00000004260818a5 */ /* 0x000fcc000f8e0208 */
[----:B------:R-:W-:Y:S01]  /*6b60*/  IMAD.U32 R6, RZ, RZ, UR8 ;  /* 0x00000008ff067e24 */ /* 0x000fe2000f8e00ff */
[----:B------:R-:W-:-:S05]  /*6b70*/  MOV R7, UR9 ;  /* 0x0000000900077c02 */ /* 0x000fca0008000f00 */
[----:B------:R1:W5:Y:S01]  /*6b80*/  @P3 LDG.E R0, desc[UR50][R6.64] ;  /* 0x0000003206003981 */ /* 0x000362000c1e1900 */
[----:B0-----:R-:W-:Y:S01]  /*6b90*/  ISETP.NE.AND P0, PT, R11, 0x1, PT ;  /* 0x000000010b00780c */ /* 0x001fe20003f05270 */
[----:B------:R-:W-:Y:S01]  /*6ba0*/  UMOV UR4, URZ ;  /* 0x0000003f00047c82 */ /* 0x000fe20008000000 */
[----:B------:R-:W-:Y:S01]  /*6bb0*/  USHF.R.S32.HI UR11, URZ, 0x1f, UR41 ;  /* 0x0000001f3f0b7899 */ /* 0x000fe20008011429 */
[----:B------:R-:W-:-:S10]  /*6bc0*/  ISETP.GE.AND P1, PT, R156, 0xc0, PT ;  /* 0x000000c09c00780c */ /* 0x000fd40003f26270 */
[----:B------:R-:W0:Y:S01]  /*6bd0*/  @P0 LDC R9, c[0x0][0xbec] ;  /* 0x0002fb00ff090b82 */ /* 0x000e220000000800 */
[----:B--2---:R-:W-:-:S13]  /*6be0*/  @P2 R2UR UR4, R3 ;  /* 0x00000000030422ca */ /* 0x004fda00000e0000 */
[----:B------:R-:W-:Y:S01]  /*6bf0*/  USHF.R.S32.HI UR10, URZ, 0x1f, UR4 ;  /* 0x0000001f3f0a7899 */ /* 0x000fe20008011404 */
[----:B01----:R-:W-:Y:S11]  /*6c00*/  @P3 BRA `(.L_x_235) ;  /* 0x0000000000103947 */ /* 0x003ff60003800000 */
[----:B------:R-:W-:Y:S05]  /*6c10*/  @!P2 BRA `(.L_x_235) ;  /* 0x00000000000ca947 */ /* 0x000fea0003800000 */
[----:B------:R-:W2:Y:S04]  /*6c20*/  LDG.E R3, desc[UR50][R4.64] ;  /* 0x0000003204037981 */ /* 0x000ea8000c1e1900 */
[----:B-----5:R-:W2:Y:S02]  /*6c30*/  LDG.E R0, desc[UR50][R4.64+0x4] ;  /* 0x0000043204007981 */ /* 0x020ea4000c1e1900 */
[----:B--2---:R-:W-:-:S07]  /*6c40*/  IMAD.IADD R0, R0, 0x1, -R3 ;  /* 0x0000000100007824 */ /* 0x004fce00078e0a03 */
.L_x_235:
[----:B------:R-:W-:Y:S01]  /*6c50*/  USEL UR38, UR38, URZ, !UP0 ;  /* 0x0000003f26267287 */ /* 0x000fe2000c000000 */
[----:B------:R-:W-:Y:S01]  /*6c60*/  BSSY B1, `(.L_x_236) ;  /* 0x000002d000017945 */ /* 0x000fe20003800000 */
[----:B------:R-:W-:-:S03]  /*6c70*/  USEL UR39, UR39, URZ, !UP0 ;  /* 0x0000003f27277287 */ /* 0x000fc6000c000000 */
[----:B------:R-:W-:Y:S09]  /*6c80*/  @P1 BRA `(.L_x_237) ;  /* 0x0000000000a81947 */ /* 0x000ff20003800000 */
[----:B------:R-:W0:Y:S01]  /*6c90*/  S2R R4, SR_TID.X ;  /* 0x0000000000047919 */ /* 0x000e220000002100 */
[----:B------:R-:W1:Y:S01]  /*6ca0*/  LDC R6, c[0x0][0xbe8] ;  /* 0x0002fa00ff067b82 */ /* 0x000e620000000800 */
[----:B------:R-:W-:-:S04]  /*6cb0*/  IMAD.U32 R3, RZ, RZ, UR40 ;  /* 0x00000028ff037e24 */ /* 0x000fc8000f8e00ff */
[----:B0-----:R-:W-:Y:S02]  /*6cc0*/  IMAD R3, R3, 0xc0, R4 ;  /* 0x000000c003037824 */ /* 0x001fe400078e0204 */
[----:B-1---5:R-:W-:Y:S02]  /*6cd0*/  IMAD R4, R0, R6, RZ ;  /* 0x0000000600047224 */ /* 0x022fe400078e02ff */
[----:B------:R-:W-:-:S05]  /*6ce0*/  VIADD R5, R3, 0xffffff80 ;  /* 0xffffff8003057836 */ /* 0x000fca0000000000 */
[----:B------:R-:W-:-:S13]  /*6cf0*/  ISETP.GE.AND P1, PT, R5, R4, PT ;  /* 0x000000040500720c */ /* 0x000fda0003f26270 */
[----:B------:R-:W-:Y:S05]  /*6d00*/  @P1 BRA `(.L_x_237) ;  /* 0x0000000000881947 */ /* 0x000fea0003800000 */
[----:B------:R-:W-:Y:S01]  /*6d10*/  ISETP.NE.AND P1, PT, R6, 0x1, PT ;  /* 0x000000010600780c */ /* 0x000fe20003f25270 */
[----:B------:R-:W-:Y:S01]  /*6d20*/  ULDC.64 UR12, c[0x0][0xb90] ;  /* 0x0002e400000c7ab9 */ /* 0x000fe20000000a00 */
[----:B------:R-:W-:Y:S01]  /*6d30*/  UMOV UR8, UR4 ;  /* 0x0000000400087c82 */ /* 0x000fe20008000000 */
[----:B------:R-:W-:Y:S01]  /*6d40*/  UIMAD UR7, UR11, UR12, URZ ;  /* 0x0000000c0b0772a4 */ /* 0x000fe2000f8e023f */
[----:B------:R-:W-:Y:S02]  /*6d50*/  UMOV UR9, UR10 ;  /* 0x0000000a00097c82 */ /* 0x000fe40008000000 */
[----:B------:R-:W-:Y:S02]  /*6d60*/  UIMAD.WIDE.U32 UR8, UR41, UR12, UR8 ;  /* 0x0000000c290872a5 */ /* 0x000fe4000f8e0008 */
[----:B------:R-:W-:-:S03]  /*6d70*/  UIMAD UR7, UR41, UR13, UR7 ;  /* 0x0000000d290772a4 */ /* 0x000fc6000f8e0207 */
[----:B------:R-:W-:Y:S02]  /*6d80*/  ULDC.64 UR12, c[0x0][0xb98] ;  /* 0x0002e600000c7ab9 */ /* 0x000fe40000000a00 */
[----:B------:R-:W0:Y:S01]  /*6d90*/  @P1 LDC R4, c[0x0][0xbec] ;  /* 0x0002fb00ff041b82 */ /* 0x000e220000000800 */
[----:B------:R-:W-:Y:S02]  /*6da0*/  UIADD3 UR9, UR9, UR7, URZ ;  /* 0x0000000709097290 */ /* 0x000fe4000fffe03f */
[----:B------:R-:W-:Y:S02]  /*6db0*/  UIMAD UR7, UR39, UR12, URZ ;  /* 0x0000000c270772a4 */ /* 0x000fe4000f8e023f */
[----:B------:R-:W-:Y:S02]  /*6dc0*/  UIMAD.WIDE.U32 UR8, UR38, UR12, UR8 ;  /* 0x0000000c260872a5 */ /* 0x000fe4000f8e0008 */
[----:B------:R-:W-:Y:S01]  /*6dd0*/  UIMAD UR7, UR38, UR13, UR7 ;  /* 0x0000000d260772a4 */ /* 0x000fe2000f8e0207 */
[----:B------:R-:W1:Y:S02]  /*6de0*/  @P1 LDC R8, c[0x0][0xbf0] ;  /* 0x0002fc00ff081b82 */ /* 0x000e640000000800 */
[----:B------:R-:W-:Y:S01]  /*6df0*/  ULDC.64 UR12, c[0x0][0xb88] ;  /* 0x0002e200000c7ab9 */ /* 0x000fe20000000a00 */
[----:B0-----:R-:W-:-:S04]  /*6e00*/  @P1 IMAD.HI.U32 R3, R5, R4, RZ ;  /* 0x0000000405031227 */ /* 0x001fc800078e00ff */
[----:B------:R-:W-:Y:S01]  /*6e10*/  IMAD.MOV.U32 R4, RZ, RZ, R5 ;  /* 0x000000ffff047224 */ /* 0x000fe200078e0005 */
[----:B-1----:R-:W-:Y:S01]  /*6e20*/  @P1 SHF.R.U32.HI R4, RZ, R8, R3 ;  /* 0x00000008ff041219 */ /* 0x002fe20000011603 */
[----:B------:R-:W-:-:S04]  /*6e30*/  IMAD.U32 R8, RZ, RZ, UR7 ;  /* 0x00000007ff087e24 */ /* 0x000fc8000f8e00ff */
[----:B------:R-:W-:-:S04]  /*6e40*/  IMAD.MOV R3, RZ, RZ, -R4 ;  /* 0x000000ffff037224 */ /* 0x000fc800078e0a04 */
[----:B------:R-:W-:Y:S01]  /*6e50*/  IMAD R3, R6, R3, R5 ;  /* 0x0000000306037224 */ /* 0x000fe200078e0205 */
[----:B------:R-:W-:Y:S02]  /*6e60*/  SHF.R.S32.HI R5, RZ, 0x1f, R4 ;  /* 0x0000001fff057819 */ /* 0x000fe40000011404 */
[----:B------:R-:W-:Y:S02]  /*6e70*/  IADD3 R4, P1, R4, UR8, RZ ;  /* 0x0000000804047c10 */ /* 0x000fe4000ff3e0ff */
[----:B------:R-:W-:Y:S02]  /*6e80*/  SHF.R.S32.HI R6, RZ, 0x1f, R3 ;  /* 0x0000001fff067819 */ /* 0x000fe40000011403 */
[----:B------:R-:W-:Y:S01]  /*6e90*/  IADD3.X R5, R5, UR9, R8, P1, !PT ;  /* 0x0000000905057c10 */ /* 0x000fe20008ffe408 */
[----:B------:R-:W-:Y:S02]  /*6ea0*/  ULDC.64 UR8, c[0x0][0xb50] ;  /* 0x0002d40000087ab9 */ /* 0x000fe40000000a00 */
[----:B------:R-:W-:-:S02]  /*6eb0*/  IMAD R6, R6, UR12, RZ ;  /* 0x0000000c06067c24 */ /* 0x000fc4000f8e02ff */
[----:B------:R-:W-:-:S04]  /*6ec0*/  IMAD.WIDE.U32 R4, R3, UR12, R4 ;  /* 0x0000000c03047c25 */ /* 0x000fc8000f8e0004 */
[----:B------:R-:W-:Y:S01]  /*6ed0*/  IMAD R7, R3, UR13, R6 ;  /* 0x0000000d03077c24 */ /* 0x000fe2000f8e0206 */
[----:B------:R-:W-:-:S03]  /*6ee0*/  LEA R6, P1, R4, UR8, 0x2 ;  /* 0x0000000804067c11 */ /* 0x000fc6000f8210ff */
[----:B------:R-:W-:-:S05]  /*6ef0*/  IMAD.IADD R3, R5, 0x1, R7 ;  /* 0x0000000105037824 */ /* 0x000fca00078e0207 */
[----:B------:R-:W-:Y:S02]  /*6f00*/  LEA.HI.X R7, R4, UR9, R3, 0x2, P1 ;  /* 0x0000000904077c11 */ /* 0x000fe400088f1403 */
[----:B------:R-:W-:-:S05]  /*6f10*/  MOV R3, 0xff800000 ;  /* 0xff80000000037802 */ /* 0x000fca0000000f00 */
[----:B------:R0:W-:Y:S02]  /*6f20*/  STG.E desc[UR50][R6.64], R3 ;  /* 0x0000000306007986 */ /* 0x0001e4000c101932 */
.L_x_237:
[----:B------:R-:W-:Y:S05]  /*6f30*/  BSYNC B1 ;  /* 0x0000000000017941 */ /* 0x000fea0003800000 */
.L_x_236:
[----:B------:R-:W1:Y:S01]  /*6f40*/  @P0 LDC R5, c[0x0][0xbf0] ;  /* 0x0002fc00ff050b82 */ /* 0x000e620000000800 */
[----:B------:R-:W-:Y:S01]  /*6f50*/  ULDC.64 UR12, c[0x0][0xaa0] ;  /* 0x0002a800000c7ab9 */ /* 0x000fe20000000a00 */
[----:B0-----:R-:W-:Y:S01]  /*6f60*/  IMAD.U32 R6, RZ, RZ, UR40 ;  /* 0x00000028ff067e24 */ /* 0x001fe2000f8e00ff */
[----:B------:R-:W-:Y:S01]  /*6f70*/  UIMAD UR7, UR10, UR12, URZ ;  /* 0x0000000c0a0772a4 */ /* 0x000fe2000f8e023f */
[----:B------:R-:W-:Y:S01]  /*6f80*/  IMAD R3, R2, 0x30, R17 ;  /* 0x0000003002037824 */ /* 0x000fe200078e0211 */
[----:B------:R-:W-:Y:S01]  /*6f90*/  UIMAD.WIDE.U32 UR8, UR4, UR12, URZ ;  /* 0x0000000c040872a5 */ /* 0x000fe2000f8e003f */
[----:B-----5:R-:W-:Y:S01]  /*6fa0*/  IMAD R25, R0, R11, RZ ;  /* 0x0000000b00197224 */ /* 0x020fe200078e02ff */
[----:B------:R-:W-:Y:S01]  /*6fb0*/  UIMAD UR7, UR4, UR13, UR7 ;  /* 0x0000000d040772a4 */ /* 0x000fe2000f8e0207 */
[----:B------:R-:W-:Y:S02]  /*6fc0*/  IMAD R6, R6, 0xc0, R3 ;  /* 0x000000c006067824 */ /* 0x000fe400078e0203 */
[----:B------:R-:W-:Y:S01]  /*6fd0*/  ULDC.64 UR12, c[0x0][0xae8] ;  /* 0x0002ba00000c7ab9 */ /* 0x000fe20000000a00 */
[----:B------:R-:W-:Y:S01]  /*6fe0*/  UIADD3 UR9, UR9, UR7, URZ ;  /* 0x0000000709097290 */ /* 0x000fe2000fffe03f */
[----:B------:R-:W-:Y:S01]  /*6ff0*/  @P0 IMAD.HI.U32 R4, R6, R9, RZ ;  /* 0x0000000906040227 */ /* 0x000fe200078e00ff */
[----:B------:R-:W-:-:S02]  /*7000*/  UIMAD UR4, UR11, UR12, URZ ;  /* 0x0000000c0b0472a4 */ /* 0x000fc4000f8e023f */
[----:B------:R-:W-:Y:S01]  /*7010*/  UIMAD.WIDE.U32 UR8, UR41, UR12, UR8 ;  /* 0x0000000c290872a5 */ /* 0x000fe2000f8e0008 */
[----:B------:R-:W-:Y:S01]  /*7020*/  IMAD.MOV.U32 R3, RZ, RZ, R6 ;  /* 0x000000ffff037224 */ /* 0x000fe200078e0006 */
[----:B------:R-:W-:Y:S01]  /*7030*/  UIMAD UR4, UR41, UR13, UR4 ;  /* 0x0000000d290472a4 */ /* 0x000fe2000f8e0204 */
[----:B------:R-:W-:-:S03]  /*7040*/  ULDC.64 UR10, c[0x0][0xaf0] ;  /* 0x0002bc00000a7ab9 */ /* 0x000fc60000000a00 */
[----:B------:R-:W-:Y:S02]  /*7050*/  UIADD3 UR9, UR9, UR4, URZ ;  /* 0x0000000409097290 */ /* 0x000fe4000fffe03f */
[----:B------:R-:W-:Y:S01]  /*7060*/  UIMAD UR4, UR39, UR10, URZ ;  /* 0x0000000a270472a4 */ /* 0x000fe2000f8e023f */
[----:B-1----:R-:W-:Y:S01]  /*7070*/  @P0 SHF.R.U32.HI R3, RZ, R5, R4 ;  /* 0x00000005ff030219 */ /* 0x002fe20000011604 */
[----:B------:R-:W-:Y:S02]  /*7080*/  UIMAD.WIDE.U32 UR8, UR38, UR10, UR8 ;  /* 0x0000000a260872a5 */ /* 0x000fe4000f8e0008 */
[----:B------:R-:W-:Y:S01]  /*7090*/  UIMAD UR4, UR38, UR11, UR4 ;  /* 0x0000000b260472a4 */ /* 0x000fe2000f8e0204 */
[--C-:B------:R-:W-:Y:S01]  /*70a0*/  SHF.R.S32.HI R4, RZ, 0x1f, R3.reuse ;  /* 0x0000001fff047819 */ /* 0x100fe20000011403 */
[----:B------:R-:W-:Y:S01]  /*70b0*/  IMAD.MOV R7, RZ, RZ, -R3 ;  /* 0x000000ffff077224 */ /* 0x000fe200078e0a03 */
[----:B------:R-:W-:Y:S01]  /*70c0*/  ULDC.64 UR10, c[0x0][0xae0] ;  /* 0x0002b800000a7ab9 */ /* 0x000fe20000000a00 */
[----:B------:R-:W-:-:S02]  /*70d0*/  UIADD3 UR4, UR9, UR4, URZ ;  /* 0x0000000409047290 */ /* 0x000fc4000fffe03f */
[----:B------:R-:W-:Y:S02]  /*70e0*/  IMAD.U32 R5, RZ, RZ, UR9 ;  /* 0x00000009ff057e24 */ /* 0x000fe4000f8e00ff */
[----:B------:R-:W-:Y:S02]  /*70f0*/  IMAD R7, R11, R7, R6 ;  /* 0x000000070b077224 */ /* 0x000fe400078e0206 */
[----:B------:R-:W-:Y:S02]  /*7100*/  IMAD R8, R4, UR10, RZ ;  /* 0x0000000a04087c24 */ /* 0x000fe4000f8e02ff */
[----:B------:R-:W-:Y:S01]  /*7110*/  IMAD.U32 R4, RZ, RZ, UR8 ;  /* 0x00000008ff047e24 */ /* 0x000fe2000f8e00ff */
[----:B------:R-:W-:Y:S01]  /*7120*/  SHF.R.S32.HI R6, RZ, 0x1f, R7 ;  /* 0x0000001fff067819 */ /* 0x000fe20000011407 */
[----:B------:R-:W-:Y:S01]  /*7130*/  IMAD.U32 R5, RZ, RZ, UR4 ;  /* 0x00000004ff057e24 */ /* 0x000fe2000f8e00ff */
[----:B------:R-:W-:Y:S01]  /*7140*/  ULDC.64 UR8, c[0x0][0xad8] ;  /* 0x0002b60000087ab9 */ /* 0x000fe20000000a00 */
[C---:B------:R-:W-:Y:S01]  /*7150*/  IMAD R9, R3.reuse, UR11, R8 ;  /* 0x0000000b03097c24 */ /* 0x040fe2000f8e0208 */
[----:B------:R-:W-:Y:S01]  /*7160*/  MOV R8, UR40 ;  /* 0x0000002800087c02 */ /* 0x000fe20008000f00 */
[----:B------:R-:W-:Y:S01]  /*7170*/  IMAD.WIDE.U32 R4, R3, UR10, R4 ;  /* 0x0000000a03047c25 */ /* 0x000fe2000f8e0004 */
[----:B------:R-:W-:-:S03]  /*7180*/  ULDC UR4, c[0x0][0xac8] ;  /* 0x0002b20000047ab9 */ /* 0x000fc60000000800 */
[----:B------:R-:W-:Y:S02]  /*7190*/  IMAD R6, R6, UR8, RZ ;  /* 0x0000000806067c24 */ /* 0x000fe4000f8e02ff */
[----:B------:R-:W-:Y:S02]  /*71a0*/  IMAD.IADD R5, R5, 0x1, R9 ;  /* 0x0000000105057824 */ /* 0x000fe400078e0209 */
[C---:B------:R-:W-:Y:S02]  /*71b0*/  IMAD R3, R7.reuse, UR9, R6 ;  /* 0x0000000907037c24 */ /* 0x040fe4000f8e0206 */
[----:B------:R-:W-:Y:S01]  /*71c0*/  IMAD.WIDE.U32 R4, R7, UR8, R4 ;  /* 0x0000000807047c25 */ /* 0x000fe2000f8e0004 */
[----:B------:R-:W-:-:S03]  /*71d0*/  ULDC.64 UR8, c[0x0][0xa80] ;  /* 0x0002a00000087ab9 */ /* 0x000fc60000000a00 */
[----:B------:R-:W-:Y:S01]  /*71e0*/  IMAD.IADD R3, R5, 0x1, R3 ;  /* 0x0000000105037824 */ /* 0x000fe200078e0203 */
[----:B------:R-:W-:Y:S01]  /*71f0*/  LEA R5, P0, R4, UR8, 0x1 ;  /* 0x0000000804057c11 */ /* 0x000fe2000f8008ff */
[----:B------:R-:W-:-:S03]  /*7200*/  IMAD R6, R8, 0xc0, R17 ;  /* 0x000000c008067824 */ /* 0x000fc600078e0211 */
[----:B------:R-:W-:Y:S01]  /*7210*/  LEA.HI.X R10, R4, UR9, R3, 0x1, P0 ;  /* 0x00000009040a7c11 */ /* 0x000fe200080f0c03 */
[----:B------:R-:W0:Y:S01]  /*7220*/  SHFL.IDX PT, R9, R5, RZ, 0x181f ;  /* 0x00181fff05097589 */ /* 0x000e2200000e0000 */
[----:B------:R-:W-:Y:S01]  /*7230*/  ISETP.GE.AND P0, PT, R16, UR4, PT ;  /* 0x0000000410007c0c */ /* 0x000fe2000bf06270 */
[C---:B------:R-:W-:Y:S02]  /*7240*/  VIADD R0, R6.reuse, 0x30 ;  /* 0x0000003006007836 */ /* 0x040fe40000000000 */
[----:B------:R-:W1:Y:S01]  /*7250*/  SHFL.IDX PT, R13, R5, 0x1, 0x181f ;  /* 0x00381f00050d7f89 */ /* 0x000e6200000e0000 */
[C---:B------:R-:W-:Y:S01]  /*7260*/  VIADD R3, R6.reuse, 0x60 ;  /* 0x0000006006037836 */ /* 0x040fe20000000000 */
[CC--:B------:R-:W-:Y:S01]  /*7270*/  ISETP.GE.OR P3, PT, R6.reuse, R25.reuse, P0 ;  /* 0x000000190600720c */ /* 0x0c0fe20000766670 */
[----:B------:R-:W-:Y:S01]  /*7280*/  VIADD R4, R6, 0x90 ;  /* 0x0000009006047836 */ /* 0x000fe20000000000 */
[----:B------:R-:W2:Y:S01]  /*7290*/  SHFL.IDX PT, R15, R5, 0x2, 0x181f ;  /* 0x00581f00050f7f89 */ /* 0x000ea200000e0000 */
[----:B------:R-:W-:-:S02]  /*72a0*/  ISETP.GE.OR P2, PT, R0, R25, P0 ;  /* 0x000000190000720c */ /* 0x000fc40000746670 */
[-C--:B------:R-:W-:Y:S01]  /*72b0*/  ISETP.GE.OR P1, PT, R3, R25.reuse, P0 ;  /* 0x000000190300720c */ /* 0x080fe20000726670 */
[----:B------:R-:W3:Y:S01]  /*72c0*/  SHFL.IDX PT, R7, R10, RZ, 0x181f ;  /* 0x00181fff0a077589 */ /* 0x000ee200000e0000 */
[----:B------:R-:W-:-:S03]  /*72d0*/  ISETP.GE.OR P0, PT, R4, R25, P0 ;  /* 0x000000190400720c */ /* 0x000fc60000706670 */
[----:B------:R3:W4:Y:S04]  /*72e0*/  SHFL.IDX PT, R21, R5, 0x3, 0x181f ;  /* 0x00781f0005157f89 */ /* 0x00072800000e0000 */
[----:B------:R-:W4:Y:S04]  /*72f0*/  SHFL.IDX PT, R11, R10, 0x1, 0x181f ;  /* 0x00381f000a0b7f89 */ /* 0x000f2800000e0000 */
[----:B------:R-:W4:Y:S01]  /*7300*/  SHFL.IDX PT, R12, R10, 0x2, 0x181f ;  /* 0x00581f000a0c7f89 */ /* 0x000f2200000e0000 */
[----:B0-----:R-:W-:-:S03]  /*7310*/  @!P3 LEA R4, P6, R16, R9, 0x1 ;  /* 0x000000091004b211 */ /* 0x001fc600078c08ff */
[----:B------:R4:W0:Y:S01]  /*7320*/  SHFL.IDX PT, R14, R10, 0x3, 0x181f ;  /* 0x00781f000a0e7f89 */ /* 0x00082200000e0000 */
[C---:B-1----:R-:W-:Y:S02]  /*7330*/  @!P2 LEA R6, P5, R16.reuse, R13, 0x1 ;  /* 0x0000000d1006a211 */ /* 0x042fe400078a08ff */
[C---:B--2---:R-:W-:Y:S02]  /*7340*/  @!P1 LEA R8, P4, R16.reuse, R15, 0x1 ;  /* 0x0000000f10089211 */ /* 0x044fe400078808ff */
[C---:B---3--:R-:W-:Y:S02]  /*7350*/  @!P3 LEA.HI.X R5, R16.reuse, R7, R155, 0x1, P6 ;  /* 0x000000071005b211 */ /* 0x048fe400030f0c9b */
[----:B----4-:R-:W-:-:S03]  /*7360*/  @!P0 LEA R10, P6, R16, R21, 0x1 ;  /* 0x00000015100a8211 */ /* 0x010fc600078c08ff */
[----:B------:R1:W-:Y:S01]  /*7370*/  @!P3 ST.E.128 desc[UR50][R4.64], RZ ;  /* 0x000000ff0400b985 */ /* 0x0003e2000c101d32 */
[C-C-:B------:R-:W-:Y:S02]  /*7380*/  @!P2 LEA.HI.X R7, R16.reuse, R11, R155.reuse, 0x1, P5 ;  /* 0x0000000b1007a211 */ /* 0x140fe400028f0c9b */
[----:B------:R-:W-:-:S03]  /*7390*/  @!P1 LEA.HI.X R9, R16, R12, R155, 0x1, P4 ;  /* 0x0000000c10099211 */ /* 0x000fc600020f0c9b */
[----:B------:R1:W-:Y:S01]  /*73a0*/  @!P2 ST.E.128 desc[UR50][R6.64], RZ ;  /* 0x000000ff0600a985 */ /* 0x0003e2000c101d32 */
[----:B0-----:R-:W-:-:S03]  /*73b0*/  @!P0 LEA.HI.X R11, R16, R14, R155, 0x1, P6 ;  /* 0x0000000e100b8211 */ /* 0x001fc600030f0c9b */
[----:B------:R1:W-:Y:S04]  /*73c0*/  @!P1 ST.E.128 desc[UR50][R8.64], RZ ;  /* 0x000000ff08009985 */ /* 0x0003e8000c101d32 */
[----:B------:R1:W-:Y:S02]  /*73d0*/  @!P0 ST.E.128 desc[UR50][R10.64], RZ ;  /* 0x000000ff0a008985 */ /* 0x0003e4000c101d32 */
.L_x_234:
[----:B------:R-:W-:Y:S05]  /*73e0*/  BSYNC B0 ;  /* 0x0000000000007941 */ /* 0x000fea0003800000 */
.L_x_231:
[----:B------:R-:W-:Y:S02]  /*73f0*/  ULDC UR4, c[0x0][0xc3c] ;  /* 0x00030f0000047ab9 */ /* 0x000fe40000000800 */
[----:B------:R-:W-:-:S13]  /*7400*/  ISETP.GE.AND P0, PT, R35, UR4, PT ;  /* 0x0000000423007c0c */ /* 0x000fda000bf06270 */
[----:B------:R-:W-:Y:S05]  /*7410*/  @!P0 BRA `(.L_x_238) ;  /* 0xffffff9800448947 */ /* 0x000fea000383ffff */
[----:B------:R-:W-:Y:S05]  /*7420*/  EXIT ;  /* 0x000000000000794d */ /* 0x000fea0003800000 */
.L_x_203:
[----:B------:R-:W-:-:S08]  /*7430*/  NOP ;  /* 0x0000000000007918 */ /* 0x000fd00000000000 */
[----:B------:R-:W0:-:S00]  /*7440*/  USETMAXREG.DEALLOC.CTAPOOL 0x20 ;  /* 0x00000020000079c8 */ /* 0x000e0000080e0500 */
[----:B0-----:R-:W2:Y:S01]  /*7450*/  LDL.LU R2, [R1+0x8] ;  /* 0x0000080001027983 */ /* 0x001ea20000300800 */
[----:B------:R-:W-:-:S06]  /*7460*/  LOP3.LUT R0, R0, 0x3, RZ, 0xc0, !PT ;  /* 0x0000000300007812 */ /* 0x000fcc00078ec0ff */
[----:B------:R-:W0:Y:S02]  /*7470*/  SHFL.IDX PT, R0, R0, RZ, 0x1f ;  /* 0x00001fff00007589 */ /* 0x000e2400000e0000 */
[----:B0-----:R-:W-:Y:S01]  /*7480*/  ISETP.NE.AND P0, PT, R0, RZ, PT ;  /* 0x000000ff0000720c */ /* 0x001fe20003f05270 */
[----:B------:R-:W-:Y:S01]  /*7490*/  IMAD.MOV.U32 R0, RZ, RZ, RZ ;  /* 0x000000ffff007224 */ /* 0x000fe200078e00ff */
[----:B--2---:R-:W-:-:S11]  /*74a0*/  LOP3.LUT R2, R2, 0xffffffef, RZ, 0xc0, !PT ;  /* 0xffffffef02027812 */ /* 0x004fd600078ec0ff */
[----:B------:R-:W-:-:S05]  /*74b0*/  @P0 LOP3.LUT R2, R2, 0x10, RZ, 0xfc, !PT ;  /* 0x0000001002020812 */ /* 0x000fca00078efcff */
[----:B------:R0:W-:Y:S01]  /*74c0*/  STL [R1+0x8], R2 ;  /* 0x0000080201007387 */ /* 0x0001e20000100800 */
[----:B------:R-:W-:Y:S05]  /*74d0*/  @!P0 BRA `(.L_x_239) ;  /* 0x00000000001c8947 */ /* 0x000fea0003800000 */
[----:B-1----:R-:W1:Y:S08]  /*74e0*/  S2UR UR5, SR_CgaCtaId ;  /* 0x00000000000579c3 */ /* 0x002e700000008800 */
[----:B------:R-:W-:Y:S06]  /*74f0*/  BAR.SYNC.DEFER_BLOCKING 0x5, 0x200 ;  /* 0x0148000000007b1d */ /* 0x000fec0000010000 */
[----:B------:R-:W-:-:S02]  /*7500*/  UMOV UR4, 0x400 ;  /* 0x0000040000047882 */ /* 0x000fc40000000000 */
[----:B-1----:R-:W-:-:S09]  /*7510*/  ULEA UR4, UR5, UR4, 0x18 ;  /* 0x0000000405047291 */ /* 0x002fd2000f8ec03f */
[----:B------:R-:W1:Y:S01]  /*7520*/  LDS.128 R16, [UR4+0x168d0] ;  /* 0x0168d004ff107984 */ /* 0x000e620008000c00 */
[----:B------:R-:W-:Y:S06]  /*7530*/  BAR.ARV 0x4, 0x200 ;  /* 0x0108000000007b1d */ /* 0x000fec0000002000 */
[----:B------:R-:W-:Y:S05]  /*7540*/  BRA `(.L_x_240) ;  /* 0x0000000800007947 */ /* 0x000fea0003800000 */
.L_x_239:
[----:B0-----:R-:W0:Y:S01]  /*7550*/  S2R R2, SR_TID.X ;  /* 0x0000000000027919 */ /* 0x001e220000002100 */
[----:B-1----:R-:W-:Y:S01]  /*7560*/  ULDC UR4, c[0x0][0xc3c] ;  /* 0x00030f0000047ab9 */ /* 0x002fe20000000800 */
[----:B------:R-:W1:Y:S01]  /*7570*/  S2UR UR6, SR_CTAID.X ;  /* 0x00000000000679c3 */ /* 0x000e620000002500 */
[----:B------:R-:W-:Y:S01]  /*7580*/  ULDC UR5, c[0x0][0xc38] ;  /* 0x00030e0000057ab9 */ /* 0x000fe20000000800 */
[----:B0-----:R-:W-:-:S04]  /*7590*/  LOP3.LUT R5, R2, 0x1f, RZ, 0xc0, !PT ;  /* 0x0000001f02057812 */ /* 0x001fc800078ec0ff */
[----:B------:R-:W-:-:S04]  /*75a0*/  ISETP.NE.AND P0, PT, R5, 0x1f, PT ;  /* 0x0000001f0500780c */ /* 0x000fc80003f05270 */
[----:B------:R-:W-:-:S13]  /*75b0*/  ISETP.GE.OR P1, PT, R5, UR4, !P0 ;  /* 0x0000000405007c0c */ /* 0x000fda000c726670 */
[----:B------:R-:W0:Y:S02]  /*75c0*/  @!P1 LDC.64 R2, c[0x0][0xc80] ;  /* 0x00032000ff029b82 */ /* 0x000e240000000a00 */
[----:B0-----:R-:W-:-:S05]  /*75d0*/  @!P1 IMAD.WIDE.U32 R2, R5, 0x4, R2 ;  /* 0x0000000405029825 */ /* 0x001fca00078e0002 */
[----:B------:R-:W2:Y:S01]  /*75e0*/  @!P1 LDG.E R0, desc[UR50][R2.64] ;  /* 0x0000003202009981 */ /* 0x000ea2000c1e1900 */
[C---:B------:R-:W-:Y:S01]  /*75f0*/  ISETP.NE.AND P1, PT, R5.reuse, RZ, PT ;  /* 0x000000ff0500720c */ /* 0x040fe20003f25270 */
[----:B------:R-:W-:Y:S01]  /*7600*/  UMOV UR4, URZ ;  /* 0x0000003f00047c82 */ /* 0x000fe20008000000 */
[C---:B------:R-:W-:Y:S01]  /*7610*/  ISETP.GE.U32.AND P2, PT, R5.reuse, 0x2, PT ;  /* 0x000000020500780c */ /* 0x040fe20003f46070 */
[----:B------:R-:W-:Y:S01]  /*7620*/  IMAD.MOV.U32 R16, RZ, RZ, RZ ;  /* 0x000000ffff107224 */ /* 0x000fe200078e00ff */
[C---:B------:R-:W-:Y:S02]  /*7630*/  ISETP.GE.U32.AND P3, PT, R5.reuse, 0x4, PT ;  /* 0x000000040500780c */ /* 0x040fe40003f66070 */
[C---:B------:R-:W-:Y:S02]  /*7640*/  ISETP.GE.U32.AND P4, PT, R5.reuse, 0x8, PT ;  /* 0x000000080500780c */ /* 0x040fe40003f86070 */
[----:B------:R-:W-:Y:S01]  /*7650*/  ISETP.GE.U32.AND P5, PT, R5, 0x10, PT ;  /* 0x000000100500780c */ /* 0x000fe20003fa6070 */
[----:B--2---:R-:W0:Y:S02]  /*7660*/  SHFL.UP PT, R4, R0, 0x1, RZ ;  /* 0x0420000000047989 */ /* 0x004e2400000e00ff */
[----:B0-----:R-:W-:-:S05]  /*7670*/  SEL R7, R4, RZ, P1 ;  /* 0x000000ff04077207 */ /* 0x001fca0000800000 */
[----:B------:R-:W-:-:S05]  /*7680*/  IMAD.IADD R7, R0, 0x1, R7 ;  /* 0x0000000100077824 */ /* 0x000fca00078e0207 */
[----:B------:R-:W0:Y:S02]  /*7690*/  SHFL.UP PT, R4, R7, 0x2, RZ ;  /* 0x0440000007047989 */ /* 0x000e2400000e00ff */
[----:B0-----:R-:W-:-:S05]  /*76a0*/  SEL R4, R4, RZ, P2 ;  /* 0x000000ff04047207 */ /* 0x001fca0001000000 */
[----:B------:R-:W-:-:S05]  /*76b0*/  IMAD.IADD R4, R7, 0x1, R4 ;  /* 0x0000000107047824 */ /* 0x000fca00078e0204 */
[----:B------:R-:W0:Y:S02]  /*76c0*/  SHFL.UP PT, R6, R4, 0x4, RZ ;  /* 0x0480000004067989 */ /* 0x000e2400000e00ff */
[----:B0-----:R-:W-:-:S04]  /*76d0*/  SEL R3, R6, RZ, P3 ;  /* 0x000000ff06037207 */ /* 0x001fc80001800000 */
[----:B------:R-:W-:-:S05]  /*76e0*/  IADD3 R3, R4, R3, RZ ;  /* 0x0000000304037210 */ /* 0x000fca0007ffe0ff */
[----:B------:R-:W0:Y:S02]  /*76f0*/  SHFL.UP PT, R2, R3, 0x8, RZ ;  /* 0x0500000003027989 */ /* 0x000e2400000e00ff */
[----:B0-----:R-:W-:-:S05]  /*7700*/  SEL R2, R2, RZ, P4 ;  /* 0x000000ff02027207 */ /* 0x001fca0002000000 */
[----:B------:R-:W-:-:S05]  /*7710*/  IMAD.IADD R2, R3, 0x1, R2 ;  /* 0x0000000103027824 */ /* 0x000fca00078e0202 */
[----:B------:R-:W0:Y:S02]  /*7720*/  SHFL.UP PT, R6, R2, 0x10, RZ ;  /* 0x0600000002067989 */ /* 0x000e2400000e00ff */
[----:B0-----:R-:W-:-:S05]  /*7730*/  SEL R7, R6, RZ, P5 ;  /* 0x000000ff06077207 */ /* 0x001fca0002800000 */
[----:B------:R-:W-:-:S05]  /*7740*/  IMAD.IADD R7, R2, 0x1, R7 ;  /* 0x0000000102077824 */ /* 0x000fca00078e0207 */
[----:B------:R-:W0:Y:S02]  /*7750*/  SHFL.IDX PT, R4, R7, 0x1f, 0x1f ;  /* 0x03e01f0007047f89 */ /* 0x000e2400000e0000 */
[----:B0-----:R-:W-:-:S04]  /*7760*/  IMAD R4, R4, UR5, RZ ;  /* 0x0000000504047c24 */ /* 0x001fc8000f8e02ff */
[----:B------:R-:W-:Y:S01]  /*7770*/  IMAD.MOV.U32 R3, RZ, RZ, R4 ;  /* 0x000000ffff037224 */ /* 0x000fe200078e0004 */
[----:B-1----:R-:W-:-:S13]  /*7780*/  ISETP.GT.AND P6, PT, R4, UR6, PT ;  /* 0x0000000604007c0c */ /* 0x002fda000bfc4270 */
[----:B------:R-:W-:Y:S05]  /*7790*/  @P6 BRA `(.L_x_241) ;  /* 0x0000000000946947 */ /* 0x000fea0003800000 */
[----:B------:R-:W-:Y:S01]  /*77a0*/  IMAD.MOV.U32 R4, RZ, RZ, R3 ;  /* 0x000000ffff047224 */ /* 0x000fe200078e0003 */
[----:B------:R-:W-:Y:S01]  /*77b0*/  UMOV UR4, URZ ;  /* 0x0000003f00047c82 */ /* 0x000fe20008000000 */
[----:B------:R-:W-:-:S05]  /*77c0*/  ULDC UR5, c[0x0][0xc38] ;  /* 0x00030e0000057ab9 */ /* 0x000fca0000000800 */
.L_x_245:
[----:B------:R-:W0:Y:S01]  /*77d0*/  LDC R2, c[0x0][0xc3c] ;  /* 0x00030f00ff027b82 */ /* 0x000e220000000800 */
[----:B------:R-:W-:-:S06]  /*77e0*/  UIADD3 UR4, UR4, 0x1f, URZ ;  /* 0x0000001f04047890 */ /* 0x000fcc000fffe03f */
[----:B0-----:R-:W-:-:S13]  /*77f0*/  ISETP.LE.AND P6, PT, R2, UR4, PT ;  /* 0x0000000402007c0c */ /* 0x001fda000bfc3270 */
[----:B------:R-:W-:Y:S05]  /*7800*/  @P6 BRA `(.L_x_242) ;  /* 0x0000000400246947 */ /* 0x000fea0003800000 */
[----:B------:R-:W-:Y:S01]  /*7810*/  VIADD R7, R5, UR4 ;  /* 0x0000000405077c36 */ /* 0x000fe20008000000 */
[----:B------:R-:W-:Y:S01]  /*7820*/  BSSY B0, `(.L_x_243) ;  /* 0x0000007000007945 */ /* 0x000fe20003800000 */
[----:B------:R-:W-:-:S03]  /*7830*/  IMAD.MOV.U32 R0, RZ, RZ, RZ ;  /* 0x000000ffff007224 */ /* 0x000fc600078e00ff */
[----:B------:R-:W-:-:S13]  /*7840*/  ISETP.GE.OR P6, PT, R7, R2, !P0 ;  /* 0x000000020700720c */ /* 0x000fda00047c6670 */
[----:B------:R-:W-:Y:S05]  /*7850*/  @P6 BRA `(.L_x_244) ;  /* 0x00000000000c6947 */ /* 0x000fea0003800000 */
[----:B------:R-:W0:Y:S02]  /*7860*/  LDC.64 R2, c[0x0][0xc80] ;  /* 0x00032000ff027b82 */ /* 0x000e240000000a00 */
[----:B0-----:R-:W-:-:S05]  /*7870*/  IMAD.WIDE R2, R7, 0x4, R2 ;  /* 0x0000000407027825 */ /* 0x001fca00078e0202 */
[----:B------:R0:W5:Y:S02]  /*7880*/  LDG.E R0, desc[UR50][R2.64] ;  /* 0x0000003202007981 */ /* 0x000164000c1e1900 */
.L_x_244:
[----:B------:R-:W-:Y:S05]  /*7890*/  BSYNC B0 ;  /* 0x0000000000007941 */ /* 0x000fea0003800000 */
.L_x_243:
[----:B0----5:R-:W0:Y:S02]  /*78a0*/  SHFL.UP PT, R2, R0, 0x1, RZ ;  /* 0x0420000000027989 */ /* 0x021e2400000e00ff */
        /* <DEDUP_REMOVED lines=16> */
[----:B------:R-:W-:-:S05]  /*79b0*/  IMAD.IADD R4, R3, 0x1, R4 ;  /* 0x0000000103047824 */ /* 0x000fca00078e0204 */
[----:B------:R-:W-:-:S13]  /*79c0*/  ISETP.GT.AND P6, PT, R4, UR6, PT ;  /* 0x0000000604007c0c */ /* 0x000fda000bfc4270 */
[----:B------:R-:W-:Y:S05]  /*79d0*/  @!P6 BRA `(.L_x_245) ;  /* 0xfffffffc007ce947 */ /* 0x000fea000383ffff */
[----:B------:R-:W-:-:S07]  /*79e0*/  IMAD.MOV.U32 R7, RZ, RZ, R9 ;  /* 0x000000ffff077224 */ /* 0x000fce00078e0009 */
.L_x_241:
[----:B------:R-:W-:-:S04]  /*79f0*/  IMAD.IADD R9, R4, 0x1, -R3 ;  /* 0x0000000104097824 */ /* 0x000fc800078e0a03 */
[----:B------:R-:W-:-:S05]  /*7a00*/  IMAD R2, R7, UR5, R9 ;  /* 0x0000000507027c24 */ /* 0x000fca000f8e0209 */
[----:B------:R-:W-:-:S13]  /*7a10*/  ISETP.GT.AND P0, PT, R2, UR6, PT ;  /* 0x0000000602007c0c */ /* 0x000fda000bf04270 */
[----:B------:R-:W-:-:S04]  /*7a20*/  VOTE.ANY R6, PT, !P0 ;  /* 0x0000000000067806 */ /* 0x000fc800040e0100 */
[----:B------:R-:W0:Y:S01]  /*7a30*/  POPC R19, R6 ;  /* 0x0000000600137309 */ /* 0x000e220000000000 */
[----:B------:R-:W-:Y:S01]  /*7a40*/  ISETP.NE.AND P0, PT, R6, RZ, PT ;  /* 0x000000ff0600720c */ /* 0x000fe20003f05270 */
[----:B0-----:R-:W0:Y:S02]  /*7a50*/  SHFL.IDX PT, R0, R0, R19, 0x1f ;  /* 0x00001f1300007589 */ /* 0x001e2400000e0000 */
[----:B0-----:R-:W-:-:S04]  /*7a60*/  IABS R4, R0 ;  /* 0x0000000000047213 */ /* 0x001fc80000000000 */
[----:B------:R-:W0:Y:S08]  /*7a70*/  I2F.RP R8, R4 ;  /* 0x0000000400087306 */ /* 0x000e300000209400 */
[----:B0-----:R-:W0:Y:S02]  /*7a80*/  MUFU.RCP R8, R8 ;  /* 0x0000000800087308 */ /* 0x001e240000001000 */
[----:B0-----:R-:W-:-:S06]  /*7a90*/  IADD3 R2, R8, 0xffffffe, RZ ;  /* 0x0ffffffe08027810 */ /* 0x001fcc0007ffe0ff */
[----:B------:R0:W1:Y:S01]  /*7aa0*/  F2I.FTZ.U32.TRUNC.NTZ R3, R2 ;  /* 0x0000000200037305 */ /* 0x000062000021f000 */
[----:B------:R-:W-:Y:S05]  /*7ab0*/  @!P0 BRA `(.L_x_246) ;  /* 0x0000000000088947 */ /* 0x000fea0003800000 */
[----:B------:R-:W-:-:S06]  /*7ac0*/  VIADD R16, R19, 0xffffffff ;  /* 0xffffffff13107836 */ /* 0x000fcc0000000000 */
[----:B------:R2:W3:Y:S02]  /*7ad0*/  SHFL.IDX PT, R16, R7, R16, 0x1f ;  /* 0x00001f1007107589 */ /* 0x0004e400000e0000 */
.L_x_246:
[----:B---3--:R-:W-:Y:S01]  /*7ae0*/  IMAD R16, R16, UR5, R9 ;  /* 0x0000000510107c24 */ /* 0x008fe2000f8e0209 */
[----:B0-----:R-:W-:Y:S01]  /*7af0*/  IABS R2, R0 ;  /* 0x0000000000027213 */ /* 0x001fe20000000000 */
[----:B-12---:R-:W-:Y:S02]  /*7b00*/  IMAD.MOV R7, RZ, RZ, -R3 ;  /* 0x000000ffff077224 */ /* 0x006fe400078e0a03 */
[----:B------:R-:W-:Y:S01]  /*7b10*/  VIADD R19, R19, UR4 ;  /* 0x0000000413137c36 */ /* 0x000fe20008000000 */
[----:B------:R-:W-:Y:S01]  /*7b20*/  IADD3 R9, -R16, UR6, RZ ;  /* 0x0000000610097c10 */ /* 0x000fe2000fffe1ff */
[----:B------:R-:W-:Y:S02]  /*7b30*/  IMAD.MOV R8, RZ, RZ, -R2 ;  /* 0x000000ffff087224 */ /* 0x000fe400078e0a02 */
[----:B------:R-:W-:Y:S01]  /*7b40*/  IMAD R7, R7, R4, RZ ;  /* 0x0000000407077224 */ /* 0x000fe200078e02ff */
[----:B------:R-:W-:Y:S01]  /*7b50*/  IABS R6, R9 ;  /* 0x0000000900067213 */ /* 0x000fe20000000000 */
[----:B------:R-:W-:-:S04]  /*7b60*/  IMAD.MOV.U32 R2, RZ, RZ, RZ ;  /* 0x000000ffff027224 */ /* 0x000fc800078e00ff */
[----:B------:R-:W-:-:S04]  /*7b70*/  IMAD.HI.U32 R2, R3, R7, R2 ;  /* 0x0000000703027227 */ /* 0x000fc800078e0002 */
[----:B------:R-:W-:Y:S02]  /*7b80*/  IMAD.MOV.U32 R3, RZ, RZ, R6 ;  /* 0x000000ffff037224 */ /* 0x000fe400078e0006 */
[----:B------:R-:W-:Y:S02]  /*7b90*/  IMAD.MOV.U32 R6, RZ, RZ, R8 ;  /* 0x000000ffff067224 */ /* 0x000fe400078e0008 */
[----:B------:R-:W-:-:S04]  /*7ba0*/  IMAD.HI.U32 R2, R2, R3, RZ ;  /* 0x0000000302027227 */ /* 0x000fc800078e00ff */
[----:B------:R-:W-:-:S05]  /*7bb0*/  IMAD R3, R2, R6, R3 ;  /* 0x0000000602037224 */ /* 0x000fca00078e0203 */
[----:B------:R-:W-:-:S13]  /*7bc0*/  ISETP.GT.U32.AND P1, PT, R4, R3, PT ;  /* 0x000000030400720c */ /* 0x000fda0003f24070 */
[----:B------:R-:W-:Y:S01]  /*7bd0*/  @!P1 IMAD.IADD R3, R3, 0x1, -R4 ;  /* 0x0000000103039824 */ /* 0x000fe200078e0a04 */
[----:B------:R-:W-:Y:S02]  /*7be0*/  @!P1 IADD3 R2, R2, 0x1, RZ ;  /* 0x0000000102029810 */ /* 0x000fe40007ffe0ff */
[----:B------:R-:W-:Y:S02]  /*7bf0*/  ISETP.NE.AND P1, PT, R0, RZ, PT ;  /* 0x000000ff0000720c */ /* 0x000fe40003f25270 */
[----:B------:R-:W-:Y:S02]  /*7c00*/  ISETP.GE.U32.AND P0, PT, R3, R4, PT ;  /* 0x000000040300720c */ /* 0x000fe40003f06070 */
[----:B------:R-:W-:-:S04]  /*7c10*/  LOP3.LUT R3, R9, R0, RZ, 0x3c, !PT ;  /* 0x0000000009037212 */ /* 0x000fc800078e3cff */
[----:B------:R-:W-:-:S07]  /*7c20*/  ISETP.GE.AND P2, PT, R3, RZ, PT ;  /* 0x000000ff0300720c */ /* 0x000fce0003f46270 */
[----:B------:R-:W-:-:S06]  /*7c30*/  @P0 VIADD R2, R2, 0x1 ;  /* 0x0000000102020836 */ /* 0x000fcc0000000000 */
[----:B------:R-:W-:Y:S01]  /*7c40*/  @!P2 IMAD.MOV R2, RZ, RZ, -R2 ;  /* 0x000000ffff02a224 */ /* 0x000fe200078e0a02 */
[----:B------:R-:W-:-:S05]  /*7c50*/  @!P1 LOP3.LUT R2, RZ, R0, RZ, 0x33, !PT ;  /* 0x00000000ff029212 */ /* 0x000fca00078e33ff */
[--C-:B------:R-:W-:Y:S02]  /*7c60*/  IMAD.MOV R17, RZ, RZ, -R2.reuse ;  /* 0x000000ffff117224 */ /* 0x100fe400078e0a02 */
[----:B------:R-:W-:Y:S02]  /*7c70*/  IMAD.MOV.U32 R18, RZ, RZ, R2 ;  /* 0x000000ffff127224 */ /* 0x000fe400078e0002 */
[----:B------:R-:W-:Y:S01]  /*7c80*/  IMAD R17, R0, R17, R9 ;  /* 0x0000001100117224 */ /* 0x000fe200078e0209 */
[----:B------:R-:W-:Y:S06]  /*7c90*/  BRA `(.L_x_247) ;  /* 0x0000000000147947 */ /* 0x000fec0003800000 */
.L_x_242:
[----:B------:R-:W-:Y:S01]  /*7ca0*/  ULDC UR4, c[0x0][0xc3c] ;  /* 0x00030f0000047ab9 */ /* 0x000fe20000000800 */
[----:B------:R-:W-:Y:S01]  /*7cb0*/  IMAD.MOV.U32 R17, RZ, RZ, RZ ;  /* 0x000000ffff117224 */ /* 0x000fe200078e00ff */
[----:B------:R-:W-:Y:S01]  /*7cc0*/  MOV R18, RZ ;  /* 0x000000ff00127202 */ /* 0x000fe20000000f00 */
[----:B------:R-:W-:Y:S02]  /*7cd0*/  IMAD.U32 R16, RZ, RZ, UR6 ;  /* 0x00000006ff107e24 */ /* 0x000fe4000f8e00ff */
[----:B------:R-:W-:-:S07]  /*7ce0*/  IMAD.U32 R19, RZ, RZ, UR4 ;  /* 0x00000004ff137e24 */ /* 0x000fce000f8e00ff */
.L_x_247:
[----:B------:R-:W-:-:S13]  /*7cf0*/  ISETP.NE.AND P0, PT, R5, RZ, PT ;  /* 0x000000ff0500720c */ /* 0x000fda0003f05270 */
[----:B------:R-:W0:Y:S01]  /*7d00*/  @!P0 S2R R3, SR_CgaCtaId ;  /* 0x0000000000038919 */ /* 0x000e220000008800 */
[----:B------:R-:W-:-:S04]  /*7d10*/  @!P0 MOV R0, 0x400 ;  /* 0x0000040000008802 */ /* 0x000fc80000000f00 */
[----:B0-----:R-:W-:-:S05]  /*7d20*/  @!P0 LEA R0, R3, R0, 0x18 ;  /* 0x0000000003008211 */ /* 0x001fca00078ec0ff */
[----:B------:R0:W-:Y:S01]  /*7d30*/  @!P0 STS.128 [R0+0x168d0], R16 ;  /* 0x0168d01000008388 */ /* 0x0001e20000000c00 */
[----:B------:R-:W-:Y:S06]  /*7d40*/  BAR.ARV 0x5, 0x200 ;  /* 0x0148000000007b1d */ /* 0x000fec0000002000 */
.L_x_240:
[----:B------:R2:W-:Y:S01]  /*7d50*/  STL [R1+0x38], RZ ;  /* 0x000038ff01007387 */ /* 0x0005e20000100800 */
[----:B------:R-:W-:Y:S01]  /*7d60*/  ULDC UR4, c[0x0][0xc3c] ;  /* 0x00030f0000047ab9 */ /* 0x000fe20000000800 */
[----:B------:R-:W-:Y:S01]  /*7d70*/  IMAD.MOV.U32 R27, RZ, RZ, 0x1 ;  /* 0x00000001ff1b7424 */ /* 0x000fe200078e00ff */
[----:B-1----:R-:W-:Y:S01]  /*7d80*/  ISETP.GE.AND P0, PT, R19, UR4, PT ;  /* 0x0000000413007c0c */ /* 0x002fe2000bf06270 */
[----:B------:R-:W-:-:S12]  /*7d90*/  IMAD.MOV.U32 R25, RZ, RZ, RZ ;  /* 0x000000ffff197224 */ /* 0x000fd800078e00ff */
[----:B--2---:R-:W-:Y:S05]  /*7da0*/  @P0 BRA `(.L_x_248) ;  /* 0x00000048008c0947 */ /* 0x004fea0003800000 */
[----:B------:R-:W1:Y:S01]  /*7db0*/  S2R R3, SR_TID.X ;  /* 0x0000000000037919 */ /* 0x000e620000002100 */
[----:B------:R-:W2:Y:S01]  /*7dc0*/  S2UR UR5, SR_CgaCtaId ;  /* 0x00000000000579c3 */ /* 0x000ea20000008800 */
[----:B------:R-:W-:Y:S01]  /*7dd0*/  UMOV UR4, 0x400 ;  /* 0x0000040000047882 */ /* 0x000fe20000000000 */
[----:B------:R-:W-:Y:S01]  /*7de0*/  BSSY B8, `(.L_x_248) ;  /* 0x000049f000087945 */ /* 0x000fe20003800000 */
[----:B------:R3:W-:Y:S01]  /*7df0*/  STL [R1+0x38], RZ ;  /* 0x000038ff01007387 */ /* 0x0007e20000100800 */
[----:B------:R-:W-:Y:S01]  /*7e00*/  IMAD.MOV.U32 R27, RZ, RZ, 0x1 ;  /* 0x00000001ff1b7424 */ /* 0x000fe200078e00ff */
[----:B------:R-:W-:Y:S01]  /*7e10*/  ULOP3.LUT UR36, UR37, 0x2, URZ, 0xfc, !UPT ;  /* 0x0000000225247892 */ /* 0x000fe2000f8efc3f */
[----:B------:R-:W-:Y:S01]  /*7e20*/  IMAD.MOV.U32 R25, RZ, RZ, RZ ;  /* 0x000000ffff197224 */ /* 0x000fe200078e00ff */
[----:B------:R-:W-:Y:S01]  /*7e30*/  ULDC UR38, c[0x0][0xc] ;  /* 0x0000030000267ab9 */ /* 0x000fe20000000800 */
[----:B--2---:R-:W-:-:S06]  /*7e40*/  ULEA UR4, UR5, UR4, 0x18 ;  /* 0x0000000405047291 */ /* 0x004fcc000f8ec03f */
[----:B------:R-:W-:Y:S01]  /*7e50*/  MOV R22, UR4 ;  /* 0x0000000400167c02 */ /* 0x000fe20008000f00 */
[C---:B-1----:R-:W-:Y:S01]  /*7e60*/  IMAD.SHL.U32 R28, R3.reuse, 0x8, RZ ;  /* 0x00000008031c7824 */ /* 0x042fe200078e00ff */
[C---:B------:R-:W-:Y:S01]  /*7e70*/  LOP3.LUT R4, R3.reuse, 0x7f, RZ, 0xc0, !PT ;  /* 0x0000007f03047812 */ /* 0x040fe200078ec0ff */
[----:B0-----:R-:W-:-:S03]  /*7e80*/  IMAD.SHL.U32 R2, R3, 0x10, RZ ;  /* 0x0000001003027824 */ /* 0x001fc600078e00ff */
[----:B------:R-:W-:Y:S02]  /*7e90*/  LOP3.LUT R0, R28, 0x1f8, RZ, 0xc0, !PT ;  /* 0x000001f81c007812 */ /* 0x000fe400078ec0ff */
[----:B------:R-:W-:Y:S02]  /*7ea0*/  LOP3.LUT R2, R2, 0x70, RZ, 0xc0, !PT ;  /* 0x0000007002027812 */ /* 0x000fe400078ec0ff */
[----:B------:R-:W-:Y:S02]  /*7eb0*/  LOP3.LUT R3, R0, 0x38, R3, 0x78, !PT ;  /* 0x0000003800037812 */ /* 0x000fe400078e7803 */
[----:B------:R-:W-:Y:S02]  /*7ec0*/  SHF.R.U32.HI R4, RZ, 0x3, R4 ;  /* 0x00000003ff047819 */ /* 0x000fe40000011604 */
[----:B------:R-:W-:Y:S02]  /*7ed0*/  LOP3.LUT R0, R3, 0x200, R28, 0xf8, !PT ;  /* 0x0000020003007812 */ /* 0x000fe400078ef81c */
[----:B------:R-:W-:-:S02]  /*7ee0*/  LOP3.LUT R28, R28, 0x38, RZ, 0xc0, !PT ;  /* 0x000000381c1c7812 */ /* 0x000fc400078ec0ff */
[----:B------:R-:W-:Y:S01]  /*7ef0*/  LOP3.LUT R2, R4, R2, RZ, 0xfc, !PT ;  /* 0x0000000204027212 */ /* 0x000fe200078efcff */
[----:B------:R-:W-:-:S05]  /*7f00*/  IMAD R0, R0, 0x2, R22 ;  /* 0x0000000200007824 */ /* 0x000fca00078e0216 */
[----:B------:R3:W-:Y:S02]  /*7f10*/  STL [R1+0x1c], R0 ;  /* 0x00001c0001007387 */ /* 0x0007e40000100800 */
.L_x_309:
[----:B0-----:R-:W0:Y:S01]  /*7f20*/  LDC.64 R2, c[0x0][0xc88] ;  /* 0x00032200ff027b82 */ /* 0x001e220000000a00 */
[----:B--23--:R-:W2:Y:S01]  /*7f30*/  LDL.LU R0, [R1+0x8] ;  /* 0x0000080001007983 */ /* 0x00cea20000300800 */
[----:B0-----:R-:W-:-:S05]  /*7f40*/  IMAD.WIDE R2, R19, 0x4, R2 ;  /* 0x0000000413027825 */ /* 0x001fca00078e0202 */
[----:B------:R-:W3:Y:S01]  /*7f50*/  LDG.E R29, desc[UR50][R2.64] ;  /* 0x00000032021d7981 */ /* 0x000ee2000c1e1900 */
[----:B------:R-:W-:Y:S05]  /*7f60*/  YIELD ;  /* 0x0000000000007946 */ /* 0x000fea0003800000 */
[----:B------:R-:W-:Y:S01]  /*7f70*/  ULDC.64 UR4, c[0x0][0xa28] ;  /* 0x00028a0000047ab9 */ /* 0x000fe20000000a00 */
[----:B------:R-:W-:Y:S01]  /*7f80*/  IMAD.MOV.U32 R6, RZ, RZ, RZ ;  /* 0x000000ffff067224 */ /* 0x000fe200078e00ff */
[----:B------:R-:W-:Y:S01]  /*7f90*/  ISETP.NE.U32.AND P0, PT, RZ, UR4, PT ;  /* 0x00000004ff007c0c */ /* 0x000fe2000bf05070 */
[----:B------:R-:W-:-:S03]  /*7fa0*/  ULDC.64 UR6, c[0x0][0xa18] ;  /* 0x0002860000067ab9 */ /* 0x000fc60000000a00 */
[----:B------:R-:W-:Y:S02]  /*7fb0*/  ISETP.NE.AND.EX P0, PT, RZ, UR5, PT, P0 ;  /* 0x00000005ff007c0c */ /* 0x000fe4000bf05300 */
[----:B--2---:R-:W-:Y:S02]  /*7fc0*/  LOP3.LUT R0, R0, 0xfffffff7, RZ, 0xc0, !PT ;  /* 0xfffffff700007812 */ /* 0x004fe400078ec0ff */
[----:B-1-3--:R-:W-:-:S09]  /*7fd0*/  SHF.R.S32.HI R4, RZ, 0x1f, R29 ;  /* 0x0000001fff047819 */ /* 0x00afd2000001141d */
[C---:B------:R-:W-:Y:S01]  /*7fe0*/  @P0 LEA R2, P1, R29.reuse, UR4, 0x2 ;  /* 0x000000041d020c11 */ /* 0x040fe2000f8210ff */
[C---:B------:R-:W-:Y:S01]  /*7ff0*/  IMAD.SHL.U32 R23, R29.reuse, 0x4, RZ ;  /* 0x000000041d177824 */ /* 0x040fe200078e00ff */
[C-C-:B------:R-:W-:Y:S01]  /*8000*/  SHF.L.U64.HI R24, R29.reuse, 0x2, R4.reuse ;  /* 0x000000021d187819 */ /* 0x140fe20000010204 */
[----:B------:R0:W-:Y:S01]  /*8010*/  STL [R1+0x28], R4 ;  /* 0x0000280401007387 */ /* 0x0001e20000100800 */
[----:B------:R-:W-:Y:S01]  /*8020*/  @P0 LEA.HI.X R3, R29, UR5, R4, 0x2, P1 ;  /* 0x000000051d030c11 */ /* 0x000fe200088f1404 */
[----:B------:R-:W-:-:S04]  /*8030*/  ULDC.64 UR4, c[0x0][0xa00] ;  /* 0x0002800000047ab9 */ /* 0x000fc80000000a00 */
[----:B------:R1:W2:Y:S01]  /*8040*/  @P0 LDG.E R6, desc[UR50][R2.64] ;  /* 0x0000003202060981 */ /* 0x0002a2000c1e1900 */
[----:B------:R-:W-:-:S04]  /*8050*/  ISETP.NE.U32.AND P0, PT, RZ, UR4, PT ;  /* 0x00000004ff007c0c */ /* 0x000fc8000bf05070 */
[----:B------:R-:W-:Y:S02]  /*8060*/  ISETP.NE.AND.EX P2, PT, RZ, UR5, PT, P0 ;  /* 0x00000005ff007c0c */ /* 0x000fe4000bf45300 */
[----:B------:R-:W-:Y:S02]  /*8070*/  ISETP.NE.U32.AND P0, PT, RZ, UR6, PT ;  /* 0x00000006ff007c0c */ /* 0x000fe4000bf05070 */
[----:B-1----:R-:W-:Y:S02]  /*8080*/  IADD3 R2, P1, R23, UR4, RZ ;  /* 0x0000000417027c10 */ /* 0x002fe4000ff3e0ff */
[----:B------:R-:W-:Y:S02]  /*8090*/  ISETP.NE.AND.EX P0, PT, RZ, UR7, PT, P0 ;  /* 0x00000007ff007c0c */ /* 0x000fe4000bf05300 */
[----:B------:R-:W-:Y:S01]  /*80a0*/  IADD3.X R3, R24, UR5, RZ, P1, !PT ;  /* 0x0000000518037c10 */ /* 0x000fe20008ffe4ff */
[----:B------:R-:W-:-:S04]  /*80b0*/  ULDC.64 UR4, c[0x0][0x418] ;  /* 0x0001060000047ab9 */ /* 0x000fc80000000a00 */
[----:B------:R-:W-:-:S05]  /*80c0*/  @P2 LOP3.LUT R0, R0, 0x8, RZ, 0xfc, !PT ;  /* 0x0000000800002812 */ /* 0x000fca00078efcff */
[----:B------:R1:W-:Y:S01]  /*80d0*/  STL [R1+0x8], R0 ;  /* 0x0000080001007387 */ /* 0x0003e20000100800 */
[----:B0-----:R-:W-:-:S04]  /*80e0*/  @P0 IADD3 R4, P1, R23, UR6, RZ ;  /* 0x0000000617040c10 */ /* 0x001fc8000ff3e0ff */
[----:B------:R-:W-:Y:S01]  /*80f0*/  @P0 IADD3.X R5, R24, UR7, RZ, P1, !PT ;  /* 0x0000000718050c10 */ /* 0x000fe20008ffe4ff */
[----:B-1----:R-:W-:-:S04]  /*8100*/  IMAD.MOV.U32 R0, RZ, RZ, RZ ;  /* 0x000000ffff007224 */ /* 0x002fc800078e00ff */
[----:B------:R-:W3:Y:S04]  /*8110*/  @P0 LDG.E R4, desc[UR50][R4.64] ;  /* 0x0000003204040981 */ /* 0x000ee8000c1e1900 */
[----:B------:R-:W4:Y:S01]  /*8120*/  @P2 LDG.E R0, desc[UR50][R2.64] ;  /* 0x0000003202002981 */ /* 0x000f22000c1e1900 */
[----:B------:R-:W-:-:S03]  /*8130*/  UISETP.NE.U32.AND UP0, UPT, UR4, URZ, UPT ;  /* 0x0000003f0400728c */ /* 0x000fc6000bf05070 */
[----:B------:R-:W-:Y:S01]  /*8140*/  ULDC UR4, c[0x0][0x424] ;  /* 0x0001090000047ab9 */ /* 0x000fe20000000800 */
[----:B------:R-:W-:-:S03]  /*8150*/  UISETP.NE.AND.EX UP0, UPT, UR5, URZ, UPT, UP0 ;  /* 0x0000003f0500728c */ /* 0x000fc6000bf05300 */
[----:B------:R-:W-:Y:S01]  /*8160*/  ULDC UR5, c[0x0][0x2f0] ;  /* 0x0000bc0000057ab9 */ /* 0x000fe20000000800 */
[----:B------:R-:W-:-:S04]  /*8170*/  USEL UR4, UR4, 0x1, UP0 ;  /* 0x0000000104047887 */ /* 0x000fc80008000000 */
[----:B------:R-:W-:Y:S01]  /*8180*/  UIMAD UR4, UR4, UR5, URZ ;  /* 0x00000005040472a4 */ /* 0x000fe2000f8e023f */
[----:B----4-:R0:W-:Y:S04]  /*8190*/  STL [R1+0x20], R0 ;  /* 0x0000200001007387 */ /* 0x0101e80000100800 */
[----:B--2---:R1:W-:Y:S04]  /*81a0*/  STL [R1+0x14], R6 ;  /* 0x0000140601007387 */ /* 0x0043e80000100800 */
[----:B---3--:R1:W-:Y:S01]  /*81b0*/  @P0 STL [R1+0x2c], R4 ;  /* 0x00002c0401000387 */ /* 0x0083e20000100800 */
[----:B0-----:R-:W-:Y:S01]  /*81c0*/  IMAD.U32 R0, RZ, RZ, UR4 ;  /* 0x00000004ff007e24 */ /* 0x001fe2000f8e00ff */
[----:B------:R-:W-:Y:S06]  /*81d0*/  @P0 BRA `(.L_x_249) ;  /* 0x0000000000200947 */ /* 0x000fec0003800000 */
[----:B------:R-:W-:Y:S02]  /*81e0*/  ULDC UR4, c[0x0][0x288] ;  /* 0x0000a20000047ab9 */ /* 0x000fe40000000800 */
[----:B-1----:R-:W-:-:S05]  /*81f0*/  IMAD.U32 R4, RZ, RZ, UR4 ;  /* 0x00000004ff047e24 */ /* 0x002fca000f8e00ff */
[----:B------:R0:W-:Y:S01]  /*8200*/  STL [R1+0x2c], R4 ;  /* 0x00002c0401007387 */ /* 0x0001e20000100800 */
[----:B------:R-:W-:Y:S05]  /*8210*/  @!P2 BRA `(.L_x_249) ;  /* 0x000000000010a947 */ /* 0x000fea0003800000 */
[----:B------:R-:W2:Y:S04]  /*8220*/  LDG.E R5, desc[UR50][R2.64] ;  /* 0x0000003202057981 */ /* 0x000ea8000c1e1900 */
[----:B0-----:R-:W2:Y:S02]  /*8230*/  LDG.E R4, desc[UR50][R2.64+0x4] ;  /* 0x0000043202047981 */ /* 0x001ea4000c1e1900 */
[----:B--2---:R-:W-:-:S05]  /*8240*/  IMAD.IADD R2, R4, 0x1, -R5 ;  /* 0x0000000104027824 */ /* 0x004fca00078e0a05 */
[----:B------:R2:W-:Y:S02]  /*8250*/  STL [R1+0x2c], R2 ;  /* 0x00002c0201007387 */ /* 0x0005e40000100800 */
.L_x_249:
[----:B01----:R-:W-:Y:S01]  /*8260*/  MOV R4, R29 ;  /* 0x0000001d00047202 */ /* 0x003fe20000000f00 */
[----:B------:R-:W-:Y:S02]  /*8270*/  ULDC.64 UR4, c[0x0][0xa20] ;  /* 0x0002880000047ab9 */ /* 0x000fe40000000a00 */
[----:B------:R-:W-:Y:S02]  /*8280*/  ISETP.NE.U32.AND P0, PT, RZ, UR4, PT ;  /* 0x00000004ff007c0c */ /* 0x000fe4000bf05070 */
[----:B------:R0:W-:Y:S02]  /*8290*/  STL [R1+0x4], R4 ;  /* 0x0000040401007387 */ /* 0x0001e40000100800 */
[----:B------:R-:W-:-:S13]  /*82a0*/  ISETP.NE.AND.EX P0, PT, RZ, UR5, PT, P0 ;  /* 0x00000005ff007c0c */ /* 0x000fda000bf05300 */
[----:B0-----:R-:W-:Y:S05]  /*82b0*/  @!P0 BRA `(.L_x_250) ;  /* 0x0000000000108947 */ /* 0x001fea0003800000 */
[----:B--2---:R-:W-:-:S04]  /*82c0*/  IADD3 R2, P0, R23, UR4, RZ ;  /* 0x0000000417027c10 */ /* 0x004fc8000ff1e0ff */
[----:B------:R-:W-:-:S05]  /*82d0*/  IADD3.X R3, R24, UR5, RZ, P0, !PT ;  /* 0x0000000518037c10 */ /* 0x000fca00087fe4ff */
[----:B------:R0:W5:Y:S01]  /*82e0*/  LDG.E R0, desc[UR50][R2.64] ;  /* 0x0000003202007981 */ /* 0x000162000c1e1900 */
[----:B------:R-:W-:Y:S05]  /*82f0*/  BRA `(.L_x_251) ;  /* 0x0000000000247947 */ /* 0x000fea0003800000 */
.L_x_250:
[----:B------:R-:W-:Y:S02]  /*8300*/  ULDC.64 UR4, c[0x0][0xa08] ;  /* 0x0002820000047ab9 */ /* 0x000fe40000000a00 */
[----:B------:R-:W-:-:S04]  /*8310*/  ISETP.NE.U32.AND P0, PT, RZ, UR4, PT ;  /* 0x00000004ff007c0c */ /* 0x000fc8000bf05070 */
[----:B------:R-:W-:-:S13]  /*8320*/  ISETP.NE.AND.EX P0, PT, RZ, UR5, PT, P0 ;  /* 0x00000005ff007c0c */ /* 0x000fda000bf05300 */
[----:B------:R-:W-:Y:S05]  /*8330*/  @!P0 BRA `(.L_x_251) ;  /* 0x0000000000148947 */ /* 0x000fea0003800000 */
[----:B--2---:R-:W0:Y:S02]  /*8340*/  LDC.64 R2, c[0x0][0xa08] ;  /* 0x00028200ff027b82 */ /* 0x004e240000000a00 */
[----:B0-----:R-:W-:-:S05]  /*8350*/  IMAD.WIDE R2, R4, 0x4, R2 ;  /* 0x0000000404027825 */ /* 0x001fca00078e0202 */
[----:B------:R-:W2:Y:S04]  /*8360*/  LDG.E R0, desc[UR50][R2.64] ;  /* 0x0000003202007981 */ /* 0x000ea8000c1e1900 */
[----:B------:R-:W2:Y:S02]  /*8370*/  LDG.E R5, desc[UR50][R2.64+0x4] ;  /* 0x0000043202057981 */ /* 0x000ea4000c1e1900 */
[----:B--2---:R-:W-:-:S07]  /*8380*/  IMAD.IADD R0, R5, 0x1, -R0 ;  /* 0x0000000105007824 */ /* 0x004fce00078e0a00 */
.L_x_251:
[----:B0-2--5:R-:W-:Y:S01]  /*8390*/  IMAD.IADD R2, R0, 0x1, -R6 ;  /* 0x0000000100027824 */ /* 0x025fe200078e0a06 */
[----:B------:R-:W-:Y:S03]  /*83a0*/  BSSY B7, `(.L_x_252) ;  /* 0x00003a3000077945 */ /* 0x000fe60003800000 */
[C---:B------:R-:W-:Y:S01]  /*83b0*/  VIADD R0, R2.reuse, 0x7f ;  /* 0x0000007f02007836 */ /* 0x040fe20000000000 */
[----:B------:R0:W-:Y:S01]  /*83c0*/  STL [R1+0x10], R2 ;  /* 0x0000100201007387 */ /* 0x0001e20000100800 */
[----:B------:R-:W-:-:S03]  /*83d0*/  ISETP.GT.AND P0, PT, R2, RZ, PT ;  /* 0x000000ff0200720c */ /* 0x000fc60003f04270 */
[----:B------:R-:W-:-:S04]  /*83e0*/  SHF.R.S32.HI R3, RZ, 0x1f, R0 ;  /* 0x0000001fff037819 */ /* 0x000fc80000011400 */
[----:B------:R-:W-:-:S05]  /*83f0*/  LEA.HI R0, R3, R0, RZ, 0x7 ;  /* 0x0000000003007211 */ /* 0x000fca00078f38ff */
[----:B------:R0:W-:Y:S01]  /*8400*/  STL [R1+0x34], R0 ;  /* 0x0000340001007387 */ /* 0x0001e20000100800 */
[----:B------:R-:W-:Y:S05]  /*8410*/  @P0 BRA `(.L_x_253) ;  /* 0x0000000000440947 */ /* 0x000fea0003800000 */
[----:B0-----:R-:W0:Y:S02]  /*8420*/  S2R R2, SR_TID.X ;  /* 0x0000000000027919 */ /* 0x001e240000002100 */
[----:B0-----:R-:W-:-:S04]  /*8430*/  LOP3.LUT R2, R2, 0x7f, RZ, 0xc0, !PT ;  /* 0x0000007f02027812 */ /* 0x001fc800078ec0ff */
[----:B------:R-:W-:-:S13]  /*8440*/  ISETP.NE.AND P0, PT, R2, RZ, PT ;  /* 0x000000ff0200720c */ /* 0x000fda0003f05270 */
[----:B------:R-:W-:Y:S05]  /*8450*/  @P0 BRA `(.L_x_254) ;  /* 0x00000038005c0947 */ /* 0x000fea0003800000 */
[----:B------:R-:W0:Y:S01]  /*8460*/  S2R R5, SR_LANEID ;  /* 0x0000000000057919 */ /* 0x000e220000000000 */
[----:B------:R-:W-:Y:S01]  /*8470*/  VOTEU.ANY UR4, UPT, PT ;  /* 0x0000000000047886 */ /* 0x000fe200038e0100 */
[----:B------:R-:W1:Y:S01]  /*8480*/  LDC.64 R2, c[0x0][0xc60] ;  /* 0x00031800ff027b82 */ /* 0x000e620000000a00 */
[----:B------:R-:W0:Y:S02]  /*8490*/  FLO.U32 R0, UR4 ;  /* 0x0000000400007d00 */ /* 0x000e2400080e0000 */
[----:B0-----:R-:W-:-:S06]  /*84a0*/  ISETP.EQ.U32.AND P0, PT, R0, R5, PT ;  /* 0x000000050000720c */ /* 0x001fcc0003f02070 */
[----:B------:R-:W1:Y:S07]  /*84b0*/  POPC R5, UR4 ;  /* 0x0000000400057d09 */ /* 0x000e6e0008000000 */
[----:B-1----:R-:W2:Y:S01]  /*84c0*/  @P0 ATOMG.E.ADD.STRONG.GPU PT, R3, desc[UR50][R2.64], R5 ;  /* 0x00000005020309a8 */ /* 0x002ea200081ee1f2 */
[----:B------:R-:W0:Y:S02]  /*84d0*/  S2R R4, SR_LTMASK ;  /* 0x0000000000047919 */ /* 0x000e240000003900 */
[----:B0-----:R-:W-:-:S04]  /*84e0*/  LOP3.LUT R4, R4, UR4, RZ, 0xc0, !PT ;  /* 0x0000000404047c12 */ /* 0x001fc8000f8ec0ff */
[----:B------:R-:W0:Y:S01]  /*84f0*/  POPC R7, R4 ;  /* 0x0000000400077309 */ /* 0x000e220000000000 */
[----:B--2---:R-:W0:Y:S02]  /*8500*/  SHFL.IDX PT, R0, R3, R0, 0x1f ;  /* 0x00001f0003007589 */ /* 0x004e2400000e0000 */
[----:B0-----:R-:W-:Y:S01]  /*8510*/  IADD3 R16, R0, UR38, R7 ;  /* 0x0000002600107c10 */ /* 0x001fe2000fffe007 */
[----:B------:R-:W-:Y:S06]  /*8520*/  BRA `(.L_x_254) ;  /* 0x0000003800287947 */ /* 0x000fec0003800000 */
.L_x_253:
[----:B0-----:R-:W-:Y:S01]  /*8530*/  VIADD R0, R22, 0xe400 ;  /* 0x0000e40016007836 */ /* 0x001fe20000000000 */
[----:B------:R-:W-:Y:S04]  /*8540*/  BSSY B6, `(.L_x_255) ;  /* 0x0000013000067945 */ /* 0x000fe80003800000 */
[----:B------:R-:W-:-:S13]  /*8550*/  LOP3.LUT P0, RZ, R0, 0x3ff, RZ, 0xc0, !PT ;  /* 0x000003ff00ff7812 */ /* 0x000fda000780c0ff */
[----:B------:R-:W-:Y:S05]  /*8560*/  @!P0 BRA `(.L_x_256) ;  /* 0x0000000000408947 */ /* 0x000fea0003800000 */
[----:B------:R-:W-:Y:S01]  /*8570*/  MOV R2, 0x0 ;  /* 0x0000000000027802 */ /* 0x000fe20000000f00 */
[----:B------:R-:W-:Y:S01]  /*8580*/  ULDC.64 UR6, c[0x4][0x88] ;  /* 0x0100220000067ab9 */ /* 0x000fe20000000a00 */
[----:B------:R-:W-:Y:S01]  /*8590*/  ULDC.64 UR8, c[0x4][0x90] ;  /* 0x0100240000087ab9 */ /* 0x000fe20000000a00 */
[----:B------:R-:W-:Y:S01]  /*85a0*/  ULDC.64 UR4, c[0x4][0x8] ;  /* 0x0100020000047ab9 */ /* 0x000fe20000000a00 */
[----:B------:R-:W-:Y:S01]  /*85b0*/  IMAD.U32 R4, RZ, RZ, UR6 ;  /* 0x00000006ff047e24 */ /* 0x000fe2000f8e00ff */
[----:B------:R-:W-:Y:S01]  /*85c0*/  MOV R7, UR9 ;  /* 0x0000000900077c02 */ /* 0x000fe20008000f00 */
[----:B------:R-:W0:Y:S01]  /*85d0*/  LDC.64 R2, c[0x4][R2] ;  /* 0x0100000002027b82 */ /* 0x000e220000000a00 */
        /* <DEDUP_REMOVED lines=8> */
[----:B0-----:R-:W-:Y:S05]  /*8660*/  CALL.ABS.NOINC R2 ;  /* 0x0000000002007343 */ /* 0x001fea0003c00000 */
.L_x_256:
[----:B------:R-:W-:Y:S05]  /*8670*/  BSYNC B6 ;  /* 0x0000000000067941 */ /* 0x000fea0003800000 */
.L_x_255:
[----:B------:R-:W-:Y:S01]  /*8680*/  VIADD R0, R22, 0x400 ;  /* 0x0000040016007836 */ /* 0x000fe20000000000 */
[----:B------:R-:W-:Y:S04]  /*8690*/  BSSY B6, `(.L_x_257) ;  /* 0x0000022000067945 */ /* 0x000fe80003800000 */
[----:B------:R-:W-:-:S13]  /*86a0*/  LOP3.LUT P0, RZ, R0, 0x3ff, RZ, 0xc0, !PT ;  /* 0x000003ff00ff7812 */ /* 0x000fda000780c0ff */
[----:B------:R-:W-:Y:S05]  /*86b0*/  @!P0 BRA `(.L_x_258) ;  /* 0x00000000007c8947 */ /* 0x000fea0003800000 */
[----:B------:R-:W-:Y:S01]  /*86c0*/  MOV R26, 0x0 ;  /* 0x00000000001a7802 */ /* 0x000fe20000000f00 */
[----:B------:R-:W-:Y:S01]  /*86d0*/  ULDC.64 UR6, c[0x4][0x88] ;  /* 0x0100220000067ab9 */ /* 0x000fe20000000a00 */
[----:B------:R-:W-:Y:S01]  /*86e0*/  ULDC.64 UR8, c[0x4][0x90] ;  /* 0x0100240000087ab9 */ /* 0x000fe20000000a00 */
[----:B------:R-:W-:Y:S01]  /*86f0*/  ULDC.64 UR4, c[0x4][0x10] ;  /* 0x0100040000047ab9 */ /* 0x000fe20000000a00 */
[----:B------:R0:W1:Y:S01]  /*8700*/  LDC.64 R2, c[0x4][R26] ;  /* 0x010000001a027b82 */ /* 0x0000620000000a00 */
        /* <DEDUP_REMOVED lines=11> */
.L_x_259:
[----:B------:R0:W1:Y:S01]  /*87c0*/  LDC.64 R2, c[0x4][R26] ;  /* 0x010000001a027b82 */ /* 0x0000620000000a00 */
[----:B------:R-:W-:Y:S01]  /*87d0*/  ULDC.64 UR6, c[0x4][0x88] ;  /* 0x0100220000067ab9 */ /* 0x000fe20000000a00 */
[----:B------:R-:W-:Y:S01]  /*87e0*/  ULDC.64 UR8, c[0x4][0x90] ;  /* 0x0100240000087ab9 */ /* 0x000fe20000000a00 */
[----:B------:R-:W-:Y:S01]  /*87f0*/  ULDC.64 UR4, c[0x4][0x18] ;  /* 0x0100060000047ab9 */ /* 0x000fe20000000a00 */
[----:B------:R-:W-:Y:S01]  /*8800*/  MOV R4, UR6 ;  /* 0x0000000600047c02 */ /* 0x000fe20008000f00 */
[----:B------:R-:W-:Y:S01]  /*8810*/  IMAD.U32 R5, RZ, RZ, UR7 ;  /* 0x00000007ff057e24 */ /* 0x000fe2000f8e00ff */
[----:B------:R-:W-:Y:S01]  /*8820*/  MOV R13, RZ ;  /* 0x000000ff000d7202 */ /* 0x000fe20000000f00 */
[----:B------:R-:W-:Y:S02]  /*8830*/  IMAD.U32 R6, RZ, RZ, UR8 ;  /* 0x00000008ff067e24 */ /* 0x000fe4000f8e00ff */
[----:B------:R-:W-:Y:S02]  /*8840*/  IMAD.U32 R7, RZ, RZ, UR9 ;  /* 0x00000009ff077e24 */ /* 0x000fe4000f8e00ff */
[----:B------:R-:W-:-:S02]  /*8850*/  IMAD.U32 R10, RZ, RZ, UR4 ;  /* 0x00000004ff0a7e24 */ /* 0x000fc4000f8e00ff */
[----:B------:R-:W-:Y:S02]  /*8860*/  IMAD.U32 R11, RZ, RZ, UR5 ;  /* 0x00000005ff0b7e24 */ /* 0x000fe4000f8e00ff */
[----:B------:R-:W-:Y:S02]  /*8870*/  IMAD.MOV.U32 R8, RZ, RZ, 0x70 ;  /* 0x00000070ff087424 */ /* 0x000fe400078e00ff */
[----:B0-----:R-:W-:-:S07]  /*8880*/  IMAD.MOV.U32 R12, RZ, RZ, 0x1 ;  /* 0x00000001ff0c7424 */ /* 0x001fce00078e00ff */
[----:B------:R-:W-:-:S07]  /*8890*/  LEPC R20, `(.L_x_258) ;  /* 0x000000001014794e */ /* 0x000fce0000000000 */
[----:B-1----:R-:W-:Y:S05]  /*88a0*/  CALL.ABS.NOINC R2 ;  /* 0x0000000002007343 */ /* 0x002fea0003c00000 */
.L_x_258:
[----:B------:R-:W-:Y:S05]  /*88b0*/  BSYNC B6 ;  /* 0x0000000000067941 */ /* 0x000fea0003800000 */
.L_x_257:
[----:B------:R0:W2:Y:S01]  /*88c0*/  LDL R21, [R1+0x4] ;  /* 0x0000040001157983 */ /* 0x0000a20000100800 */
[----:B------:R-:W-:Y:S01]  /*88d0*/  ULDC.64 UR4, c[0x0][0x9f8] ;  /* 0x00027e0000047ab9 */ /* 0x000fe20000000a00 */
[----:B------:R-:W1:Y:S01]  /*88e0*/  LDC R7, c[0x0][0x430] ;  /* 0x00010c00ff077b82 */ /* 0x000e620000000800 */
[----:B------:R-:W-:Y:S01]  /*88f0*/  ISETP.NE.U32.AND P0, PT, RZ, UR4, PT ;  /* 0x00000004ff007c0c */ /* 0x000fe2000bf05070 */
[----:B------:R-:W3:Y:S03]  /*8900*/  LDL R26, [R1+0x34] ;  /* 0x00003400011a7983 */ /* 0x000ee60000100800 */
[----:B------:R-:W-:Y:S01]  /*8910*/  ISETP.NE.AND.EX P0, PT, RZ, UR5, PT, P0 ;  /* 0x00000005ff007c0c */ /* 0x000fe2000bf05300 */
[----:B------:R-:W4:Y:S04]  /*8920*/  LDL R9, [R1+0x10] ;  /* 0x0000100001097983 */ /* 0x000f280000100800 */
[----:B------:R-:W4:Y:S01]  /*8930*/  LDL R4, [R1+0x14] ;  /* 0x0000140001047983 */ /* 0x000f220000100800 */
[----:B------:R-:W0:Y:S07]  /*8940*/  S2R R5, SR_TID.X ;  /* 0x0000000000057919 */ /* 0x000e2e0000002100 */
[----:B------:R-:W-:Y:S01]  /*8950*/  @P0 IADD3 R2, P1, R23, UR4, RZ ;  /* 0x0000000417020c10 */ /* 0x000fe2000ff3e0ff */
[----:B------:R-:W3:Y:S03]  /*8960*/  S2R R0, SR_TID.X ;  /* 0x0000000000007919 */ /* 0x000ee60000002100 */
[----:B------:R-:W-:Y:S01]  /*8970*/  @P0 IADD3.X R3, R24, UR5, RZ, P1, !PT ;  /* 0x0000000518030c10 */ /* 0x000fe20008ffe4ff */
[----:B------:R-:W4:Y:S04]  /*8980*/  LDL.LU R20, [R1+0x8] ;  /* 0x0000080001147983 */ /* 0x000f280000300800 */
[----:B--2---:R-:W2:Y:S01]  /*8990*/  @P0 LDG.E R21, desc[UR50][R2.64] ;  /* 0x0000003202150981 */ /* 0x004ea2000c1e1900 */
[----:B-1----:R-:W-:Y:S01]  /*89a0*/  ISETP.NE.AND P2, PT, R7, 0x1, PT ;  /* 0x000000010700780c */ /* 0x002fe20003f45270 */
[----:B0-----:R-:W-:Y:S01]  /*89b0*/  IMAD.SHL.U32 R5, R5, 0x10, RZ ;  /* 0x0000001005057824 */ /* 0x001fe200078e00ff */
[----:B---3--:R-:W-:-:S02]  /*89c0*/  LEA.HI.SX32 R26, R26, 0xffffffff, 0x19 ;  /* 0xffffffff1a1a7811 */ /* 0x008fc400078fcaff */
[----:B------:R-:W-:Y:S02]  /*89d0*/  LOP3.LUT R0, R0, 0x7f, RZ, 0xc0, !PT ;  /* 0x0000007f00007812 */ /* 0x000fe400078ec0ff */
[----:B------:R-:W-:Y:S01]  /*89e0*/  LOP3.LUT R5, R5, 0x70, RZ, 0xc0, !PT ;  /* 0x0000007005057812 */ /* 0x000fe200078ec0ff */
[----:B------:R-:W-:Y:S01]  /*89f0*/  IMAD.SHL.U32 R8, R26, 0x80, RZ ;  /* 0x000000801a087824 */ /* 0x000fe200078e00ff */
[----:B------:R-:W-:-:S04]  /*8a00*/  SHF.R.U32.HI R0, RZ, 0x3, R0 ;  /* 0x00000003ff007819 */ /* 0x000fc80000011600 */
[----:B------:R-:W-:Y:S01]  /*8a10*/  LOP3.LUT R5, R8, R0, R5, 0xfe, !PT ;  /* 0x0000000008057212 */ /* 0x000fe200078efe05 */
[----:B------:R-:W0:Y:S08]  /*8a20*/  @P2 LDC R6, c[0x0][0x434] ;  /* 0x00010d00ff062b82 */ /* 0x000e300000000800 */
[----:B------:R-:W1:Y:S01]  /*8a30*/  @P2 LDC R0, c[0x0][0x438] ;  /* 0x00010e00ff002b82 */ /* 0x000e620000000800 */
[----:B--2---:R-:W-:Y:S01]  /*8a40*/  @P0 STL [R1+0x4], R21 ;  /* 0x0000041501000387 */ /* 0x004fe20000100800 */
[C---:B----4-:R-:W-:Y:S01]  /*8a50*/  ISETP.GE.AND P0, PT, R5.reuse, R9, PT ;  /* 0x000000090500720c */ /* 0x050fe20003f06270 */
[----:B------:R-:W-:-:S04]  /*8a60*/  IMAD.IADD R5, R5, 0x1, R4 ;  /* 0x0000000105057824 */ /* 0x000fc800078e0204 */
[----:B0-----:R-:W-:-:S08]  /*8a70*/  @P2 IMAD.HI.U32 R6, R5, R6, RZ ;  /* 0x0000000605062227 */ /* 0x001fd000078e00ff */
[----:B------:R-:W0:Y:S01]  /*8a80*/  @!P0 LDC.64 R2, c[0x0][0x428] ;  /* 0x00010a00ff028b82 */ /* 0x000e220000000a00 */
[----:B------:R-:W-:Y:S01]  /*8a90*/  IMAD.MOV.U32 R4, RZ, RZ, R5 ;  /* 0x000000ffff047224 */ /* 0x000fe200078e0005 */
[----:B-1----:R-:W-:Y:S02]  /*8aa0*/  @P2 SHF.R.U32.HI R4, RZ, R0, R6 ;  /* 0x00000000ff042219 */ /* 0x002fe40000011606 */
[----:B------:R-:W-:-:S03]  /*8ab0*/  SHF.R.S32.HI R6, RZ, 0x1f, R21 ;  /* 0x0000001fff067819 */ /* 0x000fc60000011415 */
[--C-:B------:R-:W-:Y:S02]  /*8ac0*/  IMAD.MOV R0, RZ, RZ, -R4.reuse ;  /* 0x000000ffff007224 */ /* 0x100fe400078e0a04 */
[----:B------:R0:W-:Y:S02]  /*8ad0*/  STL [R1+0x18], R6 ;  /* 0x0000180601007387 */ /* 0x0001e40000100800 */
[----:B------:R-:W-:Y:S01]  /*8ae0*/  IMAD R0, R7, R0, R5 ;  /* 0x0000000007007224 */ /* 0x000fe200078e0205 */
[--C-:B------:R-:W-:Y:S01]  /*8af0*/  @!P0 SHF.R.S32.HI R5, RZ, 0x1f, R4.reuse ;  /* 0x0000001fff058819 */ /* 0x100fe20000011404 */
[-C--:B0-----:R-:W-:Y:S02]  /*8b00*/  @!P0 IMAD R6, R6, R2.reuse, RZ ;  /* 0x0000000206068224 */ /* 0x081fe400078e02ff */
[----:B------:R-:W-:-:S04]  /*8b10*/  @!P0 IMAD.WIDE.U32 R4, R21, R2, R4 ;  /* 0x0000000215048225 */ /* 0x000fc800078e0004 */
[----:B------:R-:W-:Y:S02]  /*8b20*/  @!P0 IMAD R7, R21, R3, R6 ;  /* 0x0000000315078224 */ /* 0x000fe400078e0206 */
[----:B------:R-:W0:Y:S02]  /*8b30*/  @!P0 LDC.64 R2, c[0x0][0x418] ;  /* 0x00010600ff028b82 */ /* 0x000e240000000a00 */
[----:B------:R-:W-:Y:S01]  /*8b40*/  @!P0 IMAD.IADD R7, R5, 0x1, R7 ;  /* 0x0000000105078824 */ /* 0x000fe200078e0207 */
[----:B0-----:R-:W-:Y:S01]  /*8b50*/  @!P0 LEA R6, P1, R4, R2, 0x2 ;  /* 0x0000000204068211 */ /* 0x001fe200078210ff */
[----:B------:R-:W-:-:S03]  /*8b60*/  IMAD.MOV.U32 R2, RZ, RZ, RZ ;  /* 0x000000ffff027224 */ /* 0x000fc600078e00ff */
[----:B------:R-:W-:-:S05]  /*8b70*/  @!P0 LEA.HI.X R7, R4, R3, R7, 0x2, P1 ;  /* 0x0000000304078211 */ /* 0x000fca00008f1407 */
[----:B------:R0:W5:Y:S01]  /*8b80*/  @!P0 LDG.E R2, desc[UR50][R6.64] ;  /* 0x0000003206028981 */ /* 0x000162000c1e1900 */
[----:B------:R-:W-:Y:S02]  /*8b90*/  LOP3.LUT R20, R20, 0xfffffffb, RZ, 0xc0, !PT ;  /* 0xfffffffb14147812 */ /* 0x000fe400078ec0ff */
[----:B------:R-:W-:Y:S02]  /*8ba0*/  MOV R9, UR36 ;  /* 0x0000002400097c02 */ /* 0x000fe40008000f00 */
[----:B------:R-:W-:Y:S02]  /*8bb0*/  @P2 LOP3.LUT R20, R20, 0x4, RZ, 0xfc, !PT ;  /* 0x0000000414142812 */ /* 0x000fe400078efcff */
[----:B------:R-:W-:Y:S02]  /*8bc0*/  ISETP.NE.AND P2, PT, R9, 0x3, PT ;  /* 0x000000030900780c */ /* 0x000fe40003f45270 */
[----:B------:R-:W-:-:S11]  /*8bd0*/  LOP3.LUT R20, R20, 0xfffffffd, RZ, 0xc0, !PT ;  /* 0xfffffffd14147812 */ /* 0x000fd600078ec0ff */
[----:B------:R-:W-:-:S05]  /*8be0*/  @P2 LOP3.LUT R20, R20, 0x2, RZ, 0xfc, !PT ;  /* 0x0000000214142812 */ /* 0x000fca00078efcff */
[----:B------:R0:W-:Y:S01]  /*8bf0*/  STL [R1+0x8], R20 ;  /* 0x0000081401007387 */ /* 0x0001e20000100800 */
[----:B------:R-:W-:-:S03]  /*8c00*/  UMOV UR4, 0xffffffff ;  /* 0xffffffff00047882 */ /* 0x000fc60000000000 */
[----:B------:R-:W-:Y:S05]  /*8c10*/  BRA.DIV UR4, `(.L_x_260) ;  /* 0x00000042044c7947 */ /* 0x000fea000b800000 */
.L_x_326:
[----:B------:R-:W-:-:S05]  /*8c20*/  SHF.R.S32.HI R9, RZ, 0x1f, R18 ;  /* 0x0000001fff097819 */ /* 0x000fca0000011412 */
[----:B------:R1:W-:Y:S01]  /*8c30*/  STL [R1], R9 ;  /* 0x0000000901007387 */ /* 0x0003e20000100800 */
[----:B------:R-:W-:Y:S05]  /*8c40*/  @!P2 BRA `(.L_x_261) ;  /* 0x000000000004a947 */ /* 0x000fea0003800000 */
[----:B------:R-:W-:Y:S01]  /*8c50*/  BPT.TRAP 0x1 ;  /* 0x000000040000795c */ /* 0x000fe20000300000 */
.L_x_261:
[----:B0-----:R-:W-:Y:S01]  /*8c60*/  SHF.R.S32.HI R6, RZ, 0x1f, R0 ;  /* 0x0000001fff067819 */ /* 0x001fe20000011400 */
[----:B------:R-:W-:Y:S01]  /*8c70*/  ULDC.64 UR4, c[0x0][0x328] ;  /* 0x0000ca0000047ab9 */ /* 0x000fe20000000a00 */
[----:B-----5:R-:W-:Y:S01]  /*8c80*/  SHF.R.S32.HI R7, RZ, 0x1f, R2 ;  /* 0x0000001fff077819 */ /* 0x020fe20000011402 */
[----:B------:R-:W-:Y:S01]  /*8c90*/  IMAD.WIDE.U32 R4, R0, UR4, RZ ;  /* 0x0000000400047c25 */ /* 0x000fe2000f8e00ff */
[----:B------:R-:W-:Y:S03]  /*8ca0*/  BSSY B0, `(.L_x_262) ;  /* 0x0000015000007945 */ /* 0x000fe60003800000 */
        /* <DEDUP_REMOVED lines=15> */
[----:B------:R-:W-:Y:S01]  /*8da0*/  LEA.HI.X R24, R4, UR5, R3, 0x1, P0 ;  /* 0x0000000504187c11 */ /* 0x000fe200080f0c03 */
[----:B------:R-:W-:Y:S01]  /*8db0*/  IMAD R3, R25, 0x8, R22 ;  /* 0x0000000819037824 */ /* 0x000fe200078e0216 */
[----:B------:R-:W-:-:S04]  /*8dc0*/  SHF.L.U32 R4, R27, 0x1f, RZ ;  /* 0x0000001f1b047819 */ /* 0x000fc800000006ff */
[----:B------:R-:W0:Y:S02]  /*8dd0*/  SYNCS.PHASECHK.TRANS64.TRYWAIT P0, [R3+URZ+0x16840], R4 ;  /* 0x01684004030075a7 */ /* 0x000e24000800017f */
[----:B0-----:R-:W-:Y:S05]  /*8de0*/  @!P0 BRA `(.L_x_263) ;  /* 0x00000040000c8947 */ /* 0x001fea0003800000 */
.L_x_327:
[----:B------:R-:W-:Y:S05]  /*8df0*/  BSYNC B0 ;  /* 0x0000000000007941 */ /* 0x000fea0003800000 */
.L_x_262:
[----:B------:R-:W2:Y:S01]  /*8e00*/  LDL R12, [R1] ;  /* 0x00000000010c7983 */ /* 0x000ea20000100800 */
[----:B------:R-:W-:-:S03]  /*8e10*/  ULDC.64 UR4, c[0x0][0x300] ;  /* 0x0000c00000047ab9 */ /* 0x000fc60000000a00 */
[----:B------:R-:W3:Y:S04]  /*8e20*/  LDL R11, [R1+0x10] ;  /* 0x00001000010b7983 */ /* 0x000ee80000100800 */
[----:B-1----:R-:W4:Y:S01]  /*8e30*/  LDL.LU R9, [R1+0x8] ;  /* 0x0000080001097983 */ /* 0x002f220000300800 */
[----:B------:R-:W-:Y:S02]  /*8e40*/  IMAD R6, R6, UR4, RZ ;  /* 0x0000000406067c24 */ /* 0x000fe4000f8e02ff */
[C---:B0-----:R-:W-:Y:S01]  /*8e50*/  IMAD.WIDE.U32 R4, R0.reuse, UR4, RZ ;  /* 0x0000000400047c25 */ /* 0x041fe2000f8e00ff */
[----:B------:R-:W0:Y:S03]  /*8e60*/  S2R R10, SR_TID.X ;  /* 0x00000000000a7919 */ /* 0x000e260000002100 */
[----:B------:R-:W-:Y:S01]  /*8e70*/  IMAD R6, R0, UR5, R6 ;  /* 0x0000000500067c24 */ /* 0x000fe2000f8e0206 */
[----:B------:R-:W-:-:S02]  /*8e80*/  ULDC.64 UR4, c[0x0][0x310] ;  /* 0x0000c40000047ab9 */ /* 0x000fc40000000a00 */
[----:B------:R-:W-:Y:S02]  /*8e90*/  IMAD R7, R7, UR4, RZ ;  /* 0x0000000407077c24 */ /* 0x000fe4000f8e02ff */
[----:B------:R-:W-:Y:S02]  /*8ea0*/  IMAD.IADD R5, R5, 0x1, R6 ;  /* 0x0000000105057824 */ /* 0x000fe400078e0206 */
[C---:B------:R-:W-:Y:S02]  /*8eb0*/  IMAD R7, R2.reuse, UR5, R7 ;  /* 0x0000000502077c24 */ /* 0x040fe4000f8e0207 */
[----:B------:R-:W-:Y:S01]  /*8ec0*/  IMAD.WIDE.U32 R4, R2, UR4, R4 ;  /* 0x0000000402047c25 */ /* 0x000fe2000f8e0004 */
[----:B------:R-:W-:-:S03]  /*8ed0*/  ULDC.64 UR4, c[0x0][0x308] ;  /* 0x0000c20000047ab9 */ /* 0x000fc60000000a00 */
[----:B------:R-:W-:Y:S02]  /*8ee0*/  IMAD.IADD R5, R5, 0x1, R7 ;  /* 0x0000000105057824 */ /* 0x000fe400078e0207 */
[----:B------:R-:W-:Y:S01]  /*8ef0*/  IMAD.WIDE.U32 R4, R18, UR4, R4 ;  /* 0x0000000412047c25 */ /* 0x000fe2000f8e0004 */
[----:B0-----:R-:W-:-:S04]  /*8f00*/  LOP3.LUT R10, R10, 0x7f, RZ, 0xc0, !PT ;  /* 0x0000007f0a0a7812 */ /* 0x001fc800078ec0ff */
[----:B------:R-:W-:Y:S01]  /*8f10*/  SHF.R.U32.HI R10, RZ, 0x3, R10 ;  /* 0x00000003ff0a7819 */ /* 0x000fe2000001160a */
[----:B--2---:R-:W-:Y:S02]  /*8f20*/  IMAD R0, R12, UR4, RZ ;  /* 0x000000040c007c24 */ /* 0x004fe4000f8e02ff */
[----:B------:R-:W0:Y:S02]  /*8f30*/  S2R R12, SR_TID.X ;  /* 0x00000000000c7919 */ /* 0x000e240000002100 */
[----:B------:R-:W-:Y:S01]  /*8f40*/  IMAD R0, R18, UR5, R0 ;  /* 0x0000000512007c24 */ /* 0x000fe2000f8e0200 */
[----:B------:R-:W-:-:S03]  /*8f50*/  ULDC.64 UR4, c[0x0][0x2e8] ;  /* 0x0000ba0000047ab9 */ /* 0x000fc60000000a00 */
[----:B------:R-:W-:Y:S01]  /*8f60*/  IMAD.IADD R2, R5, 0x1, R0 ;  /* 0x0000000105027824 */ /* 0x000fe200078e0200 */
[----:B------:R-:W-:Y:S01]  /*8f70*/  LEA R0, P0, R4, UR4, 0x1 ;  /* 0x0000000404007c11 */ /* 0x000fe2000f8008ff */
[----:B------:R-:W-:Y:S01]  /*8f80*/  ULDC UR4, c[0x0][0x2f4] ;  /* 0x0000bd0000047ab9 */ /* 0x000fe20000000800 */
[----:B----4-:R-:W-:Y:S02]  /*8f90*/  LOP3.LUT R9, R9, 0xfffffffe, RZ, 0xc0, !PT ;  /* 0xfffffffe09097812 */ /* 0x010fe400078ec0ff */
[----:B------:R-:W-:Y:S01]  /*8fa0*/  ISETP.GE.AND P2, PT, R28, UR4, PT ;  /* 0x000000041c007c0c */ /* 0x000fe2000bf46270 */
[----:B------:R-:W-:Y:S01]  /*8fb0*/  UMOV UR4, 0xffffffff ;  /* 0xffffffff00047882 */ /* 0x000fe20000000000 */
[----:B------:R-:W-:Y:S02]  /*8fc0*/  LEA.HI.X R2, R4, UR5, R2, 0x1, P0 ;  /* 0x0000000504027c11 */ /* 0x000fe400080f0c02 */
[----:B---3--:R-:W-:-:S04]  /*8fd0*/  IADD3 R4, -R10, R11, -R8 ;  /* 0x0000000b0a047210 */ /* 0x008fc80007ffe908 */
[----:B------:R-:W-:-:S05]  /*8fe0*/  ISETP.GE.AND P0, PT, R4, 0x1, PT ;  /* 0x000000010400780c */ /* 0x000fca0003f06270 */
[----:B------:R-:W-:-:S05]  /*8ff0*/  @P2 LOP3.LUT R9, R9, 0x1, RZ, 0xfc, !PT ;  /* 0x0000000109092812 */ /* 0x000fca00078efcff */
[----:B------:R1:W-:Y:S01]  /*9000*/  STL [R1+0x8], R9 ;  /* 0x0000080901007387 */ /* 0x0003e20000100800 */
[C---:B0-----:R-:W-:Y:S01]  /*9010*/  IMAD.SHL.U32 R10, R12.reuse, 0x8, RZ ;  /* 0x000000080c0a7824 */ /* 0x041fe200078e00ff */
[----:B------:R-:W-:-:S04]  /*9020*/  SHF.L.U32 R11, R12, 0x3, RZ ;  /* 0x000000030c0b7819 */ /* 0x000fc800000006ff */
[----:B------:R-:W-:-:S04]  /*9030*/  LOP3.LUT R10, R10, 0x1f8, RZ, 0xc0, !PT ;  /* 0x000001f80a0a7812 */ /* 0x000fc800078ec0ff */
[----:B------:R-:W-:-:S04]  /*9040*/  LOP3.LUT R10, R10, 0x38, R12, 0x78, !PT ;  /* 0x000000380a0a7812 */ /* 0x000fc800078e780c */
[----:B------:R-:W-:-:S05]  /*9050*/  LOP3.LUT R10, R10, 0x200, R11, 0xf8, !PT ;  /* 0x000002000a0a7812 */ /* 0x000fca00078ef80b */
[----:B------:R-:W-:Y:S01]  /*9060*/  IMAD R5, R25, 0x2000, R10 ;  /* 0x0000200019057824 */ /* 0x000fe200078e020a */
[----:B-1----:R-:W-:Y:S06]  /*9070*/  BRA.DIV UR4, `(.L_x_264) ;  /* 0x0000003e047c7947 */ /* 0x002fec000b800000 */
[----:B------:R-:W0:Y:S01]  /*9080*/  SHFL.IDX PT, R7, R0, RZ, 0x181f ;  /* 0x00181fff00077589 */ /* 0x000e2200000e0000 */
[----:B------:R-:W-:-:S03]  /*9090*/  @P0 IMAD R8, R5, 0x2, R22 ;  /* 0x0000000205080824 */ /* 0x000fc600078e0216 */
[----:B------:R-:W1:Y:S01]  /*90a0*/  SHFL.IDX PT, R6, R2, RZ, 0x181f ;  /* 0x00181fff02067589 */ /* 0x000e6200000e0000 */
[----:B0-----:R-:W-:-:S05]  /*90b0*/  @P0 LEA R7, P1, R28, R7, 0x1 ;  /* 0x000000071c070211 */ /* 0x001fca00078208ff */
[----:B-1----:R-:W-:Y:S01]  /*90c0*/  @P0 IMAD.X R6, RZ, RZ, R6, P1 ;  /* 0x000000ffff060224 */ /* 0x002fe200008e0606 */
[----:B------:R-:W-:-:S04]  /*90d0*/  ISETP.GE.AND P1, PT, R4, 0x11, PT ;  /* 0x000000110400780c */ /* 0x000fc80003f26270 */
[----:B------:R-:W-:-:S04]  /*90e0*/  @P0 LOP3.LUT R7, R7, R6, RZ, 0x3c, !PT ;  /* 0x0000000607070212 */ /* 0x000fc800078e3cff */
[----:B------:R-:W-:-:S04]  /*90f0*/  @P0 LOP3.LUT R6, R7, R6, RZ, 0x3c, !PT ;  /* 0x0000000607060212 */ /* 0x000fc800078e3cff */
[----:B------:R-:W-:-:S05]  /*9100*/  @P0 LOP3.LUT R7, R7, R6, RZ, 0x3c, !PT ;  /* 0x0000000607070212 */ /* 0x000fca00078e3cff */
[----:B------:R-:W-:Y:S01]  /*9110*/  @!PT LDS RZ, [RZ] ;  /* 0x00000000fffff984 */ /* 0x000fe20000000800 */
[----:B------:R0:W-:Y:S04]  /*9120*/  @P0 LDGSTS.E.BYPASS.LTC128B.128 [R8+0xe400], desc[UR50][R6.64], !P2 ;  /* 0x0e40000006080fae */ /* 0x0001e8000d101d72 */
[----:B0-----:R-:W0:Y:S01]  /*9130*/  SHFL.IDX PT, R7, R0, 0x1, 0x181f ;  /* 0x00381f0000077f89 */ /* 0x001e2200000e0000 */
[----:B------:R-:W-:-:S03]  /*9140*/  @P1 IMAD R8, R5, 0x2, R22 ;  /* 0x0000000205081824 */ /* 0x000fc600078e0216 */
        /* <DEDUP_REMOVED lines=9> */
[----:B------:R-:W-:Y:S01]  /*91e0*/  @P1 LEA R8, R5, R22, 0x1 ;  /* 0x0000001605081211 */ /* 0x000fe200078e08ff */
        /* <DEDUP_REMOVED lines=9> */
[----:B------:R-:W-:Y:S01]  /*9280*/  @P1 IMAD R8, R5, 0x2, R22 ;  /* 0x0000000205081824 */ /* 0x000fe200078e0216 */
        /* <DEDUP_REMOVED lines=30> */
[----:B------:R-:W1:Y:S04]  /*9470*/  SHFL.IDX PT, R6, R2, 0x6, 0x181f ;  /* 0x00d81f0002067f89 */ /* 0x000e6800000e0000 */
[----:B------:R-:W2:Y:S04]  /*9480*/  SHFL.IDX PT, R2, R2, 0x7, 0x181f ;  /* 0x00f81f0002027f89 */ /* 0x000ea800000e0000 */
[----:B------:R-:W3:Y:S01]  /*9490*/  SHFL.IDX PT, R0, R0, 0x7, 0x181f ;  /* 0x00f81f0000007f89 */ /* 0x000ee200000e0000 */
[----:B0-----:R-:W-:-:S05]  /*94a0*/  @P1 LEA R7, P0, R28, R7, 0x1 ;  /* 0x000000071c071211 */ /* 0x001fca00078008ff */
[----:B-1----:R-:W-:-:S05]  /*94b0*/  @P1 IMAD.X R6, RZ, RZ, R6, P0 ;  /* 0x000000ffff061224 */ /* 0x002fca00000e0606 */
[----:B------:R-:W-:-:S04]  /*94c0*/  @P1 LOP3.LUT R7, R7, R6, RZ, 0x3c, !PT ;  /* 0x0000000607071212 */ /* 0x000fc800078e3cff */
[----:B------:R-:W-:-:S04]  /*94d0*/  @P1 LOP3.LUT R6, R7, R6, RZ, 0x3c, !PT ;  /* 0x0000000607061212 */ /* 0x000fc800078e3cff */
[----:B------:R-:W-:-:S05]  /*94e0*/  @P1 LOP3.LUT R7, R7, R6, RZ, 0x3c, !PT ;  /* 0x0000000607071212 */ /* 0x000fca00078e3cff */
[----:B--23--:R1:W-:Y:S02]  /*94f0*/  @P1 LDGSTS.E.BYPASS.LTC128B.128 [R8+0x11400], desc[UR50][R6.64], !P2 ;  /* 0x1140000006081fae */ /* 0x00c3e4000d101d72 */
.L_x_345:
[----:B------:R-:W-:-:S13]  /*9500*/  ISETP.GE.AND P0, PT, R4, 0x71, PT ;  /* 0x000000710400780c */ /* 0x000fda0003f06270 */
[----:B01----:R-:W-:Y:S01]  /*9510*/  @P0 LEA R6, P1, R28, R0, 0x1 ;  /* 0x000000001c060211 */ /* 0x003fe200078208ff */
[----:B------:R-:W-:-:S04]  /*9520*/  @P0 IMAD R5, R5, 0x2, R22 ;  /* 0x0000000205050824 */ /* 0x000fc800078e0216 */
[----:B------:R-:W-:-:S05]  /*9530*/  @P0 IMAD.X R7, RZ, RZ, R2, P1 ;  /* 0x000000ffff070224 */ /* 0x000fca00008e0602 */
[----:B------:R-:W-:Y:S01]  /*9540*/  @!PT LDS RZ, [RZ] ;  /* 0x00000000fffff984 */ /* 0x000fe20000000800 */
[----:B------:R-:W-:Y:S01]  /*9550*/  @!PT LDS RZ, [RZ] ;  /* 0x00000000fffff984 */ /* 0x000fe20000000800 */
[----:B------:R-:W-:Y:S01]  /*9560*/  @!PT LDS RZ, [RZ] ;  /* 0x00000000fffff984 */ /* 0x000fe20000000800 */
[----:B------:R0:W-:Y:S01]  /*9570*/  @P0 LDGSTS.E.BYPASS.LTC128B.128 [R5+0x11c00], desc[UR50][R6.64], !P2 ;  /* 0x11c0000006050fae */ /* 0x0001e2000d101d72 */
[----:B------:R-:W-:Y:S01]  /*9580*/  PLOP3.LUT P0, PT, PT, PT, PT, 0x80, 0x0 ;  /* 0x000000000000781c */ /* 0x000fe20003f0f070 */
[----:B------:R-:W-:-:S12]  /*9590*/  NOP ;  /* 0x0000000000007918 */ /* 0x000fd80000000000 */
.L_x_265:
        /* <DEDUP_REMOVED lines=11> */
.L_x_266:
[----:B------:R1:W5:Y:S01]  /*9650*/  LDL R0, [R1+0x8] ;  /* 0x0000080001007983 */ /* 0x0003620000100800 */
[----:B------:R1:W-:Y:S03]  /*9660*/  SYNCS.ARRIVE.TRANS64.A1T0 RZ, [R3+URZ+0x16830], RZ ;  /* 0x016830ff03ff79a7 */ /* 0x0003e6000810003f */
[----:B0-----:R1:W5:Y:S04]  /*9670*/  LDL.LU R5, [R1+0x20] ;  /* 0x0000200001057983 */ /* 0x0013680000300800 */
[----:B------:R1:W5:Y:S02]  /*9680*/  LDL.LU R4, [R1+0x28] ;  /* 0x0000280001047983 */ /* 0x0003640000300800 */
[----:B------:R-:W-:Y:S05]  /*9690*/  WARPSYNC.ALL ;  /* 0x0000000000007948 */ /* 0x000fea0003800000 */
[----:B------:R-:W-:Y:S01]  /*96a0*/  ULDC.64 UR4, c[0x0][0x298] ;  /* 0x0000a60000047ab9 */ /* 0x000fe20000000a00 */
[----:B------:R-:W-:Y:S01]  /*96b0*/  VIADD R2, R22, 0x8400 ;  /* 0x0000840016027836 */ /* 0x000fe20000000000 */
[----:B------:R-:W-:Y:S01]  /*96c0*/  BSSY B6, `(.L_x_267) ;  /* 0x000001f000067945 */ /* 0x000fe20003800000 */
[----:B------:R-:W-:Y:S03]  /*96d0*/  BAR.SYNC.DEFER_BLOCKING 0x8, 0x200 ;  /* 0x0208000000007b1d */ /* 0x000fe60000010000 */
[----:B------:R-:W-:-:S02]  /*96e0*/  LOP3.LUT P0, RZ, R2, 0x3ff, RZ, 0xc0, !PT ;  /* 0x000003ff02ff7812 */ /* 0x000fc4000780c0ff */
[----:B-----5:R-:W-:Y:S02]  /*96f0*/  LOP3.LUT P1, RZ, R0, 0x8, RZ, 0xc0, !PT ;  /* 0x0000000800ff7812 */ /* 0x020fe4000782c0ff */
[----:B------:R-:W-:Y:S01]  /*9700*/  SHF.R.S32.HI R0, RZ, 0x1f, R5 ;  /* 0x0000001fff007819 */ /* 0x000fe20000011405 */
[----:B-1----:R-:W-:Y:S01]  /*9710*/  IMAD.WIDE.U32 R2, R5, UR4, RZ ;  /* 0x0000000405027c25 */ /* 0x002fe2000f8e00ff */
[----:B------:R-:W-:Y:S02]  /*9720*/  SEL R29, R29, RZ, !P1 ;  /* 0x000000ff1d1d7207 */ /* 0x000fe40004800000 */
[----:B------:R-:W-:Y:S01]  /*9730*/  SEL R4, R4, RZ, !P1 ;  /* 0x000000ff04047207 */ /* 0x000fe20004800000 */
[----:B------:R-:W-:Y:S01]  /*9740*/  IMAD R0, R0, UR4, RZ ;  /* 0x0000000400007c24 */ /* 0x000fe2000f8e02ff */
[----:B------:R0:W-:Y:S03]  /*9750*/  STL.64 [R1+0x20], R2 ;  /* 0x0000200201007387 */ /* 0x0001e60000100a00 */
[----:B------:R-:W-:Y:S01]  /*9760*/  IMAD R0, R5, UR5, R0 ;  /* 0x0000000505007c24 */ /* 0x000fe2000f8e0200 */
[----:B------:R0:W-:Y:S03]  /*9770*/  STL [R1+0x30], R4 ;  /* 0x0000300401007387 */ /* 0x0001e60000100800 */
[----:B------:R-:W-:-:S05]  /*9780*/  IMAD.IADD R0, R3, 0x1, R0 ;  /* 0x0000000103007824 */ /* 0x000fca00078e0200 */
[----:B------:R0:W-:Y:S01]  /*9790*/  STL [R1+0x28], R0 ;  /* 0x0000280001007387 */ /* 0x0001e20000100800 */
[----:B------:R-:W-:Y:S05]  /*97a0*/  @!P0 BRA `(.L_x_268) ;  /* 0x0000000000408947 */ /* 0x000fea0003800000 */
[----:B0-----:R-:W-:Y:S01]  /*97b0*/  MOV R2, 0x0 ;  /* 0x0000000000027802 */ /* 0x001fe20000000f00 */
        /* <DEDUP_REMOVED lines=15> */
.L_x_268:
[----:B------:R-:W-:Y:S05]  /*98b0*/  BSYNC B6 ;  /* 0x0000000000067941 */ /* 0x000fea0003800000 */
.L_x_267:
[----:B0-----:R-:W2:Y:S01]  /*98c0*/  LDL.LU R0, [R1+0x30] ;  /* 0x0000300001007983 */ /* 0x001ea20000300800 */
[----:B------:R-:W-:Y:S01]  /*98d0*/  ULDC.64 UR4, c[0x0][0x2d8] ;  /* 0x0000b60000047ab9 */ /* 0x000fe20000000a00 */
[----:B------:R-:W0:Y:S01]  /*98e0*/  LDC R9, c[0x0][0x448] ;  /* 0x00011200ff097b82 */ /* 0x000e220000000800 */
[----:B------:R-:W-:Y:S01]  /*98f0*/  ULDC.64 UR6, c[0x0][0x2c8] ;  /* 0x0000b20000067ab9 */ /* 0x000fe20000000a00 */
[----:B------:R-:W3:Y:S01]  /*9900*/  LDL.LU R21, [R1+0x28] ;  /* 0x0000280001157983 */ /* 0x000ee20000300800 */
[----:B------:R-:W-:-:S03]  /*9910*/  ULDC.64 UR8, c[0x0][0x280] ;  /* 0x0000a00000087ab9 */ /* 0x000fc60000000a00 */
[----:B------:R-:W3:Y:S04]  /*9920*/  LDL.LU.64 R2, [R1+0x20] ;  /* 0x0000200001027983 */ /* 0x000ee80000300a00 */
[----:B------:R-:W4:Y:S04]  /*9930*/  LDL R20, [R1] ;  /* 0x0000000001147983 */ /* 0x000f280000100800 */
[----:B------:R1:W5:Y:S01]  /*9940*/  LDL R10, [R1+0x1c] ;  /* 0x00001c00010a7983 */ /* 0x0003620000100800 */
[----:B0-----:R-:W-:-:S13]  /*9950*/  ISETP.NE.AND P0, PT, R9, 0x1, PT ;  /* 0x000000010900780c */ /* 0x001fda0003f05270 */
[----:B------:R-:W0:Y:S08]  /*9960*/  @P0 LDC R5, c[0x0][0x450] ;  /* 0x00011400ff050b82 */ /* 0x000e300000000800 */
[----:B------:R-:W1:Y:S01]  /*9970*/  @P0 LDC R8, c[0x0][0x450] ;  /* 0x00011400ff080b82 */ /* 0x000e620000000800 */
[----:B--2---:R-:W-:Y:S01]  /*9980*/  IMAD.MOV.U32 R4, RZ, RZ, R0 ;  /* 0x000000ffff047224 */ /* 0x004fe200078e0000 */
[----:B---3--:R-:W-:-:S02]  /*9990*/  MOV R3, R21 ;  /* 0x0000001500037202 */ /* 0x008fc40000000f00 */
[----:B------:R-:W2:Y:S01]  /*99a0*/  S2R R21, SR_TID.X ;  /* 0x0000000000157919 */ /* 0x000ea20000002100 */
[----:B----4-:R-:W-:Y:S02]  /*99b0*/  IMAD R0, R20, UR4, RZ ;  /* 0x0000000414007c24 */ /* 0x010fe4000f8e02ff */
[----:B------:R-:W3:Y:S01]  /*99c0*/  S2R R20, SR_TID.X ;  /* 0x0000000000147919 */ /* 0x000ee20000002100 */
[----:B------:R-:W-:-:S04]  /*99d0*/  IMAD.WIDE.U32 R2, R18, UR4, R2 ;  /* 0x0000000412027c25 */ /* 0x000fc8000f8e0002 */
[----:B------:R-:W-:Y:S01]  /*99e0*/  IMAD R0, R18, UR5, R0 ;  /* 0x0000000512007c24 */ /* 0x000fe2000f8e0200 */
[----:B------:R-:W-:-:S03]  /*99f0*/  ULDC.64 UR4, c[0x0][0x2e0] ;  /* 0x0000b80000047ab9 */ /* 0x000fc60000000a00 */
[----:B------:R-:W-:Y:S02]  /*9a00*/  IMAD.IADD R3, R3, 0x1, R0 ;  /* 0x0000000103037824 */ /* 0x000fe400078e0200 */
[----:B------:R-:W-:Y:S02]  /*9a10*/  IMAD R0, R4, UR4, RZ ;  /* 0x0000000404007c24 */ /* 0x000fe4000f8e02ff */
[----:B------:R-:W4:Y:S01]  /*9a20*/  @P0 LDC R4, c[0x0][0x44c] ;  /* 0x00011300ff040b82 */ /* 0x000f220000000800 */
[----:B------:R-:W-:-:S04]  /*9a30*/  IMAD.WIDE.U32 R2, R29, UR4, R2 ;  /* 0x000000041d027c25 */ /* 0x000fc8000f8e0002 */
[----:B------:R-:W-:Y:S01]  /*9a40*/  IMAD R0, R29, UR5, R0 ;  /* 0x000000051d007c24 */ /* 0x000fe2000f8e0200 */
[----:B------:R-:W-:-:S03]  /*9a50*/  ULDC.64 UR4, c[0x0][0x2d0] ;  /* 0x0000b40000047ab9 */ /* 0x000fc60000000a00 */
[----:B------:R-:W-:Y:S02]  /*9a60*/  IMAD.IADD R3, R3, 0x1, R0 ;  /* 0x0000000103037824 */ /* 0x000fe400078e0200 */
[----:B--2---:R-:W-:Y:S01]  /*9a70*/  IMAD.SHL.U32 R21, R21, 0x10, RZ ;  /* 0x0000001015157824 */ /* 0x004fe200078e00ff */
[----:B---3--:R-:W-:-:S04]  /*9a80*/  LOP3.LUT R20, R20, 0x7f, RZ, 0xc0, !PT ;  /* 0x0000007f14147812 */ /* 0x008fc800078ec0ff */
[----:B------:R-:W-:Y:S02]  /*9a90*/  LOP3.LUT R21, R21, 0x70, RZ, 0xc0, !PT ;  /* 0x0000007015157812 */ /* 0x000fe400078ec0ff */
[----:B------:R-:W-:-:S04]  /*9aa0*/  SHF.R.U32.HI R20, RZ, 0x3, R20 ;  /* 0x00000003ff147819 */ /* 0x000fc80000011614 */
[----:B------:R-:W-:Y:S02]  /*9ab0*/  LOP3.LUT R20, R20, R21, RZ, 0xfc, !PT ;  /* 0x0000001514147212 */ /* 0x000fe400078efcff */
[----:B------:R2:W5:Y:S03]  /*9ac0*/  LDL R21, [R1+0x2c] ;  /* 0x00002c0001157983 */ /* 0x0005660000100800 */
[----:B------:R-:W-:-:S04]  /*9ad0*/  IMAD R6, R17, 0xc0, R20 ;  /* 0x000000c011067824 */ /* 0x000fc800078e0214 */
[----:B----4-:R-:W-:-:S04]  /*9ae0*/  @P0 IMAD.HI.U32 R0, R6, R4, RZ ;  /* 0x0000000406000227 */ /* 0x010fc800078e00ff */
[----:B------:R-:W-:Y:S01]  /*9af0*/  IMAD.MOV.U32 R4, RZ, RZ, R6 ;  /* 0x000000ffff047224 */ /* 0x000fe200078e0006 */
[----:B0-----:R-:W-:-:S04]  /*9b00*/  @P0 SHF.R.U32.HI R4, RZ, R5, R0 ;  /* 0x00000005ff040219 */ /* 0x001fc80000011600 */
[----:B------:R-:W-:-:S05]  /*9b10*/  SHF.R.S32.HI R0, RZ, 0x1f, R4 ;  /* 0x0000001fff007819 */ /* 0x000fca0000011404 */
[----:B------:R-:W-:-:S04]  /*9b20*/  IMAD R0, R0, UR4, RZ ;  /* 0x0000000400007c24 */ /* 0x000fc8000f8e02ff */
[C---:B------:R-:W-:Y:S02]  /*9b30*/  IMAD R7, R4.reuse, UR5, R0 ;  /* 0x0000000504077c24 */ /* 0x040fe4000f8e0200 */
[----:B------:R-:W-:Y:S02]  /*9b40*/  IMAD.MOV R0, RZ, RZ, -R4 ;  /* 0x000000ffff007224 */ /* 0x000fe400078e0a04 */
[----:B------:R-:W-:-:S04]  /*9b50*/  IMAD.WIDE.U32 R4, R4, UR4, R2 ;  /* 0x0000000404047c25 */ /* 0x000fc8000f8e0002 */
[----:B------:R-:W-:Y:S02]  /*9b60*/  IMAD R0, R9, R0, R6 ;  /* 0x0000000009007224 */ /* 0x000fe400078e0206 */
[----:B------:R-:W-:-:S03]  /*9b70*/  IMAD.IADD R5, R5, 0x1, R7 ;  /* 0x0000000105057824 */ /* 0x000fc600078e0207 */
[----:B------:R-:W-:-:S05]  /*9b80*/  SHF.R.S32.HI R7, RZ, 0x1f, R0 ;  /* 0x0000001fff077819 */ /* 0x000fca0000011400 */
[----:B------:R-:W-:Y:S02]  /*9b90*/  IMAD R7, R7, UR6, RZ ;  /* 0x0000000607077c24 */ /* 0x000fe4000f8e02ff */
[----:B------:R-:W-:-:S04]  /*9ba0*/  IMAD.WIDE.U32 R4, R0, UR6, R4 ;  /* 0x0000000600047c25 */ /* 0x000fc8000f8e0004 */
[----:B------:R-:W-:-:S04]  /*9bb0*/  IMAD R7, R0, UR7, R7 ;  /* 0x0000000700077c24 */ /* 0x000fc8000f8e0207 */
[----:B------:R-:W-:Y:S02]  /*9bc0*/  IMAD.IADD R5, R5, 0x1, R7 ;  /* 0x0000000105057824 */ /* 0x000fe400078e0207 */
[----:B------:R-:W0:Y:S01]  /*9bd0*/  @P0 LDC R7, c[0x0][0x44c] ;  /* 0x00011300ff070b82 */ /* 0x000e220000000800 */
[----:B------:R-:W-:-:S04]  /*9be0*/  LEA R0, P1, R4, UR8, 0x1 ;  /* 0x0000000804007c11 */ /* 0x000fc8000f8208ff */
[----:B------:R-:W-:Y:S02]  /*9bf0*/  LEA.HI.X R4, R4, UR9, R5, 0x1, P1 ;  /* 0x0000000904047c11 */ /* 0x000fe400088f0c05 */
[----:B------:R-:W-:-:S05]  /*9c00*/  IADD3 R5, R6, 0x80, RZ ;  /* 0x0000008006057810 */ /* 0x000fca0007ffe0ff */
[----:B------:R-:W-:Y:S01]  /*9c10*/  IMAD.MOV.U32 R6, RZ, RZ, R5 ;  /* 0x000000ffff067224 */ /* 0x000fe200078e0005 */
[----:B------:R-:W3:Y:S01]  /*9c20*/  S2R R20, SR_TID.X ;  /* 0x0000000000147919 */ /* 0x000ee20000002100 */
[----:B0-----:R-:W-:-:S05]  /*9c30*/  @P0 IMAD.HI.U32 R7, R5, R7, RZ ;  /* 0x0000000705070227 */ /* 0x001fca00078e00ff */
[----:B-1----:R-:W-:-:S05]  /*9c40*/  @P0 SHF.R.U32.HI R6, RZ, R8, R7 ;  /* 0x00000008ff060219 */ /* 0x002fca0000011607 */
[----:B------:R-:W-:-:S04]  /*9c50*/  IMAD.MOV R7, RZ, RZ, -R6 ;  /* 0x000000ffff077224 */ /* 0x000fc800078e0a06 */
[----:B------:R-:W-:Y:S01]  /*9c60*/  IMAD R5, R9, R7, R5 ;  /* 0x0000000709057224 */ /* 0x000fe200078e0205 */
[----:B------:R-:W-:Y:S01]  /*9c70*/  SHF.R.S32.HI R7, RZ, 0x1f, R6 ;  /* 0x0000001fff077819 */ /* 0x000fe20000011406 */
[----:B------:R-:W-:-:S04]  /*9c80*/  IMAD.WIDE.U32 R2, R6, UR4, R2 ;  /* 0x0000000406027c25 */ /* 0x000fc8000f8e0002 */
[----:B------:R-:W-:Y:S01]  /*9c90*/  IMAD R7, R7, UR4, RZ ;  /* 0x0000000407077c24 */ /* 0x000fe2000f8e02ff */
[----:B------:R-:W-:-:S03]  /*9ca0*/  ULDC UR4, c[0x0][0x2b8] ;  /* 0x0000ae0000047ab9 */ /* 0x000fc60000000800 */
[----:B------:R-:W-:Y:S01]  /*9cb0*/  IMAD R7, R6, UR5, R7 ;  /* 0x0000000506077c24 */ /* 0x000fe2000f8e0207 */
[----:B------:R-:W-:-:S03]  /*9cc0*/  SHF.R.S32.HI R6, RZ, 0x1f, R5 ;  /* 0x0000001fff067819 */ /* 0x000fc60000011405 */
[----:B------:R-:W-:Y:S02]  /*9cd0*/  IMAD.IADD R3, R3, 0x1, R7 ;  /* 0x0000000103037824 */ /* 0x000fe400078e0207 */
[----:B------:R-:W-:Y:S02]  /*9ce0*/  IMAD R6, R6, UR6, RZ ;  /* 0x0000000606067c24 */ /* 0x000fe4000f8e02ff */
[----:B------:R-:W-:-:S04]  /*9cf0*/  IMAD.WIDE.U32 R2, R5, UR6, R2 ;  /* 0x0000000605027c25 */ /* 0x000fc8000f8e0002 */
[----:B------:R-:W-:Y:S01]  /*9d00*/  IMAD R6, R5, UR7, R6 ;  /* 0x0000000705067c24 */ /* 0x000fe2000f8e0206 */
[----:B------:R-:W-:-:S03]  /*9d10*/  LEA R5, P1, R2, UR8, 0x1 ;  /* 0x0000000802057c11 */ /* 0x000fc6000f8208ff */
[----:B------:R-:W-:Y:S01]  /*9d20*/  IMAD.IADD R6, R3, 0x1, R6 ;  /* 0x0000000103067824 */ /* 0x000fe200078e0206 */
[----:B------:R-:W-:Y:S01]  /*9d30*/  ISETP.GE.AND P0, PT, R28, UR4, PT ;  /* 0x000000041c007c0c */ /* 0x000fe2000bf06270 */
[----:B------:R-:W-:Y:S01]  /*9d40*/  UMOV UR4, 0xffffffff ;  /* 0xffffffff00047882 */ /* 0x000fe20000000000 */
[----:B---3--:R-:W-:Y:S02]  /*9d50*/  LOP3.LUT R20, R20, 0x7f, RZ, 0xc0, !PT ;  /* 0x0000007f14147812 */ /* 0x008fe400078ec0ff */
[----:B------:R-:W-:Y:S02]  /*9d60*/  LEA.HI.X R2, R2, UR9, R6, 0x1, P1 ;  /* 0x0000000902027c11 */ /* 0x000fe400088f0c06 */
[----:B------:R-:W-:Y:S01]  /*9d70*/  SHF.R.U32.HI R20, RZ, 0x3, R20 ;  /* 0x00000003ff147819 */ /* 0x000fe20000011614 */
[----:B--2---:R-:W-:Y:S06]  /*9d80*/  BRA.DIV UR4, `(.L_x_269) ;  /* 0x0000003a04e87947 */ /* 0x004fec000b800000 */
[----:B------:R-:W0:Y:S01]  /*9d90*/  SHFL.IDX PT, R7, R0, RZ, 0x181f ;  /* 0x00181fff00077589 */ /* 0x000e2200000e0000 */
[----:B-----5:R-:W-:Y:S02]  /*9da0*/  IMAD R3, R21, R9, RZ ;  /* 0x0000000915037224 */ /* 0x020fe400078e02ff */
[----:B------:R-:W-:Y:S01]  /*9db0*/  IMAD R17, R17, 0xc0, R20 ;  /* 0x000000c011117824 */ /* 0x000fe200078e0214 */
[----:B------:R-:W1:Y:S04]  /*9dc0*/  SHFL.IDX PT, R6, R4, RZ, 0x181f ;  /* 0x00181fff04067589 */ /* 0x000e6800000e0000 */
[----:B------:R-:W-:-:S13]  /*9dd0*/  ISETP.GE.AND P2, PT, R17, R3, PT ;  /* 0x000000031100720c */ /* 0x000fda0003f46270 */
[----:B0-----:R-:W-:-:S05]  /*9de0*/  @!P2 LEA R7, P1, R28, R7, 0x1 ;  /* 0x000000071c07a211 */ /* 0x001fca00078208ff */
[----:B-1----:R-:W-:-:S05]  /*9df0*/  @!P2 IMAD.X R6, RZ, RZ, R6, P1 ;  /* 0x000000ffff06a224 */ /* 0x002fca00008e0606 */
[----:B------:R-:W-:-:S04]  /*9e00*/  @!P2 LOP3.LUT R7, R7, R6, RZ, 0x3c, !PT ;  /* 0x000000060707a212 */ /* 0x000fc800078e3cff */
[----:B------:R-:W-:-:S04]  /*9e10*/  @!P2 LOP3.LUT R6, R7, R6, RZ, 0x3c, !PT ;  /* 0x000000060706a212 */ /* 0x000fc800078e3cff */
[----:B------:R-:W-:-:S05]  /*9e20*/  @!P2 LOP3.LUT R7, R7, R6, RZ, 0x3c, !PT ;  /* 0x000000060707a212 */ /* 0x000fca00078e3cff */
[----:B------:R-:W-:Y:S01]  /*9e30*/  @!PT LDS RZ, [RZ] ;  /* 0x00000000fffff984 */ /* 0x000fe20000000800 */
[----:B------:R0:W-:Y:S02]  /*9e40*/  @!P2 LDGSTS.E.BYPASS.LTC128B.128 [R10+0x8400], desc[UR50][R6.64], !P0 ;  /* 0x08400000060aafae */ /* 0x0001e4000c101d72 */
[----:B0-----:R-:W-:Y:S02]  /*9e50*/  VIADD R6, R17, 0x10 ;  /* 0x0000001011067836 */ /* 0x001fe40000000000 */
[----:B------:R-:W0:Y:S03]  /*9e60*/  SHFL.IDX PT, R7, R0, 0x1, 0x181f ;  /* 0x00381f0000077f89 */ /* 0x000e2600000e0000 */
[----:B------:R-:W-:Y:S02]  /*9e70*/  ISETP.GE.AND P1, PT, R6, R3, PT ;  /* 0x000000030600720c */ /* 0x000fe40003f26270 */
[----:B------:R-:W1:Y:S11]  /*9e80*/  SHFL.IDX PT, R6, R4, 0x1, 0x181f ;  /* 0x00381f0004067f89 */ /* 0x000e7600000e0000 */
[----:B0-----:R-:W-:-:S05]  /*9e90*/  @!P1 LEA R7, P2, R28, R7, 0x1 ;  /* 0x000000071c079211 */ /* 0x001fca00078408ff */
[----:B-1----:R-:W-:-:S05]  /*9ea0*/  @!P1 IMAD.X R6, RZ, RZ, R6, P2 ;  /* 0x000000ffff069224 */ /* 0x002fca00010e0606 */
[----:B------:R-:W-:-:S04]  /*9eb0*/  @!P1 LOP3.LUT R7, R7, R6, RZ, 0x3c, !PT ;  /* 0x0000000607079212 */ /* 0x000fc800078e3cff */
[----:B------:R-:W-:-:S04]  /*9ec0*/  @!P1 LOP3.LUT R6, R7, R6, RZ, 0x3c, !PT ;  /* 0x0000000607069212 */ /* 0x000fc800078e3cff */
[----:B------:R-:W-:-:S05]  /*9ed0*/  @!P1 LOP3.LUT R7, R7, R6, RZ, 0x3c, !PT ;  /* 0x0000000607079212 */ /* 0x000fca00078e3cff */
[----:B------:R0:W-:Y:S02]  /*9ee0*/  @!P1 LDGSTS.E.BYPASS.LTC128B.128 [R10+0x8c00], desc[UR50][R6.64], !P0 ;  /* 0x08c00000060a9fae */ /* 0x0001e4000c101d72 */
[----:B0-----:R-:W-:Y:S02]  /*9ef0*/  IADD3 R6, R17, 0x20, RZ ;  /* 0x0000002011067810 */ /* 0x001fe40007ffe0ff */
[----:B------:R-:W0:Y:S02]  /*9f00*/  SHFL.IDX PT, R7, R0, 0x2, 0x181f ;  /* 0x00581f0000077f89 */ /* 0x000e2400000e0000 */
        /* <DEDUP_REMOVED lines=41> */
[----:B------:R-:W1:Y:S04]  /*a1a0*/  SHFL.IDX PT, R6, R4, 0x6, 0x181f ;  /* 0x00d81f0004067f89 */ /* 0x000e6800000e0000 */
[----:B------:R-:W-:Y:S07]  /*a1b0*/  SHFL.IDX PT, R4, R4, 0x7, 0x181f ;  /* 0x00f81f0004047f89 */ /* 0x000fee00000e0000 */
[----:B0-----:R-:W-:-:S05]  /*a1c0*/  @!P1 LEA R7, P2, R28, R7, 0x1 ;  /* 0x000000071c079211 */ /* 0x001fca00078408ff */
[----:B-1----:R-:W-:-:S05]  /*a1d0*/  @!P1 IMAD.X R6, RZ, RZ, R6, P2 ;  /* 0x000000ffff069224 */ /* 0x002fca00010e0606 */
[----:B------:R-:W-:-:S04]  /*a1e0*/  @!P1 LOP3.LUT R7, R7, R6, RZ, 0x3c, !PT ;  /* 0x0000000607079212 */ /* 0x000fc800078e3cff */
[----:B------:R-:W-:-:S04]  /*a1f0*/  @!P1 LOP3.LUT R6, R7, R6, RZ, 0x3c, !PT ;  /* 0x0000000607069212 */ /* 0x000fc800078e3cff */
[----:B------:R-:W-:-:S05]  /*a200*/  @!P1 LOP3.LUT R7, R7, R6, RZ, 0x3c, !PT ;  /* 0x0000000607079212 */ /* 0x000fca00078e3cff */
[----:B------:R0:W-:Y:S04]  /*a210*/  @!P1 LDGSTS.E.BYPASS.LTC128B.128 [R10+0xb400], desc[UR50][R6.64], !P0 ;  /* 0x0b400000060a9fae */ /* 0x0001e8000c101d72 */
[----:B0-----:R0:W1:Y:S02]  /*a220*/  SHFL.IDX PT, R6, R0, 0x7, 0x181f ;  /* 0x00f81f0000067f89 */ /* 0x00106400000e0000 */
[----:B0-----:R-:W-:-:S05]  /*a230*/  VIADD R0, R17, 0x80 ;  /* 0x0000008011007836 */ /* 0x001fca0000000000 */
[----:B------:R-:W-:Y:S01]  /*a240*/  ISETP.GE.AND P1, PT, R0, R3, PT ;  /* 0x000000030000720c */ /* 0x000fe20003f26270 */
[----:B------:R-:W-:-:S05]  /*a250*/  VIADD R0, R17, 0x70 ;  /* 0x0000007011007836 */ /* 0x000fca0000000000 */
[----:B------:R-:W-:Y:S02]  /*a260*/  ISETP.GE.AND P2, PT, R0, R3, PT ;  /* 0x000000030000720c */ /* 0x000fe40003f46270 */
[----:B------:R-:W-:Y:S11]  /*a270*/  SHFL.IDX PT, R0, R2, RZ, 0x181f ;  /* 0x00181fff02007589 */ /* 0x000ff600000e0000 */
[----:B-1----:R-:W-:-:S05]  /*a280*/  @!P2 LEA R6, P3, R28, R6, 0x1 ;  /* 0x000000061c06a211 */ /* 0x002fca00078608ff */
[----:B------:R-:W-:Y:S02]  /*a290*/  @!P2 IMAD.X R7, RZ, RZ, R4, P3 ;  /* 0x000000ffff07a224 */ /* 0x000fe400018e0604 */
[----:B------:R-:W0:Y:S04]  /*a2a0*/  SHFL.IDX PT, R4, R5, RZ, 0x181f ;  /* 0x00181fff05047589 */ /* 0x000e2800000e0000 */
[----:B------:R1:W-:Y:S01]  /*a2b0*/  @!P2 LDGSTS.E.BYPASS.LTC128B.128 [R10+0xbc00], desc[UR50][R6.64], !P0 ;  /* 0x0bc00000060aafae */ /* 0x0003e2000c101d72 */
[----:B0-----:R-:W-:-:S05]  /*a2c0*/  @!P1 LEA R4, P3, R28, R4, 0x1 ;  /* 0x000000041c049211 */ /* 0x001fca00078608ff */
[----:B------:R-:W-:Y:S02]  /*a2d0*/  @!P1 IMAD.X R0, RZ, RZ, R0, P3 ;  /* 0x000000ffff009224 */ /* 0x000fe400018e0600 */
[----:B-1----:R-:W-:Y:S02]  /*a2e0*/  @!P1 IMAD.MOV.U32 R6, RZ, RZ, R4 ;  /* 0x000000ffff069224 */ /* 0x002fe400078e0004 */
[----:B------:R-:W-:Y:S01]  /*a2f0*/  @!P1 IMAD.MOV.U32 R7, RZ, RZ, R0 ;  /* 0x000000ffff079224 */ /* 0x000fe200078e0000 */
[----:B------:R-:W-:-:S04]  /*a300*/  IADD3 R0, R17, 0x90, RZ ;  /* 0x0000009011007810 */ /* 0x000fc80007ffe0ff */
[----:B------:R0:W-:Y:S01]  /*a310*/  @!P1 LDGSTS.E.BYPASS.LTC128B.128 [R10+0xc400], desc[UR50][R6.64], !P0 ;  /* 0x0c400000060a9fae */ /* 0x0001e2000c101d72 */
[----:B------:R-:W-:-:S03]  /*a320*/  ISETP.GE.AND P1, PT, R0, R3, PT ;  /* 0x000000030000720c */ /* 0x000fc60003f26270 */
[----:B------:R-:W-:Y:S04]  /*a330*/  SHFL.IDX PT, R0, R2, 0x1, 0x181f ;  /* 0x00381f0002007f89 */ /* 0x000fe800000e0000 */
[----:B0-----:R-:W0:Y:S06]  /*a340*/  SHFL.IDX PT, R6, R5, 0x1, 0x181f ;  /* 0x00381f0005067f89 */ /* 0x001e2c00000e0000 */
[----:B0-----:R-:W-:-:S05]  /*a350*/  @!P1 LEA R6, P2, R28, R6, 0x1 ;  /* 0x000000061c069211 */ /* 0x001fca00078408ff */
[----:B------:R-:W-:-:S04]  /*a360*/  @!P1 IMAD.X R0, RZ, RZ, R0, P2 ;  /* 0x000000ffff009224 */ /* 0x000fc800010e0600 */
[----:B------:R-:W-:Y:S02]  /*a370*/  @!P1 IMAD.MOV.U32 R7, RZ, RZ, R0 ;  /* 0x000000ffff079224 */ /* 0x000fe400078e0000 */
[----:B------:R-:W-:-:S03]  /*a380*/  VIADD R0, R17, 0xa0 ;  /* 0x000000a011007836 */ /* 0x000fc60000000000 */
[----:B------:R0:W-:Y:S02]  /*a390*/  @!P1 LDGSTS.E.BYPASS.LTC128B.128 [R10+0xcc00], desc[UR50][R6.64], !P0 ;  /* 0x0cc00000060a9fae */ /* 0x0001e4000c101d72 */
[----:B------:R-:W-:Y:S02]  /*a3a0*/  ISETP.GE.AND P2, PT, R0, R3, PT ;  /* 0x000000030000720c */ /* 0x000fe40003f46270 */
[----:B------:R-:W-:Y:S04]  /*a3b0*/  SHFL.IDX PT, R0, R2, 0x2, 0x181f ;  /* 0x00581f0002007f89 */ /* 0x000fe800000e0000 */
[----:B0-----:R-:W0:Y:S07]  /*a3c0*/  SHFL.IDX PT, R6, R5, 0x2, 0x181f ;  /* 0x00581f0005067f89 */ /* 0x001e2e00000e0000 */
[----:B0-----:R-:W-:-:S05]  /*a3d0*/  @!P2 LEA R6, P1, R28, R6, 0x1 ;  /* 0x000000061c06a211 */ /* 0x001fca00078208ff */
[----:B------:R-:W-:-:S04]  /*a3e0*/  @!P2 IMAD.X R0, RZ, RZ, R0, P1 ;  /* 0x000000ffff00a224 */ /* 0x000fc800008e0600 */
[----:B------:R-:W-:Y:S02]  /*a3f0*/  @!P2 IMAD.MOV.U32 R7, RZ, RZ, R0 ;  /* 0x000000ffff07a224 */ /* 0x000fe400078e0000 */
[----:B------:R0:W1:Y:S04]  /*a400*/  SHFL.IDX PT, R0, R2, 0x3, 0x181f ;  /* 0x00781f0002007f89 */ /* 0x00006800000e0000 */
[----:B------:R0:W-:Y:S04]  /*a410*/  @!P2 LDGSTS.E.BYPASS.LTC128B.128 [R10+0xd400], desc[UR50][R6.64], !P0 ;  /* 0x0d400000060aafae */ /* 0x0001e8000c101d72 */
[----:B------:R0:W2:Y:S02]  /*a420*/  SHFL.IDX PT, R2, R5, 0x3, 0x181f ;  /* 0x00781f0005027f89 */ /* 0x0000a400000e0000 */
.L_x_370:
[----:B------:R-:W-:-:S05]  /*a430*/  VIADD R17, R17, 0xb0 ;  /* 0x000000b011117836 */ /* 0x000fca0000000000 */
[----:B------:R-:W-:-:S13]  /*a440*/  ISETP.GE.AND P1, PT, R17, R3, PT ;  /* 0x000000031100720c */ /* 0x000fda0003f26270 */
[----:B0-2---:R-:W-:-:S05]  /*a450*/  @!P1 LEA R2, P2, R28, R2, 0x1 ;  /* 0x000000021c029211 */ /* 0x005fca00078408ff */
[----:B-1----:R-:W-:-:S05]  /*a460*/  @!P1 IMAD.X R3, RZ, RZ, R0, P2 ;  /* 0x000000ffff039224 */ /* 0x002fca00010e0600 */
[----:B------:R-:W-:Y:S01]  /*a470*/  @!PT LDS RZ, [RZ] ;  /* 0x00000000fffff984 */ /* 0x000fe20000000800 */
[----:B------:R-:W-:Y:S01]  /*a480*/  @!PT LDS RZ, [RZ] ;  /* 0x00000000fffff984 */ /* 0x000fe20000000800 */
[----:B------:R-:W-:Y:S01]  /*a490*/  @!PT LDS RZ, [RZ] ;  /* 0x00000000fffff984 */ /* 0x000fe20000000800 */
[----:B------:R0:W-:Y:S01]  /*a4a0*/  @!P1 LDGSTS.E.BYPASS.LTC128B.128 [R10+0xdc00], desc[UR50][R2.64], !P0 ;  /* 0x0dc00000020a9fae */ /* 0x0001e2000c101d72 */
[----:B------:R-:W-:Y:S01]  /*a4b0*/  PLOP3.LUT P0, PT, PT, PT, PT, 0x80, 0x0 ;  /* 0x000000000000781c */ /* 0x000fe20003f0f070 */
[----:B------:R-:W-:-:S12]  /*a4c0*/  NOP ;  /* 0x0000000000007918 */ /* 0x000fd80000000000 */
.L_x_270:
[----:B------:R-:W-:Y:S02]  /*a4d0*/  PLOP3.LUT P1, PT, P1, P0, PT, 0xa2, 0x0 ;  /* 0x000000000000781c */ /* 0x000fe40000f21472 */
[----:B------:R-:W-:-:S08]  /*a4e0*/  @P0 R2UR P1, UR4, R22 ;  /* 0x00000000160402ca */ /* 0x000fd00000020000 */
[----:B------:R-:W-:-:S05]  /*a4f0*/  @P0 PLOP3.LUT P0, PT, P1, PT, PT, 0x80, 0x0 ;  /* 0x000000000000081c */ /* 0x000fca0000f0f070 */
[----:B------:R-:W-:Y:S01]  /*a500*/  @!P1 SYNCS.ARRIVE.TRANS64.RED.A0T1 RZ, [UR4+0x16800], RZ ;  /* 0x016800ffffff99a7 */ /* 0x000fe20008200404 */
[----:B------:R-:W-:Y:S07]  /*a510*/  @!P1 ARRIVES.LDGSTSBAR.64.TRANSCNT [UR4+0x16800] ;  /* 0x01680000ff0099b0 */ /* 0x000fee0008000a84 */
[----:B------:R-:W-:Y:S05]  /*a520*/  @P0 BRA.U.ANY `(.L_x_270) ;  /* 0xfffffffd00e80947 */ /* 0x000fea000393ffff */
[----:B0-----:R-:W2:Y:S02]  /*a530*/  LDL.LU R2, [R1+0x38] ;  /* 0x0000380001027983 */ /* 0x001ea40000300800 */
[----:B--2---:R-:W-:-:S04]  /*a540*/  IADD3 R2, R2, 0x1, RZ ;  /* 0x0000000102027810 */ /* 0x004fc80007ffe0ff */
[----:B------:R-:W-:Y:S01]  /*a550*/  LEA.HI R0, R2, R2, RZ, 0x1 ;  /* 0x0000000202007211 */ /* 0x000fe200078f08ff */
[----:B------:R0:W-:Y:S03]  /*a560*/  STL [R1+0x38], R2 ;  /* 0x0000380201007387 */ /* 0x0001e60000100800 */
[----:B------:R-:W-:-:S05]  /*a570*/  LOP3.LUT R0, R0, 0xfffffffe, RZ, 0xc0, !PT ;  /* 0xfffffffe00007812 */ /* 0x000fca00078ec0ff */
[----:B------:R-:W-:-:S05]  /*a580*/  IMAD.IADD R0, R2, 0x1, -R0 ;  /* 0x0000000102007824 */ /* 0x000fca00078e0a00 */
[----:B------:R-:W-:Y:S01]  /*a590*/  SHF.L.U32 R3, R0, 0x1f, RZ ;  /* 0x0000001f00037819 */ /* 0x000fe200000006ff */
[----:B------:R-:W-:Y:S01]  /*a5a0*/  NOP ;  /* 0x0000000000007918 */ /* 0x000fe20000000000 */
[----:B0-----:R-:W2:Y:S01]  /*a5b0*/  LDL R2, [R1+0x10] ;  /* 0x0000100001027983 */ /* 0x001ea20000100800 */
[----:B------:R0:W-:Y:S01]  /*a5c0*/  SYNCS.ARRIVE.TRANS64.A1T0 RZ, [R22+URZ+0x16800], RZ ;  /* 0x016800ff16ff79a7 */ /* 0x0001e2000810003f */
[----:B------:R-:W-:Y:S01]  /*a5d0*/  BSSY B0, `(.L_x_271) ;  /* 0x0000004000007945 */ /* 0x000fe20003800000 */
[----:B------:R-:W1:Y:S01]  /*a5e0*/  SYNCS.PHASECHK.TRANS64.TRYWAIT P0, [R22+URZ+0x16820], R3 ;  /* 0x01682003160075a7 */ /* 0x000e62000800017f */
[----:B--2---:R-:W-:Y:S02]  /*a5f0*/  ISETP.GE.AND P1, PT, R2, 0x81, PT ;  /* 0x000000810200780c */ /* 0x004fe40003f26270 */
[----:B01----:R-:W-:Y:S11]  /*a600*/  @!P0 BRA `(.L_x_272) ;  /* 0x0000004000ac8947 */ /* 0x003ff60003800000 */
.L_x_371:
[----:B------:R-:W-:Y:S05]  /*a610*/  BSYNC B0 ;  /* 0x0000000000007941 */ /* 0x000fea0003800000 */
.L_x_271:
[----:B------:R-:W-:Y:S04]  /*a620*/  BSSY B0, `(.L_x_273) ;  /* 0x0000106000007945 */ /* 0x000fe80003800000 */
[----:B------:R-:W-:Y:S05]  /*a630*/  @!P1 BRA `(.L_x_274) ;  /* 0x0000001000109947 */ /* 0x000fea0003800000 */
[----:B------:R-:W2:Y:S01]  /*a640*/  LDL.LU R0, [R1+0x34] ;  /* 0x0000340001007983 */ /* 0x000ea20000300800 */
[----:B------:R-:W-:Y:S01]  /*a650*/  ULDC UR4, c[0x0][0x2f4] ;  /* 0x0000bd0000047ab9 */ /* 0x000fe20000000800 */
[----:B------:R-:W-:Y:S01]  /*a660*/  IMAD.MOV.U32 R17, RZ, RZ, R27 ;  /* 0x000000ffff117224 */ /* 0x000fe200078e001b */
[----:B------:R-:W-:Y:S01]  /*a670*/  ISETP.GE.AND P1, PT, R28, UR4, PT ;  /* 0x000000041c007c0c */ /* 0x000fe2000bf26270 */
[----:B------:R-:W-:Y:S02]  /*a680*/  IMAD.MOV.U32 R6, RZ, RZ, R25 ;  /* 0x000000ffff067224 */ /* 0x000fe400078e0019 */
[----:B------:R-:W-:Y:S01]  /*a690*/  IMAD.MOV.U32 R29, RZ, RZ, R26 ;  /* 0x000000ffff1d7224 */ /* 0x000fe200078e001a */
[----:B--2---:R-:W-:-:S09]  /*a6a0*/  LEA.HI.SX32 R7, R0, 0xfffffffe, 0x19 ;  /* 0xfffffffe00077811 */ /* 0x004fd200078fcaff */
.L_x_287:
[----:B------:R-:W2:Y:S01]  /*a6b0*/  LDL R9, [R1+0x14] ;  /* 0x0000140001097983 */ /* 0x000ea20000100800 */
[----:B0-----:R-:W0:Y:S03]  /*a6c0*/  LDC R3, c[0x0][0x430] ;  /* 0x00010c00ff037b82 */ /* 0x001e260000000800 */
[----:B------:R-:W3:Y:S04]  /*a6d0*/  LDL R8, [R1+0x18] ;  /* 0x0000180001087983 */ /* 0x000ee80000100800 */
[----:B------:R-:W4:Y:S01]  /*a6e0*/  LDL R5, [R1+0x4] ;  /* 0x0000040001057983 */ /* 0x000f220000100800 */
[----:B------:R-:W1:Y:S01]  /*a6f0*/  S2R R2, SR_TID.X ;  /* 0x0000000000027919 */ /* 0x000e620000002100 */
[----:B0-----:R-:W-:-:S13]  /*a700*/  ISETP.NE.AND P0, PT, R3, 0x1, PT ;  /* 0x000000010300780c */ /* 0x001fda0003f05270 */
[----:B------:R-:W0:Y:S01]  /*a710*/  @P0 LDC R4, c[0x0][0x434] ;  /* 0x00010d00ff040b82 */ /* 0x000e220000000800 */
[----:B-1----:R-:W-:-:S04]  /*a720*/  LOP3.LUT R0, R2, 0x7f, RZ, 0xc0, !PT ;  /* 0x0000007f02007812 */ /* 0x002fc800078ec0ff */
[----:B------:R-:W-:-:S03]  /*a730*/  SHF.R.U32.HI R3, RZ, 0x3, R0 ;  /* 0x00000003ff037819 */ /* 0x000fc60000011600 */
[----:B------:R-:W1:Y:S01]  /*a740*/  @P0 LDC R0, c[0x0][0x438] ;  /* 0x00010e00ff000b82 */ /* 0x000e620000000800 */
[----:B------:R-:W-:Y:S02]  /*a750*/  IMAD.SHL.U32 R2, R2, 0x10, RZ ;  /* 0x0000001002027824 */ /* 0x000fe400078e00ff */
[----:B------:R-:W-:-:S03]  /*a760*/  IMAD R3, R7, 0x80, R3 ;  /* 0x0000008007037824 */ /* 0x000fc600078e0203 */
[----:B------:R-:W-:Y:S01]  /*a770*/  LOP3.LUT R2, R2, 0x70, RZ, 0xc0, !PT ;  /* 0x0000007002027812 */ /* 0x000fe200078ec0ff */
[----:B------:R-:W-:Y:S05]  /*a780*/  YIELD ;  /* 0x0000000000007946 */ /* 0x000fea0003800000 */
[----:B------:R-:W-:Y:S01]  /*a790*/  ULDC UR4, c[0x0][0x430] ;  /* 0x00010c0000047ab9 */ /* 0x000fe20000000800 */
[----:B--2---:R-:W-:-:S05]  /*a7a0*/  IADD3 R3, R2, R3, R9 ;  /* 0x0000000302037210 */ /* 0x004fca0007ffe009 */
[----:B0-----:R-:W-:-:S04]  /*a7b0*/  @P0 IMAD.HI.U32 R4, R3, R4, RZ ;  /* 0x0000000403040227 */ /* 0x001fc800078e00ff */
[----:B------:R-:W-:Y:S01]  /*a7c0*/  IMAD.MOV.U32 R2, RZ, RZ, R3 ;  /* 0x000000ffff027224 */ /* 0x000fe200078e0003 */
[----:B-1----:R-:W-:-:S04]  /*a7d0*/  @P0 SHF.R.U32.HI R2, RZ, R0, R4 ;  /* 0x00000000ff020219 */ /* 0x002fc80000011604 */
[----:B------:R-:W-:-:S05]  /*a7e0*/  IADD3 R0, -R2, RZ, RZ ;  /* 0x000000ff02007210 */ /* 0x000fca0007ffe1ff */
[----:B------:R-:W-:Y:S01]  /*a7f0*/  IMAD R0, R0, UR4, R3 ;  /* 0x0000000400007c24 */ /* 0x000fe2000f8e0203 */
[----:B------:R-:W-:Y:S01]  /*a800*/  ULDC.64 UR4, c[0x0][0x428] ;  /* 0x00010a0000047ab9 */ /* 0x000fe20000000a00 */
[----:B------:R-:W-:Y:S01]  /*a810*/  SHF.R.S32.HI R3, RZ, 0x1f, R2 ;  /* 0x0000001fff037819 */ /* 0x000fe20000011402 */
[----:B---3--:R-:W-:-:S04]  /*a820*/  IMAD R4, R8, UR4, RZ ;  /* 0x0000000408047c24 */ /* 0x008fc8000f8e02ff */
[C---:B----4-:R-:W-:Y:S02]  /*a830*/  IMAD R4, R5.reuse, UR5, R4 ;  /* 0x0000000505047c24 */ /* 0x050fe4000f8e0204 */
        /* <DEDUP_REMOVED lines=17> */
.L_x_275:
[----:B------:R-:W-:Y:S01]  /*a950*/  IMAD R5, R25, 0x8, R22 ;  /* 0x0000000819057824 */ /* 0x000fe200078e0216 */
[----:B------:R-:W-:Y:S01]  /*a960*/  SHF.L.U32 R2, R27, 0x1f, RZ ;  /* 0x0000001f1b027819 */ /* 0x000fe200000006ff */
[----:B------:R-:W-:Y:S03]  /*a970*/  BSSY B1, `(.L_x_276) ;  /* 0x0000003000017945 */ /* 0x000fe60003800000 */
[----:B------:R-:W0:Y:S02]  /*a980*/  SYNCS.PHASECHK.TRANS64.TRYWAIT P0, [R5+URZ+0x16840], R2 ;  /* 0x01684002050075a7 */ /* 0x000e24000800017f */
[----:B0-----:R-:W-:Y:S05]  /*a990*/  @!P0 BRA `(.L_x_277) ;  /* 0x0000003c00dc8947 */ /* 0x001fea0003800000 */
.L_x_372:
[----:B------:R-:W-:Y:S05]  /*a9a0*/  BSYNC B1 ;  /* 0x0000000000017941 */ /* 0x000fea0003800000 */
.L_x_276:
[----:B------:R-:W2:Y:S04]  /*a9b0*/  LDL R3, [R1+0x8] ;  /* 0x0000080001037983 */ /* 0x000ea80000100800 */
[----:B------:R-:W3:Y:S01]  /*a9c0*/  LDL R8, [R1] ;  /* 0x0000000001087983 */ /* 0x000ee20000100800 */
[----:B------:R-:W-:Y:S01]  /*a9d0*/  SHF.R.S32.HI R20, RZ, 0x1f, R0 ;  /* 0x0000001fff147819 */ /* 0x000fe20000011400 */
[----:B------:R-:W-:Y:S01]  /*a9e0*/  ULDC.64 UR4, c[0x0][0x300] ;  /* 0x0000c00000047ab9 */ /* 0x000fe20000000a00 */
[----:B------:R-:W1:Y:S03]  /*a9f0*/  S2R R9, SR_TID.X ;  /* 0x0000000000097919 */ /* 0x000e660000002100 */
[----:B------:R-:W-:-:S04]  /*aa00*/  IMAD R7, R20, UR4, RZ ;  /* 0x0000000414077c24 */ /* 0x000fc8000f8e02ff */
[C---:B------:R-:W-:Y:S01]  /*aa10*/  IMAD R7, R0.reuse, UR5, R7 ;  /* 0x0000000500077c24 */ /* 0x040fe2000f8e0207 */
[----:B-1----:R-:W-:Y:S02]  /*aa20*/  SHF.L.U32 R11, R9, 0x3, RZ ;  /* 0x00000003090b7819 */ /* 0x002fe400000006ff */
[----:B--2---:R-:W-:Y:S01]  /*aa30*/  LOP3.LUT P2, RZ, R3, 0x1, RZ, 0xc0, !PT ;  /* 0x0000000103ff7812 */ /* 0x004fe2000784c0ff */
[----:B0-----:R-:W-:Y:S01]  /*aa40*/  IMAD.WIDE.U32 R2, R0, UR4, RZ ;  /* 0x0000000400027c25 */ /* 0x001fe2000f8e00ff */
[----:B------:R-:W-:-:S03]  /*aa50*/  ULDC.64 UR4, c[0x0][0x310] ;  /* 0x0000c40000047ab9 */ /* 0x000fc60000000a00 */
[----:B------:R-:W-:Y:S02]  /*aa60*/  IMAD.IADD R3, R3, 0x1, R7 ;  /* 0x0000000103037824 */ /* 0x000fe400078e0207 */
[----:B------:R-:W-:Y:S02]  /*aa70*/  IMAD R7, R21, UR4, RZ ;  /* 0x0000000415077c24 */ /* 0x000fe4000f8e02ff */
[----:B------:R-:W-:-:S04]  /*aa80*/  IMAD.WIDE.U32 R2, R4, UR4, R2 ;  /* 0x0000000404027c25 */ /* 0x000fc8000f8e0002 */
[----:B------:R-:W-:Y:S01]  /*aa90*/  IMAD R7, R4, UR5, R7 ;  /* 0x0000000504077c24 */ /* 0x000fe2000f8e0207 */
[----:B------:R-:W-:-:S03]  /*aaa0*/  ULDC.64 UR4, c[0x0][0x308] ;  /* 0x0000c20000047ab9 */ /* 0x000fc60000000a00 */
[----:B------:R-:W-:Y:S02]  /*aab0*/  IMAD.IADD R3, R3, 0x1, R7 ;  /* 0x0000000103037824 */ /* 0x000fe400078e0207 */
[----:B---3--:R-:W-:Y:S02]  /*aac0*/  IMAD R7, R8, UR4, RZ ;  /* 0x0000000408077c24 */ /* 0x008fe4000f8e02ff */
[----:B------:R-:W-:Y:S02]  /*aad0*/  IMAD.SHL.U32 R8, R9, 0x8, RZ ;  /* 0x0000000809087824 */ /* 0x000fe400078e00ff */
[C---:B------:R-:W-:Y:S02]  /*aae0*/  IMAD R7, R18.reuse, UR5, R7 ;  /* 0x0000000512077c24 */ /* 0x040fe4000f8e0207 */
[----:B------:R-:W-:Y:S01]  /*aaf0*/  IMAD.WIDE.U32 R2, R18, UR4, R2 ;  /* 0x0000000412027c25 */ /* 0x000fe2000f8e0002 */
[----:B------:R-:W-:Y:S01]  /*ab00*/  LOP3.LUT R8, R8, 0x1f8, RZ, 0xc0, !PT ;  /* 0x000001f808087812 */ /* 0x000fe200078ec0ff */
[----:B------:R-:W-:-:S02]  /*ab10*/  ULDC.64 UR4, c[0x0][0x2e8] ;  /* 0x0000ba0000047ab9 */ /* 0x000fc40000000a00 */
[----:B------:R-:W-:Y:S01]  /*ab20*/  IMAD.IADD R7, R7, 0x1, R3 ;  /* 0x0000000107077824 */ /* 0x000fe200078e0203 */
[----:B------:R-:W-:Y:S02]  /*ab30*/  LOP3.LUT R8, R8, 0x38, R9, 0x78, !PT ;  /* 0x0000003808087812 */ /* 0x000fe400078e7809 */
[----:B------:R-:W-:Y:S01]  /*ab40*/  LEA R9, P0, R2, UR4, 0x1 ;  /* 0x0000000402097c11 */ /* 0x000fe2000f8008ff */
[----:B------:R-:W-:Y:S01]  /*ab50*/  UMOV UR4, 0xffffffff ;  /* 0xffffffff00047882 */ /* 0x000fe20000000000 */
[----:B------:R-:W-:Y:S02]  /*ab60*/  LOP3.LUT R8, R8, 0x200, R11, 0xf8, !PT ;  /* 0x0000020008087812 */ /* 0x000fe400078ef80b */
[----:B------:R-:W-:-:S03]  /*ab70*/  LEA.HI.X R10, R2, UR5, R7, 0x1, P0 ;  /* 0x00000005020a7c11 */ /* 0x000fc600080f0c07 */
[----:B------:R-:W-:Y:S01]  /*ab80*/  IMAD R8, R25, 0x2000, R8 ;  /* 0x0000200019087824 */ /* 0x000fe200078e0208 */
[----:B------:R-:W-:Y:S06]  /*ab90*/  BRA.DIV UR4, `(.L_x_278) ;  /* 0x0000003e04707947 */ /* 0x000fec000b800000 */
[----:B------:R-:W0:Y:S01]  /*aba0*/  SHFL.IDX PT, R2, R9, RZ, 0x181f ;  /* 0x00181fff09027589 */ /* 0x000e2200000e0000 */
[----:B------:R-:W-:Y:S02]  /*abb0*/  IMAD.SHL.U32 R7, R28, 0x2, RZ ;  /* 0x000000021c077824 */ /* 0x000fe400078e00ff */
[----:B------:R-:W-:Y:S01]  /*abc0*/  IMAD R8, R8, 0x2, R22 ;  /* 0x0000000208087824 */ /* 0x000fe200078e0216 */
[----:B------:R-:W1:Y:S02]  /*abd0*/  SHFL.IDX PT, R3, R10, RZ, 0x181f ;  /* 0x00181fff0a037589 */ /* 0x000e6400000e0000 */
[----:B0-----:R-:W-:-:S05]  /*abe0*/  IADD3 R2, P0, R2, R7, RZ ;  /* 0x0000000702027210 */ /* 0x001fca0007f1e0ff */
[----:B-1----:R-:W-:-:S05]  /*abf0*/  IMAD.X R3, RZ, RZ, R3, P0 ;  /* 0x000000ffff037224 */ /* 0x002fca00000e0603 */
        /* <DEDUP_REMOVED lines=34> */
.L_x_390:
        /* <DEDUP_REMOVED lines=8> */
.L_x_279:
        /* <DEDUP_REMOVED lines=11> */
.L_x_280:
[----:B------:R1:W-:Y:S01]  /*af50*/  SYNCS.ARRIVE.TRANS64.A1T0 RZ, [R5+URZ+0x16830], RZ ;  /* 0x016830ff05ff79a7 */ /* 0x0003e2000810003f */
[----:B------:R-:W-:Y:S05]  /*af60*/  @!P3 BRA `(.L_x_281) ;  /* 0x000000000004b947 */ /* 0x000fea0003800000 */
[----:B------:R-:W-:Y:S01]  /*af70*/  BPT.TRAP 0x1 ;  /* 0x000000040000795c */ /* 0x000fe20000300000 */
.L_x_281:
[----:B------:R-:W-:Y:S01]  /*af80*/  SHF.L.U32 R2, R17, 0x1f, RZ ;  /* 0x0000001f11027819 */ /* 0x000fe200000006ff */
[----:B-1----:R-:W-:Y:S01]  /*af90*/  IMAD R5, R6, 0x8, R22 ;  /* 0x0000000806057824 */ /* 0x002fe200078e0216 */
[----:B------:R-:W-:Y:S03]  /*afa0*/  BSSY B1, `(.L_x_282) ;  /* 0x0000003000017945 */ /* 0x000fe60003800000 */
[----:B------:R-:W1:Y:S02]  /*afb0*/  SYNCS.PHASECHK.TRANS64.TRYWAIT P0, [R5+URZ+0x16860], R2 ;  /* 0x01686002050075a7 */ /* 0x000e64000800017f */
[----:B-1----:R-:W-:Y:S05]  /*afc0*/  @!P0 BRA `(.L_x_283) ;  /* 0x0000004000948947 */ /* 0x002fea0003800000 */
.L_x_391:
[----:B------:R-:W-:Y:S05]  /*afd0*/  BSYNC B1 ;  /* 0x0000000000017941 */ /* 0x000fea0003800000 */
.L_x_282:
[----:B------:R-:W2:Y:S01]  /*afe0*/  LDL R8, [R1+0x10] ;  /* 0x0000100001087983 */ /* 0x000ea20000100800 */
[----:B------:R-:W0:Y:S01]  /*aff0*/  S2R R11, SR_TID.X ;  /* 0x00000000000b7919 */ /* 0x000e220000002100 */
[----:B------:R-:W-:Y:S01]  /*b000*/  UMOV UR4, 0xffffffff ;  /* 0xffffffff00047882 */ /* 0x000fe20000000000 */
[C---:B0-----:R-:W-:Y:S01]  /*b010*/  IMAD.SHL.U32 R9, R11.reuse, 0x8, RZ ;  /* 0x000000080b097824 */ /* 0x041fe200078e00ff */
[----:B------:R-:W-:-:S04]  /*b020*/  SHF.L.U32 R10, R11, 0x3, RZ ;  /* 0x000000030b0a7819 */ /* 0x000fc800000006ff */
[----:B------:R-:W-:Y:S02]  /*b030*/  LOP3.LUT R9, R9, 0x1f8, RZ, 0xc0, !PT ;  /* 0x000001f809097812 */ /* 0x000fe400078ec0ff */
[----:B------:R-:W-:Y:S02]  /*b040*/  LOP3.LUT R3, R11, 0x7f, RZ, 0xc0, !PT ;  /* 0x0000007f0b037812 */ /* 0x000fe400078ec0ff */
[----:B------:R-:W-:Y:S02]  /*b050*/  LOP3.LUT R9, R9, 0x38, R11, 0x78, !PT ;  /* 0x0000003809097812 */ /* 0x000fe400078e780b */
[----:B------:R-:W-:Y:S02]  /*b060*/  SHF.R.U32.HI R3, RZ, 0x3, R3 ;  /* 0x00000003ff037819 */ /* 0x000fe40000011603 */
[----:B------:R-:W-:-:S05]  /*b070*/  LOP3.LUT R9, R9, 0x200, R10, 0xf8, !PT ;  /* 0x0000020009097812 */ /* 0x000fca00078ef80a */
[----:B------:R-:W-:Y:S02]  /*b080*/  IMAD R6, R6, 0x2000, R9 ;  /* 0x0000200006067824 */ /* 0x000fe400078e0209 */
[----:B--2---:R-:W-:-:S04]  /*b090*/  IMAD R8, R29, -0x80, R8 ;  /* 0xffffff801d087824 */ /* 0x004fc800078e0208 */
[----:B------:R-:W-:Y:S01]  /*b0a0*/  IMAD.IADD R8, R8, 0x1, -R3 ;  /* 0x0000000108087824 */ /* 0x000fe200078e0a03 */
[----:B------:R-:W-:Y:S06]  /*b0b0*/  BRA.DIV UR4, `(.L_x_284) ;  /* 0x00000042046c7947 */ /* 0x000fec000b800000 */
[----:B-1----:R-:W0:Y:S01]  /*b0c0*/  SHFL.IDX PT, R2, R23, RZ, 0x181f ;  /* 0x00181fff17027589 */ /* 0x002e2200000e0000 */
[----:B------:R-:W-:Y:S01]  /*b0d0*/  ISETP.LT.OR P0, PT, R8, 0x1, P1 ;  /* 0x000000010800780c */ /* 0x000fe20000f01670 */
[----:B------:R-:W-:Y:S02]  /*b0e0*/  IMAD R6, R6, 0x2, R22 ;  /* 0x0000000206067824 */ /* 0x000fe400078e0216 */
[----:B------:R-:W1:Y:S01]  /*b0f0*/  SHFL.IDX PT, R3, R24, RZ, 0x181f ;  /* 0x00181fff18037589 */ /* 0x000e6200000e0000 */
[----:B0-----:R-:W-:-:S05]  /*b100*/  IADD3 R2, P2, R2, R7, RZ ;  /* 0x0000000702027210 */ /* 0x001fca0007f5e0ff */
[----:B-1----:R-:W-:-:S05]  /*b110*/  IMAD.X R3, RZ, RZ, R3, P2 ;  /* 0x000000ffff037224 */ /* 0x002fca00010e0603 */
[----:B------:R-:W-:Y:S01]  /*b120*/  @!PT LDS RZ, [RZ] ;  /* 0x00000000fffff984 */ /* 0x000fe20000000800 */
[----:B------:R0:W-:Y:S01]  /*b130*/  LDGSTS.E.BYPASS.LTC128B.128 [R6+0x400], desc[UR50][R2.64], !P0 ;  /* 0x0040000002067fae */ /* 0x0001e2000c101d72 */
[----:B------:R-:W-:-:S03]  /*b140*/  ISETP.LT.OR P0, PT, R8, 0x11, P1 ;  /* 0x000000110800780c */ /* 0x000fc60000f01670 */
[----:B0-----:R-:W0:Y:S04]  /*b150*/  SHFL.IDX PT, R2, R23, 0x1, 0x181f ;  /* 0x00381f0017027f89 */ /* 0x001e2800000e0000 */
[----:B------:R-:W1:Y:S01]  /*b160*/  SHFL.IDX PT, R3, R24, 0x1, 0x181f ;  /* 0x00381f0018037f89 */ /* 0x000e6200000e0000 */
[----:B0-----:R-:W-:-:S05]  /*b170*/  IADD3 R2, P2, R2, R7, RZ ;  /* 0x0000000702027210 */ /* 0x001fca0007f5e0ff */
[----:B-1----:R-:W-:-:S05]  /*b180*/  IMAD.X R3, RZ, RZ, R3, P2 ;  /* 0x000000ffff037224 */ /* 0x002fca00010e0603 */
        /* <DEDUP_REMOVED lines=10> */
[----:B0-----:R-:W-:-:S04]  /*b230*/  IADD3 R2, P2, R2, R7, RZ ;  /* 0x0000000702027210 */ /* 0x001fc80007f5e0ff */
[----:B-1----:R-:W-:-:S05]  /*b240*/  IADD3.X R3, RZ, R3, RZ, P2, !PT ;  /* 0x00000003ff037210 */ /* 0x002fca00017fe4ff */
        /* <DEDUP_REMOVED lines=15> */
[----:B------:R-:W1:Y:S04]  /*b340*/  SHFL.IDX PT, R3, R24, 0x6, 0x181f ;  /* 0x00d81f0018037f89 */ /* 0x000e6800000e0000 */
[----:B------:R-:W2:Y:S01]  /*b350*/  SHFL.IDX PT, R24, R24, 0x7, 0x181f ;  /* 0x00f81f0018187f89 */ /* 0x000ea200000e0000 */
[----:B0-----:R-:W-:-:S05]  /*b360*/  IADD3 R2, P2, R2, R7, RZ ;  /* 0x0000000702027210 */ /* 0x001fca0007f5e0ff */
[----:B-1----:R-:W-:-:S05]  /*b370*/  IMAD.X R3, RZ, RZ, R3, P2 ;  /* 0x000000ffff037224 */ /* 0x002fca00010e0603 */
[----:B------:R0:W-:Y:S04]  /*b380*/  LDGSTS.E.BYPASS.LTC128B.128 [R6+0x3400], desc[UR50][R2.64], !P0 ;  /* 0x0340000002067fae */ /* 0x0001e8000c101d72 */
[----:B0-2---:R0:W1:Y:S02]  /*b390*/  SHFL.IDX PT, R2, R23, 0x7, 0x181f ;  /* 0x00f81f0017027f89 */ /* 0x00506400000e0000 */
.L_x_409:
[----:B------:R-:W2:Y:S01]  /*b3a0*/  LDL R9, [R1] ;  /* 0x0000000001097983 */ /* 0x000ea20000100800 */
[----:B------:R-:W-:Y:S01]  /*b3b0*/  ISETP.LT.OR P0, PT, R8, 0x71, P1 ;  /* 0x000000710800780c */ /* 0x000fe20000f01670 */
[----:B------:R-:W-:Y:S01]  /*b3c0*/  ULDC.64 UR4, c[0x0][0x328] ;  /* 0x0000ca0000047ab9 */ /* 0x000fe20000000a00 */
[----:B-1----:R-:W-:-:S05]  /*b3d0*/  IADD3 R2, P2, R2, R7, RZ ;  /* 0x0000000702027210 */ /* 0x002fca0007f5e0ff */
[----:B------:R-:W-:-:S06]  /*b3e0*/  IMAD.X R3, RZ, RZ, R24, P2 ;  /* 0x000000ffff037224 */ /* 0x000fcc00010e0618 */
[----:B------:R-:W-:Y:S01]  /*b3f0*/  @!PT LDS RZ, [RZ] ;  /* 0x00000000fffff984 */ /* 0x000fe20000000800 */
[----:B------:R-:W-:Y:S01]  /*b400*/  @!PT LDS RZ, [RZ] ;  /* 0x00000000fffff984 */ /* 0x000fe20000000800 */
[----:B------:R-:W-:Y:S01]  /*b410*/  @!PT LDS RZ, [RZ] ;  /* 0x00000000fffff984 */ /* 0x000fe20000000800 */
[----:B------:R1:W-:Y:S01]  /*b420*/  LDGSTS.E.BYPASS.LTC128B.128 [R6+0x3c00], desc[UR50][R2.64], !P0 ;  /* 0x03c0000002067fae */ /* 0x0003e2000c101d72 */
[----:B------:R-:W-:Y:S01]  /*b430*/  PLOP3.LUT P0, PT, PT, PT, PT, 0x80, 0x0 ;  /* 0x000000000000781c */ /* 0x000fe20003f0f070 */
[----:B-1----:R-:W-:Y:S02]  /*b440*/  IMAD R6, R20, UR4, RZ ;  /* 0x0000000414067c24 */ /* 0x002fe4000f8e02ff */
[----:B------:R-:W-:-:S04]  /*b450*/  IMAD.WIDE.U32 R2, R0, UR4, RZ ;  /* 0x0000000400027c25 */ /* 0x000fc8000f8e00ff */
[----:B------:R-:W-:Y:S01]  /*b460*/  IMAD R6, R0, UR5, R6 ;  /* 0x0000000500067c24 */ /* 0x000fe2000f8e0206 */
[----:B------:R-:W-:Y:S01]  /*b470*/  ULDC.64 UR4, c[0x0][0x338] ;  /* 0x0000ce0000047ab9 */ /* 0x000fe20000000a00 */
[----:B------:R-:W-:Y:S02]  /*b480*/  NOP ;  /* 0x0000000000007918 */ /* 0x000fe40000000000 */
[----:B------:R-:W-:Y:S02]  /*b490*/  IMAD.IADD R3, R3, 0x1, R6 ;  /* 0x0000000103037824 */ /* 0x000fe400078e0206 */
[----:B------:R-:W-:-:S04]  /*b4a0*/  IMAD.WIDE.U32 R2, R4, UR4, R2 ;  /* 0x0000000404027c25 */ /* 0x000fc8000f8e0002 */
[----:B------:R-:W-:-:S04]  /*b4b0*/  IMAD R0, R21, UR4, RZ ;  /* 0x0000000415007c24 */ /* 0x000fc8000f8e02ff */
[----:B------:R-:W-:Y:S01]  /*b4c0*/  IMAD R0, R4, UR5, R0 ;  /* 0x0000000504007c24 */ /* 0x000fe2000f8e0200 */
[----:B------:R-:W-:-:S03]  /*b4d0*/  ULDC.64 UR4, c[0x0][0x330] ;  /* 0x0000cc0000047ab9 */ /* 0x000fc60000000a00 */
[----:B------:R-:W-:Y:S02]  /*b4e0*/  IMAD.IADD R3, R3, 0x1, R0 ;  /* 0x0000000103037824 */ /* 0x000fe400078e0200 */
[----:B------:R-:W-:-:S04]  /*b4f0*/  IMAD.WIDE.U32 R2, R18, UR4, R2 ;  /* 0x0000000412027c25 */ /* 0x000fc8000f8e0002 */
[----:B--2---:R-:W-:-:S04]  /*b500*/  IMAD R0, R9, UR4, RZ ;  /* 0x0000000409007c24 */ /* 0x004fc8000f8e02ff */
[----:B------:R-:W-:Y:S01]  /*b510*/  IMAD R0, R18, UR5, R0 ;  /* 0x0000000512007c24 */ /* 0x000fe2000f8e0200 */
[----:B------:R-:W-:Y:S02]  /*b520*/  ULDC.64 UR4, c[0x0][0x318] ;  /* 0x0000c60000047ab9 */ /* 0x000fe40000000a00 */
[----:B0-----:R-:W-:Y:S01]  /*b530*/  LEA R23, P2, R2, UR4, 0x1 ;  /* 0x0000000402177c11 */ /* 0x001fe2000f8408ff */
[----:B------:R-:W-:-:S05]  /*b540*/  IMAD.IADD R0, R0, 0x1, R3 ;  /* 0x0000000100007824 */ /* 0x000fca00078e0203 */
[----:B------:R-:W-:-:S07]  /*b550*/  LEA.HI.X R24, R2, UR5, R0, 0x1, P2 ;  /* 0x0000000502187c11 */ /* 0x000fce00090f0c00 */
.L_x_285:
[----:B------:R-:W-:Y:S02]  /*b560*/  PLOP3.LUT P2, PT, P2, P0, PT, 0xa2, 0x0 ;  /* 0x000000000000781c */ /* 0x000fe40001741472 */
[----:B------:R-:W-:-:S08]  /*b570*/  @P0 R2UR P2, UR4, R5 ;  /* 0x00000000050402ca */ /* 0x000fd00000040000 */
[----:B------:R-:W-:-:S05]  /*b580*/  @P0 PLOP3.LUT P0, PT, P2, PT, PT, 0x80, 0x0 ;  /* 0x000000000000081c */ /* 0x000fca000170f070 */
[----:B------:R-:W-:Y:S01]  /*b590*/  @!P2 SYNCS.ARRIVE.TRANS64.RED.A0T1 RZ, [UR4+0x16850], RZ ;  /* 0x016850ffffffa9a7 */ /* 0x000fe20008200404 */
[----:B------:R-:W-:Y:S07]  /*b5a0*/  @!P2 ARRIVES.LDGSTSBAR.64.TRANSCNT [UR4+0x16850] ;  /* 0x01685000ff00a9b0 */ /* 0x000fee0008000a84 */
[----:B------:R-:W-:Y:S05]  /*b5b0*/  @P0 BRA.U.ANY `(.L_x_285) ;  /* 0xfffffffd00e80947 */ /* 0x000fea000393ffff */
[----:B------:R-:W-:Y:S01]  /*b5c0*/  NOP ;  /* 0x0000000000007918 */ /* 0x000fe20000000000 */
[----:B------:R-:W-:-:S04]  /*b5d0*/  MOV R0, UR36 ;  /* 0x0000002400007c02 */ /* 0x000fc80008000f00 */
[----:B------:R-:W-:-:S13]  /*b5e0*/  ISETP.NE.AND P3, PT, R0, 0x3, PT ;  /* 0x000000030000780c */ /* 0x000fda0003f65270 */
[----:B------:R-:W-:Y:S05]  /*b5f0*/  @!P3 BRA `(.L_x_286) ;  /* 0x000000000004b947 */ /* 0x000fea0003800000 */
[----:B------:R-:W-:Y:S01]  /*b600*/  BPT.TRAP 0x1 ;  /* 0x000000040000795c */ /* 0x000fe20000300000 */
.L_x_286:
[C---:B------:R-:W-:Y:S01]  /*b610*/  ISETP.GT.AND P0, PT, R26.reuse, RZ, PT ;  /* 0x000000ff1a00720c */ /* 0x040fe20003f04270 */
[----:B------:R1:W-:Y:S01]  /*b620*/  SYNCS.ARRIVE.TRANS64.A1T0 RZ, [R5+URZ+0x16850], RZ ;  /* 0x016850ff05ff79a7 */ /* 0x0003e2000810003f */
[----:B------:R-:W-:Y:S02]  /*b630*/  VIADD R7, R26, 0xffffffff ;  /* 0xffffffff1a077836 */ /* 0x000fe40000000000 */
[----:B------:R-:W-:Y:S02]  /*b640*/  IMAD.MOV.U32 R17, RZ, RZ, R27 ;  /* 0x000000ffff117224 */ /* 0x000fe400078e001b */
[----:B------:R-:W-:Y:S02]  /*b650*/  IMAD.MOV.U32 R6, RZ, RZ, R25 ;  /* 0x000000ffff067224 */ /* 0x000fe400078e0019 */
[----:B------:R-:W-:-:S05]  /*b660*/  IMAD.MOV.U32 R29, RZ, RZ, R26 ;  /* 0x000000ffff1d7224 */ /* 0x000fca00078e001a */
[----:B-1----:R-:W-:Y:S05]  /*b670*/  @P0 BRA `(.L_x_287) ;  /* 0xfffffff0000c0947 */ /* 0x002fea000383ffff */
.L_x_274:
[----:B------:R-:W-:Y:S05]  /*b680*/  BSYNC B0 ;  /* 0x0000000000007941 */ /* 0x000fea0003800000 */
.L_x_273:
[----:B------:R-:W1:Y:S01]  /*b690*/  S2R R0, SR_TID.X ;  /* 0x0000000000007919 */ /* 0x000e620000002100 */
[----:B------:R-:W-:Y:S01]  /*b6a0*/  BSSY B0, `(.L_x_288) ;  /* 0x0000010000007945 */ /* 0x000fe20003800000 */
[----:B-1----:R-:W-:-:S04]  /*b6b0*/  LOP3.LUT R0, R0, 0x7f, RZ, 0xc0, !PT ;  /* 0x0000007f00007812 */ /* 0x002fc800078ec0ff */
[----:B------:R-:W-:-:S13]  /*b6c0*/  ISETP.NE.AND P0, PT, R0, RZ, PT ;  /* 0x000000ff0000720c */ /* 0x000fda0003f05270 */
[----:B------:R-:W-:Y:S05]  /*b6d0*/  @P0 BRA `(.L_x_289) ;  /* 0x0000000000300947 */ /* 0x000fea0003800000 */
[----:B------:R-:W1:Y:S01]  /*b6e0*/  S2R R5, SR_LANEID ;  /* 0x0000000000057919 */ /* 0x000e620000000000 */
[----:B------:R-:W-:Y:S01]  /*b6f0*/  VOTEU.ANY UR4, UPT, PT ;  /* 0x0000000000047886 */ /* 0x000fe200038e0100 */
[----:B0-----:R-:W0:Y:S01]  /*b700*/  LDC.64 R2, c[0x0][0xc60] ;  /* 0x00031800ff027b82 */ /* 0x001e220000000a00 */
[----:B------:R-:W1:Y:S02]  /*b710*/  FLO.U32 R0, UR4 ;  /* 0x0000000400007d00 */ /* 0x000e6400080e0000 */
[----:B-1----:R-:W-:-:S06]  /*b720*/  ISETP.EQ.U32.AND P0, PT, R0, R5, PT ;  /* 0x000000050000720c */ /* 0x002fcc0003f02070 */
[----:B------:R-:W0:Y:S07]  /*b730*/  POPC R5, UR4 ;  /* 0x0000000400057d09 */ /* 0x000e2e0008000000 */
[----:B0-----:R-:W2:Y:S01]  /*b740*/  @P0 ATOMG.E.ADD.STRONG.GPU PT, R3, desc[UR50][R2.64], R5 ;  /* 0x00000005020309a8 */ /* 0x001ea200081ee1f2 */
[----:B------:R-:W0:Y:S02]  /*b750*/  S2R R4, SR_LTMASK ;  /* 0x0000000000047919 */ /* 0x000e240000003900 */
[----:B0-----:R-:W-:-:S04]  /*b760*/  LOP3.LUT R4, R4, UR4, RZ, 0xc0, !PT ;  /* 0x0000000404047c12 */ /* 0x001fc8000f8ec0ff */
[----:B------:R-:W0:Y:S01]  /*b770*/  POPC R7, R4 ;  /* 0x0000000400077309 */ /* 0x000e220000000000 */
[----:B--2---:R-:W0:Y:S02]  /*b780*/  SHFL.IDX PT, R0, R3, R0, 0x1f ;  /* 0x00001f0003007589 */ /* 0x004e2400000e0000 */
[----:B0-----:R-:W-:-:S07]  /*b790*/  IADD3 R16, R0, UR38, R7 ;  /* 0x0000002600107c10 */ /* 0x001fce000fffe007 */
.L_x_289:
[----:B------:R-:W-:Y:S05]  /*b7a0*/  BSYNC B0 ;  /* 0x0000000000007941 */ /* 0x000fea0003800000 */
.L_x_288:
[----:B------:R-:W-:-:S05]  /*b7b0*/  IMAD.U32 R0, RZ, RZ, UR36 ;  /* 0x00000024ff007e24 */ /* 0x000fca000f8e00ff */
[----:B------:R-:W-:-:S13]  /*b7c0*/  ISETP.NE.AND P0, PT, R0, 0x3, PT ;  /* 0x000000030000780c */ /* 0x000fda0003f05270 */
[----:B------:R-:W-:Y:S05]  /*b7d0*/  @!P0 BRA `(.L_x_290) ;  /* 0x0000000000048947 */ /* 0x000fea0003800000 */
[----:B------:R-:W-:Y:S01]  /*b7e0*/  BPT.TRAP 0x1 ;  /* 0x000000040000795c */ /* 0x000fe20000300000 */
.L_x_290:
[----:B------:R-:W2:Y:S01]  /*b7f0*/  LDL.LU R2, [R1+0x10] ;  /* 0x0000100001027983 */ /* 0x000ea20000300800 */
[----:B------:R-:W-:Y:S01]  /*b800*/  IMAD R0, R25, 0x8, R22 ;  /* 0x0000000819007824 */ /* 0x000fe200078e0216 */
[----:B0-----:R-:W-:Y:S01]  /*b810*/  SHF.L.U32 R3, R27, 0x1f, RZ ;  /* 0x0000001f1b037819 */ /* 0x001fe200000006ff */
[----:B------:R-:W-:Y:S03]  /*b820*/  BSSY B0, `(.L_x_291) ;  /* 0x0000004000007945 */ /* 0x000fe60003800000 */
[----:B------:R-:W0:Y:S01]  /*b830*/  SYNCS.PHASECHK.TRANS64.TRYWAIT P0, [R0+URZ+0x16860], R3 ;  /* 0x01686003000075a7 */ /* 0x000e22000800017f */
[----:B--2---:R-:W-:Y:S01]  /*b840*/  IMAD R6, R26, -0x80, R2 ;  /* 0xffffff801a067824 */ /* 0x004fe200078e0202 */
[----:B0-----:R-:W-:Y:S06]  /*b850*/  @!P0 BRA `(.L_x_292) ;  /* 0x0000004000cc8947 */ /* 0x001fec0003800000 */
.L_x_410:
[----:B------:R-:W-:Y:S05]  /*b860*/  BSYNC B0 ;  /* 0x0000000000007941 */ /* 0x000fea0003800000 */
.L_x_291:
[----:B------:R-:W1:Y:S01]  /*b870*/  S2R R7, SR_TID.X ;  /* 0x0000000000077919 */ /* 0x000e620000002100 */
[----:B------:R-:W-:Y:S02]  /*b880*/  ULDC UR4, c[0x0][0x2f4] ;  /* 0x0000bd0000047ab9 */ /* 0x000fe40000000800 */
[----:B------:R-:W-:Y:S01]  /*b890*/  ISETP.GE.AND P0, PT, R28, UR4, PT ;  /* 0x000000041c007c0c */ /* 0x000fe2000bf06270 */
[----:B------:R-:W-:Y:S01]  /*b8a0*/  UMOV UR4, 0xffffffff ;  /* 0xffffffff00047882 */ /* 0x000fe20000000000 */
[C---:B-1----:R-:W-:Y:S01]  /*b8b0*/  SHF.L.U32 R2, R7.reuse, 0x3, RZ ;  /* 0x0000000307027819 */ /* 0x042fe200000006ff */
[C---:B------:R-:W-:Y:S01]  /*b8c0*/  IMAD.SHL.U32 R4, R7.reuse, 0x8, RZ ;  /* 0x0000000807047824 */ /* 0x040fe200078e00ff */
[----:B------:R-:W-:Y:S02]  /*b8d0*/  LOP3.LUT R5, R7, 0x7f, RZ, 0xc0, !PT ;  /* 0x0000007f07057812 */ /* 0x000fe400078ec0ff */
[----:B------:R-:W-:Y:S02]  /*b8e0*/  LOP3.LUT R2, R2, 0x1f8, RZ, 0xc0, !PT ;  /* 0x000001f802027812 */ /* 0x000fe400078ec0ff */
[----:B------:R-:W-:-:S02]  /*b8f0*/  SHF.R.U32.HI R5, RZ, 0x3, R5 ;  /* 0x00000003ff057819 */ /* 0x000fc40000011605 */
[----:B------:R-:W-:-:S03]  /*b900*/  LOP3.LUT R2, R2, 0x38, R7, 0x78, !PT ;  /* 0x0000003802027812 */ /* 0x000fc600078e7807 */
[----:B------:R-:W-:Y:S01]  /*b910*/  IMAD.IADD R6, R6, 0x1, -R5 ;  /* 0x0000000106067824 */ /* 0x000fe200078e0a05 */
[----:B------:R-:W-:-:S05]  /*b920*/  LOP3.LUT R2, R2, 0x200, R4, 0xf8, !PT ;  /* 0x0000020002027812 */ /* 0x000fca00078ef804 */
[----:B------:R-:W-:Y:S01]  /*b930*/  IMAD R4, R25, 0x2000, R2 ;  /* 0x0000200019047824 */ /* 0x000fe200078e0202 */
[----:B------:R-:W-:Y:S06]  /*b940*/  BRA.DIV UR4, `(.L_x_293) ;  /* 0x0000004204a47947 */ /* 0x000fec000b800000 */
[----:B------:R-:W1:Y:S01]  /*b950*/  SHFL.IDX PT, R14, R23, RZ, 0x181f ;  /* 0x00181fff170e7589 */ /* 0x000e6200000e0000 */
[----:B------:R-:W-:Y:S01]  /*b960*/  IMAD.SHL.U32 R5, R28, 0x2, RZ ;  /* 0x000000021c057824 */ /* 0x000fe200078e00ff */
[----:B------:R-:W-:Y:S01]  /*b970*/  ISETP.LT.OR P1, PT, R6, 0x1, P0 ;  /* 0x000000010600780c */ /* 0x000fe20000721670 */
[----:B------:R-:W-:Y:S01]  /*b980*/  IMAD R4, R4, 0x2, R22 ;  /* 0x0000000204047824 */ /* 0x000fe200078e0216 */
[----:B0-----:R-:W0:Y:S04]  /*b990*/  SHFL.IDX PT, R3, R24, RZ, 0x181f ;  /* 0x00181fff18037589 */ /* 0x001e2800000e0000 */
[----:B------:R-:W2:Y:S04]  /*b9a0*/  SHFL.IDX PT, R9, R23, 0x1, 0x181f ;  /* 0x00381f0017097f89 */ /* 0x000ea800000e0000 */
[----:B------:R-:W3:Y:S04]  /*b9b0*/  SHFL.IDX PT, R7, R24, 0x1, 0x181f ;  /* 0x00381f0018077f89 */ /* 0x000ee800000e0000 */
[----:B------:R-:W4:Y:S04]  /*b9c0*/  SHFL.IDX PT, R10, R23, 0x2, 0x181f ;  /* 0x00581f00170a7f89 */ /* 0x000f2800000e0000 */
[----:B------:R-:W5:Y:S01]  /*b9d0*/  SHFL.IDX PT, R8, R24, 0x2, 0x181f ;  /* 0x00581f0018087f89 */ /* 0x000f6200000e0000 */
[----:B-1----:R-:W-:-:S03]  /*b9e0*/  IADD3 R2, P2, R14, R5, RZ ;  /* 0x000000050e027210 */ /* 0x002fc60007f5e0ff */
[----:B------:R-:W-:Y:S02]  /*b9f0*/  SHFL.IDX PT, R14, R23, 0x6, 0x181f ;  /* 0x00d81f00170e7f89 */ /* 0x000fe400000e0000 */
[----:B0-----:R-:W-:-:S05]  /*ba00*/  IMAD.X R3, RZ, RZ, R3, P2 ;  /* 0x000000ffff037224 */ /* 0x001fca00010e0603 */
[----:B------:R2:W-:Y:S01]  /*ba10*/  LDGSTS.E.BYPASS.LTC128B.128 [R4+0x400], desc[UR50][R2.64], !P1 ;  /* 0x0040000002047fae */ /* 0x0005e2000c901d72 */
[C---:B------:R-:W-:Y:S02]  /*ba20*/  ISETP.LT.OR P1, PT, R6.reuse, 0x11, P0 ;  /* 0x000000110600780c */ /* 0x040fe40000721670 */
[----:B--2---:R-:W-:Y:S02]  /*ba30*/  IADD3 R2, P2, R9, R5, RZ ;  /* 0x0000000509027210 */ /* 0x004fe40007f5e0ff */
[----:B------:R-:W0:Y:S03]  /*ba40*/  SHFL.IDX PT, R9, R23, 0x3, 0x181f ;  /* 0x00781f0017097f89 */ /* 0x000e2600000e0000 */
[----:B---3--:R-:W-:Y:S02]  /*ba50*/  IMAD.X R3, RZ, RZ, R7, P2 ;  /* 0x000000ffff037224 */ /* 0x008fe400010e0607 */
[----:B------:R-:W1:Y:S04]  /*ba60*/  SHFL.IDX PT, R7, R24, 0x3, 0x181f ;  /* 0x00781f0018077f89 */ /* 0x000e6800000e0000 */
[----:B------:R4:W-:Y:S01]  /*ba70*/  LDGSTS.E.BYPASS.LTC128B.128 [R4+0xc00], desc[UR50][R2.64], !P1 ;  /* 0x00c0000002047fae */ /* 0x0009e2000c901d72 */
[----:B------:R-:W-:-:S02]  /*ba80*/  ISETP.LT.OR P1, PT, R6, 0x21, P0 ;  /* 0x000000210600780c */ /* 0x000fc40000721670 */
[----:B----4-:R-:W-:Y:S02]  /*ba90*/  IADD3 R2, P2, R10, R5, RZ ;  /* 0x000000050a027210 */ /* 0x010fe40007f5e0ff */
[----:B------:R-:W2:Y:S02]  /*baa0*/  SHFL.IDX PT, R10, R23, 0x4, 0x181f ;  /* 0x00981f00170a7f89 */ /* 0x000ea400000e0000 */
[----:B-----5:R-:W-:Y:S02]  /*bab0*/  IADD3.X R3, RZ, R8, RZ, P2, !PT ;  /* 0x00000008ff037210 */ /* 0x020fe400017fe4ff */
[----:B------:R-:W3:Y:S05]  /*bac0*/  SHFL.IDX PT, R8, R24, 0x4, 0x181f ;  /* 0x00981f0018087f89 */ /* 0x000eea00000e0000 */
[----:B------:R0:W-:Y:S01]  /*bad0*/  LDGSTS.E.BYPASS.LTC128B.128 [R4+0x1400], desc[UR50][R2.64], !P1 ;  /* 0x0140000002047fae */ /* 0x0001e2000c901d72 */
[----:B------:R-:W-:-:S02]  /*bae0*/  ISETP.LT.OR P1, PT, R6, 0x31, P0 ;  /* 0x000000310600780c */ /* 0x000fc40000721670 */
[----:B0-----:R-:W-:Y:S02]  /*baf0*/  IADD3 R2, P2, R9, R5, RZ ;  /* 0x0000000509027210 */ /* 0x001fe40007f5e0ff */
[----:B------:R-:W0:Y:S03]  /*bb00*/  SHFL.IDX PT, R9, R23, 0x5, 0x181f ;  /* 0x00b81f0017097f89 */ /* 0x000e2600000e0000 */
[----:B-1----:R-:W-:Y:S02]  /*bb10*/  IMAD.X R3, RZ, RZ, R7, P2 ;  /* 0x000000ffff037224 */ /* 0x002fe400010e0607 */
[----:B------:R-:W1:Y:S04]  /*bb20*/  SHFL.IDX PT, R7, R24, 0x5, 0x181f ;  /* 0x00b81f0018077f89 */ /* 0x000e6800000e0000 */
[----:B------:R2:W-:Y:S01]  /*bb30*/  LDGSTS.E.BYPASS.LTC128B.128 [R4+0x1c00], desc[UR50][R2.64], !P1 ;  /* 0x01c0000002047fae */ /* 0x0005e2000c901d72 */
[----:B------:R-:W-:-:S02]  /*bb40*/  ISETP.LT.OR P1, PT, R6, 0x41, P0 ;  /* 0x000000410600780c */ /* 0x000fc40000721670 */
[----:B--2---:R-:W-:-:S05]  /*bb50*/  IADD3 R2, P2, R10, R5, RZ ;  /* 0x000000050a027210 */ /* 0x004fca0007f5e0ff */
[----:B---3--:R-:W-:Y:S02]  /*bb60*/  IMAD.X R3, RZ, RZ, R8, P2 ;  /* 0x000000ffff037224 */ /* 0x008fe400010e0608 */
[----:B------:R-:W2:Y:S04]  /*bb70*/  SHFL.IDX PT, R8, R24, 0x6, 0x181f ;  /* 0x00d81f0018087f89 */ /* 0x000ea800000e0000 */
[----:B------:R0:W-:Y:S01]  /*bb80*/  LDGSTS.E.BYPASS.LTC128B.128 [R4+0x2400], desc[UR50][R2.64], !P1 ;  /* 0x0240000002047fae */ /* 0x0001e2000c901d72 */
[----:B------:R-:W-:-:S03]  /*bb90*/  ISETP.LT.OR P1, PT, R6, 0x51, P0 ;  /* 0x000000510600780c */ /* 0x000fc60000721670 */
[----:B------:R-:W3:Y:S01]  /*bba0*/  SHFL.IDX PT, R24, R24, 0x7, 0x181f ;  /* 0x00f81f0018187f89 */ /* 0x000ee200000e0000 */
[----:B0-----:R-:W-:-:S05]  /*bbb0*/  IADD3 R2, P2, R9, R5, RZ ;  /* 0x0000000509027210 */ /* 0x001fca0007f5e0ff */
[----:B-1----:R-:W-:-:S05]  /*bbc0*/  IMAD.X R3, RZ, RZ, R7, P2 ;  /* 0x000000ffff037224 */ /* 0x002fca00010e0607 */
[----:B------:R0:W-:Y:S01]  /*bbd0*/  LDGSTS.E.BYPASS.LTC128B.128 [R4+0x2c00], desc[UR50][R2.64], !P1 ;  /* 0x02c0000002047fae */ /* 0x0001e2000c901d72 */
[----:B------:R-:W-:Y:S02]  /*bbe0*/  ISETP.LT.OR P1, PT, R6, 0x61, P0 ;  /* 0x000000610600780c */ /* 0x000fe40000721670 */
[----:B0-----:R-:W-:Y:S02]  /*bbf0*/  IADD3 R2, P2, R14, R5, RZ ;  /* 0x000000050e027210 */ /* 0x001fe40007f5e0ff */
[----:B------:R0:W1:Y:S03]  /*bc00*/  SHFL.IDX PT, R14, R23, 0x7, 0x181f ;  /* 0x00f81f00170e7f89 */ /* 0x00006600000e0000 */
[----:B--2---:R-:W-:-:S06]  /*bc10*/  IMAD.X R3, RZ, RZ, R8, P2 ;  /* 0x000000ffff037224 */ /* 0x004fcc00010e0608 */
[----:B---3--:R0:W-:Y:S02]  /*bc20*/  LDGSTS.E.BYPASS.LTC128B.128 [R4+0x3400], desc[UR50][R2.64], !P1 ;  /* 0x0340000002047fae */ /* 0x0081e4000c901d72 */
.L_x_428:
[----:B------:R-:W-:Y:S02]  /*bc30*/  ISETP.LT.OR P0, PT, R6, 0x71, P0 ;  /* 0x000000710600780c */ /* 0x000fe40000701670 */
[----:B01----:R-:W-:-:S05]  /*bc40*/  IADD3 R2, P1, R14, R5, RZ ;  /* 0x000000050e027210 */ /* 0x003fca0007f3e0ff */
[----:B------:R-:W-:-:S06]  /*bc50*/  IMAD.X R3, RZ, RZ, R24, P1 ;  /* 0x000000ffff037224 */ /* 0x000fcc00008e0618 */
[----:B------:R-:W-:Y:S01]  /*bc60*/  @!PT LDS RZ, [RZ] ;  /* 0x00000000fffff984 */ /* 0x000fe20000000800 */
[----:B------:R-:W-:Y:S01]  /*bc70*/  @!PT LDS RZ, [RZ] ;  /* 0x00000000fffff984 */ /* 0x000fe20000000800 */
[----:B------:R-:W-:Y:S01]  /*bc80*/  @!PT LDS RZ, [RZ] ;  /* 0x00000000fffff984 */ /* 0x000fe20000000800 */
[----:B------:R0:W-:Y:S01]  /*bc90*/  LDGSTS.E.BYPASS.LTC128B.128 [R4+0x3c00], desc[UR50][R2.64], !P0 ;  /* 0x03c0000002047fae */ /* 0x0001e2000c101d72 */
[----:B------:R-:W-:Y:S01]  /*bca0*/  PLOP3.LUT P0, PT, PT, PT, PT, 0x80, 0x0 ;  /* 0x000000000000781c */ /* 0x000fe20003f0f070 */
[----:B------:R-:W-:-:S12]  /*bcb0*/  NOP ;  /* 0x0000000000007918 */ /* 0x000fd80000000000 */
.L_x_294:
        /* <DEDUP_REMOVED lines=11> */
.L_x_295:
[----:B------:R-:W-:Y:S01]  /*bd70*/  IADD3 R25, R25, 0x1, RZ ;  /* 0x0000000119197810 */ /* 0x000fe20007ffe0ff */
[----:B------:R0:W-:Y:S03]  /*bd80*/  SYNCS.ARRIVE.TRANS64.A1T0 RZ, [R0+URZ+0x16850], RZ ;  /* 0x016850ff00ff79a7 */ /* 0x0001e6000810003f */
[----:B------:R-:W-:-:S04]  /*bd90*/  ISETP.NE.AND P0, PT, R25, 0x2, PT ;  /* 0x000000021900780c */ /* 0x000fc80003f05270 */
[----:B------:R-:W-:Y:S02]  /*bda0*/  SEL R25, R25, RZ, P0 ;  /* 0x000000ff19197207 */ /* 0x000fe40000000000 */
[----:B0-----:R-:W-:-:S04]  /*bdb0*/  SEL R0, RZ, 0x1, P0 ;  /* 0x00000001ff007807 */ /* 0x001fc80000000000 */
[----:B------:R-:W-:-:S07]  /*bdc0*/  LOP3.LUT R27, R27, R0, RZ, 0x3c, !PT ;  /* 0x000000001b1b7212 */ /* 0x000fce00078e3cff */
.L_x_254:
[----:B------:R-:W-:Y:S05]  /*bdd0*/  BSYNC B7 ;  /* 0x0000000000077941 */ /* 0x000fea0003800000 */
.L_x_252:
[----:B------:R-:W2:Y:S02]  /*bde0*/  LDL R0, [R1+0x8] ;  /* 0x0000080001007983 */ /* 0x000ea40000100800 */
[----:B--2---:R-:W-:-:S13]  /*bdf0*/  LOP3.LUT P0, RZ, R0, 0x10, RZ, 0xc0, !PT ;  /* 0x0000001000ff7812 */ /* 0x004fda000780c0ff */
[----:B------:R-:W-:Y:S05]  /*be00*/  @!P0 BRA `(.L_x_296) ;  /* 0x0000000000248947 */ /* 0x000fea0003800000 */
[----:B------:R-:W-:Y:S05]  /*be10*/  WARPSYNC.ALL ;  /* 0x0000000000007948 */ /* 0x000fea0003800000 */
[----:B------:R-:W0:Y:S08]  /*be20*/  S2UR UR5, SR_CgaCtaId ;  /* 0x00000000000579c3 */ /* 0x000e300000008800 */
[----:B------:R-:W-:Y:S06]  /*be30*/  BAR.SYNC.DEFER_BLOCKING 0x5, 0x200 ;  /* 0x0148000000007b1d */ /* 0x000fec0000010000 */
[----:B------:R-:W-:-:S02]  /*be40*/  UMOV UR4, 0x400 ;  /* 0x0000040000047882 */ /* 0x000fc40000000000 */
[----:B0-----:R-:W-:-:S06]  /*be50*/  ULEA UR4, UR5, UR4, 0x18 ;  /* 0x0000000405047291 */ /* 0x001fcc000f8ec03f */
[----:B------:R-:W-:-:S05]  /*be60*/  IMAD.U32 R22, RZ, RZ, UR4 ;  /* 0x00000004ff167e24 */ /* 0x000fca000f8e00ff */
[----:B------:R2:W3:Y:S01]  /*be70*/  LDS.128 R16, [R22+0x168d0] ;  /* 0x0168d00016107984 */ /* 0x0004e20000000c00 */
[----:B------:R-:W-:Y:S06]  /*be80*/  BAR.ARV 0x4, 0x200 ;  /* 0x0108000000007b1d */ /* 0x000fec0000002000 */
[----:B------:R-:W-:Y:S05]  /*be90*/  BRA `(.L_x_297) ;  /* 0x0000000800407947 */ /* 0x000fea0003800000 */
.L_x_296:
[----:B------:R-:W0:Y:S01]  /*bea0*/  S2R R0, SR_TID.X ;  /* 0x0000000000007919 */ /* 0x000e220000002100 */
[----:B------:R-:W-:Y:S01]  /*beb0*/  UMOV UR4, 0xffffffff ;  /* 0xffffffff00047882 */ /* 0x000fe20000000000 */
[----:B0-----:R-:W-:-:S04]  /*bec0*/  LOP3.LUT R8, R0, 0x1f, RZ, 0xc0, !PT ;  /* 0x0000001f00087812 */ /* 0x001fc800078ec0ff */
[----:B------:R-:W-:Y:S01]  /*bed0*/  ISETP.NE.AND P0, PT, R8, 0x1f, PT ;  /* 0x0000001f0800780c */ /* 0x000fe20003f05270 */
[----:B------:R-:W-:-:S12]  /*bee0*/  BRA.DIV UR4, `(.L_x_298) ;  /* 0x00000046047c7947 */ /* 0x000fd8000b800000 */
[----:B------:R-:W-:Y:S01]  /*bef0*/  IMAD.IADD R5, R19, 0x1, R8 ;  /* 0x0000000113057824 */ /* 0x000fe200078e0208 */
[----:B------:R-:W-:-:S04]  /*bf00*/  ULDC UR4, c[0x0][0xc3c] ;  /* 0x00030f0000047ab9 */ /* 0x000fc80000000800 */
[----:B------:R-:W-:-:S13]  /*bf10*/  ISETP.GE.OR P1, PT, R5, UR4, !P0 ;  /* 0x0000000405007c0c */ /* 0x000fda000c726670 */
[----:B------:R-:W0:Y:S02]  /*bf20*/  @!P1 LDC.64 R2, c[0x0][0xc80] ;  /* 0x00032000ff029b82 */ /* 0x000e240000000a00 */
[----:B0-----:R-:W-:-:S06]  /*bf30*/  @!P1 IMAD.WIDE R2, R5, 0x4, R2 ;  /* 0x0000000405029825 */ /* 0x001fcc00078e0202 */
[----:B------:R-:W2:Y:S01]  /*bf40*/  @!P1 LDG.E R2, desc[UR50][R2.64] ;  /* 0x0000003202029981 */ /* 0x000ea2000c1e1900 */
[----:B------:R-:W-:Y:S01]  /*bf50*/  IMAD.MOV.U32 R5, RZ, RZ, RZ ;  /* 0x000000ffff057224 */ /* 0x000fe200078e00ff */
[C---:B------:R-:W-:Y:S02]  /*bf60*/  ISETP.GE.U32.AND P2, PT, R8.reuse, 0x2, PT ;  /* 0x000000020800780c */ /* 0x040fe40003f46070 */
[C---:B------:R-:W-:Y:S01]  /*bf70*/  ISETP.GE.U32.AND P3, PT, R8.reuse, 0x4, PT ;  /* 0x000000040800780c */ /* 0x040fe20003f66070 */
[----:B------:R-:W-:Y:S01]  /*bf80*/  SHFL.IDX PT, R0, R16, RZ, 0x1f ;  /* 0x00001fff10007589 */ /* 0x000fe200000e0000 */
[C---:B------:R-:W-:Y:S02]  /*bf90*/  ISETP.GE.U32.AND P4, PT, R8.reuse, 0x8, PT ;  /* 0x000000080800780c */ /* 0x040fe40003f86070 */
[C---:B------:R-:W-:Y:S01]  /*bfa0*/  ISETP.GE.U32.AND P5, PT, R8.reuse, 0x10, PT ;  /* 0x000000100800780c */ /* 0x040fe20003fa6070 */
[----:B------:R-:W-:Y:S01]  /*bfb0*/  SHFL.IDX PT, R4, R16, 0x1, 0x1f ;  /* 0x00201f0010047f89 */ /* 0x000fe200000e0000 */
[----:B--2---:R-:W-:Y:S01]  /*bfc0*/  @!P1 IMAD.MOV.U32 R5, RZ, RZ, R2 ;  /* 0x000000ffff059224 */ /* 0x004fe200078e0002 */
[----:B------:R-:W-:-:S04]  /*bfd0*/  ISETP.NE.AND P1, PT, R8, RZ, PT ;  /* 0x000000ff0800720c */ /* 0x000fc80003f25270 */
[----:B------:R-:W0:Y:S02]  /*bfe0*/  SHFL.UP PT, R14, R5, 0x1, RZ ;  /* 0x04200000050e7989 */ /* 0x000e2400000e00ff */
        /* <DEDUP_REMOVED lines=14> */
[----:B------:R0:W1:Y:S02]  /*c0d0*/  SHFL.IDX PT, R14, R2, 0x1f, 0x1f ;  /* 0x03e01f00020e7f89 */ /* 0x00006400000e0000 */
.L_x_438:
[----:B------:R-:W-:Y:S02]  /*c0e0*/  ULDC UR4, c[0x0][0xc38] ;  /* 0x00030e0000047ab9 */ /* 0x000fe40000000800 */
[----:B------:R-:W-:-:S04]  /*c0f0*/  IMAD.U32 R7, RZ, RZ, UR4 ;  /* 0x00000004ff077e24 */ /* 0x000fc8000f8e00ff */
[----:B-1----:R-:W-:-:S04]  /*c100*/  IMAD R14, R14, R7, RZ ;  /* 0x000000070e0e7224 */ /* 0x002fc800078e02ff */
[----:B------:R-:W-:-:S05]  /*c110*/  IMAD.IADD R9, R4, 0x1, R14 ;  /* 0x0000000104097824 */ /* 0x000fca00078e020e */
[----:B------:R-:W-:-:S13]  /*c120*/  ISETP.GT.AND P6, PT, R9, R0, PT ;  /* 0x000000000900720c */ /* 0x000fda0003fc4270 */
[----:B------:R-:W-:Y:S05]  /*c130*/  @P6 BRA `(.L_x_299) ;  /* 0x00000000009c6947 */ /* 0x000fea0003800000 */
.L_x_304:
[----:B0-----:R-:W0:Y:S01]  /*c140*/  LDC R2, c[0x0][0xc3c] ;  /* 0x00030f00ff027b82 */ /* 0x001e220000000800 */
[----:B------:R-:W-:-:S05]  /*c150*/  VIADD R19, R19, 0x1f ;  /* 0x0000001f13137836 */ /* 0x000fca0000000000 */
[----:B0-----:R-:W-:-:S13]  /*c160*/  ISETP.GE.AND P6, PT, R19, R2, PT ;  /* 0x000000021300720c */ /* 0x001fda0003fc6270 */
[----:B------:R-:W-:Y:S05]  /*c170*/  @P6 BRA `(.L_x_300) ;  /* 0x0000000400446947 */ /* 0x000fea0003800000 */
[----:B------:R-:W0:Y:S01]  /*c180*/  S2R R3, SR_TID.X ;  /* 0x0000000000037919 */ /* 0x000e220000002100 */
[----:B------:R-:W-:Y:S01]  /*c190*/  BSSY B0, `(.L_x_301) ;  /* 0x0000009000007945 */ /* 0x000fe20003800000 */
[----:B------:R-:W-:Y:S02]  /*c1a0*/  MOV R5, RZ ;  /* 0x000000ff00057202 */ /* 0x000fe40000000f00 */
[----:B0-----:R-:W-:-:S05]  /*c1b0*/  LOP3.LUT R3, R3, 0x1f, RZ, 0xc0, !PT ;  /* 0x0000001f03037812 */ /* 0x001fca00078ec0ff */
[----:B------:R-:W-:-:S05]  /*c1c0*/  IMAD.IADD R7, R19, 0x1, R3 ;  /* 0x0000000113077824 */ /* 0x000fca00078e0203 */
[----:B------:R-:W-:-:S13]  /*c1d0*/  ISETP.GE.OR P6, PT, R7, R2, !P0 ;  /* 0x000000020700720c */ /* 0x000fda00047c6670 */
[----:B------:R-:W-:Y:S05]  /*c1e0*/  @P6 BRA `(.L_x_302) ;  /* 0x00000000000c6947 */ /* 0x000fea0003800000 */
[----:B------:R-:W0:Y:S02]  /*c1f0*/  LDC.64 R2, c[0x0][0xc80] ;  /* 0x00032000ff027b82 */ /* 0x000e240000000a00 */
[----:B0-----:R-:W-:-:S05]  /*c200*/  IMAD.WIDE R2, R7, 0x4, R2 ;  /* 0x0000000407027825 */ /* 0x001fca00078e0202 */
[----:B------:R0:W5:Y:S02]  /*c210*/  LDG.E R5, desc[UR50][R2.64] ;  /* 0x0000003202057981 */ /* 0x000164000c1e1900 */
.L_x_302:
[----:B------:R-:W-:Y:S05]  /*c220*/  BSYNC B0 ;  /* 0x0000000000007941 */ /* 0x000fea0003800000 */
.L_x_301:
[----:B------:R-:W-:-:S03]  /*c230*/  UMOV UR4, 0xffffffff ;  /* 0xffffffff00047882 */ /* 0x000fc60000000000 */
[----:B------:R-:W-:Y:S05]  /*c240*/  BRA.DIV UR4, `(.L_x_303) ;  /* 0x0000004604c87947 */ /* 0x000fea000b800000 */
[----:B-----5:R-:W1:Y:S02]  /*c250*/  SHFL.UP PT, R14, R5, 0x1, RZ ;  /* 0x04200000050e7989 */ /* 0x020e6400000e00ff */
[----:B-1----:R-:W-:-:S05]  /*c260*/  SEL R14, R14, RZ, P1 ;  /* 0x000000ff0e0e7207 */ /* 0x002fca0000800000 */
        /* <DEDUP_REMOVED lines=13> */
[----:B------:R0:W1:Y:S02]  /*c340*/  SHFL.IDX PT, R14, R2, 0x1f, 0x1f ;  /* 0x03e01f00020e7f89 */ /* 0x00006400000e0000 */
.L_x_446:
[----:B------:R-:W-:Y:S02]  /*c350*/  ULDC UR4, c[0x0][0xc38] ;  /* 0x00030e0000047ab9 */ /* 0x000fe40000000800 */
[----:B------:R-:W-:-:S04]  /*c360*/  IMAD.U32 R7, RZ, RZ, UR4 ;  /* 0x00000004ff077e24 */ /* 0x000fc8000f8e00ff */
[----:B-1----:R-:W-:-:S05]  /*c370*/  IMAD R14, R14, R7, RZ ;  /* 0x000000070e0e7224 */ /* 0x002fca00078e02ff */
[----:B------:R-:W-:-:S04]  /*c380*/  IADD3 R9, R14, R9, RZ ;  /* 0x000000090e097210 */ /* 0x000fc80007ffe0ff */
[----:B------:R-:W-:-:S13]  /*c390*/  ISETP.GT.AND P6, PT, R9, R0, PT ;  /* 0x000000000900720c */ /* 0x000fda0003fc4270 */
[----:B------:R-:W-:Y:S05]  /*c3a0*/  @!P6 BRA `(.L_x_304) ;  /* 0xfffffffc0064e947 */ /* 0x000fea000383ffff */
.L_x_299:
[----:B------:R-:W-:Y:S01]  /*c3b0*/  IMAD.IADD R16, R9, 0x1, -R14 ;  /* 0x0000000109107824 */ /* 0x000fe200078e0a0e */
[----:B------:R-:W-:-:S03]  /*c3c0*/  UMOV UR4, 0xffffffff ;  /* 0xffffffff00047882 */ /* 0x000fc60000000000 */
[----:B------:R-:W-:-:S05]  /*c3d0*/  IMAD R3, R2, R7, R16 ;  /* 0x0000000702037224 */ /* 0x000fca00078e0210 */
[----:B------:R-:W-:Y:S01]  /*c3e0*/  ISETP.GT.AND P6, PT, R3, R0, PT ;  /* 0x000000000300720c */ /* 0x000fe20003fc4270 */
[----:B------:R-:W-:-:S12]  /*c3f0*/  BRA.DIV UR4, `(.L_x_305) ;  /* 0x0000004a04187947 */ /* 0x000fd8000b800000 */
[----:B------:R-:W-:-:S04]  /*c400*/  VOTE.ANY R3, PT, !P6 ;  /* 0x0000000000037806 */ /* 0x000fc800070e0100 */
[----:B------:R-:W1:Y:S02]  /*c410*/  POPC R4, R3 ;  /* 0x0000000300047309 */ /* 0x000e640000000000 */
[----:B-1----:R1:W2:Y:S02]  /*c420*/  SHFL.IDX PT, R5, R5, R4, 0x1f ;  /* 0x00001f0405057589 */ /* 0x0022a400000e0000 */
.L_x_450:
[----:B------:R-:W-:Y:S01]  /*c430*/  ISETP.NE.AND P0, PT, R3, RZ, PT ;  /* 0x000000ff0300720c */ /* 0x000fe20003f05270 */
[----:B------:R-:W-:-:S12]  /*c440*/  IMAD.MOV.U32 R14, RZ, RZ, RZ ;  /* 0x000000ffff0e7224 */ /* 0x000fd800078e00ff */
[----:B------:R-:W-:Y:S05]  /*c450*/  @!P0 BRA `(.L_x_306) ;  /* 0x0000000000108947 */ /* 0x000fea0003800000 */
[----:B------:R-:W-:Y:S01]  /*c460*/  UMOV UR4, 0xffffffff ;  /* 0xffffffff00047882 */ /* 0x000fe20000000000 */
[----:B------:R-:W-:Y:S02]  /*c470*/  VIADD R12, R4, 0xffffffff ;  /* 0xffffffff040c7836 */ /* 0x000fe40000000000 */
[----:B------:R-:W-:Y:S05]  /*c480*/  BRA.DIV UR4, `(.L_x_307) ;  /* 0x0000004a043c7947 */ /* 0x000fea000b800000 */
[----:B------:R3:W4:Y:S02]  /*c490*/  SHFL.IDX PT, R14, R2, R12, 0x1f ;  /* 0x00001f0c020e7589 */ /* 0x00072400000e0000 */
.L_x_306:
[----:B--2---:R-:W-:Y:S01]  /*c4a0*/  IABS R6, R5 ;  /* 0x0000000500067213 */ /* 0x004fe20000000000 */
[----:B----4-:R-:W-:Y:S01]  /*c4b0*/  IMAD R16, R14, R7, R16 ;  /* 0x000000070e107224 */ /* 0x010fe200078e0210 */
[----:B------:R-:W-:Y:S02]  /*c4c0*/  IADD3 R19, R4, R19, RZ ;  /* 0x0000001304137210 */ /* 0x000fe40007ffe0ff */
[----:B------:R-:W2:Y:S02]  /*c4d0*/  I2F.RP R8, R6 ;  /* 0x0000000600087306 */ /* 0x000ea40000209400 */
[----:B------:R-:W-:-:S06]  /*c4e0*/  IADD3 R0, R0, -R16, RZ ;  /* 0x8000001000007210 */ /* 0x000fcc0007ffe0ff */
[----:B--2---:R-:W0:Y:S02]  /*c4f0*/  MUFU.RCP R8, R8 ;  /* 0x0000000800087308 */ /* 0x004e240000001000 */
[----:B0--3--:R-:W-:-:S06]  /*c500*/  VIADD R2, R8, 0xffffffe ;  /* 0x0ffffffe08027836 */ /* 0x009fcc0000000000 */
[----:B------:R0:W2:Y:S02]  /*c510*/  F2I.FTZ.U32.TRUNC.NTZ R3, R2 ;  /* 0x0000000200037305 */ /* 0x0000a4000021f000 */
[----:B0-----:R-:W-:Y:S02]  /*c520*/  IMAD.MOV.U32 R2, RZ, RZ, RZ ;  /* 0x000000ffff027224 */ /* 0x001fe400078e00ff */
[----:B--2---:R-:W-:-:S04]  /*c530*/  IMAD.MOV R7, RZ, RZ, -R3 ;  /* 0x000000ffff077224 */ /* 0x004fc800078e0a03 */
[----:B------:R-:W-:-:S04]  /*c540*/  IMAD R7, R7, R6, RZ ;  /* 0x0000000607077224 */ /* 0x000fc800078e02ff */
[----:B------:R-:W-:Y:S01]  /*c550*/  IMAD.HI.U32 R3, R3, R7, R2 ;  /* 0x0000000703037227 */ /* 0x000fe200078e0002 */
[----:B------:R-:W-:Y:S02]  /*c560*/  IABS R7, R5 ;  /* 0x0000000500077213 */ /* 0x000fe40000000000 */
[----:B------:R-:W-:-:S03]  /*c570*/  IABS R2, R0 ;  /* 0x0000000000027213 */ /* 0x000fc60000000000 */
[----:B------:R-:W-:Y:S02]  /*c580*/  IMAD.MOV R7, RZ, RZ, -R7 ;  /* 0x000000ffff077224 */ /* 0x000fe400078e0a07 */
[----:B------:R-:W-:-:S04]  /*c590*/  IMAD.HI.U32 R3, R3, R2, RZ ;  /* 0x0000000203037227 */ /* 0x000fc800078e00ff */
[----:B------:R-:W-:Y:S01]  /*c5a0*/  IMAD R7, R3, R7, R2 ;  /* 0x0000000703077224 */ /* 0x000fe200078e0202 */
[----:B------:R-:W-:-:S04]  /*c5b0*/  LOP3.LUT R2, R0, R5, RZ, 0x3c, !PT ;  /* 0x0000000500027212 */ /* 0x000fc800078e3cff */
[----:B------:R-:W-:Y:S02]  /*c5c0*/  ISETP.GT.U32.AND P1, PT, R6, R7, PT ;  /* 0x000000070600720c */ /* 0x000fe40003f24070 */
[----:B------:R-:W-:-:S11]  /*c5d0*/  ISETP.GE.AND P2, PT, R2, RZ, PT ;  /* 0x000000ff0200720c */ /* 0x000fd60003f46270 */
[----:B------:R-:W-:Y:S02]  /*c5e0*/  @!P1 IMAD.IADD R7, R7, 0x1, -R6 ;  /* 0x0000000107079824 */ /* 0x000fe400078e0a06 */
[----:B------:R-:W-:Y:S01]  /*c5f0*/  @!P1 VIADD R3, R3, 0x1 ;  /* 0x0000000103039836 */ /* 0x000fe20000000000 */
[----:B------:R-:W-:Y:S02]  /*c600*/  ISETP.NE.AND P1, PT, R5, RZ, PT ;  /* 0x000000ff0500720c */ /* 0x000fe40003f25270 */
[----:B------:R-:W-:-:S13]  /*c610*/  ISETP.GE.U32.AND P0, PT, R7, R6, PT ;  /* 0x000000060700720c */ /* 0x000fda0003f06070 */
[----:B------:R-:W-:-:S04]  /*c620*/  @P0 VIADD R3, R3, 0x1 ;  /* 0x0000000103030836 */ /* 0x000fc80000000000 */
[----:B------:R-:W-:Y:S01]  /*c630*/  @!P2 IMAD.MOV R3, RZ, RZ, -R3 ;  /* 0x000000ffff03a224 */ /* 0x000fe200078e0a03 */
[----:B------:R-:W-:-:S05]  /*c640*/  @!P1 LOP3.LUT R3, RZ, R5, RZ, 0x33, !PT ;  /* 0x00000005ff039212 */ /* 0x000fca00078e33ff */
[--C-:B------:R-:W-:Y:S02]  /*c650*/  IMAD.MOV R17, RZ, RZ, -R3.reuse ;  /* 0x000000ffff117224 */ /* 0x100fe400078e0a03 */
[----:B------:R-:W-:Y:S02]  /*c660*/  IMAD.MOV.U32 R18, RZ, RZ, R3 ;  /* 0x000000ffff127224 */ /* 0x000fe400078e0003 */
[----:B------:R-:W-:Y:S01]  /*c670*/  IMAD R17, R5, R17, R0 ;  /* 0x0000001105117224 */ /* 0x000fe200078e0200 */
[----:B------:R-:W-:Y:S06]  /*c680*/  BRA `(.L_x_308) ;  /* 0x00000000001c7947 */ /* 0x000fec0003800000 */
.L_x_300:
[----:B------:R-:W-:Y:S01]  /*c690*/  UMOV UR4, URZ ;  /* 0x0000003f00047c82 */ /* 0x000fe20008000000 */
[----:B------:R-:W-:Y:S01]  /*c6a0*/  UMOV UR5, URZ ;  /* 0x0000003f00057c82 */ /* 0x000fe20008000000 */
[----:B------:R-:W-:Y:S01]  /*c6b0*/  ULDC UR6, c[0x0][0xc3c] ;  /* 0x00030f0000067ab9 */ /* 0x000fe20000000800 */
[----:B------:R-:W-:Y:S02]  /*c6c0*/  IMAD.MOV.U32 R16, RZ, RZ, R0 ;  /* 0x000000ffff107224 */ /* 0x000fe400078e0000 */
[----:B------:R-:W-:Y:S02]  /*c6d0*/  IMAD.U32 R17, RZ, RZ, UR4 ;  /* 0x00000004ff117e24 */ /* 0x000fe4000f8e00ff */
[----:B------:R-:W-:Y:S02]  /*c6e0*/  IMAD.U32 R18, RZ, RZ, UR5 ;  /* 0x00000005ff127e24 */ /* 0x000fe4000f8e00ff */
[----:B------:R-:W-:-:S07]  /*c6f0*/  IMAD.U32 R19, RZ, RZ, UR6 ;  /* 0x00000006ff137e24 */ /* 0x000fce000f8e00ff */
.L_x_308:
[----:B------:R-:W0:Y:S01]  /*c700*/  S2R R0, SR_TID.X ;  /* 0x0000000000007919 */ /* 0x000e220000002100 */
[----:B------:R-:W-:Y:S05]  /*c710*/  WARPSYNC.ALL ;  /* 0x0000000000007948 */ /* 0x000fea0003800000 */
[----:B------:R-:W-:Y:S01]  /*c720*/  BAR.SYNC.DEFER_BLOCKING 0x4, 0x200 ;  /* 0x0108000000007b1d */ /* 0x000fe20000010000 */
[----:B0-----:R-:W-:-:S04]  /*c730*/  LOP3.LUT R0, R0, 0x1f, RZ, 0xc0, !PT ;  /* 0x0000001f00007812 */ /* 0x001fc800078ec0ff */
[----:B------:R-:W-:-:S13]  /*c740*/  ISETP.NE.AND P0, PT, R0, RZ, PT ;  /* 0x000000ff0000720c */ /* 0x000fda0003f05270 */
[----:B------:R-:W0:Y:S01]  /*c750*/  @!P0 S2R R3, SR_CgaCtaId ;  /* 0x0000000000038919 */ /* 0x000e220000008800 */
[----:B------:R-:W-:-:S04]  /*c760*/  @!P0 MOV R0, 0x400 ;  /* 0x0000040000008802 */ /* 0x000fc80000000f00 */
[----:B0-----:R-:W-:-:S05]  /*c770*/  @!P0 LEA R22, R3, R0, 0x18 ;  /* 0x0000000003168211 */ /* 0x001fca00078ec0ff */
[----:B------:R0:W-:Y:S01]  /*c780*/  @!P0 STS.128 [R22+0x168d0], R16 ;  /* 0x0168d01016008388 */ /* 0x0001e20000000c00 */
[----:B------:R-:W-:Y:S06]  /*c790*/  BAR.ARV 0x5, 0x200 ;  /* 0x0148000000007b1d */ /* 0x000fec0000002000 */
.L_x_297:
[----:B------:R-:W-:Y:S02]  /*c7a0*/  ULDC UR4, c[0x0][0xc3c] ;  /* 0x00030f0000047ab9 */ /* 0x000fe40000000800 */
[----:B---3--:R-:W-:-:S13]  /*c7b0*/  ISETP.GE.AND P0, PT, R19, UR4, PT ;  /* 0x0000000413007c0c */ /* 0x008fda000bf06270 */
[----:B------:R-:W-:Y:S05]  /*c7c0*/  @!P0 BRA `(.L_x_309) ;  /* 0xffffffb400d48947 */ /* 0x000fea000383ffff */
[----:B------:R-:W-:Y:S05]  /*c7d0*/  BSYNC B8 ;  /* 0x0000000000087941 */ /* 0x000fea0003800000 */
.L_x_248:
[----:B0-----:R-:W3:Y:S01]  /*c7e0*/  LDL.LU R0, [R1+0x38] ;  /* 0x0000380001007983 */ /* 0x001ee20000300800 */
[----:B------:R-:W-:Y:S01]  /*c7f0*/  BSSY B0, `(.L_x_310) ;  /* 0x000000b000007945 */ /* 0x000fe20003800000 */
[----:B------:R-:W0:Y:S01]  /*c800*/  S2R R5, SR_CgaCtaId ;  /* 0x0000000000057919 */ /* 0x000e220000008800 */
[----:B---3--:R-:W-:-:S05]  /*c810*/  VIADD R0, R0, 0x1 ;  /* 0x0000000100007836 */ /* 0x008fca0000000000 */
[----:B------:R-:W-:-:S04]  /*c820*/  LEA.HI R2, R0, R0, RZ, 0x1 ;  /* 0x0000000000027211 */ /* 0x000fc800078f08ff */
[----:B------:R-:W-:Y:S02]  /*c830*/  LOP3.LUT R3, R2, 0xfffffffe, RZ, 0xc0, !PT ;  /* 0xfffffffe02037812 */ /* 0x000fe400078ec0ff */
[----:B------:R-:W-:Y:S02]  /*c840*/  MOV R2, 0x400 ;  /* 0x0000040000027802 */ /* 0x000fe40000000f00 */
[----:B------:R-:W-:Y:S02]  /*c850*/  IADD3 R0, R0, -R3, RZ ;  /* 0x8000000300007210 */ /* 0x000fe40007ffe0ff */
[----:B0-----:R-:W-:Y:S02]  /*c860*/  LEA R5, R5, R2, 0x18 ;  /* 0x0000000205057211 */ /* 0x001fe400078ec0ff */
[----:B------:R-:W-:-:S04]  /*c870*/  SHF.L.U32 R0, R0, 0x1f, RZ ;  /* 0x0000001f00007819 */ /* 0x000fc800000006ff */
[----:B------:R-:W0:Y:S02]  /*c880*/  SYNCS.PHASECHK.TRANS64.TRYWAIT P0, [R5+URZ+0x16820], R0 ;  /* 0x01682000050075a7 */ /* 0x000e24000800017f */
[----:B0-----:R-:W-:Y:S05]  /*c890*/  @!P0 BRA `(.L_x_311) ;  /* 0x00000044005c8947 */ /* 0x001fea0003800000 */
.L_x_453:
[----:B------:R-:W-:Y:S05]  /*c8a0*/  BSYNC B0 ;  /* 0x0000000000007941 */ /* 0x000fea0003800000 */
.L_x_310:
[----:B------:R-:W-:-:S03]  /*c8b0*/  UMOV UR4, 0xffffffff ;  /* 0xffffffff00047882 */ /* 0x000fc60000000000 */
[----:B------:R-:W-:Y:S05]  /*c8c0*/  BRA.DIV UR4, `(.L_x_312) ;  /* 0x0000004604647947 */ /* 0x000fea000b800000 */
[----:B0-----:R-:W0:Y:S02]  /*c8d0*/  S2R R0, SR_TID.X ;  /* 0x0000000000007919 */ /* 0x001e240000002100 */
[----:B0-----:R-:W-:-:S04]  /*c8e0*/  SHF.R.U32.HI R0, RZ, 0x5, R0 ;  /* 0x00000005ff007819 */ /* 0x001fc80000011600 */
[----:B------:R-:W-:-:S05]  /*c8f0*/  LOP3.LUT R0, R0, 0x3, RZ, 0xc0, !PT ;  /* 0x0000000300007812 */ /* 0x000fca00078ec0ff */
[----:B------:R0:W3:Y:S02]  /*c900*/  SHFL.IDX PT, R14, R0, RZ, 0x1f ;  /* 0x00001fff000e7589 */ /* 0x0000e400000e0000 */
.L_x_456:
[----:B---3--:R-:W-:Y:S01]  /*c910*/  ISETP.NE.AND P0, PT, R14, RZ, PT ;  /* 0x000000ff0e00720c */ /* 0x008fe20003f05270 */
[----:B------:R-:W-:-:S12]  /*c920*/  BSSY B0, `(.L_x_313) ;  /* 0x0000024000007945 */ /* 0x000fd80003800000 */
[----:B------:R-:W-:Y:S05]  /*c930*/  @P0 BRA `(.L_x_314) ;  /* 0x0000000000880947 */ /* 0x000fea0003800000 */
[----:B------:R-:W-:-:S03]  /*c940*/  UMOV UR4, 0xffffffff ;  /* 0xffffffff00047882 */ /* 0x000fc60000000000 */
[----:B------:R-:W-:Y:S05]  /*c950*/  BRA.DIV UR4, `(.L_x_315) ;  /* 0x0000004604747947 */ /* 0x000fea000b800000 */
[----:B------:R-:W-:-:S13]  /*c960*/  ELECT P6, URZ, PT ;  /* 0x00000000003f782f */ /* 0x000fda00038c0000 */
.L_x_459:
[----:B------:R-:W-:Y:S05]  /*c970*/  @!P6 BRA `(.L_x_314) ;  /* 0x000000000078e947 */ /* 0x000fea0003800000 */
[----:B------:R-:W-:-:S06]  /*c980*/  ULOP3.LUT UR4, UR37, 0x2, URZ, 0xfc, !UPT ;  /* 0x0000000225047892 */ /* 0x000fcc000f8efc3f */
[----:B0-----:R-:W-:-:S05]  /*c990*/  IMAD.U32 R0, RZ, RZ, UR4 ;  /* 0x00000004ff007e24 */ /* 0x001fca000f8e00ff */
[----:B------:R-:W-:-:S13]  /*c9a0*/  ISETP.NE.AND P0, PT, R0, 0x3, PT ;  /* 0x000000030000780c */ /* 0x000fda0003f05270 */
[----:B------:R-:W-:Y:S05]  /*c9b0*/  @!P0 BRA `(.L_x_316) ;  /* 0x0000000000048947 */ /* 0x000fea0003800000 */
[----:B------:R-:W-:Y:S01]  /*c9c0*/  BPT.TRAP 0x1 ;  /* 0x000000040000795c */ /* 0x000fe20000300000 */
.L_x_316:
[----:B------:R-:W-:Y:S01]  /*c9d0*/  IMAD R3, R25, 0x8, R5 ;  /* 0x0000000819037824 */ /* 0x000fe200078e0205 */
[----:B------:R-:W-:Y:S01]  /*c9e0*/  SHF.L.U32 R2, R27, 0x1f, RZ ;  /* 0x0000001f1b027819 */ /* 0x000fe200000006ff */
[----:B------:R-:W-:-:S03]  /*c9f0*/  VIADD R25, R25, 0x1 ;  /* 0x0000000119197836 */ /* 0x000fc60000000000 */
[----:B------:R-:W0:Y:S02]  /*ca00*/  SYNCS.PHASECHK.TRANS64.TRYWAIT P1, [R3+URZ+0x16840], R2 ;  /* 0x01684002030075a7 */ /* 0x000e24000802017f */
[----:B------:R-:W-:-:S04]  /*ca10*/  ISETP.NE.AND P2, PT, R25, 0x2, PT ;  /* 0x000000021900780c */ /* 0x000fc80003f45270 */
[----:B------:R-:W-:Y:S01]  /*ca20*/  SEL R0, RZ, 0x1, P2 ;  /* 0x00000001ff007807 */ /* 0x000fe20001000000 */
[----:B0-----:R-:W-:Y:S08]  /*ca30*/  @!P1 BRA `(.L_x_317) ;  /* 0x00000044005c9947 */ /* 0x001ff00003800000 */
.L_x_460:
[----:B------:R-:W-:Y:S02]  /*ca40*/  SEL R25, R25, RZ, P2 ;  /* 0x000000ff19197207 */ /* 0x000fe40001000000 */
[----:B------:R-:W-:Y:S01]  /*ca50*/  LOP3.LUT R0, R27, R0, RZ, 0x3c, !PT ;  /* 0x000000001b007212 */ /* 0x000fe200078e3cff */
[----:B------:R-:W-:Y:S06]  /*ca60*/  @!P0 BRA `(.L_x_318) ;  /* 0x0000000000048947 */ /* 0x000fec0003800000 */
[----:B------:R-:W-:Y:S01]  /*ca70*/  BPT.TRAP 0x1 ;  /* 0x000000040000795c */ /* 0x000fe20000300000 */
.L_x_318:
[----:B------:R-:W-:Y:S01]  /*ca80*/  IMAD R25, R25, 0x8, R5 ;  /* 0x0000000819197824 */ /* 0x000fe200078e0205 */
[----:B------:R-:W-:-:S04]  /*ca90*/  SHF.L.U32 R0, R0, 0x1f, RZ ;  /* 0x0000001f00007819 */ /* 0x000fc800000006ff */
[----:B------:R-:W3:Y:S02]  /*caa0*/  SYNCS.PHASECHK.TRANS64.TRYWAIT P1, [R25+URZ+0x16840], R0 ;  /* 0x01684000190075a7 */ /* 0x000ee4000802017f */
[----:B---3--:R-:W-:Y:S05]  /*cab0*/  @!P1 BRA `(.L_x_319) ;  /* 0x0000004400509947 */ /* 0x008fea0003800000 */
.L_x_461:
[----:B------:R-:W-:Y:S05]  /*cac0*/  @!P0 BRA `(.L_x_320) ;  /* 0x0000000000048947 */ /* 0x000fea0003800000 */
[----:B------:R-:W-:Y:S01]  /*cad0*/  BPT.TRAP 0x1 ;  /* 0x000000040000795c */ /* 0x000fe20000300000 */
.L_x_320:
[----:B------:R-:W4:Y:S02]  /*cae0*/  SYNCS.PHASECHK.TRANS64.TRYWAIT P1, [R3+URZ+0x16860], R2 ;  /* 0x01686002030075a7 */ /* 0x000f24000802017f */
[----:B----4-:R-:W-:Y:S05]  /*caf0*/  @!P1 BRA `(.L_x_321) ;  /* 0x0000004400549947 */ /* 0x010fea0003800000 */
.L_x_462:
[----:B------:R-:W-:Y:S05]  /*cb00*/  @!P0 BRA `(.L_x_322) ;  /* 0x0000000000048947 */ /* 0x000fea0003800000 */
[----:B------:R-:W-:Y:S01]  /*cb10*/  BPT.TRAP 0x1 ;  /* 0x000000040000795c */ /* 0x000fe20000300000 */
.L_x_322:
[----:B------:R0:W0:Y:S02]  /*cb20*/  SYNCS.PHASECHK.TRANS64.TRYWAIT P0, [R25+URZ+0x16860], R0 ;  /* 0x01686000190075a7 */ /* 0x000024000800017f */
[----:B0-----:R-:W-:Y:S05]  /*cb30*/  @!P0 NANOSLEEP.SYNCS 0x989680 ;  /* 0x009896800000895d */ /* 0x001fea0003900000 */
[----:B------:R-:W0:Y:S02]  /*cb40*/  @!P0 SYNCS.PHASECHK.TRANS64 P0, [R25+URZ+0x16860], R0 ;  /* 0x01686000190085a7 */ /* 0x000e24000800007f */
[----:B0-----:R-:W-:Y:S05]  /*cb50*/  @!P0 BRA `(.L_x_322) ;  /* 0xfffffffc00f08947 */ /* 0x001fea000383ffff */
.L_x_314:
[----:B------:R-:W-:Y:S05]  /*cb60*/  BSYNC B0 ;  /* 0x0000000000007941 */ /* 0x000fea0003800000 */
.L_x_313:
[----:B------:R-:W-:Y:S05]  /*cb70*/  EXIT ;  /* 0x000000000000794d */ /* 0x000fea0003800000 */
.L_x_208:
[----:B0-----:R-:W-:-:S04]  /*cb80*/  IMAD.U32 R3, RZ, RZ, UR49 ;  /* 0x00000031ff037e24 */ /* 0x001fc8000f8e00ff */
[----:B------:R0:W1:Y:S03]  /*cb90*/  SYNCS.PHASECHK.TRANS64.TRYWAIT P1, [R3+URZ+0x16800], R0 ;  /* 0x01680000030075a7 */ /* 0x000066000802017f */
[----:B-1----:R-:W-:Y:S05]  /*cba0*/  @!P1 NANOSLEEP.SYNCS 0x989680 ;  /* 0x009896800000995d */ /* 0x002fea0003900000 */
[----:B------:R-:W1:Y:S02]  /*cbb0*/  @!P1 SYNCS.PHASECHK.TRANS64 P1, [R3+URZ+0x16800], R0 ;  /* 0x01680000030095a7 */ /* 0x000e64000802007f */
[----:B-1----:R-:W-:Y:S05]  /*cbc0*/  @!P1 BRA `(.L_x_208) ;  /* 0xfffffffc00ec9947 */ /* 0x002fea000383ffff */
[----:B------:R-:W-:Y:S05]  /*cbd0*/  BRA `(.L_x_323) ;  /* 0xffffff48002c7947 */ /* 0x000fea000383ffff */
.L_x_212:
[----:B-1----:R1:W2:Y:S02]  /*cbe0*/  SYNCS.PHASECHK.TRANS64.TRYWAIT P1, [R4+URZ+0x16830], R3 ;  /* 0x01683003040075a7 */ /* 0x0022a4000802017f */
[----:B--2---:R-:W-:Y:S05]  /*cbf0*/  @!P1 NANOSLEEP.SYNCS 0x989680 ;  /* 0x009896800000995d */ /* 0x004fea0003900000 */
[----:B------:R-:W2:Y:S02]  /*cc00*/  @!P1 SYNCS.PHASECHK.TRANS64 P1, [R4+URZ+0x16830], R3 ;  /* 0x01683003040095a7 */ /* 0x000ea4000802007f */
[----:B--2---:R-:W-:Y:S05]  /*cc10*/  @!P1 BRA `(.L_x_212) ;  /* 0xfffffffc00f09947 */ /* 0x004fea000383ffff */
[----:B------:R-:W-:Y:S05]  /*cc20*/  BRA `(.L_x_211) ;  /* 0xffffff48004c7947 */ /* 0x000fea000383ffff */
.L_x_218:
[----:B-1----:R-:W-:-:S04]  /*cc30*/  IMAD.U32 R3, RZ, RZ, UR6 ;  /* 0x00000006ff037e24 */ /* 0x002fc8000f8e00ff */
[----:B------:R1:W2:Y:S03]  /*cc40*/  SYNCS.PHASECHK.TRANS64.TRYWAIT P1, [R3+URZ+0x16830], R0 ;  /* 0x01683000030075a7 */ /* 0x0002a6000802017f */
[----:B--2---:R-:W-:Y:S05]  /*cc50*/  @!P1 NANOSLEEP.SYNCS 0x989680 ;  /* 0x009896800000995d */ /* 0x004fea0003900000 */
[----:B------:R-:W2:Y:S02]  /*cc60*/  @!P1 SYNCS.PHASECHK.TRANS64 P1, [R3+URZ+0x16830], R0 ;  /* 0x01683000030095a7 */ /* 0x000ea4000802007f */
[----:B--2---:R-:W-:Y:S05]  /*cc70*/  @!P1 BRA `(.L_x_218) ;  /* 0xfffffffc00ec9947 */ /* 0x004fea000383ffff */
[----:B------:R-:W-:Y:S05]  /*cc80*/  BRA `(.L_x_215) ;  /* 0xffffff6800747947 */ /* 0x000fea000383ffff */
.L_x_222:
[----:B-1----:R-:W-:-:S04]  /*cc90*/  MOV R3, UR6 ;  /* 0x0000000600037c02 */ /* 0x002fc80008000f00 */
[----:B------:R1:W2:Y:S03]  /*cca0*/  SYNCS.PHASECHK.TRANS64.TRYWAIT P1, [R3+URZ+0x16850], R0 ;  /* 0x01685000030075a7 */ /* 0x0002a6000802017f */
[----:B--2---:R-:W-:Y:S05]  /*ccb0*/  @!P1 NANOSLEEP.SYNCS 0x989680 ;  /* 0x009896800000995d */ /* 0x004fea0003900000 */
[----:B------:R-:W2:Y:S02]  /*ccc0*/  @!P1 SYNCS.PHASECHK.TRANS64 P1, [R3+URZ+0x16850], R0 ;  /* 0x01685000030095a7 */ /* 0x000ea4000802007f */
[----:B--2---:R-:W-:Y:S05]  /*ccd0*/  @!P1 BRA `(.L_x_222) ;  /* 0xfffffffc00ec9947 */ /* 0x004fea000383ffff */
[----:B------:R-:W-:Y:S05]  /*cce0*/  BRA `(.L_x_219) ;  /* 0xffffff6800fc7947 */ /* 0x000fea000383ffff */
.L_x_229:
[----:B-1----:R-:W-:-:S04]  /*ccf0*/  IMAD.U32 R11, RZ, RZ, UR5 ;  /* 0x00000005ff0b7e24 */ /* 0x002fc8000f8e00ff */
[----:B------:R1:W2:Y:S03]  /*cd00*/  SYNCS.PHASECHK.TRANS64.TRYWAIT P1, [R11+URZ+0x16850], R4 ;  /* 0x016850040b0075a7 */ /* 0x0002a6000802017f */
[----:B--2---:R-:W-:Y:S05]  /*cd10*/  @!P1 NANOSLEEP.SYNCS 0x989680 ;  /* 0x009896800000995d */ /* 0x004fea0003900000 */
[----:B------:R-:W2:Y:S02]  /*cd20*/  @!P1 SYNCS.PHASECHK.TRANS64 P1, [R11+URZ+0x16850], R4 ;  /* 0x016850040b0095a7 */ /* 0x000ea4000802007f */
[----:B--2---:R-:W-:Y:S05]  /*cd30*/  @!P1 BRA `(.L_x_229) ;  /* 0xfffffffc00ec9947 */ /* 0x004fea000383ffff */
[----:B------:R-:W-:Y:S05]  /*cd40*/  BRA `(.L_x_228) ;  /* 0xffffff8400847947 */ /* 0x000fea000383ffff */
.L_x_260:
[----:B0-----:R-:W0:Y:S01]  /*cd50*/  S2R R20, SR_TID.X ;  /* 0x0000000000147919 */ /* 0x001e220000002100 */
[----:B------:R-:W-:Y:S01]  /*cd60*/  BSSY B0, `(.L_x_324) ;  /* 0x000000a000007945 */ /* 0x000fe20003800000 */
[----:B------:R-:W-:Y:S02]  /*cd70*/  IMAD.MOV.U32 R12, RZ, RZ, RZ ;  /* 0x000000ffff0c7224 */ /* 0x000fe400078e00ff */
[----:B------:R-:W-:Y:S02]  /*cd80*/  IMAD.MOV.U32 R11, RZ, RZ, 0x1f ;  /* 0x0000001fff0b7424 */ /* 0x000fe400078e00ff */
[----:B------:R-:W-:Y:S01]  /*cd90*/  IMAD.MOV.U32 R15, RZ, RZ, -0x1 ;  /* 0xffffffffff0f7424 */ /* 0x000fe200078e00ff */
[----:B0-----:R-:W-:-:S04]  /*cda0*/  SHF.R.U32.HI R9, RZ, 0x5, R20 ;  /* 0x00000005ff097819 */ /* 0x001fc80000011614 */
[----:B------:R-:W-:-:S05]  /*cdb0*/  LOP3.LUT R9, R9, 0x3, RZ, 0xc0, !PT ;  /* 0x0000000309097812 */ /* 0x000fca00078ec0ff */
[----:B------:R-:W-:-:S07]  /*cdc0*/  IMAD.MOV.U32 R13, RZ, RZ, R9 ;  /* 0x000000ffff0d7224 */ /* 0x000fce00078e0009 */
[----:B-----5:R-:W-:Y:S05]  /*cdd0*/  WARPSYNC.COLLECTIVE R15, `(.L_x_325) ;  /* 0x000000000f087348 */ /* 0x020fea0003c00000 */
[----:B------:R0:W1:Y:S02]  /*cde0*/  SHFL.IDX P6, R14, R13, R12, R11 ;  /* 0x0000000c0d0e7389 */ /* 0x00006400000c000b */
[----:B01---5:R-:W-:Y:S01]  /*cdf0*/  ENDCOLLECTIVE ;  /* 0x000000000000791b */ /* 0x023fe20003800000 */
.L_x_325:
[----:B------:R-:W-:Y:S05]  /*ce00*/  BSYNC B0 ;  /* 0x0000000000007941 */ /* 0x000fea0003800000 */
.L_x_324:
[----:B------:R-:W-:Y:S05]  /*ce10*/  BRA `(.L_x_326) ;  /* 0xffffffbc00807947 */ /* 0x000fea000383ffff */
.L_x_263:
[----:B0-----:R0:W2:Y:S02]  /*ce20*/  SYNCS.PHASECHK.TRANS64.TRYWAIT P0, [R3+URZ+0x16840], R4 ;  /* 0x01684004030075a7 */ /* 0x0010a4000800017f */
[----:B--2---:R-:W-:Y:S05]  /*ce30*/  @!P0 NANOSLEEP.SYNCS 0x989680 ;  /* 0x009896800000895d */ /* 0x004fea0003900000 */
[----:B------:R-:W2:Y:S02]  /*ce40*/  @!P0 SYNCS.PHASECHK.TRANS64 P0, [R3+URZ+0x16840], R4 ;  /* 0x01684004030085a7 */ /* 0x000ea4000800007f */
[----:B--2---:R-:W-:Y:S05]  /*ce50*/  @!P0 BRA `(.L_x_263) ;  /* 0xfffffffc00f08947 */ /* 0x004fea000383ffff */
[----:B------:R-:W-:Y:S05]  /*ce60*/  BRA `(.L_x_327) ;  /* 0xffffffbc00e07947 */ /* 0x000fea000383ffff */
.L_x_264:
        /* <DEDUP_REMOVED lines=8> */
.L_x_329:
[----:B------:R-:W-:Y:S05]  /*cef0*/  BSYNC B0 ;  /* 0x0000000000007941 */ /* 0x000fea0003800000 */
.L_x_328:
[----:B------:R-:W-:Y:S01]  /*cf00*/  IMAD.MOV.U32 R13, RZ, RZ, R0 ;  /* 0x000000ffff0d7224 */ /* 0x000fe200078e0000 */
[----:B------:R-:W-:Y:S01]  /*cf10*/  MOV R15, 0xffffffff ;  /* 0xffffffff000f7802 */ /* 0x000fe20000000f00 */
[----:B------:R-:W-:Y:S02]  /*cf20*/  IMAD.MOV.U32 R12, RZ, RZ, RZ ;  /* 0x000000ffff0c7224 */ /* 0x000fe400078e00ff */
[----:B------:R-:W-:Y:S02]  /*cf30*/  IMAD.MOV.U32 R11, RZ, RZ, 0x181f ;  /* 0x0000181fff0b7424 */ /* 0x000fe400078e00ff */
[----:B------:R-:W-:Y:S02]  /*cf40*/  IMAD.MOV.U32 R6, RZ, RZ, R14 ;  /* 0x000000ffff067224 */ /* 0x000fe400078e000e */
[----:B------:R-:W-:-:S07]  /*cf50*/  @P0 IMAD R8, R5, 0x2, R22 ;  /* 0x0000000205080824 */ /* 0x000fce00078e0216 */
[----:B------:R-:W-:Y:S05]  /*cf60*/  WARPSYNC.COLLECTIVE R15, `(.L_x_330) ;  /* 0x000000000f087348 */ /* 0x000fea0003c00000 */
[----:B------:R0:W1:Y:S02]  /*cf70*/  SHFL.IDX P6, R14, R13, R12, R11 ;  /* 0x0000000c0d0e7389 */ /* 0x00006400000c000b */
[----:B01----:R-:W-:Y:S01]  /*cf80*/  ENDCOLLECTIVE ;  /* 0x000000000000791b */ /* 0x003fe20003800000 */
.L_x_330:
[----:B------:R-:W-:Y:S02]  /*cf90*/  IMAD.MOV.U32 R13, RZ, RZ, R2 ;  /* 0x000000ffff0d7224 */ /* 0x000fe400078e0002 */
[----:B------:R-:W-:Y:S02]  /*cfa0*/  IMAD.MOV.U32 R12, RZ, RZ, 0x1 ;  /* 0x00000001ff0c7424 */ /* 0x000fe400078e00ff */
[----:B------:R-:W-:-:S07]  /*cfb0*/  IMAD.MOV.U32 R7, RZ, RZ, R14 ;  /* 0x000000ffff077224 */ /* 0x000fce00078e000e */
[----:B------:R-:W-:Y:S05]  /*cfc0*/  WARPSYNC.COLLECTIVE R15, `(.L_x_331) ;  /* 0x000000000f087348 */ /* 0x000fea0003c00000 */
[----:B------:R0:W1:Y:S02]  /*cfd0*/  SHFL.IDX P6, R14, R13, R12, R11 ;  /* 0x0000000c0d0e7389 */ /* 0x00006400000c000b */
[----:B01----:R-:W-:Y:S01]  /*cfe0*/  ENDCOLLECTIVE ;  /* 0x000000000000791b */ /* 0x003fe20003800000 */
.L_x_331:
[----:B------:R-:W-:-:S05]  /*cff0*/  @P0 LEA R7, P1, R28, R7, 0x1 ;  /* 0x000000071c070211 */ /* 0x000fca00078208ff */
[----:B------:R-:W-:Y:S01]  /*d000*/  @P0 IMAD.X R6, RZ, RZ, R6, P1 ;  /* 0x000000ffff060224 */ /* 0x000fe200008e0606 */
[----:B------:R-:W-:-:S04]  /*d010*/  ISETP.GE.AND P1, PT, R4, 0x11, PT ;  /* 0x000000110400780c */ /* 0x000fc80003f26270 */
[----:B------:R-:W-:Y:S02]  /*d020*/  @P0 LOP3.LUT R7, R7, R6, RZ, 0x3c, !PT ;  /* 0x0000000607070212 */ /* 0x000fe400078e3cff */
[----:B------:R-:W-:Y:S02]  /*d030*/  MOV R13, R0 ;  /* 0x00000000000d7202 */ /* 0x000fe40000000f00 */
[----:B------:R-:W-:-:S04]  /*d040*/  @P0 LOP3.LUT R6, R7, R6, RZ, 0x3c, !PT ;  /* 0x0000000607060212 */ /* 0x000fc800078e3cff */
[----:B------:R-:W-:-:S05]  /*d050*/  @P0 LOP3.LUT R7, R7, R6, RZ, 0x3c, !PT ;  /* 0x0000000607070212 */ /* 0x000fca00078e3cff */
[----:B------:R-:W-:Y:S01]  /*d060*/  @!PT LDS RZ, [RZ] ;  /* 0x00000000fffff984 */ /* 0x000fe20000000800 */
[----:B------:R-:W-:Y:S01]  /*d070*/  @!PT LDS RZ, [RZ] ;  /* 0x00000000fffff984 */ /* 0x000fe20000000800 */
[----:B------:R-:W-:Y:S01]  /*d080*/  @!PT LDS RZ, [RZ] ;  /* 0x00000000fffff984 */ /* 0x000fe20000000800 */
[----:B------:R0:W-:Y:S02]  /*d090*/  @P0 LDGSTS.E.BYPASS.LTC128B.128 [R8+0xe400], desc[UR50][R6.64], !P2 ;  /* 0x0e40000006080fae */ /* 0x0001e4000d101d72 */
[----:B0-----:R-:W-:-:S07]  /*d0a0*/  IMAD.MOV.U32 R6, RZ, RZ, R14 ;  /* 0x000000ffff067224 */ /* 0x001fce00078e000e */
[----:B------:R-:W-:Y:S05]  /*d0b0*/  WARPSYNC.COLLECTIVE R15, `(.L_x_332) ;  /* 0x000000000f087348 */ /* 0x000fea0003c00000 */
[----:B------:R0:W1:Y:S02]  /*d0c0*/  SHFL.IDX P6, R14, R13, R12, R11 ;  /* 0x0000000c0d0e7389 */ /* 0x00006400000c000b */
[----:B01----:R-:W-:Y:S01]  /*d0d0*/  ENDCOLLECTIVE ;  /* 0x000000000000791b */ /* 0x003fe20003800000 */
.L_x_332:
[----:B------:R-:W-:Y:S02]  /*d0e0*/  @P1 IMAD R8, R5, 0x2, R22 ;  /* 0x0000000205081824 */ /* 0x000fe400078e0216 */
[----:B------:R-:W-:Y:S02]  /*d0f0*/  IMAD.MOV.U32 R13, RZ, RZ, R2 ;  /* 0x000000ffff0d7224 */ /* 0x000fe400078e0002 */
[----:B------:R-:W-:Y:S02]  /*d100*/  IMAD.MOV.U32 R12, RZ, RZ, 0x2 ;  /* 0x00000002ff0c7424 */ /* 0x000fe400078e00ff */
[----:B------:R-:W-:-:S07]  /*d110*/  IMAD.MOV.U32 R7, RZ, RZ, R14 ;  /* 0x000000ffff077224 */ /* 0x000fce00078e000e */
[----:B------:R-:W-:Y:S05]  /*d120*/  WARPSYNC.COLLECTIVE R15, `(.L_x_333) ;  /* 0x000000000f087348 */ /* 0x000fea0003c00000 */
[----:B------:R0:W1:Y:S02]  /*d130*/  SHFL.IDX P6, R14, R13, R12, R11 ;  /* 0x0000000c0d0e7389 */ /* 0x00006400000c000b */
[----:B01----:R-:W-:Y:S01]  /*d140*/  ENDCOLLECTIVE ;  /* 0x000000000000791b */ /* 0x003fe20003800000 */
.L_x_333:
[----:B------:R-:W-:-:S05]  /*d150*/  @P1 LEA R7, P0, R28, R7, 0x1 ;  /* 0x000000071c071211 */ /* 0x000fca00078008ff */
[----:B------:R-:W-:-:S05]  /*d160*/  @P1 IMAD.X R6, RZ, RZ, R6, P0 ;  /* 0x000000ffff061224 */ /* 0x000fca00000e0606 */
[----:B------:R-:W-:Y:S02]  /*d170*/  @P1 LOP3.LUT R7, R7, R6, RZ, 0x3c, !PT ;  /* 0x0000000607071212 */ /* 0x000fe400078e3cff */
[----:B------:R-:W-:Y:S02]  /*d180*/  MOV R13, R0 ;  /* 0x00000000000d7202 */ /* 0x000fe40000000f00 */
        /* <DEDUP_REMOVED lines=11> */
.L_x_334:
[----:B------:R-:W-:Y:S02]  /*d240*/  @P1 IMAD R8, R5, 0x2, R22 ;  /* 0x0000000205081824 */ /* 0x000fe400078e0216 */
[----:B------:R-:W-:Y:S02]  /*d250*/  IMAD.MOV.U32 R13, RZ, RZ, R2 ;  /* 0x000000ffff0d7224 */ /* 0x000fe400078e0002 */
[----:B------:R-:W-:Y:S02]  /*d260*/  IMAD.MOV.U32 R12, RZ, RZ, 0x3 ;  /* 0x00000003ff0c7424 */ /* 0x000fe400078e00ff */
[----:B------:R-:W-:-:S07]  /*d270*/  IMAD.MOV.U32 R7, RZ, RZ, R14 ;  /* 0x000000ffff077224 */ /* 0x000fce00078e000e */
[----:B------:R-:W-:Y:S05]  /*d280*/  WARPSYNC.COLLECTIVE R15, `(.L_x_335) ;  /* 0x000000000f087348 */ /* 0x000fea0003c00000 */
[----:B------:R0:W1:Y:S02]  /*d290*/  SHFL.IDX P6, R14, R13, R12, R11 ;  /* 0x0000000c0d0e7389 */ /* 0x00006400000c000b */
[----:B01----:R-:W-:Y:S01]  /*d2a0*/  ENDCOLLECTIVE ;  /* 0x000000000000791b */ /* 0x003fe20003800000 */
.L_x_335:
        /* <DEDUP_REMOVED lines=15> */
.L_x_336:
[----:B------:R-:W-:Y:S02]  /*d3a0*/  @P1 IMAD R8, R5, 0x2, R22 ;  /* 0x0000000205081824 */ /* 0x000fe400078e0216 */
[----:B------:R-:W-:Y:S02]  /*d3b0*/  IMAD.MOV.U32 R13, RZ, RZ, R2 ;  /* 0x000000ffff0d7224 */ /* 0x000fe400078e0002 */
[----:B------:R-:W-:Y:S02]  /*d3c0*/  IMAD.MOV.U32 R12, RZ, RZ, 0x4 ;  /* 0x00000004ff0c7424 */ /* 0x000fe400078e00ff */
[----:B------:R-:W-:-:S07]  /*d3d0*/  IMAD.MOV.U32 R7, RZ, RZ, R14 ;  /* 0x000000ffff077224 */ /* 0x000fce00078e000e */
[----:B------:R-:W-:Y:S05]  /*d3e0*/  WARPSYNC.COLLECTIVE R15, `(.L_x_337) ;  /* 0x000000000f087348 */ /* 0x000fea0003c00000 */
[----:B------:R0:W1:Y:S02]  /*d3f0*/  SHFL.IDX P6, R14, R13, R12, R11 ;  /* 0x0000000c0d0e7389 */ /* 0x00006400000c000b */
[----:B01----:R-:W-:Y:S01]  /*d400*/  ENDCOLLECTIVE ;  /* 0x000000000000791b */ /* 0x003fe20003800000 */
.L_x_337:
        /* <DEDUP_REMOVED lines=15> */
.L_x_338:
[----:B------:R-:W-:Y:S02]  /*d500*/  @P1 IMAD R8, R5, 0x2, R22 ;  /* 0x0000000205081824 */ /* 0x000fe400078e0216 */
[----:B------:R-:W-:Y:S02]  /*d510*/  IMAD.MOV.U32 R13, RZ, RZ, R2 ;  /* 0x000000ffff0d7224 */ /* 0x000fe400078e0002 */
[----:B------:R-:W-:Y:S02]  /*d520*/  IMAD.MOV.U32 R12, RZ, RZ, 0x5 ;  /* 0x00000005ff0c7424 */ /* 0x000fe400078e00ff */
[----:B------:R-:W-:-:S07]  /*d530*/  IMAD.MOV.U32 R7, RZ, RZ, R14 ;  /* 0x000000ffff077224 */ /* 0x000fce00078e000e */
[----:B------:R-:W-:Y:S05]  /*d540*/  WARPSYNC.COLLECTIVE R15, `(.L_x_339) ;  /* 0x000000000f087348 */ /* 0x000fea0003c00000 */
[----:B------:R0:W1:Y:S02]  /*d550*/  SHFL.IDX P6, R14, R13, R12, R11 ;  /* 0x0000000c0d0e7389 */ /* 0x00006400000c000b */
[----:B01----:R-:W-:Y:S01]  /*d560*/  ENDCOLLECTIVE ;  /* 0x000000000000791b */ /* 0x003fe20003800000 */
.L_x_339:
        /* <DEDUP_REMOVED lines=15> */
.L_x_340:
[----:B------:R-:W-:Y:S02]  /*d660*/  @P1 IMAD R8, R5, 0x2, R22 ;  /* 0x0000000205081824 */ /* 0x000fe400078e0216 */
[----:B------:R-:W-:Y:S02]  /*d670*/  IMAD.MOV.U32 R13, RZ, RZ, R2 ;  /* 0x000000ffff0d7224 */ /* 0x000fe400078e0002 */
[----:B------:R-:W-:Y:S02]  /*d680*/  IMAD.MOV.U32 R12, RZ, RZ, 0x6 ;  /* 0x00000006ff0c7424 */ /* 0x000fe400078e00ff */
[----:B------:R-:W-:-:S07]  /*d690*/  IMAD.MOV.U32 R7, RZ, RZ, R14 ;  /* 0x000000ffff077224 */ /* 0x000fce00078e000e */
[----:B------:R-:W-:Y:S05]  /*d6a0*/  WARPSYNC.COLLECTIVE R15, `(.L_x_341) ;  /* 0x000000000f087348 */ /* 0x000fea0003c00000 */
[----:B------:R0:W1:Y:S02]  /*d6b0*/  SHFL.IDX P6, R14, R13, R12, R11 ;  /* 0x0000000c0d0e7389 */ /* 0x00006400000c000b */
[----:B01----:R-:W-:Y:S01]  /*d6c0*/  ENDCOLLECTIVE ;  /* 0x000000000000791b */ /* 0x003fe20003800000 */
.L_x_341:
        /* <DEDUP_REMOVED lines=15> */
.L_x_342:
[----:B------:R-:W-:Y:S02]  /*d7c0*/  @P1 IMAD R8, R5, 0x2, R22 ;  /* 0x0000000205081824 */ /* 0x000fe400078e0216 */
[----:B------:R-:W-:Y:S02]  /*d7d0*/  IMAD.MOV.U32 R13, RZ, RZ, R2 ;  /* 0x000000ffff0d7224 */ /* 0x000fe400078e0002 */
[----:B------:R-:W-:Y:S02]  /*d7e0*/  IMAD.MOV.U32 R12, RZ, RZ, 0x7 ;  /* 0x00000007ff0c7424 */ /* 0x000fe400078e00ff */
[----:B------:R-:W-:-:S07]  /*d7f0*/  IMAD.MOV.U32 R7, RZ, RZ, R14 ;  /* 0x000000ffff077224 */ /* 0x000fce00078e000e */
[----:B------:R-:W-:Y:S05]  /*d800*/  WARPSYNC.COLLECTIVE R15, `(.L_x_343) ;  /* 0x000000000f087348 */ /* 0x000fea0003c00000 */
[----:B------:R0:W1:Y:S02]  /*d810*/  SHFL.IDX P6, R14, R13, R12, R11 ;  /* 0x0000000c0d0e7389 */ /* 0x00006400000c000b */
[----:B01----:R-:W-:Y:S01]  /*d820*/  ENDCOLLECTIVE ;  /* 0x000000000000791b */ /* 0x003fe20003800000 */
.L_x_343:
[----:B------:R-:W-:-:S05]  /*d830*/  @P1 LEA R7, P0, R28, R7, 0x1 ;  /* 0x000000071c071211 */ /* 0x000fca00078008ff */
[----:B------:R-:W-:-:S05]  /*d840*/  @P1 IMAD.X R6, RZ, RZ, R6, P0 ;  /* 0x000000ffff061224 */ /* 0x000fca00000e0606 */
[----:B------:R-:W-:Y:S02]  /*d850*/  @P1 LOP3.LUT R7, R7, R6, RZ, 0x3c, !PT ;  /* 0x0000000607071212 */ /* 0x000fe400078e3cff */
[----:B------:R-:W-:Y:S02]  /*d860*/  MOV R13, R0 ;  /* 0x00000000000d7202 */ /* 0x000fe40000000f00 */
[----:B------:R-:W-:-:S04]  /*d870*/  @P1 LOP3.LUT R6, R7, R6, RZ, 0x3c, !PT ;  /* 0x0000000607061212 */ /* 0x000fc800078e3cff */
[----:B------:R-:W-:Y:S01]  /*d880*/  @P1 LOP3.LUT R7, R7, R6, RZ, 0x3c, !PT ;  /* 0x0000000607071212 */ /* 0x000fe200078e3cff */
[----:B------:R-:W-:-:S07]  /*d890*/  IMAD.MOV.U32 R2, RZ, RZ, R14 ;  /* 0x000000ffff027224 */ /* 0x000fce00078e000e */
[----:B------:R-:W-:Y:S05]  /*d8a0*/  WARPSYNC.COLLECTIVE R15, `(.L_x_344) ;  /* 0x000000000f087348 */ /* 0x000fea0003c00000 */
[----:B------:R0:W1:Y:S02]  /*d8b0*/  SHFL.IDX P6, R14, R13, R12, R11 ;  /* 0x0000000c0d0e7389 */ /* 0x00006400000c000b */
[----:B01----:R-:W-:Y:S01]  /*d8c0*/  ENDCOLLECTIVE ;  /* 0x000000000000791b */ /* 0x003fe20003800000 */
.L_x_344:
[----:B------:R-:W-:Y:S01]  /*d8d0*/  @!PT LDS RZ, [RZ] ;  /* 0x00000000fffff984 */ /* 0x000fe20000000800 */
[----:B------:R-:W-:Y:S01]  /*d8e0*/  @!PT LDS RZ, [RZ] ;  /* 0x00000000fffff984 */ /* 0x000fe20000000800 */
[----:B------:R-:W-:Y:S01]  /*d8f0*/  @!PT LDS RZ, [RZ] ;  /* 0x00000000fffff984 */ /* 0x000fe20000000800 */
[----:B------:R0:W-:Y:S01]  /*d900*/  @P1 LDGSTS.E.BYPASS.LTC128B.128 [R8+0x11400], desc[UR50][R6.64], !P2 ;  /* 0x1140000006081fae */ /* 0x0001e2000d101d72 */
[----:B------:R-:W-:Y:S01]  /*d910*/  IMAD.MOV.U32 R0, RZ, RZ, R14 ;  /* 0x000000ffff007224 */ /* 0x000fe200078e000e */
[----:B------:R-:W-:Y:S06]  /*d920*/  BRA `(.L_x_345) ;  /* 0xffffffb800f47947 */ /* 0x000fec000383ffff */
.L_x_269:
[----:B------:R-:W-:Y:S02]  /*d930*/  IMAD.MOV.U32 R13, RZ, RZ, R4 ;  /* 0x000000ffff0d7224 */ /* 0x000fe400078e0004 */
[----:B------:R-:W-:Y:S02]  /*d940*/  IMAD.MOV.U32 R12, RZ, RZ, RZ ;  /* 0x000000ffff0c7224 */ /* 0x000fe400078e00ff */
[----:B------:R-:W-:Y:S02]  /*d950*/  IMAD.MOV.U32 R11, RZ, RZ, 0x181f ;  /* 0x0000181fff0b7424 */ /* 0x000fe400078e00ff */
[----:B------:R-:W-:Y:S02]  /*d960*/  IMAD.MOV.U32 R15, RZ, RZ, -0x1 ;  /* 0xffffffffff0f7424 */ /* 0x000fe400078e00ff */
[----:B-----5:R-:W-:Y:S02]  /*d970*/  IMAD R3, R21, R9, RZ ;  /* 0x0000000915037224 */ /* 0x020fe400078e02ff */
[----:B------:R-:W-:-:S07]  /*d980*/  IMAD R17, R17, 0xc0, R20 ;  /* 0x000000c011117824 */ /* 0x000fce00078e0214 */
[----:B------:R-:W-:Y:S05]  /*d990*/  WARPSYNC.COLLECTIVE R15, `(.L_x_346) ;  /* 0x000000000f087348 */ /* 0x000fea0003c00000 */
[----:B------:R0:W1:Y:S02]  /*d9a0*/  SHFL.IDX P6, R14, R13, R12, R11 ;  /* 0x0000000c0d0e7389 */ /* 0x00006400000c000b */
[----:B01----:R-:W-:Y:S01]  /*d9b0*/  ENDCOLLECTIVE ;  /* 0x000000000000791b */ /* 0x003fe20003800000 */
.L_x_346:
[C---:B------:R-:W-:Y:S01]  /*d9c0*/  VIADD R8, R17.reuse, 0x10 ;  /* 0x0000001011087836 */ /* 0x040fe20000000000 */
[----:B------:R-:W-:Y:S02]  /*d9d0*/  ISETP.GE.AND P2, PT, R17, R3, PT ;  /* 0x000000031100720c */ /* 0x000fe40003f46270 */
[----:B------:R-:W-:Y:S01]  /*d9e0*/  MOV R13, R0 ;  /* 0x00000000000d7202 */ /* 0x000fe20000000f00 */
[----:B------:R-:W-:-:S10]  /*d9f0*/  IMAD.MOV.U32 R6, RZ, RZ, R14 ;  /* 0x000000ffff067224 */ /* 0x000fd400078e000e */
[----:B------:R-:W-:Y:S05]  /*da00*/  WARPSYNC.COLLECTIVE R15, `(.L_x_347) ;  /* 0x000000000f087348 */ /* 0x000fea0003c00000 */
[----:B------:R0:W1:Y:S02]  /*da10*/  SHFL.IDX P6, R14, R13, R12, R11 ;  /* 0x0000000c0d0e7389 */ /* 0x00006400000c000b */
[----:B01----:R-:W-:Y:S01]  /*da20*/  ENDCOLLECTIVE ;  /* 0x000000000000791b */ /* 0x003fe20003800000 */
.L_x_347:
[----:B------:R-:W-:Y:S02]  /*da30*/  IMAD.MOV.U32 R13, RZ, RZ, R4 ;  /* 0x000000ffff0d7224 */ /* 0x000fe400078e0004 */
[----:B------:R-:W-:Y:S02]  /*da40*/  IMAD.MOV.U32 R12, RZ, RZ, 0x1 ;  /* 0x00000001ff0c7424 */ /* 0x000fe400078e00ff */
[----:B------:R-:W-:-:S07]  /*da50*/  IMAD.MOV.U32 R7, RZ, RZ, R14 ;  /* 0x000000ffff077224 */ /* 0x000fce00078e000e */
[----:B------:R-:W-:Y:S05]  /*da60*/  WARPSYNC.COLLECTIVE R15, `(.L_x_348) ;  /* 0x000000000f087348 */ /* 0x000fea0003c00000 */
[----:B------:R0:W1:Y:S02]  /*da70*/  SHFL.IDX P6, R14, R13, R12, R11 ;  /* 0x0000000c0d0e7389 */ /* 0x00006400000c000b */
[----:B01----:R-:W-:Y:S01]  /*da80*/  ENDCOLLECTIVE ;  /* 0x000000000000791b */ /* 0x003fe20003800000 */
.L_x_348:
[----:B------:R-:W-:-:S05]  /*da90*/  @!P2 LEA R7, P1, R28, R7, 0x1 ;  /* 0x000000071c07a211 */ /* 0x000fca00078208ff */
[----:B------:R-:W-:Y:S01]  /*daa0*/  @!P2 IMAD.X R6, RZ, RZ, R6, P1 ;  /* 0x000000ffff06a224 */ /* 0x000fe200008e0606 */
[----:B------:R-:W-:-:S04]  /*dab0*/  ISETP.GE.AND P1, PT, R8, R3, PT ;  /* 0x000000030800720c */ /* 0x000fc80003f26270 */
[----:B------:R-:W-:Y:S02]  /*dac0*/  @!P2 LOP3.LUT R7, R7, R6, RZ, 0x3c, !PT ;  /* 0x000000060707a212 */ /* 0x000fe400078e3cff */
[----:B------:R-:W-:Y:S02]  /*dad0*/  MOV R13, R0 ;  /* 0x00000000000d7202 */ /* 0x000fe40000000f00 */
        /* <DEDUP_REMOVED lines=10> */
.L_x_349:
[----:B------:R-:W-:Y:S02]  /*db80*/  IMAD.MOV.U32 R13, RZ, RZ, R4 ;  /* 0x000000ffff0d7224 */ /* 0x000fe400078e0004 */
[----:B------:R-:W-:Y:S02]  /*db90*/  IMAD.MOV.U32 R12, RZ, RZ, 0x2 ;  /* 0x00000002ff0c7424 */ /* 0x000fe400078e00ff */
[----:B------:R-:W-:-:S07]  /*dba0*/  IMAD.MOV.U32 R7, RZ, RZ, R14 ;  /* 0x000000ffff077224 */ /* 0x000fce00078e000e */
[----:B------:R-:W-:Y:S05]  /*dbb0*/  WARPSYNC.COLLECTIVE R15, `(.L_x_350) ;  /* 0x000000000f087348 */ /* 0x000fea0003c00000 */
[----:B------:R0:W1:Y:S02]  /*dbc0*/  SHFL.IDX P6, R14, R13, R12, R11 ;  /* 0x0000000c0d0e7389 */ /* 0x00006400000c000b */
[----:B01----:R-:W-:Y:S01]  /*dbd0*/  ENDCOLLECTIVE ;  /* 0x000000000000791b */ /* 0x003fe20003800000 */
.L_x_350:
[----:B------:R-:W-:-:S05]  /*dbe0*/  @!P1 LEA R7, P2, R28, R7, 0x1 ;  /* 0x000000071c079211 */ /* 0x000fca00078408ff */
[----:B------:R-:W-:-:S05]  /*dbf0*/  @!P1 IMAD.X R6, RZ, RZ, R6, P2 ;  /* 0x000000ffff069224 */ /* 0x000fca00010e0606 */
        /* <DEDUP_REMOVED lines=8> */
[----:B0-----:R-:W-:-:S05]  /*dc80*/  VIADD R6, R17, 0x20 ;  /* 0x0000002011067836 */ /* 0x001fca0000000000 */
[----:B------:R-:W-:Y:S01]  /*dc90*/  ISETP.GE.AND P1, PT, R6, R3, PT ;  /* 0x000000030600720c */ /* 0x000fe20003f26270 */
[----:B------:R-:W-:-:S12]  /*dca0*/  IMAD.MOV.U32 R6, RZ, RZ, R14 ;  /* 0x000000ffff067224 */ /* 0x000fd800078e000e */
[----:B------:R-:W-:Y:S05]  /*dcb0*/  WARPSYNC.COLLECTIVE R15, `(.L_x_351) ;  /* 0x000000000f087348 */ /* 0x000fea0003c00000 */
[----:B------:R0:W1:Y:S02]  /*dcc0*/  SHFL.IDX P6, R14, R13, R12, R11 ;  /* 0x0000000c0d0e7389 */ /* 0x00006400000c000b */
[----:B01----:R-:W-:Y:S01]  /*dcd0*/  ENDCOLLECTIVE ;  /* 0x000000000000791b */ /* 0x003fe20003800000 */
.L_x_351:
[----:B------:R-:W-:Y:S02]  /*dce0*/  IMAD.MOV.U32 R13, RZ, RZ, R4 ;  /* 0x000000ffff0d7224 */ /* 0x000fe400078e0004 */
[----:B------:R-:W-:Y:S02]  /*dcf0*/  IMAD.MOV.U32 R12, RZ, RZ, 0x3 ;  /* 0x00000003ff0c7424 */ /* 0x000fe400078e00ff */
[----:B------:R-:W-:-:S07]  /*dd00*/  IMAD.MOV.U32 R7, RZ, RZ, R14 ;  /* 0x000000ffff077224 */ /* 0x000fce00078e000e */
[----:B------:R-:W-:Y:S05]  /*dd10*/  WARPSYNC.COLLECTIVE R15, `(.L_x_352) ;  /* 0x000000000f087348 */ /* 0x000fea0003c00000 */
[----:B------:R0:W1:Y:S02]  /*dd20*/  SHFL.IDX P6, R14, R13, R12, R11 ;  /* 0x0000000c0d0e7389 */ /* 0x00006400000c000b */
[----:B01----:R-:W-:Y:S01]  /*dd30*/  ENDCOLLECTIVE ;  /* 0x000000000000791b */ /* 0x003fe20003800000 */
.L_x_352:
        /* <DEDUP_REMOVED lines=16> */
.L_x_353:
[----:B------:R-:W-:Y:S02]  /*de40*/  IMAD.MOV.U32 R13, RZ, RZ, R4 ;  /* 0x000000ffff0d7224 */ /* 0x000fe400078e0004 */
[----:B------:R-:W-:Y:S02]  /*de50*/  IMAD.MOV.U32 R12, RZ, RZ, 0x4 ;  /* 0x00000004ff0c7424 */ /* 0x000fe400078e00ff */
[----:B------:R-:W-:-:S07]  /*de60*/  IMAD.MOV.U32 R7, RZ, RZ, R14 ;  /* 0x000000ffff077224 */ /* 0x000fce00078e000e */
[----:B------:R-:W-:Y:S05]  /*de70*/  WARPSYNC.COLLECTIVE R15, `(.L_x_354) ;  /* 0x000000000f087348 */ /* 0x000fea0003c00000 */
[----:B------:R0:W1:Y:S02]  /*de80*/  SHFL.IDX P6, R14, R13, R12, R11 ;  /* 0x0000000c0d0e7389 */ /* 0x00006400000c000b */
[----:B01----:R-:W-:Y:S01]  /*de90*/  ENDCOLLECTIVE ;  /* 0x000000000000791b */ /* 0x003fe20003800000 */
.L_x_354:
        /* <DEDUP_REMOVED lines=16> */
.L_x_355:
[----:B------:R-:W-:Y:S02]  /*dfa0*/  IMAD.MOV.U32 R13, RZ, RZ, R4 ;  /* 0x000000ffff0d7224 */ /* 0x000fe400078e0004 */
[----:B------:R-:W-:Y:S02]  /*dfb0*/  IMAD.MOV.U32 R12, RZ, RZ, 0x5 ;  /* 0x00000005ff0c7424 */ /* 0x000fe400078e00ff */
[----:B------:R-:W-:-:S07]  /*dfc0*/  IMAD.MOV.U32 R7, RZ, RZ, R14 ;  /* 0x000000ffff077224 */ /* 0x000fce00078e000e */
[----:B------:R-:W-:Y:S05]  /*dfd0*/  WARPSYNC.COLLECTIVE R15, `(.L_x_356) ;  /* 0x000000000f087348 */ /* 0x000fea0003c00000 */
[----:B------:R0:W1:Y:S02]  /*dfe0*/  SHFL.IDX P6, R14, R13, R12, R11 ;  /* 0x0000000c0d0e7389 */ /* 0x00006400000c000b */
[----:B01----:R-:W-:Y:S01]  /*dff0*/  ENDCOLLECTIVE ;  /* 0x000000000000791b */ /* 0x003fe20003800000 */
.L_x_356:
        /* <DEDUP_REMOVED lines=16> */
.L_x_357:
[----:B------:R-:W-:Y:S02]  /*e100*/  IMAD.MOV.U32 R13, RZ, RZ, R4 ;  /* 0x000000ffff0d7224 */ /* 0x000fe400078e0004 */
[----:B------:R-:W-:Y:S02]  /*e110*/  IMAD.MOV.U32 R12, RZ, RZ, 0x6 ;  /* 0x00000006ff0c7424 */ /* 0x000fe400078e00ff */
[----:B------:R-:W-:-:S07]  /*e120*/  IMAD.MOV.U32 R7, RZ, RZ, R14 ;  /* 0x000000ffff077224 */ /* 0x000fce00078e000e */
[----:B------:R-:W-:Y:S05]  /*e130*/  WARPSYNC.COLLECTIVE R15, `(.L_x_358) ;  /* 0x000000000f087348 */ /* 0x000fea0003c00000 */
[----:B------:R0:W1:Y:S02]  /*e140*/  SHFL.IDX P6, R14, R13, R12, R11 ;  /* 0x0000000c0d0e7389 */ /* 0x00006400000c000b */
[----:B01----:R-:W-:Y:S01]  /*e150*/  ENDCOLLECTIVE ;  /* 0x000000000000791b */ /* 0x003fe20003800000 */
.L_x_358:
        /* <DEDUP_REMOVED lines=16> */
.L_x_359:
[----:B------:R-:W-:Y:S02]  /*e260*/  IMAD.MOV.U32 R13, RZ, RZ, R4 ;  /* 0x000000ffff0d7224 */ /* 0x000fe400078e0004 */
[----:B------:R-:W-:Y:S02]  /*e270*/  IMAD.MOV.U32 R12, RZ, RZ, 0x7 ;  /* 0x00000007ff0c7424 */ /* 0x000fe400078e00ff */
[----:B------:R-:W-:-:S07]  /*e280*/  IMAD.MOV.U32 R7, RZ, RZ, R14 ;  /* 0x000000ffff077224 */ /* 0x000fce00078e000e */
[----:B------:R-:W-:Y:S05]  /*e290*/  WARPSYNC.COLLECTIVE R15, `(.L_x_360) ;  /* 0x000000000f087348 */ /* 0x000fea0003c00000 */
[----:B------:R0:W1:Y:S02]  /*e2a0*/  SHFL.IDX P6, R14, R13, R12, R11 ;  /* 0x0000000c0d0e7389 */ /* 0x00006400000c000b */
[----:B01----:R-:W-:Y:S01]  /*e2b0*/  ENDCOLLECTIVE ;  /* 0x000000000000791b */ /* 0x003fe20003800000 */
.L_x_360:
[----:B------:R-:W-:-:S05]  /*e2c0*/  @!P1 LEA R7, P2, R28, R7, 0x1 ;  /* 0x000000071c079211 */ /* 0x000fca00078408ff */
[----:B------:R-:W-:-:S05]  /*e2d0*/  @!P1 IMAD.X R6, RZ, RZ, R6, P2 ;  /* 0x000000ffff069224 */ /* 0x000fca00010e0606 */
[-C--:B------:R-:W-:Y:S01]  /*e2e0*/  @!P1 LOP3.LUT R7, R7, R6.reuse, RZ, 0x3c, !PT ;  /* 0x0000000607079212 */ /* 0x080fe200078e3cff */
[----:B------:R-:W-:Y:S02]  /*e2f0*/  IMAD.MOV.U32 R13, RZ, RZ, R0 ;  /* 0x000000ffff0d7224 */ /* 0x000fe400078e0000 */
[----:B------:R-:W-:Y:S01]  /*e300*/  VIADD R0, R17, 0x70 ;  /* 0x0000007011007836 */ /* 0x000fe20000000000 */
[----:B------:R-:W-:-:S04]  /*e310*/  @!P1 LOP3.LUT R6, R7, R6, RZ, 0x3c, !PT ;  /* 0x0000000607069212 */ /* 0x000fc800078e3cff */
[----:B------:R-:W-:Y:S01]  /*e320*/  @!P1 LOP3.LUT R7, R7, R6, RZ, 0x3c, !PT ;  /* 0x0000000607079212 */ /* 0x000fe200078e3cff */
[----:B------:R-:W-:-:S07]  /*e330*/  IMAD.MOV.U32 R4, RZ, RZ, R14 ;  /* 0x000000ffff047224 */ /* 0x000fce00078e000e */
[----:B------:R-:W-:Y:S05]  /*e340*/  WARPSYNC.COLLECTIVE R15, `(.L_x_361) ;  /* 0x000000000f087348 */ /* 0x000fea0003c00000 */
[----:B------:R0:W1:Y:S02]  /*e350*/  SHFL.IDX P6, R14, R13, R12, R11 ;  /* 0x0000000c0d0e7389 */ /* 0x00006400000c000b */
[----:B01----:R-:W-:Y:S01]  /*e360*/  ENDCOLLECTIVE ;  /* 0x000000000000791b */ /* 0x003fe20003800000 */
.L_x_361:
[----:B------:R-:W-:Y:S01]  /*e370*/  @!PT LDS RZ, [RZ] ;  /* 0x00000000fffff984 */ /* 0x000fe20000000800 */
[----:B------:R-:W-:Y:S01]  /*e380*/  @!PT LDS RZ, [RZ] ;  /* 0x00000000fffff984 */ /* 0x000fe20000000800 */
[----:B------:R-:W-:Y:S01]  /*e390*/  @!PT LDS RZ, [RZ] ;  /* 0x00000000fffff984 */ /* 0x000fe20000000800 */
[----:B------:R0:W-:Y:S01]  /*e3a0*/  @!P1 LDGSTS.E.BYPASS.LTC128B.128 [R10+0xb400], desc[UR50][R6.64], !P0 ;  /* 0x0b400000060a9fae */ /* 0x0001e2000c101d72 */
[----:B------:R-:W-:Y:S01]  /*e3b0*/  ISETP.GE.AND P1, PT, R0, R3, PT ;  /* 0x000000030000720c */ /* 0x000fe20003f26270 */
[----:B------:R-:W-:Y:S02]  /*e3c0*/  VIADD R0, R17, 0x80 ;  /* 0x0000008011007836 */ /* 0x000fe40000000000 */
[----:B------:R-:W-:Y:S02]  /*e3d0*/  IMAD.MOV.U32 R13, RZ, RZ, R2 ;  /* 0x000000ffff0d7224 */ /* 0x000fe400078e0002 */
[----:B------:R-:W-:Y:S01]  /*e3e0*/  IMAD.MOV.U32 R12, RZ, RZ, RZ ;  /* 0x000000ffff0c7224 */ /* 0x000fe200078e00ff */
[----:B0-----:R-:W-:-:S07]  /*e3f0*/  MOV R6, R14 ;  /* 0x0000000e00067202 */ /* 0x001fce0000000f00 */
[----:B------:R-:W-:Y:S05]  /*e400*/  WARPSYNC.COLLECTIVE R15, `(.L_x_362) ;  /* 0x000000000f087348 */ /* 0x000fea0003c00000 */
[----:B------:R0:W1:Y:S02]  /*e410*/  SHFL.IDX P6, R14, R13, R12, R11 ;  /* 0x0000000c0d0e7389 */ /* 0x00006400000c000b */
[----:B01----:R-:W-:Y:S01]  /*e420*/  ENDCOLLECTIVE ;  /* 0x000000000000791b */ /* 0x003fe20003800000 */
.L_x_362:
[----:B------:R-:W-:-:S05]  /*e430*/  @!P1 LEA R6, P3, R28, R6, 0x1 ;  /* 0x000000061c069211 */ /* 0x000fca00078608ff */
[----:B------:R-:W-:-:S05]  /*e440*/  @!P1 IMAD.X R7, RZ, RZ, R4, P3 ;  /* 0x000000ffff079224 */ /* 0x000fca00018e0604 */
[----:B------:R-:W-:Y:S01]  /*e450*/  @!PT LDS RZ, [RZ] ;  /* 0x00000000fffff984 */ /* 0x000fe20000000800 */
[----:B------:R-:W-:Y:S01]  /*e460*/  @!PT LDS RZ, [RZ] ;  /* 0x00000000fffff984 */ /* 0x000fe20000000800 */
[----:B------:R-:W-:Y:S01]  /*e470*/  @!PT LDS RZ, [RZ] ;  /* 0x00000000fffff984 */ /* 0x000fe20000000800 */
[----:B------:R0:W-:Y:S01]  /*e480*/  @!P1 LDGSTS.E.BYPASS.LTC128B.128 [R10+0xbc00], desc[UR50][R6.64], !P0 ;  /* 0x0bc00000060a9fae */ /* 0x0001e2000c101d72 */
[----:B------:R-:W-:Y:S02]  /*e490*/  ISETP.GE.AND P1, PT, R0, R3, PT ;  /* 0x000000030000720c */ /* 0x000fe40003f26270 */
[----:B------:R-:W-:Y:S01]  /*e4a0*/  MOV R13, R5 ;  /* 0x00000005000d7202 */ /* 0x000fe20000000f00 */
[----:B------:R-:W-:-:S10]  /*e4b0*/  IMAD.MOV.U32 R0, RZ, RZ, R14 ;  /* 0x000000ffff007224 */ /* 0x000fd400078e000e */
[----:B0-----:R-:W-:Y:S05]  /*e4c0*/  WARPSYNC.COLLECTIVE R15, `(.L_x_363) ;  /* 0x000000000f087348 */ /* 0x001fea0003c00000 */
[----:B------:R1:W2:Y:S02]  /*e4d0*/  SHFL.IDX P6, R14, R13, R12, R11 ;  /* 0x0000000c0d0e7389 */ /* 0x0002a400000c000b */
[----:B012---:R-:W-:Y:S01]  /*e4e0*/  ENDCOLLECTIVE ;  /* 0x000000000000791b */ /* 0x007fe20003800000 */
.L_x_363:
[----:B------:R-:W-:Y:S01]  /*e4f0*/  IMAD.MOV.U32 R13, RZ, RZ, R2 ;  /* 0x000000ffff0d7224 */ /* 0x000fe200078e0002 */
[----:B------:R-:W-:Y:S01]  /*e500*/  MOV R12, 0x1 ;  /* 0x00000001000c7802 */ /* 0x000fe20000000f00 */
[----:B------:R-:W-:-:S07]  /*e510*/  IMAD.MOV.U32 R4, RZ, RZ, R14 ;  /* 0x000000ffff047224 */ /* 0x000fce00078e000e */
[----:B------:R-:W-:Y:S05]  /*e520*/  WARPSYNC.COLLECTIVE R15, `(.L_x_364) ;  /* 0x000000000f087348 */ /* 0x000fea0003c00000 */
[----:B------:R0:W1:Y:S02]  /*e530*/  SHFL.IDX P6, R14, R13, R12, R11 ;  /* 0x0000000c0d0e7389 */ /* 0x00006400000c000b */
[----:B01----:R-:W-:Y:S01]  /*e540*/  ENDCOLLECTIVE ;  /* 0x000000000000791b */ /* 0x003fe20003800000 */
.L_x_364:
[----:B------:R-:W-:-:S05]  /*e550*/  @!P1 LEA R4, P3, R28, R4, 0x1 ;  /* 0x000000041c049211 */ /* 0x000fca00078608ff */
[----:B------:R-:W-:Y:S02]  /*e560*/  @!P1 IMAD.X R0, RZ, RZ, R0, P3 ;  /* 0x000000ffff009224 */ /* 0x000fe400018e0600 */
[----:B------:R-:W-:Y:S02]  /*e570*/  @!P1 IMAD.MOV.U32 R6, RZ, RZ, R4 ;  /* 0x000000ffff069224 */ /* 0x000fe400078e0004 */
[----:B------:R-:W-:Y:S02]  /*e580*/  @!P1 IMAD.MOV.U32 R7, RZ, RZ, R0 ;  /* 0x000000ffff079224 */ /* 0x000fe400078e0000 */
[C---:B------:R-:W-:Y:S02]  /*e590*/  VIADD R0, R17.reuse, 0x90 ;  /* 0x0000009011007836 */ /* 0x040fe40000000000 */
[----:B------:R-:W-:Y:S01]  /*e5a0*/  IMAD.MOV.U32 R13, RZ, RZ, R5 ;  /* 0x000000ffff0d7224 */ /* 0x000fe200078e0005 */
[----:B------:R-:W-:Y:S01]  /*e5b0*/  @!PT LDS RZ, [RZ] ;  /* 0x00000000fffff984 */ /* 0x000fe20000000800 */
[----:B------:R-:W-:Y:S01]  /*e5c0*/  @!PT LDS RZ, [RZ] ;  /* 0x00000000fffff984 */ /* 0x000fe20000000800 */
[----:B------:R-:W-:Y:S01]  /*e5d0*/  @!PT LDS RZ, [RZ] ;  /* 0x00000000fffff984 */ /* 0x000fe20000000800 */
[----:B------:R0:W-:Y:S01]  /*e5e0*/  @!P1 LDGSTS.E.BYPASS.LTC128B.128 [R10+0xc400], desc[UR50][R6.64], !P0 ;  /* 0x0c400000060a9fae */ /* 0x0001e2000c101d72 */
[----:B------:R-:W-:Y:S01]  /*e5f0*/  VIADD R4, R17, 0xa0 ;  /* 0x000000a011047836 */ /* 0x000fe20000000000 */
[----:B------:R-:W-:Y:S01]  /*e600*/  ISETP.GE.AND P1, PT, R0, R3, PT ;  /* 0x000000030000720c */ /* 0x000fe20003f26270 */
[----:B------:R-:W-:-:S12]  /*e610*/  IMAD.MOV.U32 R0, RZ, RZ, R14 ;  /* 0x000000ffff007224 */ /* 0x000fd800078e000e */
[----:B0-----:R-:W-:Y:S05]  /*e620*/  WARPSYNC.COLLECTIVE R15, `(.L_x_365) ;  /* 0x000000000f087348 */ /* 0x001fea0003c00000 */
[----:B------:R1:W2:Y:S02]  /*e630*/  SHFL.IDX P6, R14, R13, R12, R11 ;  /* 0x0000000c0d0e7389 */ /* 0x0002a400000c000b */
[----:B012---:R-:W-:Y:S01]  /*e640*/  ENDCOLLECTIVE ;  /* 0x000000000000791b */ /* 0x007fe20003800000 */
.L_x_365:
[----:B------:R-:W-:Y:S01]  /*e650*/  IMAD.MOV.U32 R13, RZ, RZ, R2 ;  /* 0x000000ffff0d7224 */ /* 0x000fe200078e0002 */
[----:B------:R-:W-:Y:S01]  /*e660*/  MOV R12, 0x2 ;  /* 0x00000002000c7802 */ /* 0x000fe20000000f00 */
[----:B------:R-:W-:-:S07]  /*e670*/  IMAD.MOV.U32 R6, RZ, RZ, R14 ;  /* 0x000000ffff067224 */ /* 0x000fce00078e000e */
[----:B------:R-:W-:Y:S05]  /*e680*/  WARPSYNC.COLLECTIVE R15, `(.L_x_366) ;  /* 0x000000000f087348 */ /* 0x000fea0003c00000 */
[----:B------:R0:W1:Y:S02]  /*e690*/  SHFL.IDX P6, R14, R13, R12, R11 ;  /* 0x0000000c0d0e7389 */ /* 0x00006400000c000b */
[----:B01----:R-:W-:Y:S01]  /*e6a0*/  ENDCOLLECTIVE ;  /* 0x000000000000791b */ /* 0x003fe20003800000 */
.L_x_366:
[----:B------:R-:W-:-:S05]  /*e6b0*/  @!P1 LEA R6, P2, R28, R6, 0x1 ;  /* 0x000000061c069211 */ /* 0x000fca00078408ff */
[----:B------:R-:W-:Y:S01]  /*e6c0*/  @!P1 IMAD.X R0, RZ, RZ, R0, P2 ;  /* 0x000000ffff009224 */ /* 0x000fe200010e0600 */
[----:B------:R-:W-:-:S03]  /*e6d0*/  ISETP.GE.AND P2, PT, R4, R3, PT ;  /* 0x000000030400720c */ /* 0x000fc60003f46270 */
[----:B------:R-:W-:Y:S02]  /*e6e0*/  @!P1 IMAD.MOV.U32 R7, RZ, RZ, R0 ;  /* 0x000000ffff079224 */ /* 0x000fe400078e0000 */
[----:B------:R-:W-:-:S03]  /*e6f0*/  IMAD.MOV.U32 R13, RZ, RZ, R5 ;  /* 0x000000ffff0d7224 */ /* 0x000fc600078e0005 */
[----:B------:R-:W-:Y:S01]  /*e700*/  @!PT LDS RZ, [RZ] ;  /* 0x00000000fffff984 */ /* 0x000fe20000000800 */
[----:B------:R-:W-:Y:S01]  /*e710*/  @!PT LDS RZ, [RZ] ;  /* 0x00000000fffff984 */ /* 0x000fe20000000800 */
[----:B------:R-:W-:Y:S01]  /*e720*/  @!PT LDS RZ, [RZ] ;  /* 0x00000000fffff984 */ /* 0x000fe20000000800 */
[----:B------:R0:W-:Y:S01]  /*e730*/  @!P1 LDGSTS.E.BYPASS.LTC128B.128 [R10+0xcc00], desc[UR50][R6.64], !P0 ;  /* 0x0cc00000060a9fae */ /* 0x0001e2000c101d72 */
[----:B------:R-:W-:-:S07]  /*e740*/  IMAD.MOV.U32 R0, RZ, RZ, R14 ;  /* 0x000000ffff007224 */ /* 0x000fce00078e000e */
[----:B0-----:R-:W-:Y:S05]  /*e750*/  WARPSYNC.COLLECTIVE R15, `(.L_x_367) ;  /* 0x000000000f087348 */ /* 0x001fea0003c00000 */
[----:B------:R1:W2:Y:S02]  /*e760*/  SHFL.IDX P6, R14, R13, R12, R11 ;  /* 0x0000000c0d0e7389 */ /* 0x0002a400000c000b */
[----:B012---:R-:W-:Y:S01]  /*e770*/  ENDCOLLECTIVE ;  /* 0x000000000000791b */ /* 0x007fe20003800000 */
.L_x_367:
[----:B------:R-:W-:Y:S01]  /*e780*/  MOV R13, R2 ;  /* 0x00000002000d7202 */ /* 0x000fe20000000f00 */
[----:B------:R-:W-:Y:S02]  /*e790*/  IMAD.MOV.U32 R12, RZ, RZ, 0x3 ;  /* 0x00000003ff0c7424 */ /* 0x000fe400078e00ff */
[----:B------:R-:W-:-:S07]  /*e7a0*/  IMAD.MOV.U32 R6, RZ, RZ, R14 ;  /* 0x000000ffff067224 */ /* 0x000fce00078e000e */
[----:B------:R-:W-:Y:S05]  /*e7b0*/  WARPSYNC.COLLECTIVE R15, `(.L_x_368) ;  /* 0x000000000f087348 */ /* 0x000fea0003c00000 */
[----:B------:R0:W1:Y:S02]  /*e7c0*/  SHFL.IDX P6, R14, R13, R12, R11 ;  /* 0x0000000c0d0e7389 */ /* 0x00006400000c000b */
[----:B01----:R-:W-:Y:S01]  /*e7d0*/  ENDCOLLECTIVE ;  /* 0x000000000000791b */ /* 0x003fe20003800000 */
.L_x_368:
[----:B------:R-:W-:-:S05]  /*e7e0*/  @!P2 LEA R6, P1, R28, R6, 0x1 ;  /* 0x000000061c06a211 */ /* 0x000fca00078208ff */
[----:B------:R-:W-:-:S04]  /*e7f0*/  @!P2 IMAD.X R0, RZ, RZ, R0, P1 ;  /* 0x000000ffff00a224 */ /* 0x000fc800008e0600 */
        /* <DEDUP_REMOVED lines=10> */
.L_x_369:
[----:B------:R-:W-:Y:S01]  /*e8a0*/  IMAD.MOV.U32 R2, RZ, RZ, R14 ;  /* 0x000000ffff027224 */ /* 0x000fe200078e000e */
[----:B------:R-:W-:Y:S06]  /*e8b0*/  BRA `(.L_x_370) ;  /* 0xffffffb800dc7947 */ /* 0x000fec000383ffff */
.L_x_272:
[----:B0-----:R0:W1:Y:S02]  /*e8c0*/  SYNCS.PHASECHK.TRANS64.TRYWAIT P0, [R22+URZ+0x16820], R3 ;  /* 0x01682003160075a7 */ /* 0x001064000800017f */
[----:B-1----:R-:W-:Y:S05]  /*e8d0*/  @!P0 NANOSLEEP.SYNCS 0x989680 ;  /* 0x009896800000895d */ /* 0x002fea0003900000 */
[----:B------:R-:W1:Y:S02]  /*e8e0*/  @!P0 SYNCS.PHASECHK.TRANS64 P0, [R22+URZ+0x16820], R3 ;  /* 0x01682003160085a7 */ /* 0x000e64000800007f */
[----:B-1----:R-:W-:Y:S05]  /*e8f0*/  @!P0 BRA `(.L_x_272) ;  /* 0xfffffffc00f08947 */ /* 0x002fea000383ffff */
[----:B------:R-:W-:Y:S05]  /*e900*/  BRA `(.L_x_371) ;  /* 0xffffffbc00407947 */ /* 0x000fea000383ffff */
.L_x_277:
[----:B0-----:R0:W1:Y:S02]  /*e910*/  SYNCS.PHASECHK.TRANS64.TRYWAIT P0, [R5+URZ+0x16840], R2 ;  /* 0x01684002050075a7 */ /* 0x001064000800017f */
[----:B-1----:R-:W-:Y:S05]  /*e920*/  @!P0 NANOSLEEP.SYNCS 0x989680 ;  /* 0x009896800000895d */ /* 0x002fea0003900000 */
[----:B------:R-:W1:Y:S02]  /*e930*/  @!P0 SYNCS.PHASECHK.TRANS64 P0, [R5+URZ+0x16840], R2 ;  /* 0x01684002050085a7 */ /* 0x000e64000800007f */
[----:B-1----:R-:W-:Y:S05]  /*e940*/  @!P0 BRA `(.L_x_277) ;  /* 0xfffffffc00f08947 */ /* 0x002fea000383ffff */
[----:B------:R-:W-:Y:S05]  /*e950*/  BRA `(.L_x_372) ;  /* 0xffffffc000107947 */ /* 0x000fea000383ffff */
.L_x_278:
[----:B------:R-:W-:Y:S01]  /*e960*/  BSSY B1, `(.L_x_373) ;  /* 0x0000008000017945 */ /* 0x000fe20003800000 */
[----:B------:R-:W-:Y:S01]  /*e970*/  IMAD.MOV.U32 R13, RZ, RZ, R10 ;  /* 0x000000ffff0d7224 */ /* 0x000fe200078e000a */
[----:B------:R-:W-:Y:S01]  /*e980*/  MOV R11, 0x181f ;  /* 0x0000181f000b7802 */ /* 0x000fe20000000f00 */
[----:B------:R-:W-:Y:S02]  /*e990*/  IMAD.MOV.U32 R12, RZ, RZ, RZ ;  /* 0x000000ffff0c7224 */ /* 0x000fe400078e00ff */
[----:B------:R-:W-:-:S07]  /*e9a0*/  IMAD.MOV.U32 R15, RZ, RZ, -0x1 ;  /* 0xffffffffff0f7424 */ /* 0x000fce00078e00ff */
[----:B------:R-:W-:Y:S05]  /*e9b0*/  WARPSYNC.COLLECTIVE R15, `(.L_x_374) ;  /* 0x000000000f087348 */ /* 0x000fea0003c00000 */
[----:B------:R0:W1:Y:S02]  /*e9c0*/  SHFL.IDX P6, R14, R13, R12, R11 ;  /* 0x0000000c0d0e7389 */ /* 0x00006400000c000b */
[----:B01----:R-:W-:Y:S01]  /*e9d0*/  ENDCOLLECTIVE ;  /* 0x000000000000791b */ /* 0x003fe20003800000 */
.L_x_374:
[----:B------:R-:W-:Y:S05]  /*e9e0*/  BSYNC B1 ;  /* 0x0000000000017941 */ /* 0x000fea0003800000 */
.L_x_373:
[----:B------:R-:W-:Y:S02]  /*e9f0*/  IMAD.MOV.U32 R13, RZ, RZ, R9 ;  /* 0x000000ffff0d7224 */ /* 0x000fe400078e0009 */
[----:B------:R-:W-:Y:S02]  /*ea00*/  IMAD.MOV.U32 R12, RZ, RZ, RZ ;  /* 0x000000ffff0c7224 */ /* 0x000fe400078e00ff */
[----:B------:R-:W-:Y:S02]  /*ea10*/  IMAD.MOV.U32 R11, RZ, RZ, 0x181f ;  /* 0x0000181fff0b7424 */ /* 0x000fe400078e00ff */
[----:B------:R-:W-:Y:S02]  /*ea20*/  IMAD.MOV.U32 R15, RZ, RZ, -0x1 ;  /* 0xffffffffff0f7424 */ /* 0x000fe400078e00ff */
[----:B------:R-:W-:Y:S02]  /*ea30*/  IMAD.MOV.U32 R3, RZ, RZ, R14 ;  /* 0x000000ffff037224 */ /* 0x000fe400078e000e */
[----:B------:R-:W-:-:S07]  /*ea40*/  IMAD.SHL.U32 R7, R28, 0x2, RZ ;  /* 0x000000021c077824 */ /* 0x000fce00078e00ff */
[----:B------:R-:W-:Y:S05]  /*ea50*/  WARPSYNC.COLLECTIVE R15, `(.L_x_375) ;  /* 0x000000000f087348 */ /* 0x000fea0003c00000 */
[----:B------:R0:W1:Y:S02]  /*ea60*/  SHFL.IDX P6, R14, R13, R12, R11 ;  /* 0x0000000c0d0e7389 */ /* 0x00006400000c000b */
[----:B01----:R-:W-:Y:S01]  /*ea70*/  ENDCOLLECTIVE ;  /* 0x000000000000791b */ /* 0x003fe20003800000 */
.L_x_375:
[----:B------:R-:W-:Y:S02]  /*ea80*/  IMAD R8, R8, 0x2, R22 ;  /* 0x0000000208087824 */ /* 0x000fe400078e0216 */
[----:B------:R-:W-:Y:S02]  /*ea90*/  IMAD.MOV.U32 R13, RZ, RZ, R10 ;  /* 0x000000ffff0d7224 */ /* 0x000fe400078e000a */
[----:B------:R-:W-:Y:S01]  /*eaa0*/  IMAD.MOV.U32 R12, RZ, RZ, 0x1 ;  /* 0x00000001ff0c7424 */ /* 0x000fe200078e00ff */
[----:B------:R-:W-:-:S07]  /*eab0*/  MOV R2, R14 ;  /* 0x0000000e00027202 */ /* 0x000fce0000000f00 */
[----:B------:R-:W-:Y:S05]  /*eac0*/  WARPSYNC.COLLECTIVE R15, `(.L_x_376) ;  /* 0x000000000f087348 */ /* 0x000fea0003c00000 */
[----:B------:R0:W1:Y:S02]  /*ead0*/  SHFL.IDX P6, R14, R13, R12, R11 ;  /* 0x0000000c0d0e7389 */ /* 0x00006400000c000b */
[----:B01----:R-:W-:Y:S01]  /*eae0*/  ENDCOLLECTIVE ;  /* 0x000000000000791b */ /* 0x003fe20003800000 */
.L_x_376:
        /* <DEDUP_REMOVED lines=11> */
.L_x_377:
[----:B------:R-:W-:Y:S02]  /*eba0*/  IMAD.MOV.U32 R13, RZ, RZ, R10 ;  /* 0x000000ffff0d7224 */ /* 0x000fe400078e000a */
[----:B------:R-:W-:Y:S02]  /*ebb0*/  IMAD.MOV.U32 R12, RZ, RZ, 0x2 ;  /* 0x00000002ff0c7424 */ /* 0x000fe400078e00ff */
[----:B------:R-:W-:-:S07]  /*ebc0*/  IMAD.MOV.U32 R2, RZ, RZ, R14 ;  /* 0x000000ffff027224 */ /* 0x000fce00078e000e */
[----:B------:R-:W-:Y:S05]  /*ebd0*/  WARPSYNC.COLLECTIVE R15, `(.L_x_378) ;  /* 0x000000000f087348 */ /* 0x000fea0003c00000 */
[----:B------:R0:W1:Y:S02]  /*ebe0*/  SHFL.IDX P6, R14, R13, R12, R11 ;  /* 0x0000000c0d0e7389 */ /* 0x00006400000c000b */
[----:B01----:R-:W-:Y:S01]  /*ebf0*/  ENDCOLLECTIVE ;  /* 0x000000000000791b */ /* 0x003fe20003800000 */
.L_x_378:
        /* <DEDUP_REMOVED lines=11> */
.L_x_379:
[----:B------:R-:W-:Y:S02]  /*ecb0*/  IMAD.MOV.U32 R13, RZ, RZ, R10 ;  /* 0x000000ffff0d7224 */ /* 0x000fe400078e000a */
[----:B------:R-:W-:Y:S01]  /*ecc0*/  IMAD.MOV.U32 R12, RZ, RZ, 0x3 ;  /* 0x00000003ff0c7424 */ /* 0x000fe200078e00ff */
[----:B------:R-:W-:-:S07]  /*ecd0*/  MOV R2, R14 ;  /* 0x0000000e00027202 */ /* 0x000fce0000000f00 */
[----:B------:R-:W-:Y:S05]  /*ece0*/  WARPSYNC.COLLECTIVE R15, `(.L_x_380) ;  /* 0x000000000f087348 */ /* 0x000fea0003c00000 */
[----:B------:R0:W1:Y:S02]  /*ecf0*/  SHFL.IDX P6, R14, R13, R12, R11 ;  /* 0x0000000c0d0e7389 */ /* 0x00006400000c000b */
[----:B01----:R-:W-:Y:S01]  /*ed00*/  ENDCOLLECTIVE ;  /* 0x000000000000791b */ /* 0x003fe20003800000 */
.L_x_380:
        /* <DEDUP_REMOVED lines=11> */
.L_x_381:
[----:B------:R-:W-:Y:S02]  /*edc0*/  IMAD.MOV.U32 R13, RZ, RZ, R10 ;  /* 0x000000ffff0d7224 */ /* 0x000fe400078e000a */
[----:B------:R-:W-:Y:S02]  /*edd0*/  IMAD.MOV.U32 R12, RZ, RZ, 0x4 ;  /* 0x00000004ff0c7424 */ /* 0x000fe400078e00ff */
[----:B------:R-:W-:-:S07]  /*ede0*/  IMAD.MOV.U32 R2, RZ, RZ, R14 ;  /* 0x000000ffff027224 */ /* 0x000fce00078e000e */
[----:B------:R-:W-:Y:S05]  /*edf0*/  WARPSYNC.COLLECTIVE R15, `(.L_x_382) ;  /* 0x000000000f087348 */ /* 0x000fea0003c00000 */
[----:B------:R0:W1:Y:S02]  /*ee00*/  SHFL.IDX P6, R14, R13, R12, R11 ;  /* 0x0000000c0d0e7389 */ /* 0x00006400000c000b */
[----:B01----:R-:W-:Y:S01]  /*ee10*/  ENDCOLLECTIVE ;  /* 0x000000000000791b */ /* 0x003fe20003800000 */
.L_x_382:
        /* <DEDUP_REMOVED lines=11> */
.L_x_383:
[----:B------:R-:W-:Y:S01]  /*eed0*/  MOV R13, R10 ;  /* 0x0000000a000d7202 */ /* 0x000fe20000000f00 */
[----:B------:R-:W-:Y:S02]  /*eee0*/  IMAD.MOV.U32 R12, RZ, RZ, 0x5 ;  /* 0x00000005ff0c7424 */ /* 0x000fe400078e00ff */
[----:B------:R-:W-:-:S07]  /*eef0*/  IMAD.MOV.U32 R2, RZ, RZ, R14 ;  /* 0x000000ffff027224 */ /* 0x000fce00078e000e */
[----:B------:R-:W-:Y:S05]  /*ef00*/  WARPSYNC.COLLECTIVE R15, `(.L_x_384) ;  /* 0x000000000f087348 */ /* 0x000fea0003c00000 */
[----:B------:R0:W1:Y:S02]  /*ef10*/  SHFL.IDX P6, R14, R13, R12, R11 ;  /* 0x0000000c0d0e7389 */ /* 0x00006400000c000b */
[----:B01----:R-:W-:Y:S01]  /*ef20*/  ENDCOLLECTIVE ;  /* 0x000000000000791b */ /* 0x003fe20003800000 */
.L_x_384:
        /* <DEDUP_REMOVED lines=11> */
.L_x_385:
[----:B------:R-:W-:Y:S01]  /*efe0*/  IMAD.MOV.U32 R13, RZ, RZ, R10 ;  /* 0x000000ffff0d7224 */ /* 0x000fe200078e000a */
[----:B------:R-:W-:Y:S01]  /*eff0*/  MOV R12, 0x6 ;  /* 0x00000006000c7802 */ /* 0x000fe20000000f00 */
[----:B------:R-:W-:-:S07]  /*f000*/  IMAD.MOV.U32 R2, RZ, RZ, R14 ;  /* 0x000000ffff027224 */ /* 0x000fce00078e000e */
[----:B------:R-:W-:Y:S05]  /*f010*/  WARPSYNC.COLLECTIVE R15, `(.L_x_386) ;  /* 0x000000000f087348 */ /* 0x000fea0003c00000 */
[----:B------:R0:W1:Y:S02]  /*f020*/  SHFL.IDX P6, R14, R13, R12, R11 ;  /* 0x0000000c0d0e7389 */ /* 0x00006400000c000b */
[----:B01----:R-:W-:Y:S01]  /*f030*/  ENDCOLLECTIVE ;  /* 0x000000000000791b */ /* 0x003fe20003800000 */
.L_x_386:
        /* <DEDUP_REMOVED lines=11> */
.L_x_387:
[----:B------:R-:W-:Y:S02]  /*f0f0*/  IMAD.MOV.U32 R13, RZ, RZ, R10 ;  /* 0x000000ffff0d7224 */ /* 0x000fe400078e000a */
[----:B------:R-:W-:Y:S02]  /*f100*/  IMAD.MOV.U32 R12, RZ, RZ, 0x7 ;  /* 0x00000007ff0c7424 */ /* 0x000fe400078e00ff */
[----:B------:R-:W-:-:S07]  /*f110*/  IMAD.MOV.U32 R2, RZ, RZ, R14 ;  /* 0x000000ffff027224 */ /* 0x000fce00078e000e */
[----:B------:R-:W-:Y:S05]  /*f120*/  WARPSYNC.COLLECTIVE R15, `(.L_x_388) ;  /* 0x000000000f087348 */ /* 0x000fea0003c00000 */
[----:B------:R0:W1:Y:S02]  /*f130*/  SHFL.IDX P6, R14, R13, R12, R11 ;  /* 0x0000000c0d0e7389 */ /* 0x00006400000c000b */
[----:B01----:R-:W-:Y:S01]  /*f140*/  ENDCOLLECTIVE ;  /* 0x000000000000791b */ /* 0x003fe20003800000 */
.L_x_388:
[----:B------:R-:W-:-:S05]  /*f150*/  IADD3 R2, P0, R2, R7, RZ ;  /* 0x0000000702027210 */ /* 0x000fca0007f1e0ff */
[----:B------:R-:W-:-:S05]  /*f160*/  IMAD.X R3, RZ, RZ, R3, P0 ;  /* 0x000000ffff037224 */ /* 0x000fca00000e0603 */
[----:B------:R-:W-:Y:S01]  /*f170*/  @!PT LDS RZ, [RZ] ;  /* 0x00000000fffff984 */ /* 0x000fe20000000800 */
[----:B------:R-:W-:Y:S01]  /*f180*/  @!PT LDS RZ, [RZ] ;  /* 0x00000000fffff984 */ /* 0x000fe20000000800 */
[----:B------:R-:W-:Y:S01]  /*f190*/  @!PT LDS RZ, [RZ] ;  /* 0x00000000fffff984 */ /* 0x000fe20000000800 */
[----:B------:R0:W-:Y:S01]  /*f1a0*/  LDGSTS.E.BYPASS.LTC128B.128 [R8+0x11400], desc[UR50][R2.64], !P2 ;  /* 0x1140000002087fae */ /* 0x0001e2000d101d72 */
[----:B------:R-:W-:Y:S01]  /*f1b0*/  IMAD.MOV.U32 R13, RZ, RZ, R9 ;  /* 0x000000ffff0d7224 */ /* 0x000fe200078e0009 */
[----:B------:R-:W-:-:S07]  /*f1c0*/  MOV R10, R14 ;  /* 0x0000000e000a7202 */ /* 0x000fce0000000f00 */
[----:B0-----:R-:W-:Y:S05]  /*f1d0*/  WARPSYNC.COLLECTIVE R15, `(.L_x_389) ;  /* 0x000000000f087348 */ /* 0x001fea0003c00000 */
[----:B------:R1:W2:Y:S02]  /*f1e0*/  SHFL.IDX P6, R14, R13, R12, R11 ;  /* 0x0000000c0d0e7389 */ /* 0x0002a400000c000b */
[----:B012---:R-:W-:Y:S01]  /*f1f0*/  ENDCOLLECTIVE ;  /* 0x000000000000791b */ /* 0x007fe20003800000 */
.L_x_389:
[----:B------:R-:W-:Y:S01]  /*f200*/  IMAD.MOV.U32 R2, RZ, RZ, R14 ;  /* 0x000000ffff027224 */ /* 0x000fe200078e000e */
[----:B------:R-:W-:Y:S06]  /*f210*/  BRA `(.L_x_390) ;  /* 0xffffffbc00007947 */ /* 0x000fec000383ffff */
.L_x_283:
[----:B-1----:R1:W2:Y:S02]  /*f220*/  SYNCS.PHASECHK.TRANS64.TRYWAIT P0, [R5+URZ+0x16860], R2 ;  /* 0x01686002050075a7 */ /* 0x0022a4000800017f */
[----:B--2---:R-:W-:Y:S05]  /*f230*/  @!P0 NANOSLEEP.SYNCS 0x989680 ;  /* 0x009896800000895d */ /* 0x004fea0003900000 */
[----:B------:R-:W2:Y:S02]  /*f240*/  @!P0 SYNCS.PHASECHK.TRANS64 P0, [R5+URZ+0x16860], R2 ;  /* 0x01686002050085a7 */ /* 0x000ea4000800007f */
[----:B--2---:R-:W-:Y:S05]  /*f250*/  @!P0 BRA `(.L_x_283) ;  /* 0xfffffffc00f08947 */ /* 0x004fea000383ffff */
[----:B------:R-:W-:Y:S05]  /*f260*/  BRA `(.L_x_391) ;  /* 0xffffffbc00587947 */ /* 0x000fea000383ffff */
.L_x_284:
[----:B------:R-:W-:Y:S01]  /*f270*/  BSSY B1, `(.L_x_392) ;  /* 0x0000008000017945 */ /* 0x000fe20003800000 */
[----:B------:R-:W-:Y:S02]  /*f280*/  IMAD.MOV.U32 R13, RZ, RZ, R24 ;  /* 0x000000ffff0d7224 */ /* 0x000fe400078e0018 */
[----:B------:R-:W-:Y:S02]  /*f290*/  IMAD.MOV.U32 R12, RZ, RZ, RZ ;  /* 0x000000ffff0c7224 */ /* 0x000fe400078e00ff */
[----:B------:R-:W-:Y:S02]  /*f2a0*/  IMAD.MOV.U32 R11, RZ, RZ, 0x181f ;  /* 0x0000181fff0b7424 */ /* 0x000fe400078e00ff */
[----:B------:R-:W-:-:S07]  /*f2b0*/  IMAD.MOV.U32 R15, RZ, RZ, -0x1 ;  /* 0xffffffffff0f7424 */ /* 0x000fce00078e00ff */
[----:B-1----:R-:W-:Y:S05]  /*f2c0*/  WARPSYNC.COLLECTIVE R15, `(.L_x_393) ;  /* 0x000000000f087348 */ /* 0x002fea0003c00000 */
[----:B------:R0:W2:Y:S02]  /*f2d0*/  SHFL.IDX P6, R14, R13, R12, R11 ;  /* 0x0000000c0d0e7389 */ /* 0x0000a400000c000b */
[----:B012---:R-:W-:Y:S01]  /*f2e0*/  ENDCOLLECTIVE ;  /* 0x000000000000791b */ /* 0x007fe20003800000 */
.L_x_393:
[----:B------:R-:W-:Y:S05]  /*f2f0*/  BSYNC B1 ;  /* 0x0000000000017941 */ /* 0x000fea0003800000 */
.L_x_392:
[----:B------:R-:W-:Y:S01]  /*f300*/  IMAD.MOV.U32 R13, RZ, RZ, R23 ;  /* 0x000000ffff0d7224 */ /* 0x000fe200078e0017 */
[----:B------:R-:W-:Y:S01]  /*f310*/  MOV R3, R14 ;  /* 0x0000000e00037202 */ /* 0x000fe20000000f00 */
[----:B------:R-:W-:Y:S01]  /*f320*/  IMAD.MOV.U32 R12, RZ, RZ, RZ ;  /* 0x000000ffff0c7224 */ /* 0x000fe200078e00ff */
[----:B------:R-:W-:Y:S01]  /*f330*/  ISETP.LT.OR P2, PT, R8, 0x1, P1 ;  /* 0x000000010800780c */ /* 0x000fe20000f41670 */
[----:B------:R-:W-:Y:S01]  /*f340*/  IMAD.MOV.U32 R11, RZ, RZ, 0x181f ;  /* 0x0000181fff0b7424 */ /* 0x000fe200078e00ff */
[----:B------:R-:W-:Y:S01]  /*f350*/  LEA R6, R6, R22, 0x1 ;  /* 0x0000001606067211 */ /* 0x000fe200078e08ff */
[----:B------:R-:W-:-:S10]  /*f360*/  IMAD.MOV.U32 R15, RZ, RZ, -0x1 ;  /* 0xffffffffff0f7424 */ /* 0x000fd400078e00ff */
[----:B------:R-:W-:Y:S05]  /*f370*/  WARPSYNC.COLLECTIVE R15, `(.L_x_394) ;  /* 0x000000000f087348 */ /* 0x000fea0003c00000 */
[----:B------:R0:W1:Y:S02]  /*f380*/  SHFL.IDX P6, R14, R13, R12, R11 ;  /* 0x0000000c0d0e7389 */ /* 0x00006400000c000b */
[----:B01----:R-:W-:Y:S01]  /*f390*/  ENDCOLLECTIVE ;  /* 0x000000000000791b */ /* 0x003fe20003800000 */
.L_x_394:
[----:B------:R-:W-:Y:S02]  /*f3a0*/  IMAD.MOV.U32 R13, RZ, RZ, R24 ;  /* 0x000000ffff0d7224 */ /* 0x000fe400078e0018 */
[----:B------:R-:W-:Y:S02]  /*f3b0*/  IMAD.MOV.U32 R12, RZ, RZ, 0x1 ;  /* 0x00000001ff0c7424 */ /* 0x000fe400078e00ff */
[----:B------:R-:W-:-:S07]  /*f3c0*/  IMAD.MOV.U32 R2, RZ, RZ, R14 ;  /* 0x000000ffff027224 */ /* 0x000fce00078e000e */
[----:B------:R-:W-:Y:S05]  /*f3d0*/  WARPSYNC.COLLECTIVE R15, `(.L_x_395) ;  /* 0x000000000f087348 */ /* 0x000fea0003c00000 */
[----:B------:R0:W1:Y:S02]  /*f3e0*/  SHFL.IDX P6, R14, R13, R12, R11 ;  /* 0x0000000c0d0e7389 */ /* 0x00006400000c000b */
[----:B01----:R-:W-:Y:S01]  /*f3f0*/  ENDCOLLECTIVE ;  /* 0x000000000000791b */ /* 0x003fe20003800000 */
.L_x_395:
        /* <DEDUP_REMOVED lines=12> */
.L_x_396:
[----:B------:R-:W-:Y:S01]  /*f4c0*/  MOV R13, R24 ;  /* 0x00000018000d7202 */ /* 0x000fe20000000f00 */
[----:B------:R-:W-:Y:S02]  /*f4d0*/  IMAD.MOV.U32 R12, RZ, RZ, 0x2 ;  /* 0x00000002ff0c7424 */ /* 0x000fe400078e00ff */
[----:B------:R-:W-:-:S07]  /*f4e0*/  IMAD.MOV.U32 R2, RZ, RZ, R14 ;  /* 0x000000ffff027224 */ /* 0x000fce00078e000e */
[----:B------:R-:W-:Y:S05]  /*f4f0*/  WARPSYNC.COLLECTIVE R15, `(.L_x_397) ;  /* 0x000000000f087348 */ /* 0x000fea0003c00000 */
[----:B------:R0:W1:Y:S02]  /*f500*/  SHFL.IDX P6, R14, R13, R12, R11 ;  /* 0x0000000c0d0e7389 */ /* 0x00006400000c000b */
[----:B01----:R-:W-:Y:S01]  /*f510*/  ENDCOLLECTIVE ;  /* 0x000000000000791b */ /* 0x003fe20003800000 */
.L_x_397:
        /* <DEDUP_REMOVED lines=12> */
.L_x_398:
[----:B------:R-:W-:Y:S01]  /*f5e0*/  IMAD.MOV.U32 R13, RZ, RZ, R24 ;  /* 0x000000ffff0d7224 */ /* 0x000fe200078e0018 */
[----:B------:R-:W-:Y:S01]  /*f5f0*/  MOV R12, 0x3 ;  /* 0x00000003000c7802 */ /* 0x000fe20000000f00 */
[----:B------:R-:W-:-:S07]  /*f600*/  IMAD.MOV.U32 R2, RZ, RZ, R14 ;  /* 0x000000ffff027224 */ /* 0x000fce00078e000e */
[----:B------:R-:W-:Y:S05]  /*f610*/  WARPSYNC.COLLECTIVE R15, `(.L_x_399) ;  /* 0x000000000f087348 */ /* 0x000fea0003c00000 */
[----:B------:R0:W1:Y:S02]  /*f620*/  SHFL.IDX P6, R14, R13, R12, R11 ;  /* 0x0000000c0d0e7389 */ /* 0x00006400000c000b */
[----:B01----:R-:W-:Y:S01]  /*f630*/  ENDCOLLECTIVE ;  /* 0x000000000000791b */ /* 0x003fe20003800000 */
.L_x_399:
        /* <DEDUP_REMOVED lines=12> */
.L_x_400:
[----:B------:R-:W-:Y:S02]  /*f700*/  IMAD.MOV.U32 R13, RZ, RZ, R24 ;  /* 0x000000ffff0d7224 */ /* 0x000fe400078e0018 */
[----:B------:R-:W-:Y:S02]  /*f710*/  IMAD.MOV.U32 R12, RZ, RZ, 0x4 ;  /* 0x00000004ff0c7424 */ /* 0x000fe400078e00ff */
[----:B------:R-:W-:-:S07]  /*f720*/  IMAD.MOV.U32 R2, RZ, RZ, R14 ;  /* 0x000000ffff027224 */ /* 0x000fce00078e000e */
[----:B------:R-:W-:Y:S05]  /*f730*/  WARPSYNC.COLLECTIVE R15, `(.L_x_401) ;  /* 0x000000000f087348 */ /* 0x000fea0003c00000 */
[----:B------:R0:W1:Y:S02]  /*f740*/  SHFL.IDX P6, R14, R13, R12, R11 ;  /* 0x0000000c0d0e7389 */ /* 0x00006400000c000b */
[----:B01----:R-:W-:Y:S01]  /*f750*/  ENDCOLLECTIVE ;  /* 0x000000000000791b */ /* 0x003fe20003800000 */
.L_x_401:
        /* <DEDUP_REMOVED lines=12> */
.L_x_402:
[----:B------:R-:W-:Y:S02]  /*f820*/  IMAD.MOV.U32 R13, RZ, RZ, R24 ;  /* 0x000000ffff0d7224 */ /* 0x000fe400078e0018 */
[----:B------:R-:W-:Y:S02]  /*f830*/  IMAD.MOV.U32 R12, RZ, RZ, 0x5 ;  /* 0x00000005ff0c7424 */ /* 0x000fe400078e00ff */
[----:B------:R-:W-:-:S07]  /*f840*/  IMAD.MOV.U32 R2, RZ, RZ, R14 ;  /* 0x000000ffff027224 */ /* 0x000fce00078e000e */
[----:B------:R-:W-:Y:S05]  /*f850*/  WARPSYNC.COLLECTIVE R15, `(.L_x_403) ;  /* 0x000000000f087348 */ /* 0x000fea0003c00000 */
[----:B------:R0:W1:Y:S02]  /*f860*/  SHFL.IDX P6, R14, R13, R12, R11 ;  /* 0x0000000c0d0e7389 */ /* 0x00006400000c000b */
[----:B01----:R-:W-:Y:S01]  /*f870*/  ENDCOLLECTIVE ;  /* 0x000000000000791b */ /* 0x003fe20003800000 */
.L_x_403:
        /* <DEDUP_REMOVED lines=12> */
.L_x_404:
[----:B------:R-:W-:Y:S02]  /*f940*/  IMAD.MOV.U32 R13, RZ, RZ, R24 ;  /* 0x000000ffff0d7224 */ /* 0x000fe400078e0018 */
[----:B------:R-:W-:Y:S02]  /*f950*/  IMAD.MOV.U32 R12, RZ, RZ, 0x6 ;  /* 0x00000006ff0c7424 */ /* 0x000fe400078e00ff */
[----:B------:R-:W-:-:S07]  /*f960*/  IMAD.MOV.U32 R2, RZ, RZ, R14 ;  /* 0x000000ffff027224 */ /* 0x000fce00078e000e */
[----:B------:R-:W-:Y:S05]  /*f970*/  WARPSYNC.COLLECTIVE R15, `(.L_x_405) ;  /* 0x000000000f087348 */ /* 0x000fea0003c00000 */
[----:B------:R0:W1:Y:S02]  /*f980*/  SHFL.IDX P6, R14, R13, R12, R11 ;  /* 0x0000000c0d0e7389 */ /* 0x00006400000c000b */
[----:B01----:R-:W-:Y:S01]  /*f990*/  ENDCOLLECTIVE ;  /* 0x000000000000791b */ /* 0x003fe20003800000 */
.L_x_405:
        /* <DEDUP_REMOVED lines=12> */
.L_x_406:
[----:B------:R-:W-:Y:S02]  /*fa60*/  IMAD.MOV.U32 R13, RZ, RZ, R24 ;  /* 0x000000ffff0d7224 */ /* 0x000fe400078e0018 */
[----:B------:R-:W-:Y:S01]  /*fa70*/  IMAD.MOV.U32 R12, RZ, RZ, 0x7 ;  /* 0x00000007ff0c7424 */ /* 0x000fe200078e00ff */
[----:B------:R-:W-:-:S07]  /*fa80*/  MOV R2, R14 ;  /* 0x0000000e00027202 */ /* 0x000fce0000000f00 */
[----:B------:R-:W-:Y:S05]  /*fa90*/  WARPSYNC.COLLECTIVE R15, `(.L_x_407) ;  /* 0x000000000f087348 */ /* 0x000fea0003c00000 */
[----:B------:R0:W1:Y:S02]  /*faa0*/  SHFL.IDX P6, R14, R13, R12, R11 ;  /* 0x0000000c0d0e7389 */ /* 0x00006400000c000b */
[----:B01----:R-:W-:Y:S01]  /*fab0*/  ENDCOLLECTIVE ;  /* 0x000000000000791b */ /* 0x003fe20003800000 */
.L_x_407:
        /* <DEDUP_REMOVED lines=11> */
.L_x_408:
[----:B------:R-:W-:Y:S01]  /*fb70*/  IMAD.MOV.U32 R2, RZ, RZ, R14 ;  /* 0x000000ffff027224 */ /* 0x000fe200078e000e */
[----:B------:R-:W-:Y:S06]  /*fb80*/  BRA `(.L_x_409) ;  /* 0xffffffb800047947 */ /* 0x000fec000383ffff */
.L_x_292:
[----:B0-----:R0:W1:Y:S02]  /*fb90*/  SYNCS.PHASECHK.TRANS64.TRYWAIT P0, [R0+URZ+0x16860], R3 ;  /* 0x01686003000075a7 */ /* 0x001064000800017f */
[----:B-1----:R-:W-:Y:S05]  /*fba0*/  @!P0 NANOSLEEP.SYNCS 0x989680 ;  /* 0x009896800000895d */ /* 0x002fea0003900000 */
[----:B------:R-:W1:Y:S02]  /*fbb0*/  @!P0 SYNCS.PHASECHK.TRANS64 P0, [R0+URZ+0x16860], R3 ;  /* 0x01686003000085a7 */ /* 0x000e64000800007f */
[----:B-1----:R-:W-:Y:S05]  /*fbc0*/  @!P0 BRA `(.L_x_292) ;  /* 0xfffffffc00f08947 */ /* 0x002fea000383ffff */
[----:B------:R-:W-:Y:S05]  /*fbd0*/  BRA `(.L_x_410) ;  /* 0xffffffbc00207947 */ /* 0x000fea000383ffff */
.L_x_293:
        /* <DEDUP_REMOVED lines=8> */
.L_x_412:
[----:B------:R-:W-:Y:S05]  /*fc60*/  BSYNC B0 ;  /* 0x0000000000007941 */ /* 0x000fea0003800000 */
.L_x_411:
[----:B------:R-:W-:Y:S01]  /*fc70*/  IMAD.MOV.U32 R13, RZ, RZ, R23 ;  /* 0x000000ffff0d7224 */ /* 0x000fe200078e0017 */
[----:B------:R-:W-:Y:S01]  /*fc80*/  MOV R11, 0x181f ;  /* 0x0000181f000b7802 */ /* 0x000fe20000000f00 */
[----:B------:R-:W-:Y:S01]  /*fc90*/  IMAD.MOV.U32 R12, RZ, RZ, RZ ;  /* 0x000000ffff0c7224 */ /* 0x000fe200078e00ff */
[----:B------:R-:W-:Y:S01]  /*fca0*/  ISETP.LT.OR P2, PT, R6, 0x1, P0 ;  /* 0x000000010600780c */ /* 0x000fe20000741670 */
[----:B------:R-:W-:Y:S02]  /*fcb0*/  IMAD.MOV.U32 R15, RZ, RZ, -0x1 ;  /* 0xffffffffff0f7424 */ /* 0x000fe400078e00ff */
[----:B------:R-:W-:Y:S02]  /*fcc0*/  IMAD.MOV.U32 R3, RZ, RZ, R14 ;  /* 0x000000ffff037224 */ /* 0x000fe400078e000e */
[----:B------:R-:W-:-:S08]  /*fcd0*/  IMAD.SHL.U32 R5, R28, 0x2, RZ ;  /* 0x000000021c057824 */ /* 0x000fd000078e00ff */
[----:B------:R-:W-:Y:S05]  /*fce0*/  WARPSYNC.COLLECTIVE R15, `(.L_x_413) ;  /* 0x000000000f087348 */ /* 0x000fea0003c00000 */
[----:B------:R0:W1:Y:S02]  /*fcf0*/  SHFL.IDX P6, R14, R13, R12, R11 ;  /* 0x0000000c0d0e7389 */ /* 0x00006400000c000b */
[----:B01----:R-:W-:Y:S01]  /*fd00*/  ENDCOLLECTIVE ;  /* 0x000000000000791b */ /* 0x003fe20003800000 */
.L_x_413:
[----:B------:R-:W-:Y:S02]  /*fd10*/  IMAD R4, R4, 0x2, R22 ;  /* 0x0000000204047824 */ /* 0x000fe400078e0216 */
[----:B------:R-:W-:Y:S02]  /*fd20*/  IMAD.MOV.U32 R13, RZ, RZ, R24 ;  /* 0x000000ffff0d7224 */ /* 0x000fe400078e0018 */
[----:B------:R-:W-:Y:S01]  /*fd30*/  IMAD.MOV.U32 R12, RZ, RZ, 0x1 ;  /* 0x00000001ff0c7424 */ /* 0x000fe200078e00ff */
[----:B------:R-:W-:-:S13]  /*fd40*/  IADD3 R2, P1, R14, R5, RZ ;  /* 0x000000050e027210 */ /* 0x000fda0007f3e0ff */
[----:B------:R-:W-:Y:S05]  /*fd50*/  WARPSYNC.COLLECTIVE R15, `(.L_x_414) ;  /* 0x000000000f087348 */ /* 0x000fea0003c00000 */
[----:B------:R0:W1:Y:S02]  /*fd60*/  SHFL.IDX P6, R14, R13, R12, R11 ;  /* 0x0000000c0d0e7389 */ /* 0x00006400000c000b */
[----:B01----:R-:W-:Y:S01]  /*fd70*/  ENDCOLLECTIVE ;  /* 0x000000000000791b */ /* 0x003fe20003800000 */
.L_x_414:
        /* <DEDUP_REMOVED lines=11> */
.L_x_415:
[----:B------:R-:W-:Y:S02]  /*fe30*/  IMAD.MOV.U32 R13, RZ, RZ, R24 ;  /* 0x000000ffff0d7224 */ /* 0x000fe400078e0018 */
[----:B------:R-:W-:Y:S02]  /*fe40*/  IMAD.MOV.U32 R12, RZ, RZ, 0x2 ;  /* 0x00000002ff0c7424 */ /* 0x000fe400078e00ff */
[----:B------:R-:W-:-:S07]  /*fe50*/  IMAD.MOV.U32 R9, RZ, RZ, R14 ;  /* 0x000000ffff097224 */ /* 0x000fce00078e000e */
[----:B------:R-:W-:Y:S05]  /*fe60*/  WARPSYNC.COLLECTIVE R15, `(.L_x_416) ;  /* 0x000000000f087348 */ /* 0x000fea0003c00000 */
[----:B------:R0:W1:Y:S02]  /*fe70*/  SHFL.IDX P6, R14, R13, R12, R11 ;  /* 0x0000000c0d0e7389 */ /* 0x00006400000c000b */
[----:B01----:R-:W-:Y:S01]  /*fe80*/  ENDCOLLECTIVE ;  /* 0x000000000000791b */ /* 0x003fe20003800000 */
.L_x_416:
        /* <DEDUP_REMOVED lines=8> */
[----:B------:R-:W-:-:S12]  /*ff10*/  IMAD.MOV.U32 R8, RZ, RZ, R14 ;  /* 0x000000ffff087224 */ /* 0x000fd800078e000e */
[----:B0-----:R-:W-:Y:S05]  /*ff20*/  WARPSYNC.COLLECTIVE R15, `(.L_x_417) ;  /* 0x000000000f087348 */ /* 0x001fea0003c00000 */
[----:B------:R1:W2:Y:S02]  /*ff30*/  SHFL.IDX P6, R14, R13, R12, R11 ;  /* 0x0000000c0d0e7389 */ /* 0x0002a400000c000b */
[----:B012---:R-:W-:Y:S01]  /*ff40*/  ENDCOLLECTIVE ;  /* 0x000000000000791b */ /* 0x007fe20003800000 */
.L_x_417:
[----:B------:R-:W-:Y:S02]  /*ff50*/  IMAD.MOV.U32 R13, RZ, RZ, R24 ;  /* 0x000000ffff0d7224 */ /* 0x000fe400078e0018 */
[----:B------:R-:W-:Y:S02]  /*ff60*/  IMAD.MOV.U32 R12, RZ, RZ, 0x3 ;  /* 0x00000003ff0c7424 */ /* 0x000fe400078e00ff */
[----:B------:R-:W-:-:S07]  /*ff70*/  IMAD.MOV.U32 R10, RZ, RZ, R14 ;  /* 0x000000ffff0a7224 */ /* 0x000fce00078e000e */
[----:B------:R-:W-:Y:S05]  /*ff80*/  WARPSYNC.COLLECTIVE R15, `(.L_x_418) ;  /* 0x000000000f087348 */ /* 0x000fea0003c00000 */
[----:B------:R0:W1:Y:S02]  /*ff90*/  SHFL.IDX P6, R14, R13, R12, R11 ;  /* 0x0000000c0d0e7389 */ /* 0x00006400000c000b */
[----:B01----:R-:W-:Y:S01]  /*ffa0*/  ENDCOLLECTIVE ;  /* 0x000000000000791b */ /* 0x003fe20003800000 */
.L_x_418:
        /* <DEDUP_REMOVED lines=12> */
.L_x_419:
[----:B------:R-:W-:Y:S02]  /*10070*/  IMAD.MOV.U32 R13, RZ, RZ, R24 ;  /* 0x000000ffff0d7224 */ /* 0x000fe400078e0018 */
[----:B------:R-:W-:Y:S01]  /*10080*/  IMAD.MOV.U32 R12, RZ, RZ, 0x4 ;  /* 0x00000004ff0c7424 */ /* 0x000fe200078e00ff */
[----:B------:R-:W-:-:S07]  /*10090*/  MOV R9, R14 ;  /* 0x0000000e00097202 */ /* 0x000fce0000000f00 */
[----:B------:R-:W-:Y:S05]  /*100a0*/  WARPSYNC.COLLECTIVE R15, `(.L_x_420) ;  /* 0x000000000f087348 */ /* 0x000fea0003c00000 */
[----:B------:R0:W1:Y:S02]  /*100b0*/  SHFL.IDX P6, R14, R13, R12, R11 ;  /* 0x0000000c0d0e7389 */ /* 0x00006400000c000b */
[----:B01----:R-:W-:Y:S01]  /*100c0*/  ENDCOLLECTIVE ;  /* 0x000000000000791b */ /* 0x003fe20003800000 */
.L_x_420:
[----:B------:R-:W-:-:S05]  /*100d0*/  IADD3 R2, P1, R9, R5, RZ ;  /* 0x0000000509027210 */ /* 0x000fca0007f3e0ff */
[----:B------:R-:W-:-:S05]  /*100e0*/  IMAD.X R3, RZ, RZ, R7, P1 ;  /* 0x000000ffff037224 */ /* 0x000fca00008e0607 */
        /* <DEDUP_REMOVED lines=10> */
.L_x_421:
[----:B------:R-:W-:Y:S02]  /*10190*/  IMAD.MOV.U32 R13, RZ, RZ, R24 ;  /* 0x000000ffff0d7224 */ /* 0x000fe400078e0018 */
[----:B------:R-:W-:Y:S02]  /*101a0*/  IMAD.MOV.U32 R12, RZ, RZ, 0x5 ;  /* 0x00000005ff0c7424 */ /* 0x000fe400078e00ff */
[----:B------:R-:W-:-:S07]  /*101b0*/  IMAD.MOV.U32 R10, RZ, RZ, R14 ;  /* 0x000000ffff0a7224 */ /* 0x000fce00078e000e */
[----:B------:R-:W-:Y:S05]  /*101c0*/  WARPSYNC.COLLECTIVE R15, `(.L_x_422) ;  /* 0x000000000f087348 */ /* 0x000fea0003c00000 */
[----:B------:R0:W1:Y:S02]  /*101d0*/  SHFL.IDX P6, R14, R13, R12, R11 ;  /* 0x0000000c0d0e7389 */ /* 0x00006400000c000b */
[----:B01----:R-:W-:Y:S01]  /*101e0*/  ENDCOLLECTIVE ;  /* 0x000000000000791b */ /* 0x003fe20003800000 */
.L_x_422:
        /* <DEDUP_REMOVED lines=12> */
.L_x_423:
[----:B------:R-:W-:Y:S01]  /*102b0*/  MOV R13, R24 ;  /* 0x00000018000d7202 */ /* 0x000fe20000000f00 */
[----:B------:R-:W-:Y:S02]  /*102c0*/  IMAD.MOV.U32 R12, RZ, RZ, 0x6 ;  /* 0x00000006ff0c7424 */ /* 0x000fe400078e00ff */
[----:B------:R-:W-:-:S07]  /*102d0*/  IMAD.MOV.U32 R9, RZ, RZ, R14 ;  /* 0x000000ffff097224 */ /* 0x000fce00078e000e */
[----:B------:R-:W-:Y:S05]  /*102e0*/  WARPSYNC.COLLECTIVE R15, `(.L_x_424) ;  /* 0x000000000f087348 */ /* 0x000fea0003c00000 */
[----:B------:R0:W1:Y:S02]  /*102f0*/  SHFL.IDX P6, R14, R13, R12, R11 ;  /* 0x0000000c0d0e7389 */ /* 0x00006400000c000b */
[----:B01----:R-:W-:Y:S01]  /*10300*/  ENDCOLLECTIVE ;  /* 0x000000000000791b */ /* 0x003fe20003800000 */
.L_x_424:
        /* <DEDUP_REMOVED lines=12> */
.L_x_425:
[----:B------:R-:W-:Y:S02]  /*103d0*/  IMAD.MOV.U32 R13, RZ, RZ, R24 ;  /* 0x000000ffff0d7224 */ /* 0x000fe400078e0018 */
[----:B------:R-:W-:Y:S01]  /*103e0*/  IMAD.MOV.U32 R12, RZ, RZ, 0x7 ;  /* 0x00000007ff0c7424 */ /* 0x000fe200078e00ff */
[----:B------:R-:W-:-:S13]  /*103f0*/  IADD3 R2, P1, R14, R5, RZ ;  /* 0x000000050e027210 */ /* 0x000fda0007f3e0ff */
[----:B------:R-:W-:Y:S05]  /*10400*/  WARPSYNC.COLLECTIVE R15, `(.L_x_426) ;  /* 0x000000000f087348 */ /* 0x000fea0003c00000 */
[----:B------:R0:W1:Y:S02]  /*10410*/  SHFL.IDX P6, R14, R13, R12, R11 ;  /* 0x0000000c0d0e7389 */ /* 0x00006400000c000b */
[----:B01----:R-:W-:Y:S01]  /*10420*/  ENDCOLLECTIVE ;  /* 0x000000000000791b */ /* 0x003fe20003800000 */
.L_x_426:
        /* <DEDUP_REMOVED lines=10> */
.L_x_427:
[----:B------:R-:W-:Y:S05]  /*104d0*/  BRA `(.L_x_428) ;  /* 0xffffffb400d47947 */ /* 0x000fea000383ffff */
.L_x_298:
[----:B------:R-:W-:Y:S01]  /*104e0*/  BSSY B0, `(.L_x_429) ;  /* 0x0000008000007945 */ /* 0x000fe20003800000 */
[----:B------:R-:W-:Y:S02]  /*104f0*/  IMAD.MOV.U32 R13, RZ, RZ, R16 ;  /* 0x000000ffff0d7224 */ /* 0x000fe400078e0010 */
[----:B------:R-:W-:Y:S02]  /*10500*/  IMAD.MOV.U32 R12, RZ, RZ, RZ ;  /* 0x000000ffff0c7224 */ /* 0x000fe400078e00ff */
[----:B------:R-:W-:Y:S02]  /*10510*/  IMAD.MOV.U32 R11, RZ, RZ, 0x1f ;  /* 0x0000001fff0b7424 */ /* 0x000fe400078e00ff */
[----:B------:R-:W-:-:S07]  /*10520*/  IMAD.MOV.U32 R15, RZ, RZ, -0x1 ;  /* 0xffffffffff0f7424 */ /* 0x000fce00078e00ff */
[----:B------:R-:W-:Y:S05]  /*10530*/  WARPSYNC.COLLECTIVE R15, `(.L_x_430) ;  /* 0x000000000f087348 */ /* 0x000fea0003c00000 */
[----:B------:R0:W1:Y:S02]  /*10540*/  SHFL.IDX P6, R14, R13, R12, R11 ;  /* 0x0000000c0d0e7389 */ /* 0x00006400000c000b */
[----:B01----:R-:W-:Y:S01]  /*10550*/  ENDCOLLECTIVE ;  /* 0x000000000000791b */ /* 0x003fe20003800000 */
.L_x_430:
[----:B------:R-:W-:Y:S05]  /*10560*/  BSYNC B0 ;  /* 0x0000000000007941 */ /* 0x000fea0003800000 */
.L_x_429:
[----:B------:R-:W-:Y:S01]  /*10570*/  MOV R13, R16 ;  /* 0x00000010000d7202 */ /* 0x000fe20000000f00 */
[----:B------:R-:W-:Y:S02]  /*10580*/  IMAD.MOV.U32 R12, RZ, RZ, 0x1 ;  /* 0x00000001ff0c7424 */ /* 0x000fe400078e00ff */
[----:B------:R-:W-:Y:S02]  /*10590*/  IMAD.MOV.U32 R11, RZ, RZ, 0x1f ;  /* 0x0000001fff0b7424 */ /* 0x000fe400078e00ff */
[----:B------:R-:W-:Y:S02]  /*105a0*/  IMAD.MOV.U32 R15, RZ, RZ, -0x1 ;  /* 0xffffffffff0f7424 */ /* 0x000fe400078e00ff */
[----:B------:R-:W-:Y:S02]  /*105b0*/  IMAD.IADD R5, R19, 0x1, R8 ;  /* 0x0000000113057824 */ /* 0x000fe400078e0208 */
[----:B------:R-:W-:-:S07]  /*105c0*/  IMAD.MOV.U32 R0, RZ, RZ, R14 ;  /* 0x000000ffff007224 */ /* 0x000fce00078e000e */
[----:B------:R-:W-:Y:S05]  /*105d0*/  WARPSYNC.COLLECTIVE R15, `(.L_x_431) ;  /* 0x000000000f087348 */ /* 0x000fea0003c00000 */
[----:B------:R0:W1:Y:S02]  /*105e0*/  SHFL.IDX P6, R14, R13, R12, R11 ;  /* 0x0000000c0d0e7389 */ /* 0x00006400000c000b */
[----:B01----:R-:W-:Y:S01]  /*105f0*/  ENDCOLLECTIVE ;  /* 0x000000000000791b */ /* 0x003fe20003800000 */
.L_x_431:
[----:B------:R-:W-:Y:S02]  /*10600*/  ULDC UR4, c[0x0][0xc3c] ;  /* 0x00030f0000047ab9 */ /* 0x000fe40000000800 */
[----:B------:R-:W-:-:S13]  /*10610*/  ISETP.GE.OR P1, PT, R5, UR4, !P0 ;  /* 0x0000000405007c0c */ /* 0x000fda000c726670 */
[----:B------:R-:W0:Y:S01]  /*10620*/  @!P1 LDC.64 R2, c[0x0][0xc80] ;  /* 0x00032000ff029b82 */ /* 0x000e220000000a00 */
[----:B------:R-:W-:Y:S02]  /*10630*/  IMAD.MOV.U32 R11, RZ, RZ, RZ ;  /* 0x000000ffff0b7224 */ /* 0x000fe400078e00ff */
[----:B------:R-:W-:Y:S02]  /*10640*/  IMAD.MOV.U32 R4, RZ, RZ, R14 ;  /* 0x000000ffff047224 */ /* 0x000fe400078e000e */
[----:B0-----:R-:W-:-:S06]  /*10650*/  @!P1 IMAD.WIDE R2, R5, 0x4, R2 ;  /* 0x0000000405029825 */ /* 0x001fcc00078e0202 */
[----:B------:R-:W2:Y:S01]  /*10660*/  @!P1 LDG.E R2, desc[UR50][R2.64] ;  /* 0x0000003202029981 */ /* 0x000ea2000c1e1900 */
[----:B------:R-:W-:Y:S01]  /*10670*/  IMAD.MOV.U32 R5, RZ, RZ, RZ ;  /* 0x000000ffff057224 */ /* 0x000fe200078e00ff */
[C---:B------:R-:W-:Y:S02]  /*10680*/  ISETP.GE.U32.AND P2, PT, R8.reuse, 0x2, PT ;  /* 0x000000020800780c */ /* 0x040fe40003f46070 */
[C---:B------:R-:W-:Y:S02]  /*10690*/  ISETP.GE.U32.AND P3, PT, R8.reuse, 0x4, PT ;  /* 0x000000040800780c */ /* 0x040fe40003f66070 */
[C---:B------:R-:W-:Y:S02]  /*106a0*/  ISETP.GE.U32.AND P4, PT, R8.reuse, 0x8, PT ;  /* 0x000000080800780c */ /* 0x040fe40003f86070 */
[----:B------:R-:W-:Y:S02]  /*106b0*/  ISETP.GE.U32.AND P5, PT, R8, 0x10, PT ;  /* 0x000000100800780c */ /* 0x000fe40003fa6070 */
[----:B--2---:R-:W-:-:S02]  /*106c0*/  @!P1 MOV R5, R2 ;  /* 0x0000000200059202 */ /* 0x004fc40000000f00 */
[----:B------:R-:W-:-:S03]  /*106d0*/  ISETP.NE.AND P1, PT, R8, RZ, PT ;  /* 0x000000ff0800720c */ /* 0x000fc60003f25270 */
[----:B------:R-:W-:-:S10]  /*106e0*/  IMAD.MOV.U32 R13, RZ, RZ, R5 ;  /* 0x000000ffff0d7224 */ /* 0x000fd400078e0005 */
[----:B------:R-:W-:Y:S05]  /*106f0*/  WARPSYNC.COLLECTIVE R15, `(.L_x_432) ;  /* 0x000000000f087348 */ /* 0x000fea0003c00000 */
[----:B------:R0:W1:Y:S02]  /*10700*/  SHFL.UP P6, R14, R13, R12, R11 ;  /* 0x0400000c0d0e7389 */ /* 0x00006400000c000b */
[----:B01----:R-:W-:Y:S01]  /*10710*/  ENDCOLLECTIVE ;  /* 0x000000000000791b */ /* 0x003fe20003800000 */
.L_x_432:
[----:B------:R-:W-:Y:S01]  /*10720*/  IMAD.MOV.U32 R12, RZ, RZ, 0x2 ;  /* 0x00000002ff0c7424 */ /* 0x000fe200078e00ff */
[----:B------:R-:W-:-:S05]  /*10730*/  SEL R6, R14, RZ, P1 ;  /* 0x000000ff0e067207 */ /* 0x000fca0000800000 */
[----:B------:R-:W-:-:S04]  /*10740*/  IMAD.IADD R6, R5, 0x1, R6 ;  /* 0x0000000105067824 */ /* 0x000fc800078e0206 */
[----:B------:R-:W-:-:S07]  /*10750*/  IMAD.MOV.U32 R13, RZ, RZ, R6 ;  /* 0x000000ffff0d7224 */ /* 0x000fce00078e0006 */
[----:B------:R-:W-:Y:S05]  /*10760*/  WARPSYNC.COLLECTIVE R15, `(.L_x_433) ;  /* 0x000000000f087348 */ /* 0x000fea0003c00000 */
[----:B------:R0:W1:Y:S02]  /*10770*/  SHFL.UP P6, R14, R13, R12, R11 ;  /* 0x0400000c0d0e7389 */ /* 0x00006400000c000b */
[----:B01----:R-:W-:Y:S01]  /*10780*/  ENDCOLLECTIVE ;  /* 0x000000000000791b */ /* 0x003fe20003800000 */
.L_x_433:
[----:B------:R-:W-:Y:S01]  /*10790*/  IMAD.MOV.U32 R12, RZ, RZ, 0x4 ;  /* 0x00000004ff0c7424 */ /* 0x000fe200078e00ff */
[----:B------:R-:W-:-:S05]  /*107a0*/  SEL R7, R14, RZ, P2 ;  /* 0x000000ff0e077207 */ /* 0x000fca0001000000 */
[----:B------:R-:W-:-:S05]  /*107b0*/  IMAD.IADD R7, R6, 0x1, R7 ;  /* 0x0000000106077824 */ /* 0x000fca00078e0207 */
[----:B------:R-:W-:-:S07]  /*107c0*/  MOV R13, R7 ;  /* 0x00000007000d7202 */ /* 0x000fce0000000f00 */
[----:B------:R-:W-:Y:S05]  /*107d0*/  WARPSYNC.COLLECTIVE R15, `(.L_x_434) ;  /* 0x000000000f087348 */ /* 0x000fea0003c00000 */
[----:B------:R0:W1:Y:S02]  /*107e0*/  SHFL.UP P6, R14, R13, R12, R11 ;  /* 0x0400000c0d0e7389 */ /* 0x00006400000c000b */
[----:B01----:R-:W-:Y:S01]  /*107f0*/  ENDCOLLECTIVE ;  /* 0x000000000000791b */ /* 0x003fe20003800000 */
.L_x_434:
[----:B------:R-:W-:Y:S01]  /*10800*/  IMAD.MOV.U32 R12, RZ, RZ, 0x8 ;  /* 0x00000008ff0c7424 */ /* 0x000fe200078e00ff */
[----:B------:R-:W-:-:S05]  /*10810*/  SEL R2, R14, RZ, P3 ;  /* 0x000000ff0e027207 */ /* 0x000fca0001800000 */
[----:B------:R-:W-:-:S04]  /*10820*/  IMAD.IADD R2, R7, 0x1, R2 ;  /* 0x0000000107027824 */ /* 0x000fc800078e0202 */
[----:B------:R-:W-:-:S07]  /*10830*/  IMAD.MOV.U32 R13, RZ, RZ, R2 ;  /* 0x000000ffff0d7224 */ /* 0x000fce00078e0002 */
[----:B------:R-:W-:Y:S05]  /*10840*/  WARPSYNC.COLLECTIVE R15, `(.L_x_435) ;  /* 0x000000000f087348 */ /* 0x000fea0003c00000 */
[----:B------:R0:W1:Y:S02]  /*10850*/  SHFL.UP P6, R14, R13, R12, R11 ;  /* 0x0400000c0d0e7389 */ /* 0x00006400000c000b */
[----:B01----:R-:W-:Y:S01]  /*10860*/  ENDCOLLECTIVE ;  /* 0x000000000000791b */ /* 0x003fe20003800000 */
.L_x_435:
[----:B------:R-:W-:Y:S02]  /*10870*/  MOV R12, 0x10 ;  /* 0x00000010000c7802 */ /* 0x000fe40000000f00 */
[----:B------:R-:W-:-:S05]  /*10880*/  SEL R3, R14, RZ, P4 ;  /* 0x000000ff0e037207 */ /* 0x000fca0002000000 */
[----:B------:R-:W-:-:S04]  /*10890*/  IMAD.IADD R3, R2, 0x1, R3 ;  /* 0x0000000102037824 */ /* 0x000fc800078e0203 */
[----:B------:R-:W-:-:S07]  /*108a0*/  IMAD.MOV.U32 R13, RZ, RZ, R3 ;  /* 0x000000ffff0d7224 */ /* 0x000fce00078e0003 */
[----:B------:R-:W-:Y:S05]  /*108b0*/  WARPSYNC.COLLECTIVE R15, `(.L_x_436) ;  /* 0x000000000f087348 */ /* 0x000fea0003c00000 */
[----:B------:R0:W1:Y:S02]  /*108c0*/  SHFL.UP P6, R14, R13, R12, R11 ;  /* 0x0400000c0d0e7389 */ /* 0x00006400000c000b */
[----:B01----:R-:W-:Y:S01]  /*108d0*/  ENDCOLLECTIVE ;  /* 0x000000000000791b */ /* 0x003fe20003800000 */
.L_x_436:
[----:B------:R-:W-:Y:S02]  /*108e0*/  IMAD.MOV.U32 R12, RZ, RZ, 0x1f ;  /* 0x0000001fff0c7424 */ /* 0x000fe400078e00ff */
[----:B------:R-:W-:Y:S01]  /*108f0*/  IMAD.MOV.U32 R11, RZ, RZ, 0x1f ;  /* 0x0000001fff0b7424 */ /* 0x000fe200078e00ff */
[----:B------:R-:W-:-:S05]  /*10900*/  SEL R2, R14, RZ, P5 ;  /* 0x000000ff0e027207 */ /* 0x000fca0002800000 */
[----:B------:R-:W-:-:S04]  /*10910*/  IMAD.IADD R2, R3, 0x1, R2 ;  /* 0x0000000103027824 */ /* 0x000fc800078e0202 */
[----:B------:R-:W-:-:S07]  /*10920*/  IMAD.MOV.U32 R13, RZ, RZ, R2 ;  /* 0x000000ffff0d7224 */ /* 0x000fce00078e0002 */
[----:B------:R-:W-:Y:S05]  /*10930*/  WARPSYNC.COLLECTIVE R15, `(.L_x_437) ;  /* 0x000000000f087348 */ /* 0x000fea0003c00000 */
[----:B------:R0:W1:Y:S02]  /*10940*/  SHFL.IDX P6, R14, R13, R12, R11 ;  /* 0x0000000c0d0e7389 */ /* 0x00006400000c000b */
[----:B01----:R-:W-:Y:S01]  /*10950*/  ENDCOLLECTIVE ;  /* 0x000000000000791b */ /* 0x003fe20003800000 */
.L_x_437:
[----:B------:R-:W-:Y:S05]  /*10960*/  BRA `(.L_x_438) ;  /* 0xffffffb400dc7947 */ /* 0x000fea000383ffff */
.L_x_303:
[----:B------:R-:W-:Y:S01]  /*10970*/  BSSY B0, `(.L_x_439) ;  /* 0x0000008000007945 */ /* 0x000fe20003800000 */
[----:B-----5:R-:W-:Y:S01]  /*10980*/  IMAD.MOV.U32 R13, RZ, RZ, R5 ;  /* 0x000000ffff0d7224 */ /* 0x020fe200078e0005 */
[----:B------:R-:W-:Y:S01]  /*10990*/  MOV R11, RZ ;  /* 0x000000ff000b7202 */ /* 0x000fe20000000f00 */
[----:B------:R-:W-:Y:S02]  /*109a0*/  IMAD.MOV.U32 R12, RZ, RZ, 0x1 ;  /* 0x00000001ff0c7424 */ /* 0x000fe400078e00ff */
[----:B------:R-:W-:-:S07]  /*109b0*/  IMAD.MOV.U32 R15, RZ, RZ, -0x1 ;  /* 0xffffffffff0f7424 */ /* 0x000fce00078e00ff */
[----:B0-----:R-:W-:Y:S05]  /*109c0*/  WARPSYNC.COLLECTIVE R15, `(.L_x_440) ;  /* 0x000000000f087348 */ /* 0x001fea0003c00000 */
[----:B------:R1:W2:Y:S02]  /*109d0*/  SHFL.UP P6, R14, R13, R12, R11 ;  /* 0x0400000c0d0e7389 */ /* 0x0002a400000c000b */
[----:B012---:R-:W-:Y:S01]  /*109e0*/  ENDCOLLECTIVE ;  /* 0x000000000000791b */ /* 0x007fe20003800000 */
.L_x_440:
[----:B------:R-:W-:Y:S05]  /*109f0*/  BSYNC B0 ;  /* 0x0000000000007941 */ /* 0x000fea0003800000 */
.L_x_439:
[----:B------:R-:W-:Y:S01]  /*10a00*/  SEL R14, R14, RZ, P1 ;  /* 0x000000ff0e0e7207 */ /* 0x000fe20000800000 */
[----:B------:R-:W-:Y:S02]  /*10a10*/  IMAD.MOV.U32 R12, RZ, RZ, 0x2 ;  /* 0x00000002ff0c7424 */ /* 0x000fe400078e00ff */
[----:B------:R-:W-:Y:S02]  /*10a20*/  IMAD.MOV.U32 R11, RZ, RZ, RZ ;  /* 0x000000ffff0b7224 */ /* 0x000fe400078e00ff */
[----:B------:R-:W-:Y:S02]  /*10a30*/  IMAD.IADD R13, R5, 0x1, R14 ;  /* 0x00000001050d7824 */ /* 0x000fe400078e020e */
[----:B------:R-:W-:-:S07]  /*10a40*/  IMAD.MOV.U32 R15, RZ, RZ, -0x1 ;  /* 0xffffffffff0f7424 */ /* 0x000fce00078e00ff */
[----:B------:R-:W-:Y:S05]  /*10a50*/  WARPSYNC.COLLECTIVE R15, `(.L_x_441) ;  /* 0x000000000f087348 */ /* 0x000fea0003c00000 */
[----:B------:R0:W1:Y:S02]  /*10a60*/  SHFL.UP P6, R14, R13, R12, R11 ;  /* 0x0400000c0d0e7389 */ /* 0x00006400000c000b */
[----:B01----:R-:W-:Y:S01]  /*10a70*/  ENDCOLLECTIVE ;  /* 0x000000000000791b */ /* 0x003fe20003800000 */
.L_x_441:
[----:B------:R-:W-:Y:S01]  /*10a80*/  IMAD.MOV.U32 R12, RZ, RZ, 0x4 ;  /* 0x00000004ff0c7424 */ /* 0x000fe200078e00ff */
[----:B------:R-:W-:-:S05]  /*10a90*/  SEL R2, R14, RZ, P2 ;  /* 0x000000ff0e027207 */ /* 0x000fca0001000000 */
[----:B------:R-:W-:-:S05]  /*10aa0*/  IMAD.IADD R2, R13, 0x1, R2 ;  /* 0x000000010d027824 */ /* 0x000fca00078e0202 */
[----:B------:R-:W-:-:S07]  /*10ab0*/  MOV R13, R2 ;  /* 0x00000002000d7202 */ /* 0x000fce0000000f00 */
[----:B------:R-:W-:Y:S05]  /*10ac0*/  WARPSYNC.COLLECTIVE R15, `(.L_x_442) ;  /* 0x000000000f087348 */ /* 0x000fea0003c00000 */
[----:B------:R0:W1:Y:S02]  /*10ad0*/  SHFL.UP P6, R14, R13, R12, R11 ;  /* 0x0400000c0d0e7389 */ /* 0x00006400000c000b */
[----:B01----:R-:W-:Y:S01]  /*10ae0*/  ENDCOLLECTIVE ;  /* 0x000000000000791b */ /* 0x003fe20003800000 */
.L_x_442:
[----:B------:R-:W-:Y:S01]  /*10af0*/  IMAD.MOV.U32 R12, RZ, RZ, 0x8 ;  /* 0x00000008ff0c7424 */ /* 0x000fe200078e00ff */
[----:B------:R-:W-:-:S05]  /*10b00*/  SEL R3, R14, RZ, P3 ;  /* 0x000000ff0e037207 */ /* 0x000fca0001800000 */
[----:B------:R-:W-:-:S04]  /*10b10*/  IMAD.IADD R3, R2, 0x1, R3 ;  /* 0x0000000102037824 */ /* 0x000fc800078e0203 */
[----:B------:R-:W-:-:S07]  /*10b20*/  IMAD.MOV.U32 R13, RZ, RZ, R3 ;  /* 0x000000ffff0d7224 */ /* 0x000fce00078e0003 */
[----:B------:R-:W-:Y:S05]  /*10b30*/  WARPSYNC.COLLECTIVE R15, `(.L_x_443) ;  /* 0x000000000f087348 */ /* 0x000fea0003c00000 */
[----:B------:R0:W1:Y:S02]  /*10b40*/  SHFL.UP P6, R14, R13, R12, R11 ;  /* 0x0400000c0d0e7389 */ /* 0x00006400000c000b */
[----:B01----:R-:W-:Y:S01]  /*10b50*/  ENDCOLLECTIVE ;  /* 0x000000000000791b */ /* 0x003fe20003800000 */
.L_x_443:
[----:B------:R-:W-:Y:S02]  /*10b60*/  MOV R12, 0x10 ;  /* 0x00000010000c7802 */ /* 0x000fe40000000f00 */
[----:B------:R-:W-:-:S05]  /*10b70*/  SEL R4, R14, RZ, P4 ;  /* 0x000000ff0e047207 */ /* 0x000fca0002000000 */
[----:B------:R-:W-:-:S04]  /*10b80*/  IMAD.IADD R4, R3, 0x1, R4 ;  /* 0x0000000103047824 */ /* 0x000fc800078e0204 */
[----:B------:R-:W-:-:S07]  /*10b90*/  IMAD.MOV.U32 R13, RZ, RZ, R4 ;  /* 0x000000ffff0d7224 */ /* 0x000fce00078e0004 */
[----:B------:R-:W-:Y:S05]  /*10ba0*/  WARPSYNC.COLLECTIVE R15, `(.L_x_444) ;  /* 0x000000000f087348 */ /* 0x000fea0003c00000 */
[----:B------:R0:W1:Y:S02]  /*10bb0*/  SHFL.UP P6, R14, R13, R12, R11 ;  /* 0x0400000c0d0e7389 */ /* 0x00006400000c000b */
[----:B01----:R-:W-:Y:S01]  /*10bc0*/  ENDCOLLECTIVE ;  /* 0x000000000000791b */ /* 0x003fe20003800000 */
.L_x_444:
        /* <DEDUP_REMOVED lines=8> */
.L_x_445:
[----:B------:R-:W-:Y:S05]  /*10c50*/  BRA `(.L_x_446) ;  /* 0xffffffb400bc7947 */ /* 0x000fea000383ffff */
.L_x_305:
[----:B------:R-:W-:Y:S01]  /*10c60*/  BSSY B0, `(.L_x_447) ;  /* 0x0000006000007945 */ /* 0x000fe20003800000 */
[----:B------:R-:W-:Y:S01]  /*10c70*/  PLOP3.LUT P6, PT, P6, PT, PT, 0x8, 0x0 ;  /* 0x000000000000781c */ /* 0x000fe200037ce170 */
[----:B------:R-:W-:-:S12]  /*10c80*/  IMAD.MOV.U32 R15, RZ, RZ, -0x1 ;  /* 0xffffffffff0f7424 */ /* 0x000fd800078e00ff */
[----:B0-----:R-:W-:Y:S05]  /*10c90*/  WARPSYNC.COLLECTIVE R15, `(.L_x_448) ;  /* 0x000000000f087348 */ /* 0x001fea0003c00000 */
[----:B------:R-:W-:Y:S01]  /*10ca0*/  VOTE.ANY R14, PT, P6 ;  /* 0x00000000000e7806 */ /* 0x000fe200030e0100 */
[----:B0-----:R-:W-:Y:S06]  /*10cb0*/  ENDCOLLECTIVE ;  /* 0x000000000000791b */ /* 0x001fec0003800000 */
.L_x_448:
[----:B------:R-:W-:Y:S05]  /*10cc0*/  BSYNC B0 ;  /* 0x0000000000007941 */ /* 0x000fea0003800000 */
.L_x_447:
[----:B------:R-:W-:Y:S01]  /*10cd0*/  IMAD.MOV.U32 R3, RZ, RZ, R14 ;  /* 0x000000ffff037224 */ /* 0x000fe200078e000e */
[----:B------:R-:W-:Y:S01]  /*10ce0*/  MOV R13, R5 ;  /* 0x00000005000d7202 */ /* 0x000fe20000000f00 */
[----:B------:R-:W-:Y:S02]  /*10cf0*/  IMAD.MOV.U32 R11, RZ, RZ, 0x1f ;  /* 0x0000001fff0b7424 */ /* 0x000fe400078e00ff */
[----:B------:R-:W0:Y:S01]  /*10d00*/  POPC R4, R3 ;  /* 0x0000000300047309 */ /* 0x000e220000000000 */
[----:B------:R-:W-:Y:S02]  /*10d10*/  IMAD.MOV.U32 R15, RZ, RZ, -0x1 ;  /* 0xffffffffff0f7424 */ /* 0x000fe400078e00ff */
[----:B0-----:R-:W-:-:S07]  /*10d20*/  IMAD.MOV.U32 R12, RZ, RZ, R4 ;  /* 0x000000ffff0c7224 */ /* 0x001fce00078e0004 */
[----:B------:R-:W-:Y:S05]  /*10d30*/  WARPSYNC.COLLECTIVE R15, `(.L_x_449) ;  /* 0x000000000f087348 */ /* 0x000fea0003c00000 */
[----:B------:R0:W1:Y:S02]  /*10d40*/  SHFL.IDX P6, R14, R13, R12, R11 ;  /* 0x0000000c0d0e7389 */ /* 0x00006400000c000b */
[----:B01----:R-:W-:Y:S01]  /*10d50*/  ENDCOLLECTIVE ;  /* 0x000000000000791b */ /* 0x003fe20003800000 */
.L_x_449:
[----:B------:R-:W-:Y:S01]  /*10d60*/  IMAD.MOV.U32 R5, RZ, RZ, R14 ;  /* 0x000000ffff057224 */ /* 0x000fe200078e000e */
[----:B------:R-:W-:Y:S06]  /*10d70*/  BRA `(.L_x_450) ;  /* 0xffffffb400ac7947 */ /* 0x000fec000383ffff */
.L_x_307:
[----:B------:R-:W-:Y:S01]  /*10d80*/  BSSY B0, `(.L_x_451) ;  /* 0x0000007000007945 */ /* 0x000fe20003800000 */
[----:B------:R-:W-:Y:S01]  /*10d90*/  IMAD.MOV.U32 R13, RZ, RZ, R2 ;  /* 0x000000ffff0d7224 */ /* 0x000fe200078e0002 */
[----:B------:R-:W-:Y:S01]  /*10da0*/  MOV R15, 0xffffffff ;  /* 0xffffffff000f7802 */ /* 0x000fe20000000f00 */
[----:B------:R-:W-:-:S07]  /*10db0*/  IMAD.MOV.U32 R11, RZ, RZ, 0x1f ;  /* 0x0000001fff0b7424 */ /* 0x000fce00078e00ff */
[----:B012---:R-:W-:Y:S05]  /*10dc0*/  WARPSYNC.COLLECTIVE R15, `(.L_x_452) ;  /* 0x000000000f087348 */ /* 0x007fea0003c00000 */
[----:B------:R3:W4:Y:S02]  /*10dd0*/  SHFL.IDX P6, R14, R13, R12, R11 ;  /* 0x0000000c0d0e7389 */ /* 0x00072400000c000b */
[----:B01234-:R-:W-:Y:S01]  /*10de0*/  ENDCOLLECTIVE ;  /* 0x000000000000791b */ /* 0x01ffe20003800000 */
.L_x_452:
[----:B------:R-:W-:Y:S05]  /*10df0*/  BSYNC B0 ;  /* 0x0000000000007941 */ /* 0x000fea0003800000 */
.L_x_451:
[----:B------:R-:W-:Y:S05]  /*10e00*/  BRA `(.L_x_306) ;  /* 0xffffffb400a47947 */ /* 0x000fea000383ffff */
.L_x_311:
[----:B0-----:R0:W3:Y:S02]  /*10e10*/  SYNCS.PHASECHK.TRANS64.TRYWAIT P0, [R5+URZ+0x16820], R0 ;  /* 0x01682000050075a7 */ /* 0x0010e4000800017f */
[----:B---3--:R-:W-:Y:S05]  /*10e20*/  @!P0 NANOSLEEP.SYNCS 0x989680 ;  /* 0x009896800000895d */ /* 0x008fea0003900000 */
[----:B------:R-:W3:Y:S02]  /*10e30*/  @!P0 SYNCS.PHASECHK.TRANS64 P0, [R5+URZ+0x16820], R0 ;  /* 0x01682000050085a7 */ /* 0x000ee4000800007f */
[----:B---3--:R-:W-:Y:S05]  /*10e40*/  @!P0 BRA `(.L_x_311) ;  /* 0xfffffffc00f08947 */ /* 0x008fea000383ffff */
[----:B------:R-:W-:Y:S05]  /*10e50*/  BRA `(.L_x_453) ;  /* 0xffffffb800907947 */ /* 0x000fea000383ffff */
.L_x_312:
[----:B------:R-:W3:Y:S01]  /*10e60*/  S2R R2, SR_TID.X ;  /* 0x0000000000027919 */ /* 0x000ee20000002100 */
[----:B------:R-:W-:Y:S01]  /*10e70*/  BSSY B0, `(.L_x_454) ;  /* 0x000000a000007945 */ /* 0x000fe20003800000 */
[----:B------:R-:W-:Y:S02]  /*10e80*/  IMAD.MOV.U32 R12, RZ, RZ, RZ ;  /* 0x000000ffff0c7224 */ /* 0x000fe400078e00ff */
[----:B------:R-:W-:Y:S02]  /*10e90*/  IMAD.MOV.U32 R11, RZ, RZ, 0x1f ;  /* 0x0000001fff0b7424 */ /* 0x000fe400078e00ff */
[----:B------:R-:W-:Y:S01]  /*10ea0*/  IMAD.MOV.U32 R15, RZ, RZ, -0x1 ;  /* 0xffffffffff0f7424 */ /* 0x000fe200078e00ff */
[----:B---3--:R-:W-:-:S04]  /*10eb0*/  SHF.R.U32.HI R2, RZ, 0x5, R2 ;  /* 0x00000005ff027819 */ /* 0x008fc80000011602 */
[----:B------:R-:W-:-:S05]  /*10ec0*/  LOP3.LUT R2, R2, 0x3, RZ, 0xc0, !PT ;  /* 0x0000000302027812 */ /* 0x000fca00078ec0ff */
[----:B------:R-:W-:-:S07]  /*10ed0*/  IMAD.MOV.U32 R13, RZ, RZ, R2 ;  /* 0x000000ffff0d7224 */ /* 0x000fce00078e0002 */
[----:B012---:R-:W-:Y:S05]  /*10ee0*/  WARPSYNC.COLLECTIVE R15, `(.L_x_455) ;  /* 0x000000000f087348 */ /* 0x007fea0003c00000 */
[----:B------:R3:W4:Y:S02]  /*10ef0*/  SHFL.IDX P6, R14, R13, R12, R11 ;  /* 0x0000000c0d0e7389 */ /* 0x00072400000c000b */
[----:B01234-:R-:W-:Y:S01]  /*10f00*/  ENDCOLLECTIVE ;  /* 0x000000000000791b */ /* 0x01ffe20003800000 */
.L_x_455:
[----:B------:R-:W-:Y:S05]  /*10f10*/  BSYNC B0 ;  /* 0x0000000000007941 */ /* 0x000fea0003800000 */
.L_x_454:
[----:B------:R-:W-:Y:S05]  /*10f20*/  BRA `(.L_x_456) ;  /* 0xffffffb800787947 */ /* 0x000fea000383ffff */
.L_x_315:
[----:B------:R-:W-:Y:S01]  /*10f30*/  BSSY B1, `(.L_x_457) ;  /* 0x0000006000017945 */ /* 0x000fe20003800000 */
[----:B------:R-:W-:-:S07]  /*10f40*/  IMAD.MOV.U32 R15, RZ, RZ, -0x1 ;  /* 0xffffffffff0f7424 */ /* 0x000fce00078e00ff */
[----:B012---:R-:W-:Y:S05]  /*10f50*/  WARPSYNC.COLLECTIVE R15, `(.L_x_458) ;  /* 0x000000000f0c7348 */ /* 0x007fea0003c00000 */
[----:B------:R-:W-:Y:S02]  /*10f60*/  ELECT P6, UR62, PT ;  /* 0x00000000003e782f */ /* 0x000fe400038c0000 */
[----:B------:R-:W-:Y:S01]  /*10f70*/  MOV R14, UR62 ;  /* 0x0000003e000e7c02 */ /* 0x000fe20008000f00 */
[----:B012---:R-:W-:Y:S10]  /*10f80*/  ENDCOLLECTIVE ;  /* 0x000000000000791b */ /* 0x007ff40003800000 */
.L_x_458:
[----:B------:R-:W-:Y:S05]  /*10f90*/  BSYNC B1 ;  /* 0x0000000000017941 */ /* 0x000fea0003800000 */
.L_x_457:
[----:B------:R-:W-:Y:S05]  /*10fa0*/  BRA `(.L_x_459) ;  /* 0xffffffb800707947 */ /* 0x000fea000383ffff */
.L_x_317:
[----:B0-----:R0:W3:Y:S02]  /*10fb0*/  SYNCS.PHASECHK.TRANS64.TRYWAIT P1, [R3+URZ+0x16840], R2 ;  /* 0x01684002030075a7 */ /* 0x0010e4000802017f */
[----:B---3--:R-:W-:Y:S05]  /*10fc0*/  @!P1 NANOSLEEP.SYNCS 0x989680 ;  /* 0x009896800000995d */ /* 0x008fea0003900000 */
[----:B------:R-:W3:Y:S02]  /*10fd0*/  @!P1 SYNCS.PHASECHK.TRANS64 P1, [R3+URZ+0x16840], R2 ;  /* 0x01684002030095a7 */ /* 0x000ee4000802007f */
[----:B---3--:R-:W-:Y:S05]  /*10fe0*/  @!P1 BRA `(.L_x_317) ;  /* 0xfffffffc00f09947 */ /* 0x008fea000383ffff */
[----:B------:R-:W-:Y:S05]  /*10ff0*/  BRA `(.L_x_460) ;  /* 0xffffffb800907947 */ /* 0x000fea000383ffff */
.L_x_319:
[----:B---3--:R3:W4:Y:S02]  /*11000*/  SYNCS.PHASECHK.TRANS64.TRYWAIT P1, [R25+URZ+0x16840], R0 ;  /* 0x01684000190075a7 */ /* 0x008724000802017f */
[----:B----4-:R-:W-:Y:S05]  /*11010*/  @!P1 NANOSLEEP.SYNCS 0x989680 ;  /* 0x009896800000995d */ /* 0x010fea0003900000 */
[----:B------:R-:W4:Y:S02]  /*11020*/  @!P1 SYNCS.PHASECHK.TRANS64 P1, [R25+URZ+0x16840], R0 ;  /* 0x01684000190095a7 */ /* 0x000f24000802007f */
[----:B----4-:R-:W-:Y:S05]  /*11030*/  @!P1 BRA `(.L_x_319) ;  /* 0xfffffffc00f09947 */ /* 0x010fea000383ffff */
[----:B------:R-:W-:Y:S05]  /*11040*/  BRA `(.L_x_461) ;  /* 0xffffffb8009c7947 */ /* 0x000fea000383ffff */
.L_x_321:
[----:B----4-:R4:W0:Y:S02]  /*11050*/  SYNCS.PHASECHK.TRANS64.TRYWAIT P1, [R3+URZ+0x16860], R2 ;  /* 0x01686002030075a7 */ /* 0x010824000802017f */
[----:B0-----:R-:W-:Y:S05]  /*11060*/  @!P1 NANOSLEEP.SYNCS 0x989680 ;  /* 0x009896800000995d */ /* 0x001fea0003900000 */
[----:B------:R-:W0:Y:S02]  /*11070*/  @!P1 SYNCS.PHASECHK.TRANS64 P1, [R3+URZ+0x16860], R2 ;  /* 0x01686002030095a7 */ /* 0x000e24000802007f */
[----:B0-----:R-:W-:Y:S05]  /*11080*/  @!P1 BRA `(.L_x_321) ;  /* 0xfffffffc00f09947 */ /* 0x001fea000383ffff */
[----:B------:R-:W-:Y:S05]  /*11090*/  BRA `(.L_x_462) ;  /* 0xffffffb800987947 */ /* 0x000fea000383ffff */
.L_x_463:
        /* <DEDUP_REMOVED lines=14> */
.L_x_3106:


//--------------------- .text._ZN7cutlass13device_kernelIN5flash11enable_sm90INS1_16FlashAttnFwdSm90INS1_25CollectiveMainloopFwdSm90ILi2EN4cute5tupleIJNS5_1CILi1EEES8_S8_EEENS6_IJNS7_ILi192EEENS7_ILi128EEENS7_ILi64EEEEEELi64ENS_6half_tEfNS_4arch4Sm90ELb0ELb0ELb0ELb1ELb1ELb1ELb0ELb1ELb1ELb1ELb0ELb0EEENS1_21CollectiveEpilogueFwdINS6_IJSA_SC_SB_EEES9_SE_SG_Li384ELb1ELb1ELb0ELb0EEENS1_36VarlenDynamicPersistentTileSchedulerILi192ELi128ELi384ELi128ELb0ELb1ELb1ELb0ELb1ELb1EEEEEEEEEvNT_6ParamsE --------------------------
	.section	.text._ZN7cutlass13device_kernelIN5flash11enable_sm90INS1_16FlashAttnFwdSm90INS1_25CollectiveMainloopFwdSm90ILi2EN4cute5tupleIJNS5_1CILi1EEES8_S8_EEENS6_IJNS7_ILi192EEENS7_ILi128EEENS7_ILi64EEEEEELi64ENS_6half_tEfNS_4arch4Sm90ELb0ELb0ELb0ELb1ELb1ELb1ELb0ELb1ELb1ELb1ELb0ELb0EEENS1_21CollectiveEpilogueFwdINS6_IJSA_SC_SB_EEES9_SE_SG_Li384ELb1ELb1ELb0ELb0EEENS1_36VarlenDynamicPersistentTileSchedulerILi192ELi128ELi384ELi128ELb0ELb1ELb1ELb0ELb1ELb1EEEEEEEEEvNT_6ParamsE,"ax",@progbits
	.align	128
.text._ZN7cutlass13device_kernelIN5flash11enable_sm90INS1_16FlashAttnFwdSm90INS1_25CollectiveMainloopFwdSm90ILi2EN4cute5tupleIJNS5_1CILi1EEES8_S8_EEENS6_IJNS7_ILi192EEENS7_ILi128EEENS7_ILi64EEEEEELi64ENS_6half_tEfNS_4arch4Sm90ELb0ELb0ELb0ELb1ELb1ELb1ELb0ELb1ELb1ELb1ELb0ELb0EEENS1_21CollectiveEpilogueFwdINS6_IJSA_SC_SB_EEES9_SE_SG_Li384ELb1ELb1ELb0ELb0EEENS1_36VarlenDynamicPersistentTileSchedulerILi192ELi128ELi384ELi128ELb0ELb1ELb1ELb0ELb1ELb1EEEEEEEEEvNT_6ParamsE:
        .type           _ZN7cutlass13device_kernelIN5flash11enable_sm90INS1_16FlashAttnFwdSm90INS1_25CollectiveMainloopFwdSm90ILi2EN4cute5tupleIJNS5_1CILi1EEES8_S8_EEENS6_IJNS7_ILi192EEENS7_ILi128EEENS7_ILi64EEEEEELi64ENS_6half_tEfNS_4arch4Sm90ELb0ELb0ELb0ELb1ELb1ELb1ELb0ELb1ELb1ELb1ELb0ELb0EEENS1_21CollectiveEpilogueFwdINS6_IJSA_SC_SB_EEES9_SE_SG_Li384ELb1ELb1ELb0ELb0EEENS1_36VarlenDynamicPersistentTileSchedulerILi192ELi128ELi384ELi128ELb0ELb1ELb1ELb0ELb1ELb1EEEEEEEEEvNT_6ParamsE,@function
        .size           _ZN7cutlass13device_kernelIN5flash11enable_sm90INS1_16FlashAttnFwdSm90INS1_25CollectiveMainloopFwdSm90ILi2EN4cute5tupleIJNS5_1CILi1EEES8_S8_EEENS6_IJNS7_ILi192EEENS7_ILi128EEENS7_ILi64EEEEEELi64ENS_6half_tEfNS_4arch4Sm90ELb0ELb0ELb0ELb1ELb1ELb1ELb0ELb1ELb1ELb1ELb0ELb0EEENS1_21CollectiveEpilogueFwdINS6_IJSA_SC_SB_EEES9_SE_SG_Li384ELb1ELb1ELb0ELb0EEENS1_36VarlenDynamicPersistentTileSchedulerILi192ELi128ELi384ELi128ELb0ELb1ELb1ELb0ELb1ELb1EEEEEEEEEvNT_6ParamsE,(.L_x_3107 - _ZN7cutlass13device_kernelIN5flash11enable_sm90INS1_16FlashAttnFwdSm90INS1_25CollectiveMainloopFwdSm90ILi2EN4cute5tupleIJNS5_1CILi1EEES8_S8_EEENS6_IJNS7_ILi192EEENS7_ILi128EEENS7_ILi64EEEEEELi64ENS_6half_tEfNS_4arch4Sm90ELb0ELb0ELb0ELb1ELb1ELb1ELb0ELb1ELb1ELb1ELb0ELb0EEENS1_21CollectiveEpilogueFwdINS6_IJSA_SC_SB_EEES9_SE_SG_Li384ELb1ELb1ELb0ELb0EEENS1_36VarlenDynamicPersistentTileSchedulerILi192ELi128ELi384ELi128ELb0ELb1ELb1ELb0ELb1ELb1EEEEEEEEEvNT_6ParamsE)
        .other          _ZN7cutlass13device_kernelIN5flash11enable_sm90INS1_16FlashAttnFwdSm90INS1_25CollectiveMainloopFwdSm90ILi2EN4cute5tupleIJNS5_1CILi1EEES8_S8_EEENS6_IJNS7_ILi192EEENS7_ILi128EEENS7_ILi64EEEEEELi64ENS_6half_tEfNS_4arch4Sm90ELb0ELb0ELb0ELb1ELb1ELb1ELb0ELb1ELb1ELb1ELb0ELb0EEENS1_21CollectiveEpilogueFwdINS6_IJSA_SC_SB_EEES9_SE_SG_Li384ELb1ELb1ELb0ELb0EEENS1_36VarlenDynamicPersistentTileSchedulerILi192ELi128ELi384ELi128ELb0ELb1ELb1ELb0ELb1ELb1EEEEEEEEEvNT_6ParamsE,@"STO_CUDA_ENTRY STV_DEFAULT"
_ZN7cutlass13device_kernelIN5flash11enable_sm90INS1_16FlashAttnFwdSm90INS1_25CollectiveMainloopFwdSm90ILi2EN4cute5tupleIJNS5_1CILi1EEES8_S8_EEENS6_IJNS7_ILi192EEENS7_ILi128EEENS7_ILi64EEEEEELi64ENS_6half_tEfNS_4arch4Sm90ELb0ELb0ELb0ELb1ELb1ELb1ELb0ELb1ELb1ELb1ELb0ELb0EEENS1_21CollectiveEpilogueFwdINS6_IJSA_SC_SB_EEES9_SE_SG_Li384ELb1ELb1ELb0ELb0EEENS1_36VarlenDynamicPersistentTileSchedulerILi192ELi128ELi384ELi128ELb0ELb1ELb1ELb0ELb1ELb1EEEEEEEEEvNT_6ParamsE:
[----:B------:R-:W0:Y:S02]  /*0000*/  LDC R1, c[0x0][0x28] ;  /* 0x00000a00ff017b82 */ /* 0x000e240000000800 */
[----:B0-----:R-:W-:Y:S01]  /*0010*/  VIADD R1, R1, 0xffffff88 ;  /* 0xffffff8801017836 */ /* 0x001fe20000000000 */
[----:B------:R-:W0:Y:S01]  /*0020*/  S2R R3, SR_TID.X ;  /* 0x0000000000037919 */ /* 0x000e220000002100 */
[----:B------:R-:W-:Y:S01]  /*0030*/  ELECT P0, URZ, PT ;  /* 0x00000000003f782f */ /* 0x000fe20003800000 */
[----:B------:R-:W-:Y:S01]  /*0040*/  BSSY B0, `(.L_x_464) ;  /* 0x000000e000007945 */ /* 0x000fe20003800000 */
[--C-:B0-----:R-:W-:Y:S02]  /*0050*/  SHF.R.U32.HI R0, RZ, 0x5, R3.reuse ;  /* 0x00000005ff007819 */ /* 0x101fe40000011603 */
[----:B------:R-:W-:-:S03]  /*0060*/  SHF.R.U32.HI R3, RZ, 0x7, R3 ;  /* 0x00000007ff037819 */ /* 0x000fc60000011603 */
[----:B------:R-:W0:Y:S02]  /*0070*/  SHFL.IDX PT, R2, R0, RZ, 0x1f ;  /* 0x00001fff00027589 */ /* 0x000e2400000e0000 */
[----:B0-----:R-:W-:-:S13]  /*0080*/  ISETP.EQ.AND P0, PT, R2, RZ, P0 ;  /* 0x000000ff0200720c */ /* 0x001fda0000702270 */
[----:B------:R-:W-:Y:S05]  /*0090*/  @!P0 BRA `(.L_x_465) ;  /* 0x0000000000208947 */ /* 0x000fea0003800000 */
[----:B------:R-:W-:Y:S02]  /*00a0*/  ULDC.64 UR4, c[0x0][0x198] ;  /* 0x0000660000047ab9 */ /* 0x000fe40000000a00 */
[----:B------:R-:W-:Y:S02]  /*00b0*/  UIADD3 UR6, UP0, UR4, 0x570, URZ ;  /* 0x0000057004067890 */ /* 0x000fe4000ff1e03f */
[----:B------:R-:W-:Y:S02]  /*00c0*/  UIADD3 UR4, UP1, UR4, 0x670, URZ ;  /* 0x0000067004047890 */ /* 0x000fe4000ff3e03f */
[----:B------:R-:W-:Y:S02]  /*00d0*/  UIADD3.X UR7, URZ, UR5, URZ, UP0, !UPT ;  /* 0x000000053f077290 */ /* 0x000fe400087fe43f */
[----:B------:R-:W-:-:S07]  /*00e0*/  UIADD3.X UR5, URZ, UR5, URZ, UP1, !UPT ;  /* 0x000000053f057290 */ /* 0x000fce0008ffe43f */
[----:B------:R0:W-:Y:S02]  /*00f0*/  UTMACCTL.PF [UR6] ;  /* 0x00000000060079b9 */ /* 0x0001e40008040000 */
[----:B------:R0:W-:Y:S02]  /*0100*/  UTMACCTL.PF [UR4] ;  /* 0x00000000040079b9 */ /* 0x0001e40008040000 */
[----:B0-----:R-:W-:Y:S01]  /*0110*/  NOP ;  /* 0x0000000000007918 */ /* 0x001fe20000000000 */
.L_x_465:
[----:B------:R-:W-:Y:S05]  /*0120*/  BSYNC B0 ;  /* 0x0000000000007941 */ /* 0x000fea0003800000 */
.L_x_464:
[----:B------:R-:W-:Y:S01]  /*0130*/  VOTEU.ANY UP0, P0 ;  /* 0x00000000003f7886 */ /* 0x000fe20000000100 */
[----:B------:R-:W0:Y:S01]  /*0140*/  SHFL.IDX PT, R3, R3, RZ, 0x1f ;  /* 0x00001fff03037589 */ /* 0x000e2200000e0000 */
[----:B------:R-:W-:Y:S01]  /*0150*/  UMOV UR4, 0x80 ;  /* 0x0000008000047882 */ /* 0x000fe20000000000 */
[----:B------:R-:W-:Y:S01]  /*0160*/  UMOV UR7, 0x180 ;  /* 0x0000018000077882 */ /* 0x000fe20000000000 */
[----:B------:R-:W-:Y:S01]  /*0170*/  VOTEU.ANY UP1, P0 ;  /* 0x00000000003f7886 */ /* 0x000fe20000020100 */
[----:B------:R-:W1:Y:S01]  /*0180*/  @UP0 S2UR UR8, SR_CgaCtaId ;  /* 0x00000000000809c3 */ /* 0x000e620000008800 */
[----:B------:R-:W2:Y:S01]  /*0190*/  SHFL.IDX PT, R2, R0, RZ, 0x1f ;  /* 0x00001fff00027589 */ /* 0x000ea200000e0000 */
[----:B------:R-:W-:Y:S01]  /*01a0*/  @UP0 UMOV UR6, 0x400 ;  /* 0x0000040000060882 */ /* 0x000fe20000000000 */
[----:B------:R-:W-:-:S04]  /*01b0*/  @UP0 UIADD3 UR4, -UR4, 0x100000, URZ ;  /* 0x0010000004040890 */ /* 0x000fc8000fffe13f */
[----:B------:R-:W-:Y:S02]  /*01c0*/  @UP0 USHF.L.U32 UR5, UR4, 0xb, URZ ;  /* 0x0000000b04050899 */ /* 0x000fe4000800063f */
[----:B------:R-:W-:Y:S01]  /*01d0*/  @UP0 USHF.L.U32 UR4, UR4, 0x1, URZ ;  /* 0x0000000104040899 */ /* 0x000fe2000800063f */
[----:B------:R-:W-:Y:S01]  /*01e0*/  VOTEU.ANY UP2, P0 ;  /* 0x00000000003f7886 */ /* 0x000fe20000040100 */
[----:B0-----:R-:W-:Y:S01]  /*01f0*/  R2UR UR9, R3 ;  /* 0x00000000030972ca */ /* 0x001fe200000e0000 */
[----:B-1----:R-:W-:Y:S01]  /*0200*/  @UP0 ULEA UR8, UR8, UR6, 0x18 ;  /* 0x0000000608080291 */ /* 0x002fe2000f8ec03f */
[----:B--2---:R-:W-:Y:S01]  /*0210*/  ISETP.NE.AND P1, PT, R2, RZ, PT ;  /* 0x000000ff0200720c */ /* 0x004fe20003f25270 */
[----:B------:R-:W-:-:S04]  /*0220*/  @UP0 UIADD3 UR6, -UR7, 0x100000, URZ ;  /* 0x0010000007060890 */ /* 0x000fc8000fffe13f */
[----:B------:R-:W-:Y:S02]  /*0230*/  @UP0 USHF.L.U32 UR7, UR6, 0xb, URZ ;  /* 0x0000000b06070899 */ /* 0x000fe4000800063f */
[----:B------:R-:W-:-:S04]  /*0240*/  @UP0 USHF.L.U32 UR6, UR6, 0x1, URZ ;  /* 0x0000000106060899 */ /* 0x000fc8000800063f */
[----:B------:R-:W-:Y:S01]  /*0250*/  UISETP.NE.AND UP0, UPT, UR9, URZ, UPT ;  /* 0x0000003f0900728c */ /* 0x000fe2000bf05270 */
[----:B------:R-:W0:Y:S02]  /*0260*/  FENCE.VIEW.ASYNC.S ;  /* 0x00000000000073c6 */ /* 0x000e240000000000 */
[----:B0-----:R0:W1:Y:S05]  /*0270*/  @UP1 SYNCS.EXCH.64 URZ, [UR8+0x16800], UR4 ;  /* 0x01680004083f15b2 */ /* 0x00106a0008000100 */
[----:B------:R0:W2:Y:S01]  /*0280*/  @UP2 SYNCS.EXCH.64 URZ, [UR8+0x16820], UR6 ;  /* 0x01682006083f25b2 */ /* 0x0000a20008000100 */
[----:B------:R-:W-:Y:S05]  /*0290*/  @P1 BRA `(.L_x_466) ;  /* 0x0000000000481947 */ /* 0x000fea0003800000 */
[----:B0-----:R-:W0:Y:S01]  /*02a0*/  S2UR UR5, SR_CgaCtaId ;  /* 0x00000000000579c3 */ /* 0x001e220000008800 */
[----:B------:R-:W-:Y:S01]  /*02b0*/  UMOV UR4, 0x400 ;  /* 0x0000040000047882 */ /* 0x000fe20000000000 */
[----:B------:R-:W-:Y:S01]  /*02c0*/  UMOV UR6, 0x80 ;  /* 0x0000008000067882 */ /* 0x000fe20000000000 */
[----:B------:R-:W-:Y:S01]  /*02d0*/  UMOV UR7, 0x180 ;  /* 0x0000018000077882 */ /* 0x000fe20000000000 */
[----:B------:R-:W-:Y:S01]  /*02e0*/  ELECT P0, URZ, PT ;  /* 0x00000000003f782f */ /* 0x000fe20003800000 */
[----:B0-----:R-:W-:Y:S02]  /*02f0*/  ULEA UR8, UR5, UR4, 0x18 ;  /* 0x0000000405087291 */ /* 0x001fe4000f8ec03f */
[----:B------:R-:W-:-:S04]  /*0300*/  UIADD3 UR4, -UR6, 0x100000, URZ ;  /* 0x0010000006047890 */ /* 0x000fc8000fffe13f */
[----:B------:R-:W-:Y:S02]  /*0310*/  USHF.L.U32 UR5, UR4, 0xb, URZ ;  /* 0x0000000b04057899 */ /* 0x000fe4000800063f */
[----:B------:R-:W-:Y:S02]  /*0320*/  USHF.L.U32 UR4, UR4, 0x1, URZ ;  /* 0x0000000104047899 */ /* 0x000fe4000800063f */
[----:B------:R-:W-:-:S04]  /*0330*/  UIADD3 UR6, -UR7, 0x100000, URZ ;  /* 0x0010000007067890 */ /* 0x000fc8000fffe13f */
[----:B------:R-:W-:Y:S02]  /*0340*/  USHF.L.U32 UR7, UR6, 0xb, URZ ;  /* 0x0000000b06077899 */ /* 0x000fe4000800063f */
[----:B------:R-:W-:Y:S01]  /*0350*/  USHF.L.U32 UR6, UR6, 0x1, URZ ;  /* 0x0000000106067899 */ /* 0x000fe2000800063f */
[----:B------:R-:W0:Y:S03]  /*0360*/  FENCE.VIEW.ASYNC.S ;  /* 0x00000000000073c6 */ /* 0x000e260000000000 */
[----:B0-----:R3:W4:Y:S08]  /*0370*/  SYNCS.EXCH.64 URZ, [UR8+0x16830], UR4 ;  /* 0x01683004083f75b2 */ /* 0x0017300008000100 */
[----:B------:R3:W0:Y:S01]  /*0380*/  SYNCS.EXCH.64 URZ, [UR8+0x16840], UR6 ;  /* 0x01684006083f75b2 */ /* 0x0006220008000100 */
[----:B------:R3:W0:Y:S01]  /*0390*/  SYNCS.EXCH.64 URZ, [UR8+0x16838], UR4 ;  /* 0x01683804083f75b2 */ /* 0x0006220008000100 */
[----:B------:R3:W0:Y:S02]  /*03a0*/  SYNCS.EXCH.64 URZ, [UR8+0x16848], UR6 ;  /* 0x01684806083f75b2 */ /* 0x0006240008000100 */
[----:B---3--:R-:W-:Y:S01]  /*03b0*/  NOP ;  /* 0x0000000000007918 */ /* 0x008fe20000000000 */
.L_x_466:
[----:B------:R-:W3:Y:S01]  /*03c0*/  SHFL.IDX PT, R2, R0, RZ, 0x1f ;  /* 0x00001fff00027589 */ /* 0x000ee200000e0000 */
[----:B------:R-:W-:Y:S01]  /*03d0*/  NOP ;  /* 0x0000000000007918 */ /* 0x000fe20000000000 */
[----:B---3--:R-:W-:-:S13]  /*03e0*/  ISETP.NE.AND P0, PT, R2, RZ, PT ;  /* 0x000000ff0200720c */ /* 0x008fda0003f05270 */
        /* <DEDUP_REMOVED lines=14> */
[----:B0-----:R3:W0:Y:S08]  /*04d0*/  SYNCS.EXCH.64 URZ, [UR8+0x16850], UR4 ;  /* 0x01685004083f75b2 */ /* 0x0016300008000100 */
[----:B------:R3:W0:Y:S01]  /*04e0*/  SYNCS.EXCH.64 URZ, [UR8+0x16860], UR6 ;  /* 0x01686006083f75b2 */ /* 0x0006220008000100 */
[----:B------:R3:W0:Y:S01]  /*04f0*/  SYNCS.EXCH.64 URZ, [UR8+0x16858], UR4 ;  /* 0x01685804083f75b2 */ /* 0x0006220008000100 */
[----:B------:R3:W0:Y:S02]  /*0500*/  SYNCS.EXCH.64 URZ, [UR8+0x16868], UR6 ;  /* 0x01686806083f75b2 */ /* 0x0006240008000100 */
[----:B---3--:R-:W-:Y:S01]  /*0510*/  NOP ;  /* 0x0000000000007918 */ /* 0x008fe20000000000 */
.L_x_467:
[----:B------:R-:W3:Y:S01]  /*0520*/  SHFL.IDX PT, R2, R0, RZ, 0x1f ;  /* 0x00001fff00027589 */ /* 0x000ee200000e0000 */
[----:B------:R-:W-:Y:S01]  /*0530*/  NOP ;  /* 0x0000000000007918 */ /* 0x000fe20000000000 */
[----:B---3--:R-:W-:-:S13]  /*0540*/  ISETP.NE.AND P0, PT, R2, RZ, PT ;  /* 0x000000ff0200720c */ /* 0x008fda0003f05270 */
[----:B------:R-:W-:Y:S05]  /*0550*/  @P0 BRA `(.L_x_468) ;  /* 0x0000000000380947 */ /* 0x000fea0003800000 */
[----:B0-----:R-:W0:Y:S01]  /*0560*/  S2UR UR5, SR_CgaCtaId ;  /* 0x00000000000579c3 */ /* 0x001e220000008800 */
[----:B------:R-:W-:Y:S01]  /*0570*/  UMOV UR4, 0x400 ;  /* 0x0000040000047882 */ /* 0x000fe20000000000 */
[----:B------:R-:W-:Y:S01]  /*0580*/  UMOV UR7, 0x80 ;  /* 0x0000008000077882 */ /* 0x000fe20000000000 */
[----:B------:R-:W-:Y:S01]  /*0590*/  ELECT P0, URZ, PT ;  /* 0x00000000003f782f */ /* 0x000fe20003800000 */
[----:B0-----:R-:W-:Y:S02]  /*05a0*/  ULEA UR6, UR5, UR4, 0x18 ;  /* 0x0000000405067291 */ /* 0x001fe4000f8ec03f */
[----:B------:R-:W-:-:S04]  /*05b0*/  UIADD3 UR4, -UR7, 0x100000, URZ ;  /* 0x0010000007047890 */ /* 0x000fc8000fffe13f */
[----:B------:R-:W-:Y:S02]  /*05c0*/  USHF.L.U32 UR5, UR4, 0xb, URZ ;  /* 0x0000000b04057899 */ /* 0x000fe4000800063f */
[----:B------:R-:W-:Y:S01]  /*05d0*/  USHF.L.U32 UR4, UR4, 0x1, URZ ;  /* 0x0000000104047899 */ /* 0x000fe2000800063f */
[----:B------:R-:W0:Y:S11]  /*05e0*/  FENCE.VIEW.ASYNC.S ;  /* 0x00000000000073c6 */ /* 0x000e360000000000 */
[----:B0-----:R3:W0:Y:S01]  /*05f0*/  SYNCS.EXCH.64 URZ, [UR6+0x16870], UR4 ;  /* 0x01687004063f75b2 */ /* 0x0016220008000100 */
[----:B------:R3:W0:Y:S01]  /*0600*/  SYNCS.EXCH.64 URZ, [UR6+0x16880], UR4 ;  /* 0x01688004063f75b2 */ /* 0x0006220008000100 */
[----:B------:R3:W0:Y:S01]  /*0610*/  SYNCS.EXCH.64 URZ, [UR6+0x16878], UR4 ;  /* 0x01687804063f75b2 */ /* 0x0006220008000100 */
[----:B------:R3:W0:Y:S02]  /*0620*/  SYNCS.EXCH.64 URZ, [UR6+0x16888], UR4 ;  /* 0x01688804063f75b2 */ /* 0x0006240008000100 */
[----:B---3--:R-:W-:Y:S01]  /*0630*/  NOP ;  /* 0x0000000000007918 */ /* 0x008fe20000000000 */
.L_x_468:
        /* <DEDUP_REMOVED lines=22> */
.L_x_469:
        /* <DEDUP_REMOVED lines=22> */
.L_x_470:
[----:B------:R-:W-:Y:S01]  /*0900*/  PLOP3.LUT P0, PT, PT, PT, UP0, 0x80, 0x0 ;  /* 0x000000000000781c */ /* 0x000fe20003f0f008 */
[----:B------:R-:W-:Y:S01]  /*0910*/  UMOV UR36, 0x1 ;  /* 0x0000000100247882 */ /* 0x000fe20000000000 */
[----:B------:R-:W-:Y:S01]  /*0920*/  NOP ;  /* 0x0000000000007918 */ /* 0x000fe20000000000 */
[----:B------:R-:W-:Y:S01]  /*0930*/  USEL UR36, UR36, 0x2, !UP0 ;  /* 0x0000000224247887 */ /* 0x000fe2000c000000 */
[----:B------:R-:W-:Y:S01]  /*0940*/  BSSY B9, `(.L_x_471) ;  /* 0x0001425000097945 */ /* 0x000fe20003800000 */
[----:B------:R-:W-:Y:S01]  /*0950*/  ULDC.64 UR42, c[0x0][0x208] ;  /* 0x00008200002a7ab9 */ /* 0x000fe20000000a00 */
[----:B012-4-:R-:W-:Y:S07]  /*0960*/  BAR.SYNC.DEFER_BLOCKING 0x0 ;  /* 0x0000000000007b1d */ /* 0x017fee0000010000 */
[----:B------:R-:W-:Y:S05]  /*0970*/  @!P0 BRA `(.L_x_472) ;  /* 0x000000d800e88947 */ /* 0x000fea0003800000 */
.L_x_473:
[----:B------:R-:W-:-:S08]  /*0980*/  NOP ;  /* 0x0000000000007918 */ /* 0x000fd00000000000 */
[----:B------:R-:W0:Y:S02]  /*0990*/  USETMAXREG.TRY_ALLOC.CTAPOOL UP0, 0xa0 ;  /* 0x000000a0000079c8 */ /* 0x000e240008000600 */
[----:B0-----:R-:W-:-:S13]  /*09a0*/  PLOP3.LUT P0, PT, PT, PT, UP0, 0x80, 0x0 ;  /* 0x000000000000781c */ /* 0x001fda0003f0f008 */
[----:B------:R-:W-:Y:S05]  /*09b0*/  @!P0 BRA `(.L_x_473) ;  /* 0xfffffffc00f08947 */ /* 0x000fea000383ffff */
[----:B------:R-:W2:Y:S01]  /*09c0*/  LDL.LU R0, [R1] ;  /* 0x0000000001007983 */ /* 0x000ea20000300800 */
[----:B------:R-:W0:Y:S01]  /*09d0*/  S2R R2, SR_TID.X ;  /* 0x0000000000027919 */ /* 0x000e220000002100 */
[----:B------:R-:W1:Y:S01]  /*09e0*/  S2UR UR38, SR_CgaCtaId ;  /* 0x00000000002679c3 */ /* 0x000e620000008800 */
[----:B------:R-:W-:Y:S01]  /*09f0*/  UMOV UR4, 0x400 ;  /* 0x0000040000047882 */ /* 0x000fe20000000000 */
[----:B0-----:R-:W-:-:S06]  /*0a00*/  SHF.R.U32.HI R2, RZ, 0x7, R2 ;  /* 0x00000007ff027819 */ /* 0x001fcc0000011602 */
[----:B------:R-:W-:Y:S06]  /*0a10*/  BAR.ARV 0x8, 0x200 ;  /* 0x0208000000007b1d */ /* 0x000fec0000002000 */
[----:B------:R-:W-:-:S13]  /*0a20*/  ISETP.NE.AND P0, PT, R2, 0x1, PT ;  /* 0x000000010200780c */ /* 0x000fda0003f05270 */
[----:B------:R-:W-:Y:S08]  /*0a30*/  @!P0 BAR.ARV 0x9, 0x100 ;  /* 0x0244000000008b1d */ /* 0x000ff00000002000 */
[----:B------:R-:W-:Y:S01]  /*0a40*/  BAR.SYNC.DEFER_BLOCKING 0x5, 0x200 ;  /* 0x0148000000007b1d */ /* 0x000fe20000010000 */
[----:B-1----:R-:W-:-:S06]  /*0a50*/  ULEA UR4, UR38, UR4, 0x18 ;  /* 0x0000000426047291 */ /* 0x002fcc000f8ec03f */
[----:B------:R-:W-:Y:S01]  /*0a60*/  IMAD.U32 R18, RZ, RZ, UR4 ;  /* 0x00000004ff127e24 */ /* 0x000fe2000f8e00ff */
[----:B------:R-:W-:-:S04]  /*0a70*/  ULDC UR4, c[0x0][0xc3c] ;  /* 0x00030f0000047ab9 */ /* 0x000fc80000000800 */
[----:B------:R-:W0:Y:S01]  /*0a80*/  LDS.128 R32, [R18+0x168d0] ;  /* 0x0168d00012207984 */ /* 0x000e220000000c00 */
[----:B------:R-:W-:Y:S06]  /*0a90*/  BAR.ARV 0x4, 0x200 ;  /* 0x0108000000007b1d */ /* 0x000fec0000002000 */
[----:B--2---:R-:W-:-:S04]  /*0aa0*/  LOP3.LUT R0, R0, 0xffffffef, RZ, 0xc0, !PT ;  /* 0xffffffef00007812 */ /* 0x004fc800078ec0ff */
[----:B------:R-:W-:-:S05]  /*0ab0*/  @P0 LOP3.LUT R0, R0, 0x10, RZ, 0xfc, !PT ;  /* 0x0000001000000812 */ /* 0x000fca00078efcff */
[----:B------:R4:W-:Y:S01]  /*0ac0*/  STL [R1], R0 ;  /* 0x0000000001007387 */ /* 0x0009e20000100800 */
[----:B0-----:R-:W-:-:S13]  /*0ad0*/  ISETP.GE.AND P0, PT, R35, UR4, PT ;  /* 0x0000000423007c0c */ /* 0x001fda000bf06270 */
[----:B----4-:R-:W-:Y:S05]  /*0ae0*/  @P0 BRA `(.L_x_474) ;  /* 0x0000014000280947 */ /* 0x010fea0003800000 */
[----:B------:R-:W0:Y:S01]  /*0af0*/  S2R R0, SR_TID.X ;  /* 0x0000000000007919 */ /* 0x000e220000002100 */
[----:B------:R-:W-:Y:S01]  /*0b00*/  IMAD.MOV.U32 R19, RZ, RZ, RZ ;  /* 0x000000ffff137224 */ /* 0x000fe200078e00ff */
[----:B------:R-:W-:Y:S02]  /*0b10*/  CS2R R154, SRZ ;  /* 0x00000000009a7805 */ /* 0x000fe4000001ff00 */
[----:B------:R-:W-:Y:S01]  /*0b20*/  MOV R157, RZ ;  /* 0x000000ff009d7202 */ /* 0x000fe20000000f00 */
[----:B------:R-:W-:Y:S01]  /*0b30*/  ULOP3.LUT UR39, UR36, 0x1, URZ, 0xfc, !UPT ;  /* 0x0000000124277892 */ /* 0x000fe2000f8efc3f */
[----:B------:R-:W-:Y:S01]  /*0b40*/  UMOV UR37, URZ ;  /* 0x0000003f00257c82 */ /* 0x000fe20008000000 */
[----:B0-----:R-:W-:-:S05]  /*0b50*/  VIADD R10, R0, 0xffffff80 ;  /* 0xffffff80000a7836 */ /* 0x001fca0000000000 */
[----:B------:R-:W-:-:S04]  /*0b60*/  SHF.R.S32.HI R0, RZ, 0x1f, R10 ;  /* 0x0000001fff007819 */ /* 0x000fc8000001140a */
[----:B------:R-:W-:-:S04]  /*0b70*/  LEA.HI R2, R0, R10, RZ, 0x7 ;  /* 0x0000000a00027211 */ /* 0x000fc800078f38ff */
[----:B------:R-:W-:Y:S02]  /*0b80*/  LOP3.LUT R3, R2, 0xffffff80, RZ, 0xc0, !PT ;  /* 0xffffff8002037812 */ /* 0x000fe400078ec0ff */
[----:B------:R-:W-:Y:S02]  /*0b90*/  SHF.R.S32.HI R11, RZ, 0x7, R2 ;  /* 0x00000007ff0b7819 */ /* 0x000fe40000011402 */
[-C--:B------:R-:W-:Y:S01]  /*0ba0*/  LEA.HI R2, R0, R10.reuse, RZ, 0x5 ;  /* 0x0000000a00027211 */ /* 0x080fe200078f28ff */
[----:B------:R-:W-:Y:S01]  /*0bb0*/  IMAD.IADD R12, R10, 0x1, -R3 ;  /* 0x000000010a0c7824 */ /* 0x000fe200078e0a03 */
[----:B------:R-:W-:Y:S02]  /*0bc0*/  LEA.HI R3, R0, R10, RZ, 0x4 ;  /* 0x0000000a00037211 */ /* 0x000fe400078f20ff */
[----:B------:R-:W-:Y:S02]  /*0bd0*/  SHF.R.S32.HI R13, RZ, 0x5, R2 ;  /* 0x00000005ff0d7819 */ /* 0x000fe40000011402 */
[----:B------:R-:W-:-:S02]  /*0be0*/  SHF.R.S32.HI R6, RZ, 0x1f, R12 ;  /* 0x0000001fff067819 */ /* 0x000fc4000001140c */
[----:B------:R-:W-:Y:S02]  /*0bf0*/  SHF.R.S32.HI R4, RZ, 0x4, R3 ;  /* 0x00000004ff047819 */ /* 0x000fe40000011403 */
[----:B------:R-:W-:Y:S02]  /*0c00*/  LEA.HI R7, R6, R12, RZ, 0x2 ;  /* 0x0000000c06077211 */ /* 0x000fe400078f10ff */
[C---:B------:R-:W-:Y:S02]  /*0c10*/  LEA.HI R5, R3.reuse, R4, RZ, 0x1 ;  /* 0x0000000403057211 */ /* 0x040fe400078f08ff */
[--C-:B------:R-:W-:Y:S02]  /*0c20*/  SHF.R.S32.HI R8, RZ, 0x2, R7.reuse ;  /* 0x00000002ff087819 */ /* 0x100fe40000011407 */
[----:B------:R-:W-:Y:S02]  /*0c30*/  SHF.R.S32.HI R9, RZ, 0x1f, R7 ;  /* 0x0000001fff097819 */ /* 0x000fe40000011407 */
[----:B------:R-:W-:-:S02]  /*0c40*/  LOP3.LUT R3, R3, 0x3fffff0, RZ, 0xc0, !PT ;  /* 0x03fffff003037812 */ /* 0x000fc400078ec0ff */
[----:B------:R-:W-:Y:S02]  /*0c50*/  LEA.HI R9, R9, R8, RZ, 0x3 ;  /* 0x0000000809097211 */ /* 0x000fe400078f18ff */
[----:B------:R-:W-:Y:S01]  /*0c60*/  LOP3.LUT R5, R5, 0x1ffffffe, RZ, 0xc0, !PT ;  /* 0x1ffffffe05057812 */ /* 0x000fe200078ec0ff */
[----:B------:R-:W-:Y:S01]  /*0c70*/  IMAD.IADD R3, R10, 0x1, -R3 ;  /* 0x000000010a037824 */ /* 0x000fe200078e0a03 */
[----:B------:R-:W-:Y:S02]  /*0c80*/  LOP3.LUT R9, R9, 0xfffffff8, RZ, 0xc0, !PT ;  /* 0xfffffff809097812 */ /* 0x000fe400078ec0ff */
[----:B------:R-:W-:Y:S01]  /*0c90*/  LOP3.LUT R7, R7, 0x7ffffffc, RZ, 0xc0, !PT ;  /* 0x7ffffffc07077812 */ /* 0x000fe200078ec0ff */
[----:B------:R-:W-:Y:S01]  /*0ca0*/  IMAD R2, R13, 0x10, R3 ;  /* 0x000000100d027824 */ /* 0x000fe200078e0203 */
[----:B------:R-:W-:Y:S01]  /*0cb0*/  IADD3 R5, R4, -R5, RZ ;  /* 0x8000000504057210 */ /* 0x000fe20007ffe0ff */
[----:B------:R-:W-:Y:S01]  /*0cc0*/  IMAD.IADD R9, R8, 0x1, -R9 ;  /* 0x0000000108097824 */ /* 0x000fe200078e0a09 */
[----:B------:R-:W-:Y:S01]  /*0cd0*/  IADD3 R7, R12, -R7, RZ ;  /* 0x800000070c077210 */ /* 0x000fe20007ffe0ff */
[----:B------:R-:W-:Y:S01]  /*0ce0*/  IMAD.MOV.U32 R8, RZ, RZ, -0x2 ;  /* 0xfffffffeff087424 */ /* 0x000fe200078e00ff */
[----:B------:R-:W-:Y:S01]  /*0cf0*/  LEA.HI R6, R6, R12, RZ, 0x5 ;  /* 0x0000000c06067211 */ /* 0x000fe200078f28ff */
[----:B------:R-:W-:-:S03]  /*0d00*/  IMAD.HI R4, R11, 0x55555556, RZ ;  /* 0x555555560b047827 */ /* 0x000fc600078e02ff */
[----:B------:R-:W-:Y:S01]  /*0d10*/  SHF.R.S32.HI R6, RZ, 0x5, R6 ;  /* 0x00000005ff067819 */ /* 0x000fe20000011406 */
[----:B------:R-:W-:Y:S01]  /*0d20*/  IMAD R5, R2, 0x8, R5 ;  /* 0x0000000802057824 */ /* 0x000fe200078e0205 */
[----:B------:R-:W-:Y:S01]  /*0d30*/  LEA.HI R4, R4, R4, RZ, 0x1 ;  /* 0x0000000404047211 */ /* 0x000fe200078f08ff */
[----:B------:R-:W-:Y:S02]  /*0d40*/  IMAD R2, R7, R8, 0x80 ;  /* 0x0000008007027424 */ /* 0x000fe400078e0208 */
[----:B------:R-:W-:Y:S02]  /*0d50*/  IMAD R9, R6, 0x10, R9 ;  /* 0x0000001006097824 */ /* 0x000fe400078e0209 */
[----:B------:R-:W-:Y:S01]  /*0d60*/  IMAD R4, R4, -0x3, R11 ;  /* 0xfffffffd04047824 */ /* 0x000fe200078e020b */
[----:B------:R0:W-:Y:S01]  /*0d70*/  STL [R1+0x5c], R2 ;  /* 0x00005c0201007387 */ /* 0x0001e20000100800 */
[----:B------:R-:W-:Y:S02]  /*0d80*/  IMAD.SHL.U32 R5, R5, 0x8, RZ ;  /* 0x0000000805057824 */ /* 0x000fe400078e00ff */
[----:B------:R-:W-:-:S05]  /*0d90*/  IMAD R6, R4, 0x40, R9 ;  /* 0x0000004004067824 */ /* 0x000fca00078e0209 */
[----:B------:R-:W-:Y:S01]  /*0da0*/  STL [R1+0x58], R6 ;  /* 0x0000580601007387 */ /* 0x000fe20000100800 */
[CC--:B0-----:R-:W-:Y:S02]  /*0db0*/  LEA.HI R2, R0.reuse, R10.reuse, RZ, 0x2 ;  /* 0x0000000a00027211 */ /* 0x0c1fe400078f10ff */
[----:B------:R-:W-:Y:S02]  /*0dc0*/  LEA.HI R0, R0, R10, RZ, 0x3 ;  /* 0x0000000a00007211 */ /* 0x000fe400078f18ff */
[--C-:B------:R-:W-:Y:S02]  /*0dd0*/  SHF.R.S32.HI R152, RZ, 0x2, R2.reuse ;  /* 0x00000002ff987819 */ /* 0x100fe40000011402 */
[----:B------:R-:W-:Y:S02]  /*0de0*/  SHF.R.S32.HI R3, RZ, 0x1f, R2 ;  /* 0x0000001fff037819 */ /* 0x000fe40000011402 */
[----:B------:R-:W-:Y:S01]  /*0df0*/  SHF.R.S32.HI R4, RZ, 0x3, R0 ;  /* 0x00000003ff047819 */ /* 0x000fe20000011400 */
[----:B------:R-:W-:Y:S01]  /*0e00*/  VIADD R9, R152, 0x60 ;  /* 0x0000006098097836 */ /* 0x000fe20000000000 */
[----:B------:R-:W-:-:S02]  /*0e10*/  LOP3.LUT R0, R0, 0xfffffff8, RZ, 0xc0, !PT ;  /* 0xfffffff800007812 */ /* 0x000fc400078ec0ff */
[----:B------:R-:W-:Y:S02]  /*0e20*/  LEA.HI R3, R3, R152, RZ, 0x3 ;  /* 0x0000009803037211 */ /* 0x000fe400078f18ff */
[----:B------:R-:W-:Y:S01]  /*0e30*/  LOP3.LUT R2, R2, 0xfffffffc, RZ, 0xc0, !PT ;  /* 0xfffffffc02027812 */ /* 0x000fe200078ec0ff */
[C---:B------:R-:W-:Y:S01]  /*0e40*/  IMAD.IADD R8, R10.reuse, 0x1, -R0 ;  /* 0x000000010a087824 */ /* 0x040fe200078e0a00 */
[----:B------:R-:W-:Y:S02]  /*0e50*/  LOP3.LUT R3, R3, 0xfffffff8, RZ, 0xc0, !PT ;  /* 0xfffffff803037812 */ /* 0x000fe400078ec0ff */
[----:B------:R-:W-:Y:S01]  /*0e60*/  SHF.R.S32.HI R4, RZ, 0x1f, R9 ;  /* 0x0000001fff047819 */ /* 0x000fe20000011409 */
[----:B------:R-:W-:Y:S02]  /*0e70*/  IMAD.IADD R7, R10, 0x1, -R2 ;  /* 0x000000010a077824 */ /* 0x000fe400078e0a02 */
[----:B------:R-:W-:Y:S01]  /*0e80*/  IMAD.SHL.U32 R8, R8, 0x8, RZ ;  /* 0x0000000808087824 */ /* 0x000fe200078e00ff */
[----:B------:R-:W-:Y:S01]  /*0e90*/  LEA.HI R4, R4, R9, RZ, 0x3 ;  /* 0x0000000904047211 */ /* 0x000fe200078f18ff */
[----:B------:R-:W-:Y:S01]  /*0ea0*/  IMAD.IADD R3, R152, 0x1, -R3 ;  /* 0x0000000198037824 */ /* 0x000fe200078e0a03 */
[----:B------:R-:W-:Y:S01]  /*0eb0*/  LEA.HI R0, R7, R7, RZ, 0x1 ;  /* 0x0000000707007211 */ /* 0x000fe200078f08ff */
[----:B------:R-:W-:Y:S01]  /*0ec0*/  IMAD.SHL.U32 R2, R9, 0x40, RZ ;  /* 0x0000004009027824 */ /* 0x000fe200078e00ff */
[----:B------:R-:W-:Y:S01]  /*0ed0*/  STL [R1+0x40], R8 ;  /* 0x0000400801007387 */ /* 0x000fe20000100800 */
[C---:B------:R-:W-:Y:S01]  /*0ee0*/  IMAD.SHL.U32 R22, R7.reuse, 0x4, RZ ;  /* 0x0000000407167824 */ /* 0x040fe200078e00ff */
[----:B------:R-:W-:-:S02]  /*0ef0*/  SHF.L.U32 R16, R7, 0x3, RZ ;  /* 0x0000000307107819 */ /* 0x000fc400000006ff */
[----:B------:R0:W-:Y:S01]  /*0f00*/  STL [R1+0x1c], R3 ;  /* 0x00001c0301007387 */ /* 0x0001e20000100800 */
[----:B------:R-:W-:Y:S01]  /*0f10*/  SHF.L.U32 R4, R4, 0x6, RZ ;  /* 0x0000000604047819 */ /* 0x000fe200000006ff */
[----:B------:R-:W-:Y:S01]  /*0f20*/  VIADD R156, R22, 0x10 ;  /* 0x00000010169c7836 */ /* 0x000fe20000000000 */
[----:B------:R-:W-:Y:S02]  /*0f30*/  LOP3.LUT R0, R0, 0x1ffffffe, RZ, 0xc0, !PT ;  /* 0x1ffffffe00007812 */ /* 0x000fe400078ec0ff */
[----:B------:R-:W-:Y:S02]  /*0f40*/  LOP3.LUT R4, R4, 0xfffffe00, RZ, 0xc0, !PT ;  /* 0xfffffe0004047812 */ /* 0x000fe400078ec0ff */
[----:B------:R-:W-:Y:S01]  /*0f50*/  SHF.R.S32.HI R17, RZ, 0x1f, R16 ;  /* 0x0000001fff117819 */ /* 0x000fe20000011410 */
[----:B------:R-:W-:Y:S01]  /*0f60*/  IMAD.IADD R0, R7, 0x1, -R0 ;  /* 0x0000000107007824 */ /* 0x000fe200078e0a00 */
[----:B------:R-:W-:Y:S02]  /*0f70*/  SHF.R.S32.HI R7, RZ, 0x1f, R156 ;  /* 0x0000001fff077819 */ /* 0x000fe4000001149c */
[----:B0-----:R-:W-:Y:S01]  /*0f80*/  LOP3.LUT R3, R2, 0x1c0, RZ, 0xc0, !PT ;  /* 0x000001c002037812 */ /* 0x001fe200078ec0ff */
[----:B------:R-:W-:Y:S01]  /*0f90*/  IMAD R0, R0, 0x8, R6 ;  /* 0x0000000800007824 */ /* 0x000fe200078e0206 */
[----:B------:R-:W-:-:S02]  /*0fa0*/  SHF.R.S32.HI R2, RZ, 0x1f, R8 ;  /* 0x0000001fff027819 */ /* 0x000fc40000011408 */
[----:B------:R-:W-:Y:S02]  /*0fb0*/  SHF.R.U32.HI R8, RZ, 0x3, R3 ;  /* 0x00000003ff087819 */ /* 0x000fe40000011603 */
[----:B------:R-:W-:Y:S01]  /*0fc0*/  LOP3.LUT R3, R3, 0x38, R16, 0xf8, !PT ;  /* 0x0000003803037812 */ /* 0x000fe200078ef810 */
[----:B------:R0:W-:Y:S03]  /*0fd0*/  STL [R1+0x68], R2 ;  /* 0x0000680201007387 */ /* 0x0001e60000100800 */
[----:B------:R-:W-:Y:S01]  /*0fe0*/  LOP3.LUT R3, R4, R3, R8, 0xf6, !PT ;  /* 0x0000000304037212 */ /* 0x000fe200078ef608 */
[----:B------:R-:W-:Y:S01]  /*0ff0*/  IMAD.SHL.U32 R8, R156, 0x2, RZ ;  /* 0x000000029c087824 */ /* 0x000fe200078e00ff */
[----:B------:R1:W-:Y:S02]  /*1000*/  STL [R1+0x24], R4 ;  /* 0x0000240401007387 */ /* 0x0003e40000100800 */
[----:B------:R-:W-:-:S02]  /*1010*/  LEA R3, R3, R18, 0x1 ;  /* 0x0000001203037211 */ /* 0x000fc400078e08ff */
[----:B------:R2:W-:Y:S01]  /*1020*/  STL [R1+0x50], R8 ;  /* 0x0000500801007387 */ /* 0x0005e20000100800 */
[----:B0-----:R-:W-:-:S03]  /*1030*/  VIADD R2, R16, 0x20 ;  /* 0x0000002010027836 */ /* 0x001fc60000000000 */
[----:B------:R2:W-:Y:S01]  /*1040*/  STL [R1+0x64], R5 ;  /* 0x0000640501007387 */ /* 0x0005e20000100800 */
[----:B-1----:R-:W-:Y:S02]  /*1050*/  SHF.L.U64.HI R4, R156, 0x1, R7 ;  /* 0x000000019c047819 */ /* 0x002fe40000010207 */
[----:B------:R-:W-:-:S03]  /*1060*/  SHF.R.S32.HI R153, RZ, 0x1f, R2 ;  /* 0x0000001fff997819 */ /* 0x000fc60000011402 */
[----:B------:R2:W-:Y:S04]  /*1070*/  STL [R1+0x4c], R4 ;  /* 0x00004c0401007387 */ /* 0x0005e80000100800 */
[----:B------:R2:W-:Y:S04]  /*1080*/  STL [R1+0x54], R3 ;  /* 0x0000540301007387 */ /* 0x0005e80000100800 */
[----:B------:R2:W-:Y:S02]  /*1090*/  STL [R1+0x60], R0 ;  /* 0x0000600001007387 */ /* 0x0005e40000100800 */
.L_x_603:
[----:B0-2--5:R-:W0:Y:S02]  /*10a0*/  LDC.64 R4, c[0x0][0xc88] ;  /* 0x00032200ff047b82 */ /* 0x025e240000000a00 */
[----:B0-----:R-:W-:-:S05]  /*10b0*/  IMAD.WIDE R4, R35, 0x4, R4 ;  /* 0x0000000423047825 */ /* 0x001fca00078e0204 */
[----:B------:R-:W2:Y:S01]  /*10c0*/  LDG.E R3, desc[UR42][R4.64] ;  /* 0x0000002a04037981 */ /* 0x000ea2000c1e1900 */
[----:B------:R-:W-:Y:S05]  /*10d0*/  YIELD ;  /* 0x0000000000007946 */ /* 0x000fea0003800000 */
[----:B------:R-:W-:Y:S01]  /*10e0*/  ULDC.64 UR4, c[0x0][0xa28] ;  /* 0x00028a0000047ab9 */ /* 0x000fe20000000a00 */
[----:B------:R-:W-:Y:S01]  /*10f0*/  ULDC.64 UR8, c[0x0][0xa18] ;  /* 0x0002860000087ab9 */ /* 0x000fe20000000a00 */
[----:B------:R-:W-:Y:S01]  /*1100*/  ISETP.NE.U32.AND P1, PT, RZ, UR4, PT ;  /* 0x00000004ff007c0c */ /* 0x000fe2000bf25070 */
[----:B------:R-:W-:Y:S01]  /*1110*/  ULDC.64 UR6, c[0x0][0xa08] ;  /* 0x0002820000067ab9 */ /* 0x000fe20000000a00 */
[----:B------:R-:W-:Y:S01]  /*1120*/  IMAD.MOV.U32 R70, RZ, RZ, RZ ;  /* 0x000000ffff467224 */ /* 0x000fe200078e00ff */
[----:B------:R-:W-:-:S02]  /*1130*/  ISETP.NE.U32.AND P0, PT, RZ, UR6, PT ;  /* 0x00000006ff007c0c */ /* 0x000fc4000bf05070 */
[----:B------:R-:W-:Y:S02]  /*1140*/  ISETP.NE.AND.EX P1, PT, RZ, UR5, PT, P1 ;  /* 0x00000005ff007c0c */ /* 0x000fe4000bf25310 */
[----:B------:R-:W-:Y:S02]  /*1150*/  ISETP.NE.AND.EX P0, PT, RZ, UR7, PT, P0 ;  /* 0x00000007ff007c0c */ /* 0x000fe4000bf05300 */
[----:B--2---:R-:W-:Y:S01]  /*1160*/  SHF.R.S32.HI R0, RZ, 0x1f, R3 ;  /* 0x0000001fff007819 */ /* 0x004fe20000011403 */
[----:B------:R-:W-:Y:S08]  /*1170*/  STL [R1+0x38], R3 ;  /* 0x0000380301007387 */ /* 0x000ff00000100800 */
[C---:B------:R-:W-:Y:S01]  /*1180*/  @P1 LEA R6, P2, R3.reuse, UR4, 0x2 ;  /* 0x0000000403061c11 */ /* 0x040fe2000f8410ff */
[C---:B------:R-:W-:Y:S01]  /*1190*/  IMAD.SHL.U32 R36, R3.reuse, 0x4, RZ ;  /* 0x0000000403247824 */ /* 0x040fe200078e00ff */
[C-C-:B------:R-:W-:Y:S01]  /*11a0*/  SHF.L.U64.HI R32, R3.reuse, 0x2, R0.reuse ;  /* 0x0000000203207819 */ /* 0x140fe20000010200 */
[----:B------:R0:W-:Y:S01]  /*11b0*/  STL [R1+0x44], R0 ;  /* 0x0000440001007387 */ /* 0x0001e20000100800 */
[----:B------:R-:W-:-:S02]  /*11c0*/  @P1 LEA.HI.X R7, R3, UR5, R0, 0x2, P2 ;  /* 0x0000000503071c11 */ /* 0x000fc400090f1400 */
[----:B------:R-:W-:Y:S01]  /*11d0*/  ISETP.NE.U32.AND P2, PT, RZ, UR8, PT ;  /* 0x00000008ff007c0c */ /* 0x000fe2000bf45070 */
[----:B------:R-:W-:Y:S01]  /*11e0*/  ULDC UR4, c[0x0][0x288] ;  /* 0x0000a20000047ab9 */ /* 0x000fe20000000800 */
[----:B------:R-:W-:Y:S01]  /*11f0*/  IADD3 R8, P3, R36, UR6, RZ ;  /* 0x0000000624087c10 */ /* 0x000fe2000ff7e0ff */
[----:B-1----:R1:W-:Y:S01]  /*1200*/  STL [R1+0x2c], R36 ;  /* 0x00002c2401007387 */ /* 0x0023e20000100800 */
[----:B------:R-:W-:Y:S01]  /*1210*/  ISETP.NE.AND.EX P2, PT, RZ, UR9, PT, P2 ;  /* 0x00000009ff007c0c */ /* 0x000fe2000bf45320 */
[----:B0-----:R-:W-:Y:S01]  /*1220*/  IMAD.MOV.U32 R0, RZ, RZ, RZ ;  /* 0x000000ffff007224 */ /* 0x001fe200078e00ff */
[----:B------:R-:W-:Y:S01]  /*1230*/  MOV R25, UR4 ;  /* 0x0000000400197c02 */ /* 0x000fe20008000f00 */
[----:B------:R-:W-:Y:S01]  /*1240*/  ULDC.64 UR4, c[0x0][0x418] ;  /* 0x0001060000047ab9 */ /* 0x000fe20000000a00 */
[----:B------:R-:W-:Y:S01]  /*1250*/  IADD3.X R9, R32, UR7, RZ, P3, !PT ;  /* 0x0000000720097c10 */ /* 0x000fe20009ffe4ff */
[----:B------:R1:W-:Y:S04]  /*1260*/  STL [R1+0x30], R32 ;  /* 0x0000302001007387 */ /* 0x0003e80000100800 */
[----:B------:R1:W5:Y:S04]  /*1270*/  @P1 LDG.E R0, desc[UR42][R6.64] ;  /* 0x0000002a06001981 */ /* 0x000368000c1e1900 */
[----:B------:R-:W-:Y:S01]  /*1280*/  @P2 IADD3 R4, P1, R36, UR8, RZ ;  /* 0x0000000824042c10 */ /* 0x000fe2000ff3e0ff */
[----:B------:R1:W5:Y:S03]  /*1290*/  @P0 LDG.E R70, desc[UR42][R8.64] ;  /* 0x0000002a08460981 */ /* 0x000366000c1e1900 */
[----:B------:R-:W-:-:S05]  /*12a0*/  @P2 IADD3.X R5, R32, UR9, RZ, P1, !PT ;  /* 0x0000000920052c10 */ /* 0x000fca0008ffe4ff */
[----:B------:R1:W5:Y:S01]  /*12b0*/  @P2 LDG.E R25, desc[UR42][R4.64] ;  /* 0x0000002a04192981 */ /* 0x000362000c1e1900 */
[----:B------:R-:W-:Y:S01]  /*12c0*/  UISETP.NE.U32.AND UP0, UPT, UR4, URZ, UPT ;  /* 0x0000003f0400728c */ /* 0x000fe2000bf05070 */
[----:B------:R-:W-:Y:S02]  /*12d0*/  IMAD.MOV.U32 R29, RZ, RZ, R3 ;  /* 0x000000ffff1d7224 */ /* 0x000fe400078e0003 */
[----:B------:R-:W-:Y:S01]  /*12e0*/  ULDC UR4, c[0x0][0x424] ;  /* 0x0001090000047ab9 */ /* 0x000fe20000000800 */
[----:B------:R-:W-:-:S03]  /*12f0*/  UISETP.NE.AND.EX UP0, UPT, UR5, URZ, UPT, UP0 ;  /* 0x0000003f0500728c */ /* 0x000fc6000bf05300 */
[----:B------:R-:W-:Y:S01]  /*1300*/  ULDC UR5, c[0x0][0x2f0] ;  /* 0x0000bc0000057ab9 */ /* 0x000fe20000000800 */
[----:B------:R-:W-:-:S04]  /*1310*/  USEL UR4, UR4, 0x1, UP0 ;  /* 0x0000000104047887 */ /* 0x000fc80008000000 */
[----:B------:R-:W-:-:S03]  /*1320*/  UIMAD UR4, UR4, UR5, URZ ;  /* 0x00000005040472a4 */ /* 0x000fc6000f8e023f */
[----:B------:R-:W-:Y:S02]  /*1330*/  ULDC UR5, c[0x0][0x348] ;  /* 0x0000d20000057ab9 */ /* 0x000fe40000000800 */
[----:B------:R-:W-:Y:S02]  /*1340*/  IMAD.U32 R30, RZ, RZ, UR5 ;  /* 0x00000005ff1e7e24 */ /* 0x000fe4000f8e00ff */
[----:B------:R-:W-:Y:S01]  /*1350*/  IMAD.U32 R31, RZ, RZ, UR4 ;  /* 0x00000004ff1f7e24 */ /* 0x000fe2000f8e00ff */
[----:B-1----:R-:W-:Y:S06]  /*1360*/  @P2 BRA `(.L_x_475) ;  /* 0x0000000000242947 */ /* 0x002fec0003800000 */
[----:B------:R-:W-:Y:S02]  /*1370*/  ULDC.64 UR4, c[0x0][0xa00] ;  /* 0x0002800000047ab9 */ /* 0x000fe40000000a00 */
[----:B------:R-:W-:-:S04]  /*1380*/  ISETP.NE.U32.AND P1, PT, RZ, UR4, PT ;  /* 0x00000004ff007c0c */ /* 0x000fc8000bf25070 */
[----:B------:R-:W-:-:S13]  /*1390*/  ISETP.NE.AND.EX P1, PT, RZ, UR5, PT, P1 ;  /* 0x00000005ff007c0c */ /* 0x000fda000bf25310 */
[----:B------:R-:W-:Y:S05]  /*13a0*/  @!P1 BRA `(.L_x_475) ;  /* 0x0000000000149947 */ /* 0x000fea0003800000 */
[----:B------:R-:W0:Y:S02]  /*13b0*/  LDC.64 R4, c[0x0][0xa00] ;  /* 0x00028000ff047b82 */ /* 0x000e240000000a00 */
[----:B0-----:R-:W-:-:S05]  /*13c0*/  IMAD.WIDE R4, R29, 0x4, R4 ;  /* 0x000000041d047825 */ /* 0x001fca00078e0204 */
[----:B-----5:R-:W2:Y:S04]  /*13d0*/  LDG.E R25, desc[UR42][R4.64] ;  /* 0x0000002a04197981 */ /* 0x020ea8000c1e1900 */
[----:B------:R-:W2:Y:S02]  /*13e0*/  LDG.E R6, desc[UR42][R4.64+0x4] ;  /* 0x0000042a04067981 */ /* 0x000ea4000c1e1900 */
[----:B--2---:R-:W-:-:S07]  /*13f0*/  IMAD.IADD R25, R6, 0x1, -R25 ;  /* 0x0000000106197824 */ /* 0x004fce00078e0a19 */
.L_x_475:
[----:B------:R-:W-:Y:S01]  /*1400*/  ULDC.64 UR4, c[0x0][0xa20] ;  /* 0x0002880000047ab9 */ /* 0x000fe20000000a00 */
[----:B------:R0:W-:Y:S01]  /*1410*/  STL [R1+0x3c], R33 ;  /* 0x00003c2101007387 */ /* 0x0001e20000100800 */
[----:B------:R-:W-:-:S03]  /*1420*/  ISETP.NE.U32.AND P1, PT, RZ, UR4, PT ;  /* 0x00000004ff007c0c */ /* 0x000fc6000bf25070 */
[----:B------:R0:W-:Y:S01]  /*1430*/  STL [R1+0x28], R34 ;  /* 0x0000282201007387 */ /* 0x0001e20000100800 */
[----:B------:R-:W-:-:S13]  /*1440*/  ISETP.NE.AND.EX P1, PT, RZ, UR5, PT, P1 ;  /* 0x00000005ff007c0c */ /* 0x000fda000bf25310 */
[----:B0-----:R-:W-:Y:S05]  /*1450*/  @!P1 BRA `(.L_x_476) ;  /* 0x0000000000109947 */ /* 0x001fea0003800000 */
[----:B------:R-:W-:-:S04]  /*1460*/  IADD3 R4, P0, R36, UR4, RZ ;  /* 0x0000000424047c10 */ /* 0x000fc8000ff1e0ff */
[----:B------:R-:W-:-:S05]  /*1470*/  IADD3.X R5, R32, UR5, RZ, P0, !PT ;  /* 0x0000000520057c10 */ /* 0x000fca00087fe4ff */
[----:B------:R0:W5:Y:S01]  /*1480*/  LDG.E R31, desc[UR42][R4.64] ;  /* 0x0000002a041f7981 */ /* 0x000162000c1e1900 */
[----:B------:R-:W-:Y:S05]  /*1490*/  BRA `(.L_x_477) ;  /* 0x0000000000107947 */ /* 0x000fea0003800000 */
.L_x_476:
[----:B------:R-:W-:Y:S05]  /*14a0*/  @!P0 BRA `(.L_x_477) ;  /* 0x00000000000c8947 */ /* 0x000fea0003800000 */
[----:B------:R-:W2:Y:S04]  /*14b0*/  LDG.E R4, desc[UR42][R8.64] ;  /* 0x0000002a08047981 */ /* 0x000ea8000c1e1900 */
[----:B------:R-:W2:Y:S02]  /*14c0*/  LDG.E R31, desc[UR42][R8.64+0x4] ;  /* 0x0000042a081f7981 */ /* 0x000ea4000c1e1900 */
[----:B--2---:R-:W-:-:S07]  /*14d0*/  IADD3 R31, -R4, R31, RZ ;  /* 0x0000001f041f7210 */ /* 0x004fce0007ffe1ff */
.L_x_477:
[----:B------:R-:W-:Y:S02]  /*14e0*/  ULDC.64 UR4, c[0x0][0xa10] ;  /* 0x0002840000047ab9 */ /* 0x000fe40000000a00 */
[----:B------:R-:W-:-:S04]  /*14f0*/  ISETP.NE.U32.AND P0, PT, RZ, UR4, PT ;  /* 0x00000004ff007c0c */ /* 0x000fc8000bf05070 */
[----:B------:R-:W-:Y:S01]  /*1500*/  ISETP.NE.AND.EX P0, PT, RZ, UR5, PT, P0 ;  /* 0x00000005ff007c0c */ /* 0x000fe2000bf05300 */
[----:B-----5:R-:W-:Y:S01]  /*1510*/  IMAD.IADD R9, R31, 0x1, -R0 ;  /* 0x000000011f097824 */ /* 0x020fe200078e0a00 */
[----:B------:R-:W-:-:S11]  /*1520*/  ULDC.64 UR4, c[0x0][0xa30] ;  /* 0x00028c0000047ab9 */ /* 0x000fd60000000a00 */
[----:B0-----:R-:W0:Y:S02]  /*1530*/  @P0 LDC.64 R4, c[0x0][0xa10] ;  /* 0x00028400ff040b82 */ /* 0x001e240000000a00 */
[----:B0-----:R-:W-:-:S05]  /*1540*/  @P0 IMAD.WIDE R4, R29, 0x4, R4 ;  /* 0x000000041d040825 */ /* 0x001fca00078e0204 */
[----:B------:R-:W2:Y:S04]  /*1550*/  @P0 LDG.E R3, desc[UR42][R4.64] ;  /* 0x0000002a04030981 */ /* 0x000ea8000c1e1900 */
[----:B------:R-:W2:Y:S01]  /*1560*/  @P0 LDG.E R8, desc[UR42][R4.64+0x4] ;  /* 0x0000042a04080981 */ /* 0x000ea2000c1e1900 */
[----:B------:R-:W-:Y:S01]  /*1570*/  IMAD.MOV R28, RZ, RZ, -R9 ;  /* 0x000000ffff1c7224 */ /* 0x000fe200078e0a09 */
[----:B------:R-:W-:Y:S01]  /*1580*/  ISETP.NE.U32.AND P1, PT, RZ, UR4, PT ;  /* 0x00000004ff007c0c */ /* 0x000fe2000bf25070 */
[----:B------:R-:W-:-:S03]  /*1590*/  IMAD.MOV.U32 R24, RZ, RZ, R31 ;  /* 0x000000ffff187224 */ /* 0x000fc600078e001f */
[----:B------:R-:W-:Y:S02]  /*15a0*/  VIMNMX R28, RZ, R28, !PT ;  /* 0x0000001cff1c7248 */ /* 0x000fe40007fe0100 */
[----:B------:R-:W-:-:S13]  /*15b0*/  ISETP.NE.AND.EX P1, PT, RZ, UR5, PT, P1 ;  /* 0x00000005ff007c0c */ /* 0x000fda000bf25310 */
[----:B------:R-:W-:-:S04]  /*15c0*/  @P1 IADD3 R6, P2, R36, UR4, RZ ;  /* 0x0000000424061c10 */ /* 0x000fc8000ff5e0ff */
[----:B------:R-:W-:-:S05]  /*15d0*/  @P1 IADD3.X R7, R32, UR5, RZ, P2, !PT ;  /* 0x0000000520071c10 */ /* 0x000fca00097fe4ff */
[----:B------:R0:W5:Y:S01]  /*15e0*/  @P1 LDG.E R24, desc[UR42][R6.64] ;  /* 0x0000002a06181981 */ /* 0x000162000c1e1900 */
[----:B--2---:R-:W-:-:S04]  /*15f0*/  @P0 IMAD.IADD R30, R8, 0x1, -R3 ;  /* 0x00000001081e0824 */ /* 0x004fc800078e0a03 */
[----:B------:R-:W-:-:S05]  /*1600*/  IMAD.IADD R88, R9, 0x1, R30 ;  /* 0x0000000109587824 */ /* 0x000fca00078e021e */
[----:B------:R-:W-:-:S04]  /*1610*/  IADD3 R0, R88, 0x7f, RZ ;  /* 0x0000007f58007810 */ /* 0x000fc80007ffe0ff */
[----:B------:R-:W-:-:S04]  /*1620*/  SHF.R.S32.HI R3, RZ, 0x1f, R0 ;  /* 0x0000001fff037819 */ /* 0x000fc80000011400 */
[----:B------:R-:W-:-:S04]  /*1630*/  LEA.HI R3, R3, R0, RZ, 0x7 ;  /* 0x0000000003037211 */ /* 0x000fc800078f38ff */
[----:B------:R-:W-:-:S04]  /*1640*/  LOP3.LUT R5, R3, 0xffffff80, RZ, 0xc0, !PT ;  /* 0xffffff8003057812 */ /* 0x000fc800078ec0ff */
[----:B------:R-:W-:-:S04]  /*1650*/  VIADDMNMX R5, R5, -R9, R30, PT ;  /* 0x8000000905057246 */ /* 0x000fc8000380011e */
[----:B------:R-:W-:Y:S02]  /*1660*/  ISETP.GT.AND P0, PT, R5, R28, PT ;  /* 0x0000001c0500720c */ /* 0x000fe40003f04270 */
[----:B------:R-:W-:-:S05]  /*1670*/  SHF.R.U32.HI R28, RZ, 0x7, R28 ;  /* 0x00000007ff1c7819 */ /* 0x000fca000001161c */
[----:B------:R-:W-:-:S06]  /*1680*/  IMAD.MOV.U32 R27, RZ, RZ, R28 ;  /* 0x000000ffff1b7224 */ /* 0x000fcc00078e001c */
[----:B------:R-:W-:-:S05]  /*1690*/  @P0 VIADD R0, R5, 0x7f ;  /* 0x0000007f05000836 */ /* 0x000fca0000000000 */
[----:B------:R-:W-:-:S04]  /*16a0*/  @P0 SHF.R.S32.HI R5, RZ, 0x1f, R0 ;  /* 0x0000001fff050819 */ /* 0x000fc80000011400 */
[----:B------:R-:W-:Y:S02]  /*16b0*/  @P0 LEA.HI R5, R5, R0, RZ, 0x7 ;  /* 0x0000000005050211 */ /* 0x000fe400078f38ff */
[----:B------:R-:W-:Y:S02]  /*16c0*/  SHF.R.S32.HI R0, RZ, 0x7, R3 ;  /* 0x00000007ff007819 */ /* 0x000fe40000011403 */
[----:B------:R-:W-:Y:S02]  /*16d0*/  @P0 SHF.R.S32.HI R27, RZ, 0x7, R5 ;  /* 0x00000007ff1b0819 */ /* 0x000fe40000011405 */
[----:B------:R-:W-:Y:S01]  /*16e0*/  PLOP3.LUT P0, PT, PT, PT, PT, 0x80, 0x0 ;  /* 0x000000000000781c */ /* 0x000fe20003f0f070 */
[----:B------:R0:W-:Y:S01]  /*16f0*/  STL [R1+0x48], R0 ;  /* 0x0000480001007387 */ /* 0x0001e20000100800 */
[----:B------:R-:W-:-:S13]  /*1700*/  ISETP.GT.AND P1, PT, R27, R28, PT ;  /* 0x0000001c1b00720c */ /* 0x000fda0003f24270 */
[----:B0-----:R-:W-:Y:S05]  /*1710*/  @!P1 BRA `(.L_x_478) ;  /* 0x00000040002c9947 */ /* 0x001fea0003800000 */
[----:B------:R-:W-:Y:S01]  /*1720*/  VIADD R0, R18, 0xe400 ;  /* 0x0000e40012007836 */ /* 0x000fe20000000000 */
[----:B------:R-:W-:Y:S04]  /*1730*/  BSSY B6, `(.L_x_479) ;  /* 0x0000013000067945 */ /* 0x000fe80003800000 */
[----:B------:R-:W-:-:S13]  /*1740*/  LOP3.LUT P0, RZ, R0, 0x3ff, RZ, 0xc0, !PT ;  /* 0x000003ff00ff7812 */ /* 0x000fda000780c0ff */
[----:B------:R-:W-:Y:S05]  /*1750*/  @!P0 BRA `(.L_x_480) ;  /* 0x0000000000408947 */ /* 0x000fea0003800000 */
[----:B------:R-:W-:Y:S01]  /*1760*/  MOV R0, 0x0 ;  /* 0x0000000000007802 */ /* 0x000fe20000000f00 */
[----:B------:R-:W-:Y:S01]  /*1770*/  ULDC.64 UR4, c[0x4][0x88] ;  /* 0x0100220000047ab9 */ /* 0x000fe20000000a00 */
[----:B------:R-:W-:Y:S01]  /*1780*/  ULDC.64 UR6, c[0x4][0x18] ;  /* 0x0100060000067ab9 */ /* 0x000fe20000000a00 */
[----:B------:R-:W-:Y:S01]  /*1790*/  MOV R4, UR4 ;  /* 0x0000000400047c02 */ /* 0x000fe20008000f00 */
[----:B------:R0:W1:Y:S01]  /*17a0*/  LDC.64 R14, c[0x4][R0] ;  /* 0x01000000000e7b82 */ /* 0x0000620000000a00 */
[----:B------:R-:W-:Y:S01]  /*17b0*/  IMAD.U32 R5, RZ, RZ, UR5 ;  /* 0x00000005ff057e24 */ /* 0x000fe2000f8e00ff */
[----:B------:R-:W-:Y:S01]  /*17c0*/  ULDC.64 UR4, c[0x4][0x90] ;  /* 0x0100240000047ab9 */ /* 0x000fe20000000a00 */
[----:B------:R-:W-:Y:S01]  /*17d0*/  IMAD.U32 R10, RZ, RZ, UR6 ;  /* 0x00000006ff0a7e24 */ /* 0x000fe2000f8e00ff */
[----:B------:R-:W-:Y:S01]  /*17e0*/  MOV R11, UR7 ;  /* 0x00000007000b7c02 */ /* 0x000fe20008000f00 */
[----:B------:R-:W-:Y:S02]  /*17f0*/  IMAD.U32 R6, RZ, RZ, UR4 ;  /* 0x00000004ff067e24 */ /* 0x000fe4000f8e00ff */
[----:B------:R-:W-:-:S02]  /*1800*/  IMAD.U32 R7, RZ, RZ, UR5 ;  /* 0x00000005ff077e24 */ /* 0x000fc4000f8e00ff */
[----:B------:R-:W-:Y:S02]  /*1810*/  IMAD.MOV.U32 R8, RZ, RZ, 0x70 ;  /* 0x00000070ff087424 */ /* 0x000fe400078e00ff */
[----:B------:R-:W-:Y:S02]  /*1820*/  IMAD.MOV.U32 R12, RZ, RZ, 0x1 ;  /* 0x00000001ff0c7424 */ /* 0x000fe400078e00ff */
[----:B0-----:R-:W-:-:S07]  /*1830*/  IMAD.MOV.U32 R13, RZ, RZ, RZ ;  /* 0x000000ffff0d7224 */ /* 0x001fce00078e00ff */
[----:B------:R-:W-:-:S07]  /*1840*/  LEPC R20, `(.L_x_480) ;  /* 0x000000001014794e */ /* 0x000fce0000000000 */
[----:B-1---5:R-:W-:Y:S05]  /*1850*/  CALL.ABS.NOINC R14 ;  /* 0x000000000e007343 */ /* 0x022fea0003c00000 */
.L_x_480:
[----:B------:R-:W-:Y:S05]  /*1860*/  BSYNC B6 ;  /* 0x0000000000067941 */ /* 0x000fea0003800000 */
.L_x_479:
        /* <DEDUP_REMOVED lines=20> */
.L_x_482:
[----:B------:R-:W-:Y:S05]  /*19b0*/  BSYNC B6 ;  /* 0x0000000000067941 */ /* 0x000fea0003800000 */
.L_x_481:
[----:B------:R-:W-:Y:S01]  /*19c0*/  ULDC.64 UR4, c[0x0][0x9f8] ;  /* 0x00027e0000047ab9 */ /* 0x000fe20000000a00 */
[----:B------:R-:W2:Y:S01]  /*19d0*/  LDL R38, [R1+0x1c] ;  /* 0x00001c0001267983 */ /* 0x000ea20000100800 */
[----:B------:R-:W-:Y:S01]  /*19e0*/  ISETP.NE.U32.AND P0, PT, RZ, UR4, PT ;  /* 0x00000004ff007c0c */ /* 0x000fe2000bf05070 */
[----:B------:R-:W0:Y:S03]  /*19f0*/  LDC.64 R4, c[0x0][0x3f8] ;  /* 0x0000fe00ff047b82 */ /* 0x000e260000000a00 */
[----:B------:R-:W-:-:S05]  /*1a00*/  ISETP.NE.AND.EX P0, PT, RZ, UR5, PT, P0 ;  /* 0x00000005ff007c0c */ /* 0x000fca000bf05300 */
[----:B------:R-:W1:Y:S08]  /*1a10*/  LDC.64 R64, c[0x0][0x408] ;  /* 0x00010200ff407b82 */ /* 0x000e700000000a00 */
[----:B------:R-:W-:Y:S01]  /*1a20*/  @P0 IADD3 R6, P1, R36, UR4, RZ ;  /* 0x0000000424060c10 */ /* 0x000fe2000ff3e0ff */
[----:B------:R-:W3:Y:S03]  /*1a30*/  LDC R37, c[0x0][0x3f4] ;  /* 0x0000fd00ff257b82 */ /* 0x000ee60000000800 */
[----:B------:R-:W-:-:S02]  /*1a40*/  @P0 IADD3.X R7, R32, UR5, RZ, P1, !PT ;  /* 0x0000000520070c10 */ /* 0x000fc40008ffe4ff */
[----:B------:R-:W4:Y:S04]  /*1a50*/  LDL.LU R32, [R1] ;  /* 0x0000000001207983 */ /* 0x000f280000300800 */
[----:B------:R-:W4:Y:S04]  /*1a60*/  LDL R14, [R1+0x24] ;  /* 0x00002400010e7983 */ /* 0x000f280000100800 */
[----:B------:R1:W4:Y:S01]  /*1a70*/  @P0 LDG.E R29, desc[UR42][R6.64] ;  /* 0x0000002a061d0981 */ /* 0x000322000c1e1900 */
[----:B------:R-:W1:Y:S01]  /*1a80*/  S2R R36, SR_TID.X ;  /* 0x0000000000247919 */ /* 0x000e620000002100 */
[----:B------:R-:W-:-:S02]  /*1a90*/  SHF.R.S32.HI R3, RZ, 0x1f, R152 ;  /* 0x0000001fff037819 */ /* 0x000fc40000011498 */
[----:B------:R-:W-:-:S03]  /*1aa0*/  SHF.R.S32.HI R23, RZ, 0x1f, R22 ;  /* 0x0000001fff177819 */ /* 0x000fc60000011416 */
[-C--:B0-----:R-:W-:Y:S02]  /*1ab0*/  IMAD R0, R3, R4.reuse, RZ ;  /* 0x0000000403007224 */ /* 0x081fe400078e02ff */
[----:B------:R-:W-:-:S04]  /*1ac0*/  IMAD.WIDE.U32 R8, R152, R4, R22 ;  /* 0x0000000498087225 */ /* 0x000fc800078e0016 */
[C---:B------:R-:W-:Y:S02]  /*1ad0*/  IMAD R13, R152.reuse, R5, R0 ;  /* 0x00000005980d7224 */ /* 0x040fe400078e0200 */
[----:B------:R-:W-:Y:S01]  /*1ae0*/  IMAD.WIDE.U32 R10, R152, R4, R16 ;  /* 0x00000004980a7225 */ /* 0x000fe200078e0010 */
[----:B---3--:R-:W-:Y:S02]  /*1af0*/  ISETP.GE.AND P0, PT, R16, R37, PT ;  /* 0x000000251000720c */ /* 0x008fe40003f06270 */
[----:B------:R-:W-:Y:S01]  /*1b00*/  IADD3 R9, R9, R13, RZ ;  /* 0x0000000d09097210 */ /* 0x000fe20007ffe0ff */
[----:B-1----:R-:W-:Y:S02]  /*1b10*/  IMAD R3, R3, R64, RZ ;  /* 0x0000004003037224 */ /* 0x002fe400078e02ff */
[----:B------:R-:W-:Y:S01]  /*1b20*/  IMAD.IADD R11, R13, 0x1, R11 ;  /* 0x000000010d0b7824 */ /* 0x000fe200078e020b */
[----:B-----5:R-:W-:Y:S01]  /*1b30*/  SHF.R.S32.HI R13, RZ, 0x1f, R24 ;  /* 0x0000001fff0d7819 */ /* 0x020fe20000011418 */
[----:B------:R-:W-:Y:S01]  /*1b40*/  IMAD R15, R152, R65, R3 ;  /* 0x00000041980f7224 */ /* 0x000fe200078e0203 */
[----:B------:R-:W-:-:S03]  /*1b50*/  SEL R3, R37, RZ, P0 ;  /* 0x000000ff25037207 */ /* 0x000fc60000000000 */
[C---:B------:R-:W-:Y:S02]  /*1b60*/  IMAD R12, R13.reuse, R4, RZ ;  /* 0x000000040d0c7224 */ /* 0x040fe400078e02ff */
[----:B------:R-:W-:Y:S02]  /*1b70*/  IMAD R13, R13, R64, RZ ;  /* 0x000000400d0d7224 */ /* 0x000fe400078e02ff */
[----:B------:R-:W-:Y:S02]  /*1b80*/  VIADD R39, R36, 0xffffff80 ;  /* 0xffffff8024277836 */ /* 0x000fe40000000000 */
[----:B------:R-:W-:Y:S01]  /*1b90*/  IMAD.IADD R3, R16, 0x1, R3 ;  /* 0x0000000110037824 */ /* 0x000fe200078e0203 */
[----:B------:R-:W-:Y:S01]  /*1ba0*/  SHF.L.U64.HI R68, R4, 0x7, R5 ;  /* 0x0000000704447819 */ /* 0x000fe20000010205 */
[----:B------:R-:W-:Y:S01]  /*1bb0*/  IMAD.WIDE.U32 R20, R24, R4, R8 ;  /* 0x0000000418147225 */ /* 0x000fe200078e0008 */
[----:B------:R-:W-:-:S03]  /*1bc0*/  SHF.L.U64.HI R66, R64, 0x7, R65 ;  /* 0x0000000740427819 */ /* 0x000fc60000010241 */
[----:B------:R-:W-:Y:S01]  /*1bd0*/  IMAD.WIDE.U32 R52, R24, R4, R10 ;  /* 0x0000000418347225 */ /* 0x000fe200078e000a */
[----:B------:R-:W-:-:S03]  /*1be0*/  SHF.R.S32.HI R0, RZ, 0x1f, R3 ;  /* 0x0000001fff007819 */ /* 0x000fc60000011403 */
[----:B------:R-:W-:Y:S02]  /*1bf0*/  IMAD.SHL.U32 R67, R4, 0x80, RZ ;  /* 0x0000008004437824 */ /* 0x000fe400078e00ff */
[----:B------:R-:W-:Y:S02]  /*1c00*/  IMAD R13, R24, R65, R13 ;  /* 0x00000041180d7224 */ /* 0x000fe400078e020d */
[----:B------:R-:W-:Y:S01]  /*1c10*/  IMAD.WIDE.U32 R6, R152, R64, R16 ;  /* 0x0000004098067225 */ /* 0x000fe200078e0010 */
[----:B------:R-:W-:-:S03]  /*1c20*/  LEA.HI R0, R0, R3, RZ, 0x3 ;  /* 0x0000000300007211 */ /* 0x000fc600078f18ff */
[----:B------:R-:W-:Y:S02]  /*1c30*/  IMAD.IADD R7, R15, 0x1, R7 ;  /* 0x000000010f077824 */ /* 0x000fe400078e0207 */
[-C--:B------:R-:W-:Y:S01]  /*1c40*/  IMAD.WIDE.U32 R56, R24, R64.reuse, R6 ;  /* 0x0000004018387225 */ /* 0x080fe200078e0006 */
[----:B------:R-:W-:Y:S02]  /*1c50*/  SHF.R.S32.HI R7, RZ, 0x3, R0 ;  /* 0x00000003ff077819 */ /* 0x000fe40000011400 */
[----:B------:R-:W-:Y:S01]  /*1c60*/  LOP3.LUT R6, R0, 0xfffffff8, RZ, 0xc0, !PT ;  /* 0xfffffff800067812 */ /* 0x000fe200078ec0ff */
[----:B------:R-:W-:-:S04]  /*1c70*/  IMAD.WIDE.U32 R54, R152, R64, R22 ;  /* 0x0000004098367225 */ /* 0x000fc800078e0016 */
[----:B------:R-:W-:Y:S02]  /*1c80*/  IMAD.IADD R55, R55, 0x1, R15 ;  /* 0x0000000137377824 */ /* 0x000fe400078e020f */
[C---:B------:R-:W-:Y:S02]  /*1c90*/  IMAD R35, R24.reuse, R5, R12 ;  /* 0x0000000518237224 */ /* 0x040fe400078e020c */
[----:B------:R-:W-:Y:S01]  /*1ca0*/  IMAD.WIDE.U32 R54, R24, R64, R54 ;  /* 0x0000004018367225 */ /* 0x000fe200078e0036 */
[----:B------:R-:W-:-:S03]  /*1cb0*/  SHF.R.S32.HI R63, RZ, 0x1f, R34 ;  /* 0x0000001fff3f7819 */ /* 0x000fc60000011422 */
[----:B------:R-:W-:Y:S02]  /*1cc0*/  IMAD.IADD R70, R70, 0x1, R31 ;  /* 0x0000000146467824 */ /* 0x000fe400078e021f */
[----:B------:R-:W-:Y:S02]  /*1cd0*/  IMAD.IADD R58, R21, 0x1, R35 ;  /* 0x00000001153a7824 */ /* 0x000fe400078e0223 */
[----:B------:R-:W-:Y:S02]  /*1ce0*/  IMAD.SHL.U32 R64, R64, 0x80, RZ ;  /* 0x0000008040407824 */ /* 0x000fe400078e00ff */
[----:B------:R-:W-:Y:S02]  /*1cf0*/  IMAD.SHL.U32 R60, R37, 0x2, RZ ;  /* 0x00000002253c7824 */ /* 0x000fe400078e00ff */
[----:B------:R-:W-:Y:S02]  /*1d00*/  IMAD.IADD R35, R35, 0x1, R53 ;  /* 0x0000000123237824 */ /* 0x000fe400078e0235 */
[----:B------:R-:W-:Y:S01]  /*1d10*/  IMAD.IADD R31, R13, 0x1, R57 ;  /* 0x000000010d1f7824 */ /* 0x000fe200078e0239 */
[----:B--2---:R-:W-:-:S02]  /*1d20*/  SHF.L.U32 R69, R38, 0x6, RZ ;  /* 0x0000000626457819 */ /* 0x004fc400000006ff */
[----:B------:R-:W-:Y:S02]  /*1d30*/  LOP3.LUT P1, RZ, R38, 0x4, RZ, 0xc0, !PT ;  /* 0x0000000426ff7812 */ /* 0x000fe4000782c0ff */
[----:B------:R-:W-:Y:S02]  /*1d40*/  SHF.R.U32.HI R38, RZ, 0x7, R36 ;  /* 0x00000007ff267819 */ /* 0x000fe40000011624 */
[----:B------:R-:W-:Y:S02]  /*1d50*/  LOP3.LUT R69, R69, 0x1c0, RZ, 0xc0, !PT ;  /* 0x000001c045457812 */ /* 0x000fe400078ec0ff */
[----:B------:R-:W-:Y:S01]  /*1d60*/  SHF.R.S32.HI R36, RZ, 0x1f, R39 ;  /* 0x0000001fff247819 */ /* 0x000fe20000011427 */
[C---:B------:R-:W-:Y:S01]  /*1d70*/  VIADD R62, R38.reuse, 0x8 ;  /* 0x00000008263e7836 */ /* 0x040fe20000000000 */
[----:B------:R-:W-:Y:S01]  /*1d80*/  ISETP.NE.AND P6, PT, R38, 0x1, PT ;  /* 0x000000012600780c */ /* 0x000fe20003fc5270 */
[----:B------:R-:W-:Y:S01]  /*1d90*/  VIADD R38, R152, 0x60 ;  /* 0x0000006098267836 */ /* 0x000fe20000000000 */
[----:B------:R-:W-:-:S02]  /*1da0*/  SHF.R.U32.HI R65, RZ, 0x3, R69 ;  /* 0x00000003ff417819 */ /* 0x000fc40000011645 */
[C---:B------:R-:W-:Y:S02]  /*1db0*/  LOP3.LUT R4, R69.reuse, 0x18, R16, 0xf8, !PT ;  /* 0x0000001845047812 */ /* 0x040fe400078ef810 */
[----:B------:R-:W-:Y:S01]  /*1dc0*/  LEA.HI R36, R36, R39, RZ, 0x5 ;  /* 0x0000002724247211 */ /* 0x000fe200078f28ff */
[----:B------:R-:W-:Y:S01]  /*1dd0*/  IMAD.SHL.U32 R38, R38, 0x40, RZ ;  /* 0x0000004026267824 */ /* 0x000fe200078e00ff */
[----:B------:R-:W-:Y:S02]  /*1de0*/  LOP3.LUT R4, R4, R65, RZ, 0x3c, !PT ;  /* 0x0000004104047212 */ /* 0x000fe400078e3cff */
[----:B------:R-:W-:Y:S02]  /*1df0*/  SHF.R.S32.HI R36, RZ, 0x5, R36 ;  /* 0x00000005ff247819 */ /* 0x000fe40000011424 */
[----:B------:R-:W-:Y:S02]  /*1e00*/  LOP3.LUT R38, R38, 0x1c0, RZ, 0xc0, !PT ;  /* 0x000001c026267812 */ /* 0x000fe400078ec0ff */
[----:B----4-:R-:W-:Y:S01]  /*1e10*/  LOP3.LUT R32, R32, 0xfffffffd, RZ, 0xc0, !PT ;  /* 0xfffffffd20207812 */ /* 0x010fe200078ec0ff */
[----:B------:R-:W-:Y:S01]  /*1e20*/  IMAD R59, R36, 0x200, R4 ;  /* 0x00000200243b7824 */ /* 0x000fe200078e0204 */
[----:B------:R-:W-:-:S02]  /*1e30*/  LOP3.LUT R4, R69, 0x38, R0, 0xf8, !PT ;  /* 0x0000003845047812 */ /* 0x000fc400078ef800 */
[----:B------:R-:W-:Y:S02]  /*1e40*/  @P1 LOP3.LUT R32, R32, 0x2, RZ, 0xfc, !PT ;  /* 0x0000000220201812 */ /* 0x000fe400078efcff */
[----:B------:R-:W-:Y:S01]  /*1e50*/  LOP3.LUT R0, R38, 0x38, R0, 0xf8, !PT ;  /* 0x0000003826007812 */ /* 0x000fe200078ef800 */
[----:B------:R-:W-:Y:S01]  /*1e60*/  VIADD R38, R152, 0x60 ;  /* 0x0000006098267836 */ /* 0x000fe20000000000 */
[----:B------:R-:W-:Y:S05]  /*1e70*/  @!P6 WARPSYNC.ALL ;  /* 0x000000000000e948 */ /* 0x000fea0003800000 */
[----:B------:R0:W-:Y:S01]  /*1e80*/  STL [R1], R32 ;  /* 0x0000002001007387 */ /* 0x0001e20000100800 */
[----:B------:R-:W-:Y:S01]  /*1e90*/  SHF.L.U32 R38, R38, 0x6, RZ ;  /* 0x0000000626267819 */ /* 0x000fe200000006ff */
[----:B------:R-:W-:-:S03]  /*1ea0*/  ULDC UR4, c[0x0][0x2f4] ;  /* 0x0000bd0000047ab9 */ /* 0x000fc60000000800 */
[----:B------:R-:W-:Y:S02]  /*1eb0*/  LOP3.LUT R38, R38, 0x1c0, RZ, 0xc0, !PT ;  /* 0x000001c026267812 */ /* 0x000fe400078ec0ff */
[----:B0-----:R-:W-:-:S04]  /*1ec0*/  SHF.R.S32.HI R32, RZ, 0x1f, R39 ;  /* 0x0000001fff207819 */ /* 0x001fc80000011427 */
[----:B------:R-:W-:Y:S02]  /*1ed0*/  LEA.HI R32, R32, R39, RZ, 0x2 ;  /* 0x0000002720207211 */ /* 0x000fe400078f10ff */
[----:B------:R-:W-:Y:S02]  /*1ee0*/  SHF.R.U32.HI R38, RZ, 0x3, R38 ;  /* 0x00000003ff267819 */ /* 0x000fe40000011626 */
[----:B------:R-:W-:Y:S02]  /*1ef0*/  LOP3.LUT R32, R32, 0xfffffffc, RZ, 0xc0, !PT ;  /* 0xfffffffc20207812 */ /* 0x000fe400078ec0ff */
[----:B------:R-:W-:Y:S02]  /*1f00*/  LOP3.LUT R3, R4, R65, RZ, 0x3c, !PT ;  /* 0x0000004104037212 */ /* 0x000fe400078e3cff */
[----:B------:R-:W-:Y:S02]  /*1f10*/  IADD3 R32, R39, -R32, RZ ;  /* 0x8000002027207210 */ /* 0x000fe40007ffe0ff */
[----:B------:R-:W-:Y:S01]  /*1f20*/  LOP3.LUT R0, R0, R38, RZ, 0x3c, !PT ;  /* 0x0000002600007212 */ /* 0x000fe200078e3cff */
[----:B------:R-:W-:Y:S01]  /*1f30*/  IMAD R3, R36, 0x200, R3 ;  /* 0x0000020024037824 */ /* 0x000fe200078e0203 */
[----:B------:R-:W-:Y:S01]  /*1f40*/  @!P6 BAR.SYNC.DEFER_BLOCKING 0x9, 0x100 ;  /* 0x024400000000eb1d */ /* 0x000fe20000010000 */
[----:B------:R-:W-:Y:S01]  /*1f50*/  IMAD R61, R32, 0x60, R152 ;  /* 0x00000060203d7824 */ /* 0x000fe200078e0298 */
[----:B------:R-:W-:Y:S01]  /*1f60*/  IADD3 R32, R55, R13, RZ ;  /* 0x0000000d37207210 */ /* 0x000fe20007ffe0ff */
[----:B------:R-:W-:Y:S01]  /*1f70*/  IMAD.IADD R0, R14, 0x1, R0 ;  /* 0x000000010e007824 */ /* 0x000fe200078e0200 */
[----:B------:R-:W-:-:S02]  /*1f80*/  ISETP.GE.AND P1, PT, R16, UR4, PT ;  /* 0x0000000410007c0c */ /* 0x000fc4000bf26270 */
[----:B------:R-:W-:Y:S02]  /*1f90*/  ISETP.GE.AND P2, PT, R2, UR4, PT ;  /* 0x0000000402007c0c */ /* 0x000fe4000bf46270 */
[----:B------:R-:W-:Y:S02]  /*1fa0*/  SHF.R.S32.HI R5, RZ, 0x1f, R29 ;  /* 0x0000001fff057819 */ /* 0x000fe4000001141d */
[----:B------:R-:W-:-:S09]  /*1fb0*/  SHF.R.S32.HI R4, RZ, 0x1f, R6 ;  /* 0x0000001fff047819 */ /* 0x000fd20000011406 */
.L_x_538:
[----:B--2---:R-:W2:Y:S01]  /*1fc0*/  LDL R38, [R1+0x1c] ;  /* 0x00001c0001267983 */ /* 0x004ea20000100800 */
[----:B------:R-:W0:Y:S03]  /*1fd0*/  LDC R75, c[0x0][0x430] ;  /* 0x00010c00ff4b7b82 */ /* 0x000e260000000800 */
[----:B----4-:R-:W3:Y:S01]  /*1fe0*/  LDL.LU R37, [R1] ;  /* 0x0000000001257983 */ /* 0x010ee20000300800 */
[----:B------:R-:W-:Y:S02]  /*1ff0*/  VIADD R27, R27, 0xffffffff ;  /* 0xffffffff1b1b7836 */ /* 0x000fe40000000000 */
[----:B------:R-:W-:Y:S02]  /*2000*/  IMAD.MOV.U32 R74, RZ, RZ, RZ ;  /* 0x000000ffff4a7224 */ /* 0x000fe400078e00ff */
[----:B------:R-:W-:Y:S01]  /*2010*/  IMAD R9, R27, 0x80, R61 ;  /* 0x000000801b097824 */ /* 0x000fe200078e023d */
[----:B------:R-:W1:Y:S04]  /*2020*/  LDC R80, c[0x0][0x3f4] ;  /* 0x0000fd00ff507b82 */ /* 0x000e680000000800 */
[----:B------:R-:W-:-:S02]  /*2030*/  ISETP.GE.AND P3, PT, R9, R30, PT ;  /* 0x0000001e0900720c */ /* 0x000fc40003f66270 */
[----:B------:R-:W-:Y:S02]  /*2040*/  IADD3 R36, R70, R9, RZ ;  /* 0x0000000946247210 */ /* 0x000fe40007ffe0ff */
[----:B------:R-:W-:-:S03]  /*2050*/  ISETP.GT.OR P3, PT, R61, 0x7f, P3 ;  /* 0x0000007f3d00780c */ /* 0x000fc60001f64670 */
[----:B------:R-:W-:Y:S01]  /*2060*/  IMAD.MOV.U32 R12, RZ, RZ, R36 ;  /* 0x000000ffff0c7224 */ /* 0x000fe200078e0024 */
[----:B0-----:R-:W-:-:S09]  /*2070*/  ISETP.NE.AND P4, PT, R75, 0x1, PT ;  /* 0x000000014b00780c */ /* 0x001fd20003f85270 */
[----:B------:R-:W0:Y:S08]  /*2080*/  @!P3 LDC.64 R10, c[0x0][0x428] ;  /* 0x00010a00ff0abb82 */ /* 0x000e300000000a00 */
[----:B------:R-:W4:Y:S08]  /*2090*/  @P4 LDC R13, c[0x0][0x434] ;  /* 0x00010d00ff0d4b82 */ /* 0x000f300000000800 */
[----:B------:R-:W1:Y:S08]  /*20a0*/  @P4 LDC R14, c[0x0][0x438] ;  /* 0x00010e00ff0e4b82 */ /* 0x000e700000000800 */
[----:B------:R-:W0:Y:S01]  /*20b0*/  @!P3 LDC.64 R8, c[0x0][0x418] ;  /* 0x00010600ff08bb82 */ /* 0x000e220000000a00 */
[----:B----4-:R-:W-:-:S05]  /*20c0*/  @P4 IMAD.HI.U32 R13, R36, R13, RZ ;  /* 0x0000000d240d4227 */ /* 0x010fca00078e00ff */
[----:B-1----:R-:W-:Y:S01]  /*20d0*/  @P4 SHF.R.U32.HI R12, RZ, R14, R13 ;  /* 0x0000000eff0c4219 */ /* 0x002fe2000001160d */
[----:B0-----:R-:W-:-:S03]  /*20e0*/  @!P3 IMAD R14, R5, R10, RZ ;  /* 0x0000000a050eb224 */ /* 0x001fc600078e02ff */
[----:B------:R-:W-:Y:S01]  /*20f0*/  @!P3 SHF.R.S32.HI R13, RZ, 0x1f, R12 ;  /* 0x0000001fff0db819 */ /* 0x000fe2000001140c */
[C---:B------:R-:W-:Y:S02]  /*2100*/  @!P3 IMAD R15, R29.reuse, R11, R14 ;  /* 0x0000000b1d0fb224 */ /* 0x040fe400078e020e */
[----:B------:R-:W-:-:S04]  /*2110*/  @!P3 IMAD.WIDE.U32 R10, R29, R10, R12 ;  /* 0x0000000a1d0ab225 */ /* 0x000fc800078e000c */
[----:B------:R-:W-:Y:S01]  /*2120*/  @!P3 IMAD.IADD R11, R11, 0x1, R15 ;  /* 0x000000010b0bb824 */ /* 0x000fe200078e020f */
[----:B------:R-:W-:-:S04]  /*2130*/  @!P3 LEA R8, P4, R10, R8, 0x2 ;  /* 0x000000080a08b211 */ /* 0x000fc800078810ff */
[----:B------:R-:W-:-:S05]  /*2140*/  @!P3 LEA.HI.X R9, R10, R9, R11, 0x2, P4 ;  /* 0x000000090a09b211 */ /* 0x000fca00020f140b */
[----:B------:R0:W5:Y:S01]  /*2150*/  @!P3 LDG.E R74, desc[UR42][R8.64] ;  /* 0x0000002a084ab981 */ /* 0x000162000c1e1900 */
[----:B------:R-:W-:Y:S01]  /*2160*/  ISETP.GT.AND P3, PT, R27, R28, PT ;  /* 0x0000001c1b00720c */ /* 0x000fe20003f64270 */
[----:B------:R-:W-:Y:S01]  /*2170*/  IMAD R73, R19, 0x2000, R59 ;  /* 0x0000200013497824 */ /* 0x000fe200078e023b */
[----:B------:R-:W-:Y:S01]  /*2180*/  IADD3 R10, -R12, RZ, RZ ;  /* 0x000000ff0c0a7210 */ /* 0x000fe20007ffe1ff */
[----:B------:R-:W-:Y:S05]  /*2190*/  YIELD ;  /* 0x0000000000007946 */ /* 0x000fea0003800000 */
[----:B------:R-:W-:Y:S01]  /*21a0*/  VIADD R11, R73, 0x20 ;  /* 0x00000020490b7836 */ /* 0x000fe20000000000 */
[----:B------:R-:W-:Y:S01]  /*21b0*/  BSSY B0, `(.L_x_483) ;  /* 0x0000301000007945 */ /* 0x000fe20003800000 */
[----:B------:R-:W-:Y:S01]  /*21c0*/  IMAD R75, R75, R10, R36 ;  /* 0x0000000a4b4b7224 */ /* 0x000fe200078e0224 */
[----:B--2---:R-:W-:-:S02]  /*21d0*/  LOP3.LUT P5, RZ, R38, 0x4, RZ, 0xc0, !PT ;  /* 0x0000000426ff7812 */ /* 0x004fc400078ac0ff */
[----:B---3--:R-:W-:-:S04]  /*21e0*/  LOP3.LUT R37, R37, 0xfffffffe, RZ, 0xc0, !PT ;  /* 0xfffffffe25257812 */ /* 0x008fc800078ec0ff */
[----:B------:R-:W-:Y:S02]  /*21f0*/  @P3 LOP3.LUT R37, R37, 0x1, RZ, 0xfc, !PT ;  /* 0x0000000125253812 */ /* 0x000fe400078efcff */
[----:B------:R-:W-:-:S03]  /*2200*/  ISETP.GE.AND P3, PT, R80, 0x1, PT ;  /* 0x000000015000780c */ /* 0x000fc60003f66270 */
[----:B------:R0:W-:Y:S02]  /*2210*/  STL [R1], R37 ;  /* 0x0000002501007387 */ /* 0x0001e40000100800 */
[C---:B------:R-:W-:Y:S02]  /*2220*/  @P5 VIADD R11, R73.reuse, 0xffffffe0 ;  /* 0xffffffe0490b5836 */ /* 0x040fe40000000000 */
[--C-:B------:R-:W-:Y:S02]  /*2230*/  IMAD R73, R73, 0x2, R26.reuse ;  /* 0x0000000249497824 */ /* 0x100fe400078e021a */
[----:B------:R-:W-:-:S04]  /*2240*/  IMAD R72, R11, 0x2, R26 ;  /* 0x000000020b487824 */ /* 0x000fc800078e021a */
[----:B0-----:R-:W-:Y:S05]  /*2250*/  @!P3 BRA `(.L_x_484) ;  /* 0x0000002800c4b947 */ /* 0x001fea0003800000 */
[----:B------:R-:W-:Y:S01]  /*2260*/  SHF.R.S32.HI R76, RZ, 0x1f, R75 ;  /* 0x0000001fff4c7819 */ /* 0x000fe2000001144b */
[----:B------:R-:W-:Y:S01]  /*2270*/  ULDC.64 UR4, c[0x0][0x300] ;  /* 0x0000c00000047ab9 */ /* 0x000fe20000000a00 */
[----:B-----5:R-:W-:Y:S01]  /*2280*/  SHF.R.S32.HI R77, RZ, 0x1f, R74 ;  /* 0x0000001fff4d7819 */ /* 0x020fe2000001144a */
[----:B------:R-:W-:-:S04]  /*2290*/  IMAD.WIDE.U32 R8, R75, UR4, RZ ;  /* 0x000000044b087c25 */ /* 0x000fc8000f8e00ff */
[----:B------:R-:W-:Y:S02]  /*22a0*/  IMAD R10, R76, UR4, RZ ;  /* 0x000000044c0a7c24 */ /* 0x000fe4000f8e02ff */
[----:B------:R-:W-:Y:S02]  /*22b0*/  IMAD R12, R68, R27, RZ ;  /* 0x0000001b440c7224 */ /* 0x000fe400078e02ff */
[----:B------:R-:W-:Y:S01]  /*22c0*/  IMAD R11, R75, UR5, R10 ;  /* 0x000000054b0b7c24 */ /* 0x000fe2000f8e020a */
[----:B------:R-:W-:Y:S01]  /*22d0*/  ULDC.64 UR4, c[0x0][0x310] ;  /* 0x0000c40000047ab9 */ /* 0x000fe20000000a00 */
[----:B------:R-:W-:Y:S01]  /*22e0*/  SHF.R.S32.HI R10, RZ, 0x1f, R27 ;  /* 0x0000001fff0a7819 */ /* 0x000fe2000001141b */
[----:B------:R-:W-:Y:S02]  /*22f0*/  IMAD R13, R77, UR4, RZ ;  /* 0x000000044d0d7c24 */ /* 0x000fe4000f8e02ff */
[----:B------:R-:W-:Y:S01]  /*2300*/  IADD3 R9, R9, R11, RZ ;  /* 0x0000000b09097210 */ /* 0x000fe20007ffe0ff */
[----:B------:R-:W-:-:S02]  /*2310*/  IMAD R78, R27, -0x80, R30 ;  /* 0xffffff801b4e7824 */ /* 0x000fc400078e021e */
[C---:B------:R-:W-:Y:S02]  /*2320*/  IMAD R13, R74.reuse, UR5, R13 ;  /* 0x000000054a0d7c24 */ /* 0x040fe4000f8e020d */
[----:B------:R-:W-:Y:S01]  /*2330*/  IMAD.WIDE.U32 R8, R74, UR4, R8 ;  /* 0x000000044a087c25 */ /* 0x000fe2000f8e0008 */
[----:B------:R-:W-:Y:S01]  /*2340*/  ULDC.64 UR4, c[0x0][0x308] ;  /* 0x0000c20000047ab9 */ /* 0x000fe20000000a00 */
[----:B------:R-:W-:Y:S02]  /*2350*/  VIMNMX R78, R78, 0x80, PT ;  /* 0x000000804e4e7848 */ /* 0x000fe40003fe0100 */
[----:B------:R-:W-:Y:S02]  /*2360*/  IMAD R11, R63, UR4, RZ ;  /* 0x000000043f0b7c24 */ /* 0x000fe4000f8e02ff */
[----:B------:R-:W-:Y:S02]  /*2370*/  IMAD.IADD R9, R9, 0x1, R13 ;  /* 0x0000000109097824 */ /* 0x000fe400078e020d */
[----:B------:R-:W-:-:S02]  /*2380*/  IMAD R11, R34, UR5, R11 ;  /* 0x00000005220b7c24 */ /* 0x000fc4000f8e020b */
[----:B------:R-:W-:Y:S01]  /*2390*/  IMAD.WIDE.U32 R8, R34, UR4, R8 ;  /* 0x0000000422087c25 */ /* 0x000fe2000f8e0008 */
[----:B------:R-:W-:-:S03]  /*23a0*/  ULDC.64 UR4, c[0x0][0x2e8] ;  /* 0x0000ba0000047ab9 */ /* 0x000fc60000000a00 */
[----:B------:R-:W-:Y:S01]  /*23b0*/  IMAD.IADD R85, R9, 0x1, R11 ;  /* 0x0000000109557824 */ /* 0x000fe200078e020b */
[----:B------:R-:W-:Y:S01]  /*23c0*/  LEA R84, P3, R8, UR4, 0x1 ;  /* 0x0000000408547c11 */ /* 0x000fe2000f8608ff */
[----:B------:R-:W-:Y:S01]  /*23d0*/  ULDC.U8 UR4, c[0x0][0x410] ;  /* 0x0001040000047ab9 */ /* 0x000fe20000000000 */
[----:B------:R-:W-:Y:S02]  /*23e0*/  IMAD R13, R66, R27, RZ ;  /* 0x0000001b420d7224 */ /* 0x000fe400078e02ff */
[----:B------:R-:W-:Y:S01]  /*23f0*/  LEA.HI.X R85, R8, UR5, R85, 0x1, P3 ;  /* 0x0000000508557c11 */ /* 0x000fe200098f0c55 */
[C---:B------:R-:W-:Y:S01]  /*2400*/  IMAD R79, R10.reuse, R67, R12 ;  /* 0x000000430a4f7224 */ /* 0x040fe200078e020c */
[----:B------:R-:W-:Y:S01]  /*2410*/  ISETP.NE.AND P3, PT, RZ, UR4, PT ;  /* 0x00000004ff007c0c */ /* 0x000fe2000bf65270 */
[----:B------:R-:W-:Y:S02]  /*2420*/  IMAD R13, R10, R64, R13 ;  /* 0x000000400a0d7224 */ /* 0x000fe400078e020d */
[----:B------:R-:W-:-:S04]  /*2430*/  IMAD.WIDE.U32 R10, R67, R27, RZ ;  /* 0x0000001b430a7225 */ /* 0x000fc800078e00ff */
[----:B------:R-:W-:-:S04]  /*2440*/  IMAD.WIDE.U32 R8, R64, R27, RZ ;  /* 0x0000001b40087225 */ /* 0x000fc800078e00ff */
[----:B------:R-:W-:Y:S02]  /*2450*/  IMAD.IADD R79, R11, 0x1, R79 ;  /* 0x000000010b4f7824 */ /* 0x000fe400078e024f */
[----:B------:R-:W-:Y:S01]  /*2460*/  IMAD.IADD R71, R9, 0x1, R13 ;  /* 0x0000000109477824 */ /* 0x000fe200078e020d */
[----:B------:R-:W-:Y:S06]  /*2470*/  @!P3 BRA `(.L_x_485) ;  /* 0x0000001000f0b947 */ /* 0x000fec0003800000 */
[----:B------:R-:W-:Y:S01]  /*2480*/  ISETP.GE.AND P3, PT, R152, R78, PT ;  /* 0x0000004e9800720c */ /* 0x000fe20003f66270 */
[----:B------:R-:W-:Y:S01]  /*2490*/  BSSY B1, `(.L_x_486) ;  /* 0x000001e000017945 */ /* 0x000fe20003800000 */
[----:B------:R-:W-:Y:S02]  /*24a0*/  CS2R R36, SRZ ;  /* 0x0000000000247805 */ /* 0x000fe4000001ff00 */
[----:B------:R-:W-:Y:S02]  /*24b0*/  CS2R R44, SRZ ;  /* 0x00000000002c7805 */ /* 0x000fe4000001ff00 */
[----:B------:R-:W-:Y:S02]  /*24c0*/  CS2R R48, SRZ ;  /* 0x0000000000307805 */ /* 0x000fe4000001ff00 */
[----:B------:R-:W-:Y:S02]  /*24d0*/  CS2R R46, SRZ ;  /* 0x00000000002e7805 */ /* 0x000fe4000001ff00 */
[----:B------:R-:W-:-:S02]  /*24e0*/  CS2R R40, SRZ ;  /* 0x0000000000287805 */ /* 0x000fc4000001ff00 */
[----:B------:R-:W-:Y:S02]  /*24f0*/  CS2R R38, SRZ ;  /* 0x0000000000267805 */ /* 0x000fe4000001ff00 */
[----:B------:R-:W-:Y:S02]  /*2500*/  CS2R R42, SRZ ;  /* 0x00000000002a7805 */ /* 0x000fe4000001ff00 */
[----:B------:R-:W-:Y:S01]  /*2510*/  CS2R R50, SRZ ;  /* 0x0000000000327805 */ /* 0x000fe2000001ff00 */
[----:B------:R-:W-:Y:S06]  /*2520*/  @P3 BRA `(.L_x_487) ;  /* 0x0000000000503947 */ /* 0x000fec0003800000 */
[----:B------:R-:W-:Y:S01]  /*2530*/  IADD3 R13, P4, R20, R10, RZ ;  /* 0x0000000a140d7210 */ /* 0x000fe20007f9e0ff */
[----:B------:R-:W-:Y:S01]  /*2540*/  ULDC.64 UR4, c[0x0][0x3e8] ;  /* 0x0000fa0000047ab9 */ /* 0x000fe20000000a00 */
[----:B------:R-:W-:Y:S02]  /*2550*/  CS2R R48, SRZ ;  /* 0x0000000000307805 */ /* 0x000fe4000001ff00 */
[----:B------:R-:W-:Y:S02]  /*2560*/  CS2R R50, SRZ ;  /* 0x0000000000327805 */ /* 0x000fe4000001ff00 */
[----:B------:R-:W-:Y:S02]  /*2570*/  IADD3.X R14, R79, R58, RZ, P4, !PT ;  /* 0x0000003a4f0e7210 */ /* 0x000fe400027fe4ff */
[----:B------:R-:W-:-:S05]  /*2580*/  IADD3 R15, P4, R54, R8, RZ ;  /* 0x00000008360f7210 */ /* 0x000fca0007f9e0ff */
[----:B------:R-:W-:Y:S01]  /*2590*/  IMAD.X R44, R71, 0x1, R32, P4 ;  /* 0x00000001472c7824 */ /* 0x000fe200020e0620 */
[----:B------:R-:W-:-:S04]  /*25a0*/  LEA R12, P4, R13, UR4, 0x1 ;  /* 0x000000040d0c7c11 */ /* 0x000fc8000f8808ff */
[----:B------:R-:W-:Y:S01]  /*25b0*/  LEA.HI.X R13, R13, UR5, R14, 0x1, P4 ;  /* 0x000000050d0d7c11 */ /* 0x000fe2000a0f0c0e */
[----:B------:R-:W-:Y:S02]  /*25c0*/  ULDC.64 UR4, c[0x0][0x400] ;  /* 0x0001000000047ab9 */ /* 0x000fe40000000a00 */
[----:B------:R-:W-:-:S04]  /*25d0*/  LEA R14, P4, R15, UR4, 0x1 ;  /* 0x000000040f0e7c11 */ /* 0x000fc8000f8808ff */
[----:B------:R-:W-:Y:S02]  /*25e0*/  LEA.HI.X R15, R15, UR5, R44, 0x1, P4 ;  /* 0x000000050f0f7c11 */ /* 0x000fe4000a0f0c2c */
[----:B------:R-:W-:Y:S02]  /*25f0*/  ISETP.GE.AND P4, PT, R22, R80, PT ;  /* 0x000000501600720c */ /* 0x000fe40003f86270 */
[----:B------:R-:W-:Y:S02]  /*2600*/  CS2R R44, SRZ ;  /* 0x00000000002c7805 */ /* 0x000fe4000001ff00 */
[----:B------:R-:W-:-:S09]  /*2610*/  CS2R R46, SRZ ;  /* 0x00000000002e7805 */ /* 0x000fd2000001ff00 */
[----:B------:R0:W5:Y:S04]  /*2620*/  @!P4 LDG.E.64 R48, desc[UR42][R12.64] ;  /* 0x0000002a0c30c981 */ /* 0x000168000c1e1b00 */
[----:B------:R0:W5:Y:S01]  /*2630*/  @!P4 LDG.E.64 R50, desc[UR42][R14.64] ;  /* 0x0000002a0e32c981 */ /* 0x000162000c1e1b00 */
[----:B------:R-:W-:-:S13]  /*2640*/  ISETP.GE.AND P4, PT, R156, R80, PT ;  /* 0x000000509c00720c */ /* 0x000fda0003f86270 */
[----:B------:R0:W5:Y:S04]  /*2650*/  @!P4 LDG.E.64 R44, desc[UR42][R12.64+0x20] ;  /* 0x0000202a0c2cc981 */ /* 0x000168000c1e1b00 */
[----:B------:R0:W5:Y:S02]  /*2660*/  @!P4 LDG.E.64 R46, desc[UR42][R14.64+0x20] ;  /* 0x0000202a0e2ec981 */ /* 0x000164000c1e1b00 */
.L_x_487:
[----:B------:R-:W-:Y:S05]  /*2670*/  BSYNC B1 ;  /* 0x0000000000017941 */ /* 0x000fea0003800000 */
.L_x_486:
[----:B0-----:R-:W-:Y:S01]  /*2680*/  VIADD R12, R152, 0x60 ;  /* 0x00000060980c7836 */ /* 0x001fe20000000000 */
[----:B------:R-:W-:Y:S01]  /*2690*/  BSSY B1, `(.L_x_488) ;  /* 0x0000021000017945 */ /* 0x000fe20003800000 */
[----:B-----5:R-:W-:Y:S02]  /*26a0*/  IMAD.MOV.U32 R81, RZ, RZ, R44 ;  /* 0x000000ffff517224 */ /* 0x020fe400078e002c */
[----:B------:R-:W-:Y:S01]  /*26b0*/  IMAD.MOV.U32 R82, RZ, RZ, R45 ;  /* 0x000000ffff527224 */ /* 0x000fe200078e002d */
[----:B------:R-:W-:-:S13]  /*26c0*/  ISETP.GE.AND P4, PT, R12, R78, PT ;  /* 0x0000004e0c00720c */ /* 0x000fda0003f86270 */
[----:B------:R-:W-:Y:S05]  /*26d0*/  @P4 BRA `(.L_x_489) ;  /* 0x0000000000704947 */ /* 0x000fea0003800000 */
[----:B------:R-:W0:Y:S01]  /*26e0*/  LDC.64 R12, c[0x0][0x3f8] ;  /* 0x0000fe00ff0c7b82 */ /* 0x000e220000000a00 */
[----:B------:R-:W-:Y:S01]  /*26f0*/  MOV R11, R79 ;  /* 0x0000004f000b7202 */ /* 0x000fe20000000f00 */
[----:B------:R-:W-:Y:S01]  /*2700*/  ULDC.64 UR4, c[0x0][0x3e8] ;  /* 0x0000fa0000047ab9 */ /* 0x000fe20000000a00 */
[----:B------:R-:W-:Y:S02]  /*2710*/  CS2R R40, SRZ ;  /* 0x0000000000287805 */ /* 0x000fe4000001ff00 */
[----:B------:R-:W-:Y:S01]  /*2720*/  CS2R R42, SRZ ;  /* 0x00000000002a7805 */ /* 0x000fe2000001ff00 */
[----:B0-----:R-:W-:-:S04]  /*2730*/  IMAD.WIDE.U32 R10, R12, 0x60, R10 ;  /* 0x000000600c0a7825 */ /* 0x001fc800078e000a */
[----:B------:R-:W-:Y:S01]  /*2740*/  IMAD R9, R13, 0x60, RZ ;  /* 0x000000600d097824 */ /* 0x000fe200078e02ff */
[----:B------:R-:W-:-:S04]  /*2750*/  IADD3 R13, P5, R20, R10, RZ ;  /* 0x0000000a140d7210 */ /* 0x000fc80007fbe0ff */
[----:B------:R-:W-:Y:S01]  /*2760*/  IADD3.X R14, R58, R11, R9, P5, !PT ;  /* 0x0000000b3a0e7210 */ /* 0x000fe20002ffe409 */
[----:B------:R-:W-:Y:S01]  /*2770*/  IMAD.MOV.U32 R9, RZ, RZ, R71 ;  /* 0x000000ffff097224 */ /* 0x000fe200078e0047 */
[----:B------:R-:W0:Y:S02]  /*2780*/  LDC.64 R10, c[0x0][0x408] ;  /* 0x00010200ff0a7b82 */ /* 0x000e240000000a00 */
[----:B0-----:R-:W-:-:S04]  /*2790*/  IMAD.WIDE.U32 R8, R10, 0x60, R8 ;  /* 0x000000600a087825 */ /* 0x001fc800078e0008 */
[----:B------:R-:W-:Y:S01]  /*27a0*/  IMAD R15, R11, 0x60, RZ ;  /* 0x000000600b0f7824 */ /* 0x000fe200078e02ff */
[----:B------:R-:W-:-:S04]  /*27b0*/  IADD3 R11, P5, R54, R8, RZ ;  /* 0x00000008360b7210 */ /* 0x000fc80007fbe0ff */
[----:B------:R-:W-:Y:S02]  /*27c0*/  IADD3.X R12, R32, R9, R15, P5, !PT ;  /* 0x00000009200c7210 */ /* 0x000fe40002ffe40f */
        /* <DEDUP_REMOVED lines=13> */
.L_x_489:
[----:B------:R-:W-:Y:S05]  /*28a0*/  BSYNC B1 ;  /* 0x0000000000017941 */ /* 0x000fea0003800000 */
.L_x_488:
[----:B0-----:R-:W-:Y:S01]  /*28b0*/  IMAD.MOV.U32 R8, RZ, RZ, R48 ;  /* 0x000000ffff087224 */ /* 0x001fe200078e0030 */
[----:B------:R-:W-:Y:S01]  /*28c0*/  UISETP.NE.AND UP0, UPT, UR39, 0x3, UPT ;  /* 0x000000032700788c */ /* 0x000fe2000bf05270 */
[----:B------:R-:W-:Y:S01]  /*28d0*/  IMAD.MOV.U32 R9, RZ, RZ, R49 ;  /* 0x000000ffff097224 */ /* 0x000fe200078e0031 */
[----:B------:R-:W-:Y:S01]  /*28e0*/  PRMT R89, R82, 0x5410, R81 ;  /* 0x0000541052597816 */ /* 0x000fe20000000051 */
[----:B------:R-:W-:Y:S02]  /*28f0*/  IMAD.MOV.U32 R10, RZ, RZ, R50 ;  /* 0x000000ffff0a7224 */ /* 0x000fe400078e0032 */
[----:B------:R-:W-:Y:S01]  /*2900*/  IMAD.MOV.U32 R11, RZ, RZ, R51 ;  /* 0x000000ffff0b7224 */ /* 0x000fe200078e0033 */
[----:B------:R-:W-:Y:S01]  /*2910*/  PRMT R91, R8, 0x5410, R9 ;  /* 0x00005410085b7816 */ /* 0x000fe20000000009 */
[----:B------:R-:W-:Y:S01]  /*2920*/  IMAD.MOV.U32 R8, RZ, RZ, R46 ;  /* 0x000000ffff087224 */ /* 0x000fe200078e002e */
[----:B------:R-:W-:Y:S02]  /*2930*/  MOV R9, R47 ;  /* 0x0000002f00097202 */ /* 0x000fe40000000f00 */
[----:B------:R-:W-:-:S02]  /*2940*/  PLOP3.LUT P5, PT, PT, PT, UP0, 0x80, 0x0 ;  /* 0x000000000000781c */ /* 0x000fc40003faf008 */
[----:B------:R-:W-:Y:S01]  /*2950*/  PRMT R90, R9, 0x5410, R8 ;  /* 0x00005410095a7816 */ /* 0x000fe20000000008 */
[----:B-----5:R-:W-:Y:S01]  /*2960*/  IMAD.MOV.U32 R8, RZ, RZ, R36 ;  /* 0x000000ffff087224 */ /* 0x020fe200078e0024 */
[----:B------:R-:W-:Y:S01]  /*2970*/  PRMT R93, R10, 0x5410, R11 ;  /* 0x000054100a5d7816 */ /* 0x000fe2000000000b */
[----:B------:R-:W-:Y:S01]  /*2980*/  IMAD.MOV.U32 R9, RZ, RZ, R37 ;  /* 0x000000ffff097224 */ /* 0x000fe200078e0025 */
[----:B------:R-:W-:Y:S01]  /*2990*/  MOV R10, R40 ;  /* 0x00000028000a7202 */ /* 0x000fe20000000f00 */
[----:B------:R-:W-:-:S03]  /*29a0*/  IMAD.MOV.U32 R11, RZ, RZ, R41 ;  /* 0x000000ffff0b7224 */ /* 0x000fc600078e0029 */
[----:B------:R-:W-:Y:S01]  /*29b0*/  PRMT R82, R8, 0x5410, R9 ;  /* 0x0000541008527816 */ /* 0x000fe20000000009 */
[----:B------:R-:W-:Y:S01]  /*29c0*/  IMAD.MOV.U32 R8, RZ, RZ, R38 ;  /* 0x000000ffff087224 */ /* 0x000fe200078e0026 */
[----:B------:R-:W-:Y:S01]  /*29d0*/  PRMT R86, R10, 0x5410, R11 ;  /* 0x000054100a567816 */ /* 0x000fe2000000000b */
[----:B------:R-:W-:Y:S01]  /*29e0*/  IMAD.MOV.U32 R9, RZ, RZ, R39 ;  /* 0x000000ffff097224 */ /* 0x000fe200078e0027 */
[----:B------:R-:W-:Y:S01]  /*29f0*/  MOV R11, R43 ;  /* 0x0000002b000b7202 */ /* 0x000fe20000000f00 */
[----:B------:R-:W-:-:S03]  /*2a00*/  IMAD.MOV.U32 R10, RZ, RZ, R42 ;  /* 0x000000ffff0a7224 */ /* 0x000fc600078e002a */
[----:B------:R-:W-:Y:S02]  /*2a10*/  PRMT R83, R8, 0x5410, R9 ;  /* 0x0000541008537816 */ /* 0x000fe40000000009 */
[----:B------:R-:W-:Y:S01]  /*2a20*/  PRMT R87, R10, 0x5410, R11 ;  /* 0x000054100a577816 */ /* 0x000fe2000000000b */
[----:B------:R-:W-:Y:S06]  /*2a30*/  @!P5 BRA `(.L_x_490) ;  /* 0x000000000004d947 */ /* 0x000fec0003800000 */
[----:B------:R-:W-:Y:S01]  /*2a40*/  BPT.TRAP 0x1 ;  /* 0x000000040000795c */ /* 0x000fe20000300000 */
.L_x_490:
[----:B------:R-:W-:Y:S01]  /*2a50*/  IMAD R71, R19, 0x8, R18 ;  /* 0x0000000813477824 */ /* 0x000fe200078e0212 */
[----:B------:R-:W-:Y:S01]  /*2a60*/  SHF.L.U32 R79, R154, 0x1f, RZ ;  /* 0x0000001f9a4f7819 */ /* 0x000fe200000006ff */
[----:B------:R-:W-:Y:S03]  /*2a70*/  BSSY B1, `(.L_x_491) ;  /* 0x0000003000017945 */ /* 0x000fe60003800000 */
[----:B------:R-:W0:Y:S02]  /*2a80*/  SYNCS.PHASECHK.TRANS64.TRYWAIT P6, [R71+URZ+0x16890], R79 ;  /* 0x0168904f470075a7 */ /* 0x000e2400080c017f */
[----:B0-----:R-:W-:Y:S05]  /*2a90*/  @!P6 BRA `(.L_x_492) ;  /* 0x000001200044e947 */ /* 0x001fea0003800000 */
.L_x_718:
[----:B------:R-:W-:Y:S05]  /*2aa0*/  BSYNC B1 ;  /* 0x0000000000017941 */ /* 0x000fea0003800000 */
.L_x_491:
[----:B------:R-:W-:-:S03]  /*2ab0*/  UMOV UR4, 0xffffffff ;  /* 0xffffffff00047882 */ /* 0x000fc60000000000 */
[----:B------:R-:W-:Y:S05]  /*2ac0*/  BRA.DIV UR4, `(.L_x_493) ;  /* 0x00000122044c7947 */ /* 0x000fea000b800000 */
[----:B------:R1:W2:Y:S04]  /*2ad0*/  SHFL.IDX PT, R81, R85, RZ, 0x1c1f ;  /* 0x001c1fff55517589 */ /* 0x0002a800000e0000 */
[----:B------:R1:W3:Y:S02]  /*2ae0*/  SHFL.IDX PT, R14, R84, RZ, 0x1c1f ;  /* 0x001c1fff540e7589 */ /* 0x0002e400000e0000 */
.L_x_722:
[----:B------:R-:W-:Y:S04]  /*2af0*/  BSSY B1, `(.L_x_494) ;  /* 0x0000068000017945 */ /* 0x000fe80003800000 */
[----:B------:R-:W-:Y:S05]  /*2b00*/  @P3 BRA `(.L_x_495) ;  /* 0x0000000400983947 */ /* 0x000fea0003800000 */
[----:B------:R-:W-:Y:S04]  /*2b10*/  BSSY B2, `(.L_x_496) ;  /* 0x0000033000027945 */ /* 0x000fe80003800000 */
[----:B------:R-:W-:Y:S05]  /*2b20*/  @P1 BRA `(.L_x_497) ;  /* 0x0000000000c41947 */ /* 0x000fea0003800000 */
[----:B------:R4:W0:Y:S01]  /*2b30*/  LDS.128 R8, [R73+0xe000] ;  /* 0x00e0000049087984 */ /* 0x0008220000000c00 */
[C---:B---3--:R-:W-:Y:S01]  /*2b40*/  LEA R12, P3, R16.reuse, R14, 0x1 ;  /* 0x0000000e100c7211 */ /* 0x048fe200078608ff */
[----:B------:R-:W-:Y:S03]  /*2b50*/  BSSY B3, `(.L_x_498) ;  /* 0x000002d000037945 */ /* 0x000fe60003800000 */
[----:B--2---:R-:W-:Y:S02]  /*2b60*/  LEA.HI.X R13, R16, R81, R17, 0x1, P3 ;  /* 0x00000051100d7211 */ /* 0x004fe400018f0c11 */
[----:B------:R-:W-:-:S13]  /*2b70*/  ISETP.GE.AND P3, PT, R22, R80, PT ;  /* 0x000000501600720c */ /* 0x000fda0003f66270 */
[----:B----4-:R-:W-:Y:S05]  /*2b80*/  @P3 BRA `(.L_x_499) ;  /* 0x0000000000a43947 */ /* 0x010fea0003800000 */
[----:B------:R-:W-:Y:S01]  /*2b90*/  SHF.R.U64 R48, R48, 0x10, R49 ;  /* 0x0000001030307819 */ /* 0x000fe20000001231 */
[----:B0-----:R-:W-:Y:S01]  /*2ba0*/  IMAD.MOV.U32 R15, RZ, RZ, R11 ;  /* 0x000000ffff0f7224 */ /* 0x001fe200078e000b */
[--C-:B------:R-:W-:Y:S01]  /*2bb0*/  SHF.R.U64 R92, R50, 0x10, R51.reuse ;  /* 0x00000010325c7819 */ /* 0x100fe20000001233 */
[----:B------:R-:W-:Y:S01]  /*2bc0*/  HADD2.F32 R11, -RZ, R9.H1_H1 ;  /* 0x30000009ff0b7230 */ /* 0x000fe20000004100 */
[----:B------:R-:W-:Y:S01]  /*2bd0*/  SHF.R.U32.HI R51, RZ, 0x10, R51 ;  /* 0x00000010ff337819 */ /* 0x000fe20000011633 */
[----:B------:R-:W-:Y:S01]  /*2be0*/  HADD2.F32 R50, -RZ, R48.H0_H0 ;  /* 0x20000030ff327230 */ /* 0x000fe20000004100 */
[----:B------:R-:W-:Y:S01]  /*2bf0*/  SHF.R.U32.HI R49, RZ, 0x10, R49 ;  /* 0x00000010ff317819 */ /* 0x000fe20000011631 */
[----:B------:R-:W-:Y:S02]  /*2c00*/  HADD2.F32 R92, -RZ, R92.H0_H0 ;  /* 0x2000005cff5c7230 */ /* 0x000fe40000004100 */
[----:B------:R-:W-:Y:S02]  /*2c10*/  HADD2.F32 R51, -RZ, R51.H0_H0 ;  /* 0x20000033ff337230 */ /* 0x000fe40000004100 */
[----:B------:R-:W-:-:S02]  /*2c20*/  HADD2.F32 R9, -RZ, R9.H0_H0 ;  /* 0x20000009ff097230 */ /* 0x000fc40000004100 */
[-C--:B------:R-:W-:Y:S01]  /*2c30*/  FMUL.FTZ R94, R11, R92.reuse ;  /* 0x0000005c0b5e7220 */ /* 0x080fe20000410000 */
[--C-:B------:R-:W-:Y:S02]  /*2c40*/  HADD2.F32 R48, -RZ, R15.reuse.H1_H1 ;  /* 0x3000000fff307230 */ /* 0x100fe40000004100 */
[----:B------:R-:W-:Y:S02]  /*2c50*/  HADD2.F32 R15, -RZ, R15.H0_H0 ;  /* 0x2000000fff0f7230 */ /* 0x000fe40000004100 */
[C---:B------:R-:W-:Y:S01]  /*2c60*/  FMUL.FTZ R92, R9.reuse, R92 ;  /* 0x0000005c095c7220 */ /* 0x040fe20000410000 */
[----:B------:R-:W-:Y:S02]  /*2c70*/  HADD2.F32 R49, -RZ, R49.H0_H0 ;  /* 0x20000031ff317230 */ /* 0x000fe40000004100 */
[-C--:B------:R-:W-:Y:S01]  /*2c80*/  FMUL.FTZ R96, R48, R51.reuse ;  /* 0x0000003330607220 */ /* 0x080fe20000410000 */
[-C--:B------:R-:W-:Y:S01]  /*2c90*/  FFMA.FTZ R9, R9, R50.reuse, -R94 ;  /* 0x0000003209097223 */ /* 0x080fe2000001085e */
[----:B------:R-:W-:Y:S01]  /*2ca0*/  FMUL.FTZ R51, R15, R51 ;  /* 0x000000330f337220 */ /* 0x000fe20000410000 */
[----:B------:R-:W-:Y:S01]  /*2cb0*/  FFMA.FTZ R92, R11, R50, R92 ;  /* 0x000000320b5c7223 */ /* 0x000fe2000001005c */
[----:B------:R-:W-:Y:S01]  /*2cc0*/  FFMA.FTZ R96, R15, R49, -R96 ;  /* 0x000000310f607223 */ /* 0x000fe20000010860 */
[----:B------:R-:W-:-:S02]  /*2cd0*/  HADD2.F32 R50, -RZ, R93.H0_H0 ;  /* 0x2000005dff327230 */ /* 0x000fc40000004100 */
[----:B------:R-:W-:Y:S01]  /*2ce0*/  FFMA.FTZ R95, R48, R49, R51 ;  /* 0x00000031305f7223 */ /* 0x000fe20000010033 */
[----:B------:R-:W-:Y:S01]  /*2cf0*/  HADD2.F32 R11, -RZ, R8.H1_H1 ;  /* 0x30000008ff0b7230 */ /* 0x000fe20000004100 */
[----:B------:R-:W-:Y:S01]  /*2d00*/  F2FP.F16.F32.PACK_AB R9, R92, R9 ;  /* 0x000000095c09723e */ /* 0x000fe200000000ff */
[----:B------:R-:W-:Y:S02]  /*2d10*/  HADD2.F32 R15, -RZ, R10.H1_H1 ;  /* 0x3000000aff0f7230 */ /* 0x000fe40000004100 */
[----:B------:R-:W-:Y:S02]  /*2d20*/  HADD2.F32 R51, -RZ, R93.H1_H1 ;  /* 0x3000005dff337230 */ /* 0x000fe40000004100 */
[----:B------:R-:W-:Y:S02]  /*2d30*/  HADD2.F32 R8, -RZ, R8.H0_H0 ;  /* 0x20000008ff087230 */ /* 0x000fe40000004100 */
[----:B------:R-:W-:Y:S02]  /*2d40*/  HADD2.F32 R10, -RZ, R10.H0_H0 ;  /* 0x2000000aff0a7230 */ /* 0x000fe40000004100 */
[----:B------:R-:W-:Y:S01]  /*2d50*/  FMUL.FTZ R93, R15, R51 ;  /* 0x000000330f5d7220 */ /* 0x000fe20000410000 */
[----:B------:R-:W-:-:S02]  /*2d60*/  HADD2.F32 R48, -RZ, R91.H0_H0 ;  /* 0x2000005bff307230 */ /* 0x000fc40000004100 */
[----:B------:R-:W-:Y:S02]  /*2d70*/  HADD2.F32 R49, -RZ, R91.H1_H1 ;  /* 0x3000005bff317230 */ /* 0x000fe40000004100 */
[CC--:B------:R-:W-:Y:S01]  /*2d80*/  FMUL.FTZ R91, R11.reuse, R50.reuse ;  /* 0x000000320b5b7220 */ /* 0x0c0fe20000410000 */
[----:B------:R-:W-:Y:S01]  /*2d90*/  FMUL.FTZ R50, R8, R50 ;  /* 0x0000003208327220 */ /* 0x000fe20000410000 */
[----:B------:R-:W-:Y:S02]  /*2da0*/  FMUL.FTZ R94, R10, R51 ;  /* 0x000000330a5e7220 */ /* 0x000fe40000410000 */
[-C--:B------:R-:W-:Y:S01]  /*2db0*/  FFMA.FTZ R91, R8, R48.reuse, -R91 ;  /* 0x00000030085b7223 */ /* 0x080fe2000001085b */
[----:B------:R-:W-:Y:S01]  /*2dc0*/  FFMA.FTZ R50, R11, R48, R50 ;  /* 0x000000300b327223 */ /* 0x000fe20000010032 */
[-C--:B------:R-:W-:Y:S01]  /*2dd0*/  FFMA.FTZ R93, R10, R49.reuse, -R93 ;  /* 0x000000310a5d7223 */ /* 0x080fe2000001085d */
[----:B------:R-:W-:Y:S01]  /*2de0*/  FFMA.FTZ R94, R15, R49, R94 ;  /* 0x000000310f5e7223 */ /* 0x000fe2000001005e */
[----:B------:R-:W-:-:S02]  /*2df0*/  F2FP.F16.F32.PACK_AB R11, R95, R96 ;  /* 0x000000605f0b723e */ /* 0x000fc400000000ff */
[----:B------:R-:W-:Y:S02]  /*2e00*/  F2FP.F16.F32.PACK_AB R8, R50, R91 ;  /* 0x0000005b3208723e */ /* 0x000fe400000000ff */
[----:B------:R-:W-:-:S07]  /*2e10*/  F2FP.F16.F32.PACK_AB R10, R94, R93 ;  /* 0x0000005d5e0a723e */ /* 0x000fce00000000ff */
.L_x_499:
[----:B------:R-:W-:Y:S05]  /*2e20*/  BSYNC B3 ;  /* 0x0000000000037941 */ /* 0x000fea0003800000 */
.L_x_498:
[----:B0-----:R4:W-:Y:S02]  /*2e30*/  ST.E.128 desc[UR42][R12.64], R8 ;  /* 0x000000080c007985 */ /* 0x0019e4000c101d2a */
.L_x_497:
[----:B------:R-:W-:Y:S05]  /*2e40*/  BSYNC B2 ;  /* 0x0000000000027941 */ /* 0x000fea0003800000 */
.L_x_496:
[----:B------:R-:W-:Y:S05]  /*2e50*/  @P2 BRA `(.L_x_495) ;  /* 0x0000000000c42947 */ /* 0x000fea0003800000 */
[----:B----4-:R4:W0:Y:S01]  /*2e60*/  LDS.128 R8, [R72+0xe000] ;  /* 0x00e0000048087984 */ /* 0x0108220000000c00 */
[C---:B---3--:R-:W-:Y:S01]  /*2e70*/  LEA R12, P3, R2.reuse, R14, 0x1 ;  /* 0x0000000e020c7211 */ /* 0x048fe200078608ff */
[----:B------:R-:W-:Y:S03]  /*2e80*/  BSSY B2, `(.L_x_500) ;  /* 0x000002d000027945 */ /* 0x000fe60003800000 */
[----:B--2---:R-:W-:Y:S02]  /*2e90*/  LEA.HI.X R13, R2, R81, R153, 0x1, P3 ;  /* 0x00000051020d7211 */ /* 0x004fe400018f0c99 */
[----:B------:R-:W-:-:S13]  /*2ea0*/  ISETP.GE.AND P3, PT, R156, R80, PT ;  /* 0x000000509c00720c */ /* 0x000fda0003f66270 */
[----:B----4-:R-:W-:Y:S05]  /*2eb0*/  @P3 BRA `(.L_x_501) ;  /* 0x0000000000a43947 */ /* 0x010fea0003800000 */
[--C-:B------:R-:W-:Y:S01]  /*2ec0*/  SHF.R.U64 R44, R44, 0x10, R45.reuse ;  /* 0x000000102c2c7819 */ /* 0x100fe2000000122d */
[----:B0-----:R-:W-:Y:S01]  /*2ed0*/  IMAD.MOV.U32 R14, RZ, RZ, R10 ;  /* 0x000000ffff0e7224 */ /* 0x001fe200078e000a */
[----:B------:R-:W-:Y:S01]  /*2ee0*/  SHF.R.U32.HI R49, RZ, 0x10, R45 ;  /* 0x00000010ff317819 */ /* 0x000fe2000001162d */
[----:B------:R-:W-:Y:S01]  /*2ef0*/  HADD2.F32 R10, -RZ, R9.H1_H1 ;  /* 0x30000009ff0a7230 */ /* 0x000fe20000004100 */
[--C-:B------:R-:W-:Y:S01]  /*2f00*/  SHF.R.U64 R45, R46, 0x10, R47.reuse ;  /* 0x000000102e2d7819 */ /* 0x100fe2000000122f */
[--C-:B------:R-:W-:Y:S01]  /*2f10*/  HADD2.F32 R15, -RZ, R11.reuse.H1_H1 ;  /* 0x3000000bff0f7230 */ /* 0x100fe20000004100 */
[----:B------:R-:W-:Y:S01]  /*2f20*/  SHF.R.U32.HI R48, RZ, 0x10, R47 ;  /* 0x00000010ff307819 */ /* 0x000fe2000001162f */
[----:B------:R-:W-:Y:S02]  /*2f30*/  HADD2.F32 R11, -RZ, R11.H0_H0 ;  /* 0x2000000bff0b7230 */ /* 0x000fe40000004100 */
[----:B------:R-:W-:Y:S02]  /*2f40*/  HADD2.F32 R45, -RZ, R45.H0_H0 ;  /* 0x2000002dff2d7230 */ /* 0x000fe40000004100 */
[----:B------:R-:W-:-:S02]  /*2f50*/  HADD2.F32 R48, -RZ, R48.H0_H0 ;  /* 0x20000030ff307230 */ /* 0x000fc40000004100 */
[----:B------:R-:W-:Y:S02]  /*2f60*/  HADD2.F32 R9, -RZ, R9.H0_H0 ;  /* 0x20000009ff097230 */ /* 0x000fe40000004100 */
[-C--:B------:R-:W-:Y:S01]  /*2f70*/  FMUL.FTZ R50, R10, R45.reuse ;  /* 0x0000002d0a327220 */ /* 0x080fe20000410000 */
[----:B------:R-:W-:Y:S02]  /*2f80*/  HADD2.F32 R44, -RZ, R44.H0_H0 ;  /* 0x2000002cff2c7230 */ /* 0x000fe40000004100 */
[-C--:B------:R-:W-:Y:S01]  /*2f90*/  FMUL.FTZ R92, R15, R48.reuse ;  /* 0x000000300f5c7220 */ /* 0x080fe20000410000 */
[----:B------:R-:W-:Y:S02]  /*2fa0*/  HADD2.F32 R46, -RZ, R49.H0_H0 ;  /* 0x20000031ff2e7230 */ /* 0x000fe40000004100 */
[----:B------:R-:W-:Y:S01]  /*2fb0*/  FMUL.FTZ R48, R11, R48 ;  /* 0x000000300b307220 */ /* 0x000fe20000410000 */
[C---:B------:R-:W-:Y:S01]  /*2fc0*/  FMUL.FTZ R45, R9.reuse, R45 ;  /* 0x0000002d092d7220 */ /* 0x040fe20000410000 */
[----:B------:R-:W-:Y:S01]  /*2fd0*/  FFMA.FTZ R50, R9, R44, -R50 ;  /* 0x0000002c09327223 */ /* 0x000fe20000010832 */
[----:B------:R-:W-:-:S02]  /*2fe0*/  HADD2.F32 R9, -RZ, R8.H1_H1 ;  /* 0x30000008ff097230 */ /* 0x000fc40000004100 */
[----:B------:R-:W-:Y:S01]  /*2ff0*/  FFMA.FTZ R51, R15, R46, R48 ;  /* 0x0000002e0f337223 */ /* 0x000fe20000010030 */
[----:B------:R-:W-:Y:S01]  /*3000*/  FFMA.FTZ R49, R10, R44, R45 ;  /* 0x0000002c0a317223 */ /* 0x000fe2000001002d */
[----:B------:R-:W-:Y:S02]  /*3010*/  HADD2.F32 R15, -RZ, R90.H1_H1 ;  /* 0x3000005aff0f7230 */ /* 0x000fe40000004100 */
[----:B------:R-:W-:Y:S01]  /*3020*/  FFMA.FTZ R92, R11, R46, -R92 ;  /* 0x0000002e0b5c7223 */ /* 0x000fe2000001085c */
[----:B------:R-:W-:Y:S02]  /*3030*/  HADD2.F32 R8, -RZ, R8.H0_H0 ;  /* 0x20000008ff087230 */ /* 0x000fe40000004100 */
[----:B------:R-:W-:Y:S02]  /*3040*/  HADD2.F32 R45, -RZ, R90.H0_H0 ;  /* 0x2000005aff2d7230 */ /* 0x000fe40000004100 */
[----:B------:R-:W-:Y:S01]  /*3050*/  FMUL.FTZ R47, R9, R15 ;  /* 0x0000000f092f7220 */ /* 0x000fe20000410000 */
[----:B------:R-:W-:-:S02]  /*3060*/  HADD2.F32 R10, -RZ, R14.H1_H1 ;  /* 0x3000000eff0a7230 */ /* 0x000fc40000004100 */
[----:B------:R-:W-:Y:S01]  /*3070*/  FMUL.FTZ R44, R8, R15 ;  /* 0x0000000f082c7220 */ /* 0x000fe20000410000 */
[----:B------:R-:W-:Y:S02]  /*3080*/  HADD2.F32 R14, -RZ, R14.H0_H0 ;  /* 0x2000000eff0e7230 */ /* 0x000fe40000004100 */
[--C-:B------:R-:W-:Y:S02]  /*3090*/  HADD2.F32 R11, -RZ, R89.reuse.H1_H1 ;  /* 0x30000059ff0b7230 */ /* 0x100fe40000004100 */
[-C--:B------:R-:W-:Y:S01]  /*30a0*/  FMUL.FTZ R15, R10, R45.reuse ;  /* 0x0000002d0a0f7220 */ /* 0x080fe20000410000 */
[----:B------:R-:W-:Y:S02]  /*30b0*/  HADD2.F32 R89, -RZ, R89.H0_H0 ;  /* 0x20000059ff597230 */ /* 0x000fe40000004100 */
[----:B------:R-:W-:Y:S01]  /*30c0*/  FMUL.FTZ R45, R14, R45 ;  /* 0x0000002d0e2d7220 */ /* 0x000fe20000410000 */
[-C--:B------:R-:W-:Y:S01]  /*30d0*/  FFMA.FTZ R47, R8, R11.reuse, -R47 ;  /* 0x0000000b082f7223 */ /* 0x080fe2000001082f */
[----:B------:R-:W-:Y:S01]  /*30e0*/  FFMA.FTZ R44, R9, R11, R44 ;  /* 0x0000000b092c7223 */ /* 0x000fe2000001002c */
[-C--:B------:R-:W-:Y:S01]  /*30f0*/  FFMA.FTZ R15, R14, R89.reuse, -R15 ;  /* 0x000000590e0f7223 */ /* 0x080fe2000001080f */
[----:B------:R-:W-:Y:S01]  /*3100*/  FFMA.FTZ R10, R10, R89, R45 ;  /* 0x000000590a0a7223 */ /* 0x000fe2000001002d */
[----:B------:R-:W-:-:S02]  /*3110*/  F2FP.F16.F32.PACK_AB R9, R49, R50 ;  /* 0x000000323109723e */ /* 0x000fc400000000ff */
[----:B------:R-:W-:Y:S02]  /*3120*/  F2FP.F16.F32.PACK_AB R11, R51, R92 ;  /* 0x0000005c330b723e */ /* 0x000fe400000000ff */
[----:B------:R-:W-:Y:S02]  /*3130*/  F2FP.F16.F32.PACK_AB R8, R44, R47 ;  /* 0x0000002f2c08723e */ /* 0x000fe400000000ff */
[----:B------:R-:W-:-:S07]  /*3140*/  F2FP.F16.F32.PACK_AB R10, R10, R15 ;  /* 0x0000000f0a0a723e */ /* 0x000fce00000000ff */
.L_x_501:
[----:B------:R-:W-:Y:S05]  /*3150*/  BSYNC B2 ;  /* 0x0000000000027941 */ /* 0x000fea0003800000 */
.L_x_500:
[----:B0-----:R0:W-:Y:S02]  /*3160*/  ST.E.128 desc[UR42][R12.64], R8 ;  /* 0x000000080c007985 */ /* 0x0011e4000c101d2a */
.L_x_495:
[----:B------:R-:W-:Y:S05]  /*3170*/  BSYNC B1 ;  /* 0x0000000000017941 */ /* 0x000fea0003800000 */
.L_x_494:
[----:B------:R-:W-:-:S03]  /*3180*/  UMOV UR4, 0xffffffff ;  /* 0xffffffff00047882 */ /* 0x000fc60000000000 */
[----:B------:R-:W-:Y:S05]  /*3190*/  BRA.DIV UR4, `(.L_x_502) ;  /* 0x0000011a04e07947 */ /* 0x000fea000b800000 */
[----:B-1----:R-:W1:Y:S04]  /*31a0*/  SHFL.IDX PT, R85, R85, 0x1, 0x1c1f ;  /* 0x003c1f0055557f89 */ /* 0x002e6800000e0000 */
[----:B---3--:R3:W0:Y:S02]  /*31b0*/  SHFL.IDX PT, R14, R84, 0x1, 0x1c1f ;  /* 0x003c1f00540e7f89 */ /* 0x00862400000e0000 */
.L_x_726:
[----:B------:R-:W-:Y:S05]  /*31c0*/  @P4 BRA `(.L_x_503) ;  /* 0x0000001c00fc4947 */ /* 0x000fea0003800000 */
[----:B------:R-:W-:Y:S04]  /*31d0*/  BSSY B1, `(.L_x_504) ;  /* 0x0000033000017945 */ /* 0x000fe80003800000 */
[----:B------:R-:W-:Y:S05]  /*31e0*/  @P1 BRA `(.L_x_505) ;  /* 0x0000000000c41947 */ /* 0x000fea0003800000 */
[----:B0---4-:R0:W4:Y:S01]  /*31f0*/  LDS.128 R8, [R73+0x11000] ;  /* 0x0110000049087984 */ /* 0x0111220000000c00 */
[C---:B------:R-:W-:Y:S01]  /*3200*/  LEA R12, P3, R16.reuse, R14, 0x1 ;  /* 0x0000000e100c7211 */ /* 0x040fe200078608ff */
[----:B------:R-:W-:Y:S03]  /*3210*/  BSSY B2, `(.L_x_506) ;  /* 0x000002d000027945 */ /* 0x000fe60003800000 */
[----:B-1----:R-:W-:Y:S02]  /*3220*/  LEA.HI.X R13, R16, R85, R17, 0x1, P3 ;  /* 0x00000055100d7211 */ /* 0x002fe400018f0c11 */
[----:B------:R-:W-:-:S13]  /*3230*/  ISETP.GE.AND P3, PT, R22, R80, PT ;  /* 0x000000501600720c */ /* 0x000fda0003f66270 */
[----:B0-----:R-:W-:Y:S05]  /*3240*/  @P3 BRA `(.L_x_507) ;  /* 0x0000000000a43947 */ /* 0x001fea0003800000 */
[----:B------:R-:W-:Y:S01]  /*3250*/  SHF.R.U64 R46, R40, 0x10, R41 ;  /* 0x00000010282e7819 */ /* 0x000fe20000001229 */
[----:B----4-:R-:W-:Y:S01]  /*3260*/  IMAD.MOV.U32 R15, RZ, RZ, R10 ;  /* 0x000000ffff0f7224 */ /* 0x010fe200078e000a */
[--C-:B------:R-:W-:Y:S01]  /*3270*/  SHF.R.U64 R40, R42, 0x10, R43.reuse ;  /* 0x000000102a287819 */ /* 0x100fe2000000122b */
[--C-:B------:R-:W-:Y:S01]  /*3280*/  HADD2.F32 R10, -RZ, R9.reuse.H1_H1 ;  /* 0x30000009ff0a7230 */ /* 0x100fe20000004100 */
[----:B------:R-:W-:Y:S01]  /*3290*/  SHF.R.U32.HI R44, RZ, 0x10, R43 ;  /* 0x00000010ff2c7819 */ /* 0x000fe2000001162b */
[----:B------:R-:W-:Y:S01]  /*32a0*/  HADD2.F32 R9, -RZ, R9.H0_H0 ;  /* 0x20000009ff097230 */ /* 0x000fe20000004100 */
[----:B------:R-:W-:Y:S01]  /*32b0*/  SHF.R.U32.HI R45, RZ, 0x10, R41 ;  /* 0x00000010ff2d7819 */ /* 0x000fe20000011629 */
[----:B------:R-:W-:Y:S02]  /*32c0*/  HADD2.F32 R43, -RZ, R40.H0_H0 ;  /* 0x20000028ff2b7230 */ /* 0x000fe40000004100 */
[----:B------:R-:W-:Y:S02]  /*32d0*/  HADD2.F32 R40, -RZ, R11.H1_H1 ;  /* 0x3000000bff287230 */ /* 0x000fe40000004100 */
[----:B------:R-:W-:-:S02]  /*32e0*/  HADD2.F32 R44, -RZ, R44.H0_H0 ;  /* 0x2000002cff2c7230 */ /* 0x000fc40000004100 */
[----:B------:R-:W-:Y:S02]  /*32f0*/  HADD2.F32 R11, -RZ, R11.H0_H0 ;  /* 0x2000000bff0b7230 */ /* 0x000fe40000004100 */
[----:B------:R-:W-:Y:S02]  /*3300*/  HADD2.F32 R41, -RZ, R46.H0_H0 ;  /* 0x2000002eff297230 */ /* 0x000fe40000004100 */
[-C--:B------:R-:W-:Y:S01]  /*3310*/  FMUL.FTZ R46, R10, R43.reuse ;  /* 0x0000002b0a2e7220 */ /* 0x080fe20000410000 */
[----:B------:R-:W-:Y:S02]  /*3320*/  HADD2.F32 R42, -RZ, R45.H0_H0 ;  /* 0x2000002dff2a7230 */ /* 0x000fe40000004100 */
[-C--:B------:R-:W-:Y:S01]  /*3330*/  FMUL.FTZ R45, R11, R44.reuse ;  /* 0x0000002c0b2d7220 */ /* 0x080fe20000410000 */
[C---:B------:R-:W-:Y:S01]  /*3340*/  FMUL.FTZ R43, R9.reuse, R43 ;  /* 0x0000002b092b7220 */ /* 0x040fe20000410000 */
[C---:B------:R-:W-:Y:S01]  /*3350*/  FMUL.FTZ R48, R40.reuse, R44 ;  /* 0x0000002c28307220 */ /* 0x040fe20000410000 */
[-C--:B------:R-:W-:Y:S01]  /*3360*/  FFMA.FTZ R46, R9, R41.reuse, -R46 ;  /* 0x00000029092e7223 */ /* 0x080fe2000001082e */
[----:B------:R-:W-:Y:S01]  /*3370*/  FFMA.FTZ R45, R40, R42, R45 ;  /* 0x0000002a282d7223 */ /* 0x000fe2000001002d */
[----:B------:R-:W-:Y:S01]  /*3380*/  FFMA.FTZ R43, R10, R41, R43 ;  /* 0x000000290a2b7223 */ /* 0x000fe2000001002b */
[----:B------:R-:W-:-:S02]  /*3390*/  HADD2.F32 R40, -RZ, R87.H0_H0 ;  /* 0x20000057ff287230 */ /* 0x000fc40000004100 */
[----:B------:R-:W-:Y:S01]  /*33a0*/  FFMA.FTZ R48, R11, R42, -R48 ;  /* 0x0000002a0b307223 */ /* 0x000fe20000010830 */
[----:B------:R-:W-:Y:S02]  /*33b0*/  HADD2.F32 R87, -RZ, R87.H1_H1 ;  /* 0x30000057ff577230 */ /* 0x000fe40000004100 */
[--C-:B------:R-:W-:Y:S02]  /*33c0*/  HADD2.F32 R9, -RZ, R8.reuse.H1_H1 ;  /* 0x30000008ff097230 */ /* 0x100fe40000004100 */
[--C-:B------:R-:W-:Y:S02]  /*33d0*/  HADD2.F32 R10, -RZ, R15.reuse.H1_H1 ;  /* 0x3000000fff0a7230 */ /* 0x100fe40000004100 */
[----:B------:R-:W-:Y:S02]  /*33e0*/  HADD2.F32 R8, -RZ, R8.H0_H0 ;  /* 0x20000008ff087230 */ /* 0x000fe40000004100 */
[----:B------:R-:W-:Y:S01]  /*33f0*/  FMUL.FTZ R41, R9, R40 ;  /* 0x0000002809297220 */ /* 0x000fe20000410000 */
[----:B------:R-:W-:-:S02]  /*3400*/  HADD2.F32 R15, -RZ, R15.H0_H0 ;  /* 0x2000000fff0f7230 */ /* 0x000fc40000004100 */
[-C--:B------:R-:W-:Y:S01]  /*3410*/  FMUL.FTZ R42, R10, R87.reuse ;  /* 0x000000570a2a7220 */ /* 0x080fe20000410000 */
[--C-:B------:R-:W-:Y:S02]  /*3420*/  HADD2.F32 R11, -RZ, R86.reuse.H0_H0 ;  /* 0x20000056ff0b7230 */ /* 0x100fe40000004100 */
[C---:B------:R-:W-:Y:S01]  /*3430*/  FMUL.FTZ R40, R8.reuse, R40 ;  /* 0x0000002808287220 */ /* 0x040fe20000410000 */
[----:B------:R-:W-:Y:S02]  /*3440*/  HADD2.F32 R86, -RZ, R86.H1_H1 ;  /* 0x30000056ff567230 */ /* 0x000fe40000004100 */
        /* <DEDUP_REMOVED lines=9> */
.L_x_507:
[----:B------:R-:W-:Y:S05]  /*34e0*/  BSYNC B2 ;  /* 0x0000000000027941 */ /* 0x000fea0003800000 */
.L_x_506:
[----:B----4-:R0:W-:Y:S02]  /*34f0*/  ST.E.128 desc[UR42][R12.64], R8 ;  /* 0x000000080c007985 */ /* 0x0101e4000c101d2a */
.L_x_505:
[----:B------:R-:W-:Y:S05]  /*3500*/  BSYNC B1 ;  /* 0x0000000000017941 */ /* 0x000fea0003800000 */
.L_x_504:
[----:B------:R-:W-:Y:S05]  /*3510*/  @P2 BRA `(.L_x_503) ;  /* 0x0000001c00282947 */ /* 0x000fea0003800000 */
[----:B0---4-:R0:W4:Y:S01]  /*3520*/  LDS.128 R8, [R72+0x11000] ;  /* 0x0110000048087984 */ /* 0x0111220000000c00 */
[C---:B------:R-:W-:Y:S01]  /*3530*/  LEA R12, P3, R2.reuse, R14, 0x1 ;  /* 0x0000000e020c7211 */ /* 0x040fe200078608ff */
[----:B------:R-:W-:Y:S03]  /*3540*/  BSSY B1, `(.L_x_508) ;  /* 0x000002d000017945 */ /* 0x000fe60003800000 */
[----:B-1----:R-:W-:Y:S02]  /*3550*/  LEA.HI.X R13, R2, R85, R153, 0x1, P3 ;  /* 0x00000055020d7211 */ /* 0x002fe400018f0c99 */
[----:B------:R-:W-:-:S13]  /*3560*/  ISETP.GE.AND P3, PT, R156, R80, PT ;  /* 0x000000509c00720c */ /* 0x000fda0003f66270 */
[----:B0-----:R-:W-:Y:S05]  /*3570*/  @P3 BRA `(.L_x_509) ;  /* 0x0000000000a43947 */ /* 0x001fea0003800000 */
[--C-:B------:R-:W-:Y:S01]  /*3580*/  SHF.R.U64 R36, R36, 0x10, R37.reuse ;  /* 0x0000001024247819 */ /* 0x100fe20000001225 */
[--C-:B----4-:R-:W-:Y:S01]  /*3590*/  HADD2.F32 R15, -RZ, R11.reuse.H1_H1 ;  /* 0x3000000bff0f7230 */ /* 0x110fe20000004100 */
[----:B------:R-:W-:Y:S01]  /*35a0*/  SHF.R.U32.HI R41, RZ, 0x10, R37 ;  /* 0x00000010ff297819 */ /* 0x000fe20000011625 */
[----:B------:R-:W-:Y:S01]  /*35b0*/  HADD2.F32 R11, -RZ, R11.H0_H0 ;  /* 0x2000000bff0b7230 */ /* 0x000fe20000004100 */
[--C-:B------:R-:W-:Y:S01]  /*35c0*/  SHF.R.U64 R37, R38, 0x10, R39.reuse ;  /* 0x0000001026257819 */ /* 0x100fe20000001227 */
[----:B------:R-:W-:Y:S01]  /*35d0*/  HADD2.F32 R36, -RZ, R36.H0_H0 ;  /* 0x20000024ff247230 */ /* 0x000fe20000004100 */
[----:B------:R-:W-:Y:S01]  /*35e0*/  MOV R14, R10 ;  /* 0x0000000a000e7202 */ /* 0x000fe20000000f00 */
[----:B------:R-:W-:Y:S01]  /*35f0*/  HADD2.F32 R10, -RZ, R9.H1_H1 ;  /* 0x30000009ff0a7230 */ /* 0x000fe20000004100 */
[----:B------:R-:W-:Y:S01]  /*3600*/  SHF.R.U32.HI R40, RZ, 0x10, R39 ;  /* 0x00000010ff287819 */ /* 0x000fe20000011627 */
[----:B------:R-:W-:Y:S02]  /*3610*/  HADD2.F32 R37, -RZ, R37.H0_H0 ;  /* 0x20000025ff257230 */ /* 0x000fe40000004100 */
[----:B------:R-:W-:-:S02]  /*3620*/  HADD2.F32 R9, -RZ, R9.H0_H0 ;  /* 0x20000009ff097230 */ /* 0x000fc40000004100 */
[----:B------:R-:W-:Y:S02]  /*3630*/  HADD2.F32 R40, -RZ, R40.H0_H0 ;  /* 0x20000028ff287230 */ /* 0x000fe40000004100 */
[CC--:B------:R-:W-:Y:S01]  /*3640*/  FMUL.FTZ R42, R10.reuse, R37.reuse ;  /* 0x000000250a2a7220 */ /* 0x0c0fe20000410000 */
[----:B------:R-:W-:Y:S02]  /*3650*/  HADD2.F32 R38, -RZ, R41.H0_H0 ;  /* 0x20000029ff267230 */ /* 0x000fe40000004100 */
[C---:B------:R-:W-:Y:S01]  /*3660*/  FMUL.FTZ R37, R9.reuse, R37 ;  /* 0x0000002509257220 */ /* 0x040fe20000410000 */
[----:B------:R-:W-:Y:S01]  /*3670*/  FFMA.FTZ R42, R9, R36, -R42 ;  /* 0x00000024092a7223 */ /* 0x000fe2000001082a */
[----:B------:R-:W-:Y:S02]  /*3680*/  FMUL.FTZ R44, R15, R40 ;  /* 0x000000280f2c7220 */ /* 0x000fe40000410000 */
[----:B------:R-:W-:Y:S01]  /*3690*/  FFMA.FTZ R39, R10, R36, R37 ;  /* 0x000000240a277223 */ /* 0x000fe20000010025 */
[----:B------:R-:W-:-:S02]  /*36a0*/  HADD2.F32 R36, -RZ, R83.H0_H0 ;  /* 0x20000053ff247230 */ /* 0x000fc40000004100 */
[C---:B------:R-:W-:Y:S01]  /*36b0*/  FMUL.FTZ R40, R11.reuse, R40 ;  /* 0x000000280b287220 */ /* 0x040fe20000410000 */
[----:B------:R-:W-:Y:S02]  /*36c0*/  HADD2.F32 R83, -RZ, R83.H1_H1 ;  /* 0x30000053ff537230 */ /* 0x000fe40000004100 */
[-C--:B------:R-:W-:Y:S01]  /*36d0*/  FFMA.FTZ R44, R11, R38.reuse, -R44 ;  /* 0x000000260b2c7223 */ /* 0x080fe2000001082c */
[----:B------:R-:W-:Y:S02]  /*36e0*/  HADD2.F32 R9, -RZ, R8.H1_H1 ;  /* 0x30000008ff097230 */ /* 0x000fe40000004100 */
[----:B------:R-:W-:Y:S01]  /*36f0*/  FFMA.FTZ R43, R15, R38, R40 ;  /* 0x000000260f2b7223 */ /* 0x000fe20000010028 */
[----:B------:R-:W-:Y:S02]  /*3700*/  HADD2.F32 R10, -RZ, R14.H1_H1 ;  /* 0x3000000eff0a7230 */ /* 0x000fe40000004100 */
[----:B------:R-:W-:Y:S02]  /*3710*/  HADD2.F32 R8, -RZ, R8.H0_H0 ;  /* 0x20000008ff087230 */ /* 0x000fe40000004100 */
[----:B------:R-:W-:Y:S01]  /*3720*/  FMUL.FTZ R37, R9, R36 ;  /* 0x0000002409257220 */ /* 0x000fe20000410000 */
[----:B------:R-:W-:-:S02]  /*3730*/  HADD2.F32 R14, -RZ, R14.H0_H0 ;  /* 0x2000000eff0e7230 */ /* 0x000fc40000004100 */
[-C--:B------:R-:W-:Y:S01]  /*3740*/  FMUL.FTZ R41, R10, R83.reuse ;  /* 0x000000530a297220 */ /* 0x080fe20000410000 */
[--C-:B------:R-:W-:Y:S02]  /*3750*/  HADD2.F32 R11, -RZ, R82.reuse.H0_H0 ;  /* 0x20000052ff0b7230 */ /* 0x100fe40000004100 */
[----:B------:R-:W-:Y:S01]  /*3760*/  FMUL.FTZ R36, R8, R36 ;  /* 0x0000002408247220 */ /* 0x000fe20000410000 */
        /* <DEDUP_REMOVED lines=10> */
.L_x_509:
[----:B------:R-:W-:Y:S05]  /*3810*/  BSYNC B1 ;  /* 0x0000000000017941 */ /* 0x000fea0003800000 */
.L_x_508:
[----:B----4-:R0:W-:Y:S01]  /*3820*/  ST.E.128 desc[UR42][R12.64], R8 ;  /* 0x000000080c007985 */ /* 0x0101e2000c101d2a */
[----:B------:R-:W-:Y:S05]  /*3830*/  BRA `(.L_x_503) ;  /* 0x0000001800607947 */ /* 0x000fea0003800000 */
.L_x_485:
[C---:B------:R-:W-:Y:S01]  /*3840*/  ISETP.GE.AND P3, PT, R152.reuse, R78, PT ;  /* 0x0000004e9800720c */ /* 0x040fe20003f66270 */
[----:B------:R-:W-:Y:S01]  /*3850*/  VIADD R44, R152, 0x60 ;  /* 0x00000060982c7836 */ /* 0x000fe20000000000 */
[----:B------:R-:W-:Y:S02]  /*3860*/  CS2R R38, SRZ ;  /* 0x0000000000267805 */ /* 0x000fe4000001ff00 */
[----:B------:R-:W-:Y:S02]  /*3870*/  CS2R R42, SRZ ;  /* 0x00000000002a7805 */ /* 0x000fe4000001ff00 */
[----:B------:R-:W-:Y:S02]  /*3880*/  ISETP.GE.OR P3, PT, R16, R80, P3 ;  /* 0x000000501000720c */ /* 0x000fe40001f66670 */
[----:B------:R-:W-:-:S11]  /*3890*/  CS2R R40, SRZ ;  /* 0x0000000000287805 */ /* 0x000fd6000001ff00 */
[----:B------:R-:W0:Y:S01]  /*38a0*/  @!P3 LDC.64 R12, c[0x0][0x3e8] ;  /* 0x0000fa00ff0cbb82 */ /* 0x000e220000000a00 */
[----:B------:R-:W-:-:S05]  /*38b0*/  @!P3 IADD3 R14, P4, R52, R10, RZ ;  /* 0x0000000a340eb210 */ /* 0x000fca0007f9e0ff */
[----:B------:R-:W-:Y:S01]  /*38c0*/  @!P3 IMAD.X R15, R79, 0x1, R35, P4 ;  /* 0x000000014f0fb824 */ /* 0x000fe200020e0623 */
[----:B------:R-:W-:-:S05]  /*38d0*/  @!P3 IADD3 R36, P4, R56, R8, RZ ;  /* 0x000000083824b210 */ /* 0x000fca0007f9e0ff */
[----:B------:R-:W-:Y:S01]  /*38e0*/  @!P3 IMAD.X R37, R71, 0x1, R31, P4 ;  /* 0x000000014725b824 */ /* 0x000fe200020e061f */
[----:B0-----:R-:W-:-:S04]  /*38f0*/  @!P3 LEA R12, P4, R14, R12, 0x1 ;  /* 0x0000000c0e0cb211 */ /* 0x001fc800078808ff */
[----:B------:R-:W-:Y:S02]  /*3900*/  @!P3 LEA.HI.X R13, R14, R13, R15, 0x1, P4 ;  /* 0x0000000d0e0db211 */ /* 0x000fe400020f0c0f */
[----:B------:R-:W0:Y:S01]  /*3910*/  @!P3 LDC.64 R14, c[0x0][0x400] ;  /* 0x00010000ff0ebb82 */ /* 0x000e220000000a00 */
[----:B------:R-:W-:Y:S01]  /*3920*/  BSSY B1, `(.L_x_510) ;  /* 0x0000022000017945 */ /* 0x000fe20003800000 */
[----:B0-----:R-:W-:-:S04]  /*3930*/  @!P3 LEA R14, P4, R36, R14, 0x1 ;  /* 0x0000000e240eb211 */ /* 0x001fc800078808ff */
[----:B------:R-:W-:Y:S02]  /*3940*/  @!P3 LEA.HI.X R15, R36, R15, R37, 0x1, P4 ;  /* 0x0000000f240fb211 */ /* 0x000fe400020f0c25 */
[----:B------:R-:W-:Y:S02]  /*3950*/  CS2R R36, SRZ ;  /* 0x0000000000247805 */ /* 0x000fe4000001ff00 */
[----:B------:R-:W-:Y:S02]  /*3960*/  ISETP.GE.AND P4, PT, R44, R78, PT ;  /* 0x0000004e2c00720c */ /* 0x000fe40003f86270 */
[----:B------:R-:W-:Y:S02]  /*3970*/  CS2R R46, SRZ ;  /* 0x00000000002e7805 */ /* 0x000fe4000001ff00 */
[----:B------:R-:W-:Y:S01]  /*3980*/  CS2R R50, SRZ ;  /* 0x0000000000327805 */ /* 0x000fe2000001ff00 */
[----:B------:R0:W5:Y:S01]  /*3990*/  @!P3 LDG.E.128 R40, desc[UR42][R14.64] ;  /* 0x0000002a0e28b981 */ /* 0x000162000c1e1d00 */
[----:B------:R-:W-:-:S02]  /*39a0*/  ISETP.GE.OR P4, PT, R16, R80, P4 ;  /* 0x000000501000720c */ /* 0x000fc40002786670 */
[----:B------:R-:W-:Y:S02]  /*39b0*/  CS2R R44, SRZ ;  /* 0x00000000002c7805 */ /* 0x000fe4000001ff00 */
[----:B------:R-:W-:Y:S01]  /*39c0*/  CS2R R48, SRZ ;  /* 0x0000000000307805 */ /* 0x000fe2000001ff00 */
[----:B------:R0:W5:Y:S01]  /*39d0*/  @!P3 LDG.E.128 R36, desc[UR42][R12.64] ;  /* 0x0000002a0c24b981 */ /* 0x000162000c1e1d00 */
[----:B------:R-:W-:-:S07]  /*39e0*/  ISETP.GE.AND P3, PT, R16, R80, PT ;  /* 0x000000501000720c */ /* 0x000fce0003f66270 */
[----:B------:R-:W-:Y:S06]  /*39f0*/  @P4 BRA `(.L_x_511) ;  /* 0x0000000000504947 */ /* 0x000fec0003800000 */
[----:B0-----:R-:W0:Y:S01]  /*3a00*/  LDC.64 R12, c[0x0][0x3f8] ;  /* 0x0000fe00ff0c7b82 */ /* 0x001e220000000a00 */
[----:B------:R-:W-:Y:S01]  /*3a10*/  IMAD.MOV.U32 R11, RZ, RZ, R79 ;  /* 0x000000ffff0b7224 */ /* 0x000fe200078e004f */
[----:B------:R-:W-:Y:S01]  /*3a20*/  MOV R9, R71 ;  /* 0x0000004700097202 */ /* 0x000fe20000000f00 */
[----:B------:R-:W-:Y:S01]  /*3a30*/  ULDC.64 UR4, c[0x0][0x3e8] ;  /* 0x0000fa0000047ab9 */ /* 0x000fe20000000a00 */
[----:B0-----:R-:W-:-:S04]  /*3a40*/  IMAD.WIDE.U32 R10, R12, 0x60, R10 ;  /* 0x000000600c0a7825 */ /* 0x001fc800078e000a */
[----:B------:R-:W-:Y:S01]  /*3a50*/  IMAD R13, R13, 0x60, RZ ;  /* 0x000000600d0d7824 */ /* 0x000fe200078e02ff */
[----:B------:R-:W-:-:S04]  /*3a60*/  IADD3 R12, P4, R52, R10, RZ ;  /* 0x0000000a340c7210 */ /* 0x000fc80007f9e0ff */
[----:B------:R-:W-:Y:S02]  /*3a70*/  IADD3.X R13, R35, R11, R13, P4, !PT ;  /* 0x0000000b230d7210 */ /* 0x000fe400027fe40d */
        /* <DEDUP_REMOVED lines=8> */
[----:B------:R-:W-:-:S03]  /*3b00*/  LEA R48, P4, R8, UR4, 0x1 ;  /* 0x0000000408307c11 */ /* 0x000fc6000f8808ff */
[----:B------:R-:W5:Y:S01]  /*3b10*/  LDG.E.128 R44, desc[UR42][R44.64] ;  /* 0x0000002a2c2c7981 */ /* 0x000f62000c1e1d00 */
[----:B------:R-:W-:-:S06]  /*3b20*/  LEA.HI.X R49, R8, UR5, R9, 0x1, P4 ;  /* 0x0000000508317c11 */ /* 0x000fcc000a0f0c09 */
[----:B------:R-:W5:Y:S03]  /*3b30*/  LDG.E.128 R48, desc[UR42][R48.64] ;  /* 0x0000002a30307981 */ /* 0x000f66000c1e1d00 */
.L_x_511:
[----:B------:R-:W-:Y:S05]  /*3b40*/  BSYNC B1 ;  /* 0x0000000000017941 */ /* 0x000fea0003800000 */
.L_x_510:
[----:B-----5:R-:W-:Y:S01]  /*3b50*/  IMAD.MOV.U32 R9, RZ, RZ, R47 ;  /* 0x000000ffff097224 */ /* 0x020fe200078e002f */
[----:B------:R-:W-:Y:S01]  /*3b60*/  UISETP.NE.AND UP0, UPT, UR39, 0x3, UPT ;  /* 0x000000032700788c */ /* 0x000fe2000bf05270 */
[----:B------:R-:W-:Y:S02]  /*3b70*/  IMAD.MOV.U32 R10, RZ, RZ, R44 ;  /* 0x000000ffff0a7224 */ /* 0x000fe400078e002c */
[----:B------:R-:W-:Y:S02]  /*3b80*/  IMAD.MOV.U32 R11, RZ, RZ, R45 ;  /* 0x000000ffff0b7224 */ /* 0x000fe400078e002d */
[----:B------:R-:W-:Y:S01]  /*3b90*/  IMAD.MOV.U32 R8, RZ, RZ, R46 ;  /* 0x000000ffff087224 */ /* 0x000fe200078e002e */
[----:B------:R-:W-:Y:S01]  /*3ba0*/  PRMT R90, R10, 0x5410, R9 ;  /* 0x000054100a5a7816 */ /* 0x000fe20000000009 */
[----:B------:R-:W-:Y:S01]  /*3bb0*/  IMAD.MOV.U32 R9, RZ, RZ, R51 ;  /* 0x000000ffff097224 */ /* 0x000fe200078e0033 */
[----:B------:R-:W-:Y:S01]  /*3bc0*/  PRMT R93, R11, 0x7610, R93 ;  /* 0x000076100b5d7816 */ /* 0x000fe2000000005d */
[----:B------:R-:W-:Y:S01]  /*3bd0*/  IMAD.MOV.U32 R11, RZ, RZ, R49 ;  /* 0x000000ffff0b7224 */ /* 0x000fe200078e0031 */
[----:B------:R-:W-:Y:S01]  /*3be0*/  PRMT R91, R91, 0x5410, R8 ;  /* 0x000054105b5b7816 */ /* 0x000fe20000000008 */
[----:B------:R-:W-:Y:S01]  /*3bf0*/  IMAD.MOV.U32 R10, RZ, RZ, R48 ;  /* 0x000000ffff0a7224 */ /* 0x000fe200078e0030 */
[----:B------:R-:W-:-:S02]  /*3c00*/  MOV R8, R50 ;  /* 0x0000003200087202 */ /* 0x000fc40000000f00 */
[----:B------:R-:W-:Y:S02]  /*3c10*/  PLOP3.LUT P5, PT, PT, PT, UP0, 0x80, 0x0 ;  /* 0x000000000000781c */ /* 0x000fe40003faf008 */
[----:B------:R-:W-:Y:S01]  /*3c20*/  PRMT R92, R9, 0x5410, R8 ;  /* 0x00005410095c7816 */ /* 0x000fe20000000008 */
[----:B------:R-:W-:Y:S01]  /*3c30*/  IMAD.MOV.U32 R8, RZ, RZ, R38 ;  /* 0x000000ffff087224 */ /* 0x000fe200078e0026 */
[----:B------:R-:W-:Y:S01]  /*3c40*/  PRMT R93, R93, 0x5410, R11 ;  /* 0x000054105d5d7816 */ /* 0x000fe2000000000b */
[----:B------:R-:W-:Y:S01]  /*3c50*/  IMAD.MOV.U32 R11, RZ, RZ, R37 ;  /* 0x000000ffff0b7224 */ /* 0x000fe200078e0025 */
[----:B------:R-:W-:Y:S01]  /*3c60*/  PRMT R91, R10, 0x7610, R91 ;  /* 0x000076100a5b7816 */ /* 0x000fe2000000005b */
[----:B------:R-:W-:Y:S01]  /*3c70*/  IMAD.MOV.U32 R10, RZ, RZ, R36 ;  /* 0x000000ffff0a7224 */ /* 0x000fe200078e0024 */
[----:B------:R-:W-:Y:S02]  /*3c80*/  MOV R9, R39 ;  /* 0x0000002700097202 */ /* 0x000fe40000000f00 */
[----:B------:R-:W-:Y:S01]  /*3c90*/  PRMT R94, R8, 0x7610, R94 ;  /* 0x00007610085e7816 */ /* 0x000fe2000000005e */
[----:B------:R-:W-:Y:S01]  /*3ca0*/  IMAD.MOV.U32 R8, RZ, RZ, R42 ;  /* 0x000000ffff087224 */ /* 0x000fe200078e002a */
[----:B------:R-:W-:Y:S01]  /*3cb0*/  PRMT R98, R98, 0x5410, R9 ;  /* 0x0000541062627816 */ /* 0x000fe20000000009 */
[----:B------:R-:W-:Y:S01]  /*3cc0*/  IMAD.MOV.U32 R9, RZ, RZ, R43 ;  /* 0x000000ffff097224 */ /* 0x000fe200078e002b */
[----:B------:R-:W-:Y:S01]  /*3cd0*/  PRMT R100, R11, 0x7610, R100 ;  /* 0x000076100b647816 */ /* 0x000fe20000000064 */
[----:B------:R-:W-:Y:S01]  /*3ce0*/  IMAD.MOV.U32 R11, RZ, RZ, R41 ;  /* 0x000000ffff0b7224 */ /* 0x000fe200078e0029 */
[----:B------:R-:W-:-:S02]  /*3cf0*/  PRMT R97, R97, 0x5410, R10 ;  /* 0x0000541061617816 */ /* 0x000fc4000000000a */
[----:B------:R-:W-:Y:S02]  /*3d00*/  MOV R10, R40 ;  /* 0x00000028000a7202 */ /* 0x000fe40000000f00 */
[----:B------:R-:W-:Y:S02]  /*3d10*/  PRMT R94, R94, 0x5410, R8 ;  /* 0x000054105e5e7816 */ /* 0x000fe40000000008 */
[----:B------:R-:W-:Y:S02]  /*3d20*/  PRMT R98, R9, 0x7610, R98 ;  /* 0x0000761009627816 */ /* 0x000fe40000000062 */
[----:B------:R-:W-:Y:S02]  /*3d30*/  PRMT R97, R10, 0x7610, R97 ;  /* 0x000076100a617816 */ /* 0x000fe40000000061 */
[----:B------:R-:W-:Y:S01]  /*3d40*/  PRMT R101, R11, 0x7610, R101 ;  /* 0x000076100b657816 */ /* 0x000fe20000000065 */
[----:B------:R-:W-:Y:S06]  /*3d50*/  @!P5 BRA `(.L_x_512) ;  /* 0x000000000004d947 */ /* 0x000fec0003800000 */
[----:B------:R-:W-:Y:S01]  /*3d60*/  BPT.TRAP 0x1 ;  /* 0x000000040000795c */ /* 0x000fe20000300000 */
.L_x_512:
[----:B------:R-:W-:Y:S01]  /*3d70*/  IMAD R71, R19, 0x8, R18 ;  /* 0x0000000813477824 */ /* 0x000fe200078e0212 */
[----:B------:R-:W-:Y:S01]  /*3d80*/  SHF.L.U32 R79, R154, 0x1f, RZ ;  /* 0x0000001f9a4f7819 */ /* 0x000fe200000006ff */
[----:B------:R-:W1:Y:S01]  /*3d90*/  LDC R87, c[0x0][0x2f4] ;  /* 0x0000bd00ff577b82 */ /* 0x000e620000000800 */
[----:B------:R-:W-:Y:S02]  /*3da0*/  BSSY B1, `(.L_x_513) ;  /* 0x0000003000017945 */ /* 0x000fe40003800000 */
[----:B------:R-:W2:Y:S02]  /*3db0*/  SYNCS.PHASECHK.TRANS64.TRYWAIT P4, [R71+URZ+0x16890], R79 ;  /* 0x0168904f470075a7 */ /* 0x000ea4000808017f */
[----:B--2---:R-:W-:Y:S05]  /*3dc0*/  @!P4 BRA `(.L_x_514) ;  /* 0x00000110001cc947 */ /* 0x004fea0003800000 */
.L_x_727:
[----:B------:R-:W-:Y:S05]  /*3dd0*/  BSYNC B1 ;  /* 0x0000000000017941 */ /* 0x000fea0003800000 */
.L_x_513:
[----:B------:R-:W-:Y:S01]  /*3de0*/  UMOV UR4, 0xffffffff ;  /* 0xffffffff00047882 */ /* 0x000fe20000000000 */
[----:B-1----:R-:W-:Y:S02]  /*3df0*/  IMAD.IADD R89, R87, 0x1, -R60 ;  /* 0x0000000157597824 */ /* 0x002fe400078e0a3c */
[----:B------:R-:W-:Y:S05]  /*3e00*/  BRA.DIV UR4, `(.L_x_515) ;  /* 0x0000011204207947 */ /* 0x000fea000b800000 */
[----:B------:R1:W3:Y:S04]  /*3e10*/  SHFL.IDX PT, R83, R85, RZ, 0x1c1f ;  /* 0x001c1fff55537589 */ /* 0x0002e800000e0000 */
[----:B------:R1:W4:Y:S02]  /*3e20*/  SHFL.IDX PT, R82, R84, RZ, 0x1c1f ;  /* 0x001c1fff54527589 */ /* 0x00032400000e0000 */
.L_x_731:
[----:B------:R-:W-:Y:S01]  /*3e30*/  ISETP.GE.OR P4, PT, R152, R78, P1 ;  /* 0x0000004e9800720c */ /* 0x000fe20000f86670 */
[----:B------:R-:W-:-:S12]  /*3e40*/  BSSY B1, `(.L_x_516) ;  /* 0x0000071000017945 */ /* 0x000fd80003800000 */
[----:B------:R-:W-:Y:S05]  /*3e50*/  @P4 BRA `(.L_x_517) ;  /* 0x0000000400bc4947 */ /* 0x000fea0003800000 */
[----:B------:R-:W5:Y:S01]  /*3e60*/  S2R R9, SR_TID.X ;  /* 0x0000000000097919 */ /* 0x000f620000002100 */
[----:B------:R-:W-:Y:S01]  /*3e70*/  SEL R8, R60, R89, !P0 ;  /* 0x000000593c087207 */ /* 0x000fe20004000000 */
[----:B------:R-:W-:Y:S01]  /*3e80*/  BSSY B2, `(.L_x_518) ;  /* 0x0000068000027945 */ /* 0x000fe20003800000 */
[----:B----4-:R-:W-:-:S04]  /*3e90*/  LEA R80, P4, R6, R82, 0x1 ;  /* 0x0000005206507211 */ /* 0x010fc800078808ff */
[----:B---3--:R-:W-:Y:S01]  /*3ea0*/  LEA.HI.X R81, R6, R83, R4, 0x1, P4 ;  /* 0x0000005306517211 */ /* 0x008fe200020f0c04 */
[----:B-----5:R-:W-:Y:S01]  /*3eb0*/  VIADD R11, R9, 0xffffff80 ;  /* 0xffffff80090b7836 */ /* 0x020fe20000000000 */
[----:B------:R-:W-:-:S04]  /*3ec0*/  SHF.R.S32.HI R9, RZ, 0x1f, R8 ;  /* 0x0000001fff097819 */ /* 0x000fc80000011408 */
[----:B------:R-:W-:Y:S01]  /*3ed0*/  LEA.HI R8, R9, R8, RZ, 0x4 ;  /* 0x0000000809087211 */ /* 0x000fe200078f20ff */
[----:B------:R-:W-:Y:S01]  /*3ee0*/  IMAD R9, R19, 0x2000, R3 ;  /* 0x0000200013097824 */ /* 0x000fe200078e0203 */
[----:B------:R-:W-:Y:S02]  /*3ef0*/  SHF.R.S32.HI R10, RZ, 0x1f, R11 ;  /* 0x0000001fff0a7819 */ /* 0x000fe4000001140b */
[----:B------:R-:W-:Y:S01]  /*3f00*/  LEA.HI.SX32 R8, R8, R7, 0x1c ;  /* 0x0000000708087211 */ /* 0x000fe200078fe2ff */
[----:B------:R-:W-:Y:S01]  /*3f10*/  IMAD R9, R9, 0x2, R18 ;  /* 0x0000000209097824 */ /* 0x000fe200078e0212 */
[----:B------:R-:W-:Y:S02]  /*3f20*/  LEA.HI R10, R10, R11, RZ, 0x5 ;  /* 0x0000000b0a0a7211 */ /* 0x000fe400078f28ff */
[----:B------:R-:W-:Y:S02]  /*3f30*/  SHF.L.U32 R86, R8, 0x3, RZ ;  /* 0x0000000308567819 */ /* 0x000fe400000006ff */
[----:B------:R-:W-:-:S02]  /*3f40*/  SHF.R.S32.HI R10, RZ, 0x5, R10 ;  /* 0x00000005ff0a7819 */ /* 0x000fc4000001140a */
[----:B------:R-:W-:-:S04]  /*3f50*/  LOP3.LUT R8, R69, 0x38, R86, 0xf8, !PT ;  /* 0x0000003845087812 */ /* 0x000fc800078ef856 */
[----:B------:R-:W-:-:S05]  /*3f60*/  LOP3.LUT R8, R8, R65, RZ, 0x3c, !PT ;  /* 0x0000004108087212 */ /* 0x000fca00078e3cff */
[----:B------:R-:W-:-:S04]  /*3f70*/  IMAD R8, R10, 0x200, R8 ;  /* 0x000002000a087824 */ /* 0x000fc800078e0208 */
[----:B------:R-:W-:-:S05]  /*3f80*/  IMAD R11, R19, 0x2000, R8 ;  /* 0x00002000130b7824 */ /* 0x000fca00078e0208 */
[----:B0-----:R-:W-:Y:S02]  /*3f90*/  LEA R12, R11, R18, 0x1 ;  /* 0x000000120b0c7211 */ /* 0x001fe400078e08ff */
[----:B------:R-:W0:Y:S04]  /*3fa0*/  LDS.128 R8, [R9+0xe400] ;  /* 0x00e4000009087984 */ /* 0x000e280000000c00 */
[----:B------:R-:W3:Y:S01]  /*3fb0*/  LDS.128 R12, [R12+0xe400] ;  /* 0x00e400000c0c7984 */ /* 0x000ee20000000c00 */
[----:B------:R-:W-:Y:S05]  /*3fc0*/  @P3 BRA `(.L_x_519) ;  /* 0x00000004004c3947 */ /* 0x000fea0003800000 */
[--C-:B------:R-:W-:Y:S01]  /*3fd0*/  SHF.R.U64 R36, R36, 0x10, R37.reuse ;  /* 0x0000001024247819 */ /* 0x100fe20000001225 */
[----:B------:R-:W-:Y:S01]  /*3fe0*/  HADD2.F32 R101, -RZ, R101.H0_H0 ;  /* 0x20000065ff657230 */ /* 0x000fe20000004100 */
[----:B------:R-:W-:Y:S01]  /*3ff0*/  SHF.R.U32.HI R95, RZ, 0x10, R37 ;  /* 0x00000010ff5f7819 */ /* 0x000fe20000011625 */
[----:B------:R-:W-:Y:S01]  /*4000*/  HADD2.F32 R100, -RZ, R100.H0_H0 ;  /* 0x20000064ff647230 */ /* 0x000fe20000004100 */
[----:B------:R-:W-:Y:S01]  /*4010*/  SHF.R.U64 R37, R38, 0x10, R39 ;  /* 0x0000001026257819 */ /* 0x000fe20000001227 */
[----:B------:R-:W-:Y:S01]  /*4020*/  HADD2.F32 R36, -RZ, R36.H0_H0 ;  /* 0x20000024ff247230 */ /* 0x000fe20000004100 */
[----:B------:R-:W-:Y:S01]  /*4030*/  SHF.R.U64 R38, R42, 0x10, R43 ;  /* 0x000000102a267819 */ /* 0x000fe2000000122b */
[----:B---3--:R-:W-:Y:S01]  /*4040*/  IMAD.MOV.U32 R42, RZ, RZ, R13 ;  /* 0x000000ffff2a7224 */ /* 0x008fe200078e000d */
[----:B------:R-:W-:Y:S01]  /*4050*/  SHF.R.U64 R40, R40, 0x10, R41 ;  /* 0x0000001028287819 */ /* 0x000fe20000001229 */
[----:B0-----:R-:W-:Y:S01]  /*4060*/  IMAD.MOV.U32 R13, RZ, RZ, R11 ;  /* 0x000000ffff0d7224 */ /* 0x001fe200078e000b */
[----:B------:R-:W-:Y:S01]  /*4070*/  SHF.R.U32.HI R41, RZ, 0x10, R41 ;  /* 0x00000010ff297819 */ /* 0x000fe20000011629 */
[----:B------:R-:W-:Y:S01]  /*4080*/  HADD2.F32 R11, -RZ, R9.H0_H0 ;  /* 0x20000009ff0b7230 */ /* 0x000fe20000004100 */
[----:B------:R-:W-:Y:S01]  /*4090*/  SHF.R.U32.HI R43, RZ, 0x10, R43 ;  /* 0x00000010ff2b7819 */ /* 0x000fe2000001162b */
[--C-:B------:R-:W-:Y:S01]  /*40a0*/  HADD2.F32 R96, -RZ, R42.reuse.H0_H0 ;  /* 0x2000002aff607230 */ /* 0x100fe20000004100 */
[----:B------:R-:W-:Y:S01]  /*40b0*/  SHF.R.U32.HI R39, RZ, 0x10, R39 ;  /* 0x00000010ff277819 */ /* 0x000fe20000011627 */
[----:B------:R-:W-:-:S02]  /*40c0*/  HADD2.F32 R99, -RZ, R42.H1_H1 ;  /* 0x3000002aff637230 */ /* 0x000fc40000004100 */
[----:B------:R-:W-:Y:S02]  /*40d0*/  HADD2.F32 R41, -RZ, R41.H0_H0 ;  /* 0x20000029ff297230 */ /* 0x000fe40000004100 */
[-C--:B------:R-:W-:Y:S01]  /*40e0*/  FMUL.FTZ R102, R96, R101.reuse ;  /* 0x0000006560667220 */ /* 0x080fe20000410000 */
[----:B------:R-:W-:Y:S02]  /*40f0*/  HADD2.F32 R42, -RZ, R9.H1_H1 ;  /* 0x30000009ff2a7230 */ /* 0x000fe40000004100 */
[C---:B------:R-:W-:Y:S01]  /*4100*/  FMUL.FTZ R101, R11.reuse, R101 ;  /* 0x000000650b657220 */ /* 0x040fe20000410000 */
[----:B------:R-:W-:Y:S02]  /*4110*/  HADD2.F32 R95, -RZ, R95.H0_H0 ;  /* 0x2000005fff5f7230 */ /* 0x000fe40000004100 */
[-C--:B------:R-:W-:Y:S01]  /*4120*/  FFMA.FTZ R9, R11, R100.reuse, -R102 ;  /* 0x000000640b097223 */ /* 0x080fe20000010866 */
[-C--:B------:R-:W-:Y:S01]  /*4130*/  FMUL.FTZ R103, R99, R41.reuse ;  /* 0x0000002963677220 */ /* 0x080fe20000410000 */
[----:B------:R-:W-:Y:S01]  /*4140*/  FMUL.FTZ R104, R42, R41 ;  /* 0x000000292a687220 */ /* 0x000fe20000410000 */
[----:B------:R-:W-:Y:S01]  /*4150*/  FFMA.FTZ R11, R96, R100, R101 ;  /* 0x00000064600b7223 */ /* 0x000fe20000010065 */
[----:B------:R-:W-:-:S02]  /*4160*/  HADD2.F32 R41, -RZ, R15.H0_H0 ;  /* 0x2000000fff297230 */ /* 0x000fc40000004100 */
[-C--:B------:R-:W-:Y:S01]  /*4170*/  FFMA.FTZ R42, R42, R95.reuse, -R103 ;  /* 0x0000005f2a2a7223 */ /* 0x080fe20000010867 */
[----:B------:R-:W-:Y:S01]  /*4180*/  FFMA.FTZ R96, R99, R95, R104 ;  /* 0x0000005f63607223 */ /* 0x000fe20000010068 */
[--C-:B------:R-:W-:Y:S02]  /*4190*/  HADD2.F32 R104, -RZ, R98.reuse.H0_H0 ;  /* 0x20000062ff687230 */ /* 0x100fe40000004100 */
[----:B------:R-:W-:Y:S01]  /*41a0*/  HADD2.F32 R100, -RZ, R15.H1_H1 ;  /* 0x3000000fff647230 */ /* 0x000fe20000004100 */
[----:B------:R-:W-:Y:S01]  /*41b0*/  F2FP.F16.F32.PACK_AB R9, R42, R9 ;  /* 0x000000092a09723e */ /* 0x000fe200000000ff */
[----:B------:R-:W-:Y:S02]  /*41c0*/  HADD2.F32 R102, -RZ, R98.H1_H1 ;  /* 0x30000062ff667230 */ /* 0x000fe40000004100 */
[----:B------:R-:W-:Y:S01]  /*41d0*/  FMUL.FTZ R106, R41, R104 ;  /* 0x00000068296a7220 */ /* 0x000fe20000410000 */
[----:B------:R-:W-:Y:S02]  /*41e0*/  HADD2.F32 R15, -RZ, R13.H0_H0 ;  /* 0x2000000dff0f7230 */ /* 0x000fe40000004100 */
[----:B------:R-:W-:-:S02]  /*41f0*/  HADD2.F32 R43, -RZ, R43.H0_H0 ;  /* 0x2000002bff2b7230 */ /* 0x000fc40000004100 */
[----:B------:R-:W-:Y:S02]  /*4200*/  HADD2.F32 R98, -RZ, R13.H1_H1 ;  /* 0x3000000dff627230 */ /* 0x000fe40000004100 */
[C---:B------:R-:W-:Y:S01]  /*4210*/  FMUL.FTZ R104, R15.reuse, R104 ;  /* 0x000000680f687220 */ /* 0x040fe20000410000 */
[----:B------:R-:W-:Y:S02]  /*4220*/  HADD2.F32 R39, -RZ, R39.H0_H0 ;  /* 0x20000027ff277230 */ /* 0x000fe40000004100 */
[-C--:B------:R-:W-:Y:S01]  /*4230*/  FMUL.FTZ R95, R100, R43.reuse ;  /* 0x0000002b645f7220 */ /* 0x080fe20000410000 */
[-C--:B------:R-:W-:Y:S01]  /*4240*/  FFMA.FTZ R13, R15, R102.reuse, -R106 ;  /* 0x000000660f0d7223 */ /* 0x080fe2000001086a */
[C---:B------:R-:W-:Y:S01]  /*4250*/  FMUL.FTZ R43, R98.reuse, R43 ;  /* 0x0000002b622b7220 */ /* 0x040fe20000410000 */
[----:B------:R-:W-:Y:S01]  /*4260*/  FFMA.FTZ R15, R41, R102, R104 ;  /* 0x00000066290f7223 */ /* 0x000fe20000010068 */
[----:B------:R-:W-:Y:S01]  /*4270*/  FFMA.FTZ R98, R98, R39, -R95 ;  /* 0x0000002762627223 */ /* 0x000fe2000001085f */
[----:B------:R-:W-:-:S02]  /*4280*/  HADD2.F32 R104, -RZ, R97.H0_H0 ;  /* 0x20000061ff687230 */ /* 0x000fc40000004100 */
[----:B------:R-:W-:Y:S01]  /*4290*/  FFMA.FTZ R100, R100, R39, R43 ;  /* 0x0000002764647223 */ /* 0x000fe2000001002b */
[----:B------:R-:W-:Y:S02]  /*42a0*/  HADD2.F32 R41, -RZ, R12.H0_H0 ;  /* 0x2000000cff297230 */ /* 0x000fe40000004100 */
[----:B------:R-:W-:Y:S01]  /*42b0*/  HADD2.F32 R95, -RZ, R40.H0_H0 ;  /* 0x20000028ff5f7230 */ /* 0x000fe20000004100 */
[----:B------:R-:W-:Y:S01]  /*42c0*/  F2FP.F16.F32.PACK_AB R98, R98, R13 ;  /* 0x0000000d6262723e */ /* 0x000fe200000000ff */
[----:B------:R-:W-:Y:S01]  /*42d0*/  HADD2.F32 R39, -RZ, R8.H0_H0 ;  /* 0x20000008ff277230 */ /* 0x000fe20000004100 */
[----:B------:R-:W-:Y:S01]  /*42e0*/  F2FP.F16.F32.PACK_AB R13, R96, R11 ;  /* 0x0000000b600d723e */ /* 0x000fe200000000ff */
[----:B------:R-:W-:Y:S01]  /*42f0*/  HADD2.F32 R43, -RZ, R12.H1_H1 ;  /* 0x3000000cff2b7230 */ /* 0x000fe20000004100 */
[----:B------:R-:W-:Y:S01]  /*4300*/  F2FP.F16.F32.PACK_AB R15, R100, R15 ;  /* 0x0000000f640f723e */ /* 0x000fe200000000ff */
[----:B------:R-:W-:Y:S02]  /*4310*/  HADD2.F32 R40, -RZ, R8.H1_H1 ;  /* 0x30000008ff287230 */ /* 0x000fe40000004100 */
[----:B------:R-:W-:Y:S01]  /*4320*/  FMUL.FTZ R8, R41, R104 ;  /* 0x0000006829087220 */ /* 0x000fe20000410000 */
[----:B------:R-:W-:-:S02]  /*4330*/  HADD2.F32 R102, -RZ, R97.H1_H1 ;  /* 0x30000061ff667230 */ /* 0x000fc40000004100 */
[----:B------:R-:W-:Y:S01]  /*4340*/  FMUL.FTZ R12, R39, R104 ;  /* 0x00000068270c7220 */ /* 0x000fe20000410000 */
[-C--:B------:R-:W-:Y:S01]  /*4350*/  FMUL.FTZ R97, R43, R95.reuse ;  /* 0x0000005f2b617220 */ /* 0x080fe20000410000 */
[C---:B------:R-:W-:Y:S01]  /*4360*/  FMUL.FTZ R104, R40.reuse, R95 ;  /* 0x0000005f28687220 */ /* 0x040fe20000410000 */
[----:B------:R-:W-:Y:S02]  /*4370*/  HADD2.F32 R95, -RZ, R38.H0_H0 ;  /* 0x20000026ff5f7230 */ /* 0x000fe40000004100 */
[----:B------:R-:W-:Y:S01]  /*4380*/  FFMA.FTZ R8, R39, R102, -R8 ;  /* 0x0000006627087223 */ /* 0x000fe20000010808 */
[-C--:B------:R-:W-:Y:S01]  /*4390*/  FFMA.FTZ R39, R40, R36.reuse, -R97 ;  /* 0x0000002428277223 */ /* 0x080fe20000010861 */
[----:B------:R-:W-:Y:S01]  /*43a0*/  FFMA.FTZ R97, R43, R36, R104 ;  /* 0x000000242b617223 */ /* 0x000fe20000010068 */
[----:B------:R-:W-:Y:S02]  /*43b0*/  HADD2.F32 R38, -RZ, R14.H0_H0 ;  /* 0x2000000eff267230 */ /* 0x000fe40000004100 */
[----:B------:R-:W-:Y:S01]  /*43c0*/  FFMA.FTZ R12, R41, R102, R12 ;  /* 0x00000066290c7223 */ /* 0x000fe2000001000c */
[----:B------:R-:W-:Y:S01]  /*43d0*/  HADD2.F32 R43, -RZ, R94.H1_H1 ;  /* 0x3000005eff2b7230 */ /* 0x000fe20000004100 */
[----:B------:R-:W-:Y:S01]  /*43e0*/  F2FP.F16.F32.PACK_AB R8, R39, R8 ;  /* 0x000000082708723e */ /* 0x000fe200000000ff */
[----:B------:R-:W-:-:S02]  /*43f0*/  HADD2.F32 R36, -RZ, R10.H0_H0 ;  /* 0x2000000aff247230 */ /* 0x000fc40000004100 */
[----:B------:R-:W-:Y:S02]  /*4400*/  HADD2.F32 R14, -RZ, R14.H1_H1 ;  /* 0x3000000eff0e7230 */ /* 0x000fe40000004100 */
[-C--:B------:R-:W-:Y:S01]  /*4410*/  FMUL.FTZ R99, R38, R43.reuse ;  /* 0x0000002b26637220 */ /* 0x080fe20000410000 */
[----:B------:R-:W-:Y:S02]  /*4420*/  HADD2.F32 R10, -RZ, R10.H1_H1 ;  /* 0x3000000aff0a7230 */ /* 0x000fe40000004100 */
[----:B------:R-:W-:Y:S01]  /*4430*/  FMUL.FTZ R43, R36, R43 ;  /* 0x0000002b242b7220 */ /* 0x000fe20000410000 */
[----:B------:R-:W-:Y:S02]  /*4440*/  HADD2.F32 R41, -RZ, R94.H0_H0 ;  /* 0x2000005eff297230 */ /* 0x000fe40000004100 */
[-C--:B------:R-:W-:Y:S01]  /*4450*/  FMUL.FTZ R101, R14, R95.reuse ;  /* 0x0000005f0e657220 */ /* 0x080fe20000410000 */
[----:B------:R-:W-:Y:S02]  /*4460*/  HADD2.F32 R37, -RZ, R37.H0_H0 ;  /* 0x20000025ff257230 */ /* 0x000fe40000004100 */
[----:B------:R-:W-:Y:S01]  /*4470*/  FMUL.FTZ R95, R10, R95 ;  /* 0x0000005f0a5f7220 */ /* 0x000fe20000410000 */
[----:B------:R-:W-:Y:S01]  /*4480*/  F2FP.F16.F32.PACK_AB R12, R97, R12 ;  /* 0x0000000c610c723e */ /* 0x000fe200000000ff */
[-C--:B------:R-:W-:Y:S01]  /*4490*/  FFMA.FTZ R99, R36, R41.reuse, -R99 ;  /* 0x0000002924637223 */ /* 0x080fe20000010863 */
[----:B------:R-:W-:Y:S01]  /*44a0*/  FFMA.FTZ R43, R38, R41, R43 ;  /* 0x00000029262b7223 */ /* 0x000fe2000001002b */
[-C--:B------:R-:W-:Y:S01]  /*44b0*/  FFMA.FTZ R10, R10, R37.reuse, -R101 ;  /* 0x000000250a0a7223 */ /* 0x080fe20000010865 */
[----:B------:R-:W-:Y:S01]  /*44c0*/  FFMA.FTZ R14, R14, R37, R95 ;  /* 0x000000250e0e7223 */ /* 0x000fe2000001005f */
[----:B------:R-:W-:-:S03]  /*44d0*/  IMAD.MOV.U32 R11, RZ, RZ, R98 ;  /* 0x000000ffff0b7224 */ /* 0x000fc600078e0062 */
[----:B------:R-:W-:Y:S02]  /*44e0*/  F2FP.F16.F32.PACK_AB R10, R10, R99 ;  /* 0x000000630a0a723e */ /* 0x000fe400000000ff */
[----:B------:R-:W-:-:S07]  /*44f0*/  F2FP.F16.F32.PACK_AB R14, R14, R43 ;  /* 0x0000002b0e0e723e */ /* 0x000fce00000000ff */
.L_x_519:
[----:B------:R-:W-:Y:S05]  /*4500*/  BSYNC B2 ;  /* 0x0000000000027941 */ /* 0x000fea0003800000 */
.L_x_518:
[----:B------:R-:W-:Y:S01]  /*4510*/  ISETP.GE.AND P4, PT, R86, R87, PT ;  /* 0x000000575600720c */ /* 0x000fe20003f86270 */
[----:B0-----:R0:W-:-:S12]  /*4520*/  ST.E.128 desc[UR42][R80.64], R8 ;  /* 0x0000000850007985 */ /* 0x0011d8000c101d2a */
[----:B------:R-:W-:-:S05]  /*4530*/  @!P4 IMAD.WIDE R82, R86, 0x2, R82 ;  /* 0x000000025652c825 */ /* 0x000fca00078e0252 */
[----:B---3--:R0:W-:Y:S02]  /*4540*/  @!P4 ST.E.128 desc[UR42][R82.64], R12 ;  /* 0x0000000c5200c985 */ /* 0x0081e4000c101d2a */
.L_x_517:
[----:B------:R-:W-:Y:S05]  /*4550*/  BSYNC B1 ;  /* 0x0000000000017941 */ /* 0x000fea0003800000 */
.L_x_516:
[----:B------:R-:W-:-:S03]  /*4560*/  UMOV UR4, 0xffffffff ;  /* 0xffffffff00047882 */ /* 0x000fc60000000000 */
[----:B------:R-:W-:Y:S05]  /*4570*/  BRA.DIV UR4, `(.L_x_520) ;  /* 0x0000010a04907947 */ /* 0x000fea000b800000 */
[----:B-1----:R-:W1:Y:S04]  /*4580*/  SHFL.IDX PT, R85, R85, 0x1, 0x1c1f ;  /* 0x003c1f0055557f89 */ /* 0x002e6800000e0000 */
[----:B------:R-:W0:Y:S02]  /*4590*/  SHFL.IDX PT, R84, R84, 0x1, 0x1c1f ;  /* 0x003c1f0054547f89 */ /* 0x000e2400000e0000 */
.L_x_735:
[----:B0-----:R-:W-:-:S05]  /*45a0*/  VIADD R8, R152, 0x60 ;  /* 0x0000006098087836 */ /* 0x001fca0000000000 */
[----:B------:R-:W-:-:S13]  /*45b0*/  ISETP.GE.OR P4, PT, R8, R78, P1 ;  /* 0x0000004e0800720c */ /* 0x000fda0000f86670 */
[----:B------:R-:W-:Y:S05]  /*45c0*/  @P4 BRA `(.L_x_503) ;  /* 0x0000000800fc4947 */ /* 0x000fea0003800000 */
[----:B------:R-:W5:Y:S01]  /*45d0*/  LDL R9, [R1+0x24] ;  /* 0x0000240001097983 */ /* 0x000f620000100800 */
[----:B------:R-:W-:Y:S01]  /*45e0*/  SEL R89, R60, R89, !P0 ;  /* 0x000000593c597207 */ /* 0x000fe20004000000 */
[C---:B------:R-:W-:Y:S01]  /*45f0*/  VIADD R11, R152.reuse, 0x60 ;  /* 0x00000060980b7836 */ /* 0x040fe20000000000 */
[----:B------:R-:W-:Y:S01]  /*4600*/  IADD3 R10, R152, 0x60, RZ ;  /* 0x00000060980a7810 */ /* 0x000fe20007ffe0ff */
[----:B------:R-:W-:Y:S01]  /*4610*/  BSSY B1, `(.L_x_521) ;  /* 0x000006d000017945 */ /* 0x000fe20003800000 */
[----:B------:R-:W-:Y:S01]  /*4620*/  SHF.R.S32.HI R8, RZ, 0x1f, R89 ;  /* 0x0000001fff087819 */ /* 0x000fe20000011459 */
[----:B------:R-:W-:Y:S01]  /*4630*/  IMAD.SHL.U32 R11, R11, 0x40, RZ ;  /* 0x000000400b0b7824 */ /* 0x000fe200078e00ff */
[----:B------:R-:W-:Y:S01]  /*4640*/  LEA R36, P4, R6, R84, 0x1 ;  /* 0x0000005406247211 */ /* 0x000fe200078808ff */
[----:B------:R-:W-:Y:S01]  /*4650*/  IMAD.SHL.U32 R10, R10, 0x40, RZ ;  /* 0x000000400a0a7824 */ /* 0x000fe200078e00ff */
[----:B------:R-:W-:Y:S02]  /*4660*/  LEA.HI R8, R8, R89, RZ, 0x4 ;  /* 0x0000005908087211 */ /* 0x000fe400078f20ff */
[----:B------:R-:W-:-:S02]  /*4670*/  LOP3.LUT R11, R11, 0x1c0, RZ, 0xc0, !PT ;  /* 0x000001c00b0b7812 */ /* 0x000fc400078ec0ff */
[----:B------:R-:W-:Y:S02]  /*4680*/  LEA.HI.SX32 R8, R8, R7, 0x1c ;  /* 0x0000000708087211 */ /* 0x000fe400078fe2ff */
[----:B------:R-:W-:Y:S02]  /*4690*/  LOP3.LUT R10, R10, 0x1c0, RZ, 0xc0, !PT ;  /* 0x000001c00a0a7812 */ /* 0x000fe400078ec0ff */
[----:B-1----:R-:W-:Y:S01]  /*46a0*/  LEA.HI.X R37, R6, R85, R4, 0x1, P4 ;  /* 0x0000005506257211 */ /* 0x002fe200020f0c04 */
[----:B------:R-:W-:Y:S01]  /*46b0*/  IMAD.SHL.U32 R38, R8, 0x8, RZ ;  /* 0x0000000808267824 */ /* 0x000fe200078e00ff */
[----:B------:R-:W-:-:S04]  /*46c0*/  SHF.R.U32.HI R10, RZ, 0x3, R10 ;  /* 0x00000003ff0a7819 */ /* 0x000fc8000001160a */
[----:B------:R-:W-:-:S04]  /*46d0*/  LOP3.LUT R8, R11, 0x38, R38, 0xf8, !PT ;  /* 0x000000380b087812 */ /* 0x000fc800078ef826 */
[----:B------:R-:W-:-:S04]  /*46e0*/  LOP3.LUT R8, R8, R10, RZ, 0x3c, !PT ;  /* 0x0000000a08087212 */ /* 0x000fc800078e3cff */
[----:B-----5:R-:W-:Y:S01]  /*46f0*/  IADD3 R8, R9, R8, RZ ;  /* 0x0000000809087210 */ /* 0x020fe20007ffe0ff */
[----:B------:R-:W-:-:S04]  /*4700*/  IMAD R9, R19, 0x2000, R0 ;  /* 0x0000200013097824 */ /* 0x000fc800078e0200 */
[----:B------:R-:W-:Y:S02]  /*4710*/  IMAD R11, R19, 0x2000, R8 ;  /* 0x00002000130b7824 */ /* 0x000fe400078e0208 */
[--C-:B------:R-:W-:Y:S02]  /*4720*/  IMAD R9, R9, 0x2, R18.reuse ;  /* 0x0000000209097824 */ /* 0x100fe400078e0212 */
[----:B------:R-:W-:-:S04]  /*4730*/  IMAD R12, R11, 0x2, R18 ;  /* 0x000000020b0c7824 */ /* 0x000fc800078e0212 */
[----:B------:R-:W0:Y:S04]  /*4740*/  LDS.128 R8, [R9+0xe400] ;  /* 0x00e4000009087984 */ /* 0x000e280000000c00 */
[----:B------:R-:W1:Y:S01]  /*4750*/  LDS.128 R12, [R12+0xe400] ;  /* 0x00e400000c0c7984 */ /* 0x000e620000000c00 */
[----:B------:R-:W-:Y:S05]  /*4760*/  @P3 BRA `(.L_x_522) ;  /* 0x00000004005c3947 */ /* 0x000fea0003800000 */
[----:B0-----:R-:W-:Y:S01]  /*4770*/  MOV R43, R8 ;  /* 0x00000008002b7202 */ /* 0x001fe20000000f00 */
[----:B-1----:R-:W-:Y:S01]  /*4780*/  IMAD.MOV.U32 R8, RZ, RZ, R13 ;  /* 0x000000ffff087224 */ /* 0x002fe200078e000d */
[----:B------:R-:W-:Y:S01]  /*4790*/  SHF.R.U64 R42, R48, 0x10, R49 ;  /* 0x00000010302a7819 */ /* 0x000fe20000001231 */
[----:B------:R-:W-:Y:S01]  /*47a0*/  IMAD.MOV.U32 R13, RZ, RZ, R11 ;  /* 0x000000ffff0d7224 */ /* 0x000fe200078e000b */
[----:B------:R-:W-:Y:S01]  /*47b0*/  SHF.R.U32.HI R48, RZ, 0x10, R49 ;  /* 0x00000010ff307819 */ /* 0x000fe20000011631 */
[----:B------:R-:W-:Y:S01]  /*47c0*/  HADD2.F32 R11, -RZ, R9.H1_H1 ;  /* 0x30000009ff0b7230 */ /* 0x000fe20000004100 */
[--C-:B------:R-:W-:Y:S01]  /*47d0*/  SHF.R.U64 R40, R44, 0x10, R45.reuse ;  /* 0x000000102c287819 */ /* 0x100fe2000000122d */
[----:B------:R-:W-:Y:S01]  /*47e0*/  IMAD.MOV.U32 R44, RZ, RZ, R12 ;  /* 0x000000ffff2c7224 */ /* 0x000fe200078e000c */
[----:B----4-:R-:W-:Y:S01]  /*47f0*/  SHF.R.U32.HI R82, RZ, 0x10, R45 ;  /* 0x00000010ff527819 */ /* 0x010fe2000001162d */
[----:B------:R-:W-:Y:S01]  /*4800*/  IMAD.MOV.U32 R45, RZ, RZ, R15 ;  /* 0x000000ffff2d7224 */ /* 0x000fe200078e000f */
[--C-:B------:R-:W-:Y:S01]  /*4810*/  SHF.R.U64 R39, R46, 0x10, R47.reuse ;  /* 0x000000102e277819 */ /* 0x100fe2000000122f */
[--C-:B------:R-:W-:Y:S01]  /*4820*/  HADD2.F32 R12, -RZ, R8.reuse.H0_H0 ;  /* 0x20000008ff0c7230 */ /* 0x100fe20000004100 */
[----:B------:R-:W-:Y:S01]  /*4830*/  SHF.R.U32.HI R81, RZ, 0x10, R47 ;  /* 0x00000010ff517819 */ /* 0x000fe2000001162f */
[--C-:B------:R-:W-:Y:S01]  /*4840*/  HADD2.F32 R47, -RZ, R93.reuse.H0_H0 ;  /* 0x2000005dff2f7230 */ /* 0x100fe20000004100 */
[--C-:B------:R-:W-:Y:S01]  /*4850*/  SHF.R.U64 R41, R50, 0x10, R51.reuse ;  /* 0x0000001032297819 */ /* 0x100fe20000001233 */
[----:B------:R-:W-:Y:S01]  /*4860*/  HADD2.F32 R93, -RZ, R93.H1_H1 ;  /* 0x3000005dff5d7230 */ /* 0x000fe20000004100 */
[----:B------:R-:W-:Y:S01]  /*4870*/  SHF.R.U32.HI R80, RZ, 0x10, R51 ;  /* 0x00000010ff507819 */ /* 0x000fe20000011633 */
[----:B------:R-:W-:-:S02]  /*4880*/  HADD2.F32 R15, -RZ, R8.H1_H1 ;  /* 0x30000008ff0f7230 */ /* 0x000fc40000004100 */
[----:B------:R-:W-:Y:S02]  /*4890*/  HADD2.F32 R8, -RZ, R9.H0_H0 ;  /* 0x20000009ff087230 */ /* 0x000fe40000004100 */
[-C--:B------:R-:W-:Y:S01]  /*48a0*/  FMUL.FTZ R9, R12, R93.reuse ;  /* 0x0000005d0c097220 */ /* 0x080fe20000410000 */
[----:B------:R-:W-:Y:S02]  /*48b0*/  HADD2.F32 R48, -RZ, R48.H0_H0 ;  /* 0x20000030ff307230 */ /* 0x000fe40000004100 */
[----:B------:R-:W-:Y:S02]  /*48c0*/  HADD2.F32 R46, -RZ, R82.H0_H0 ;  /* 0x20000052ff2e7230 */ /* 0x000fe40000004100 */
[C---:B------:R-:W-:Y:S01]  /*48d0*/  FMUL.FTZ R93, R8.reuse, R93 ;  /* 0x0000005d085d7220 */ /* 0x040fe20000410000 */
[-C--:B------:R-:W-:Y:S01]  /*48e0*/  FFMA.FTZ R8, R8, R47.reuse, -R9 ;  /* 0x0000002f08087223 */ /* 0x080fe20000010809 */
[-C--:B------:R-:W-:Y:S01]  /*48f0*/  FMUL.FTZ R50, R15, R48.reuse ;  /* 0x000000300f327220 */ /* 0x080fe20000410000 */
[----:B------:R-:W-:Y:S01]  /*4900*/  FMUL.FTZ R48, R11, R48 ;  /* 0x000000300b307220 */ /* 0x000fe20000410000 */
[----:B------:R-:W-:Y:S01]  /*4910*/  FFMA.FTZ R9, R12, R47, R93 ;  /* 0x0000002f0c097223 */ /* 0x000fe2000001005d */
[----:B------:R-:W-:-:S02]  /*4920*/  HADD2.F32 R47, -RZ, R45.H1_H1 ;  /* 0x3000002dff2f7230 */ /* 0x000fc40000004100 */
[-C--:B------:R-:W-:Y:S01]  /*4930*/  FFMA.FTZ R11, R11, R46.reuse, -R50 ;  /* 0x0000002e0b0b7223 */ /* 0x080fe20000010832 */
[----:B------:R-:W-:Y:S01]  /*4940*/  FFMA.FTZ R12, R15, R46, R48 ;  /* 0x0000002e0f0c7223 */ /* 0x000fe20000010030 */
[----:B------:R-:W-:Y:S02]  /*4950*/  HADD2.F32 R46, -RZ, R45.H0_H0 ;  /* 0x2000002dff2e7230 */ /* 0x000fe40000004100 */
[----:B------:R-:W-:Y:S01]  /*4960*/  HADD2.F32 R80, -RZ, R80.H0_H0 ;  /* 0x20000050ff507230 */ /* 0x000fe20000004100 */
[----:B------:R-:W-:Y:S01]  /*4970*/  F2FP.F16.F32.PACK_AB R11, R11, R8 ;  /* 0x000000080b0b723e */ /* 0x000fe200000000ff */
[----:B------:R-:W-:Y:S02]  /*4980*/  HADD2.F32 R45, -RZ, R13.H1_H1 ;  /* 0x3000000dff2d7230 */ /* 0x000fe40000004100 */
[----:B------:R-:W-:Y:S02]  /*4990*/  HADD2.F32 R50, -RZ, R81.H0_H0 ;  /* 0x20000051ff327230 */ /* 0x000fe40000004100 */
[----:B------:R-:W-:Y:S01]  /*49a0*/  FMUL.FTZ R86, R47, R80 ;  /* 0x000000502f567220 */ /* 0x000fe20000410000 */
[----:B------:R-:W-:-:S02]  /*49b0*/  HADD2.F32 R49, -RZ, R92.H0_H0 ;  /* 0x2000005cff317230 */ /* 0x000fc40000004100 */
[C---:B------:R-:W-:Y:S01]  /*49c0*/  FMUL.FTZ R80, R45.reuse, R80 ;  /* 0x000000502d507220 */ /* 0x040fe20000410000 */
[----:B------:R-:W-:Y:S02]  /*49d0*/  HADD2.F32 R15, -RZ, R13.H0_H0 ;  /* 0x2000000dff0f7230 */ /* 0x000fe40000004100 */
[-C--:B------:R-:W-:Y:S01]  /*49e0*/  FFMA.FTZ R86, R45, R50.reuse, -R86 ;  /* 0x000000322d567223 */ /* 0x080fe20000010856 */
[----:B------:R-:W-:Y:S02]  /*49f0*/  HADD2.F32 R48, -RZ, R90.H1_H1 ;  /* 0x3000005aff307230 */ /* 0x000fe40000004100 */
[-C--:B------:R-:W-:Y:S01]  /*4a00*/  FMUL.FTZ R82, R46, R49.reuse ;  /* 0x000000312e527220 */ /* 0x080fe20000410000 */
[----:B------:R-:W-:Y:S01]  /*4a10*/  FFMA.FTZ R80, R47, R50, R80 ;  /* 0x000000322f507223 */ /* 0x000fe20000010050 */
[----:B------:R-:W-:Y:S02]  /*4a20*/  HADD2.F32 R45, -RZ, R44.H0_H0 ;  /* 0x2000002cff2d7230 */ /* 0x000fe40000004100 */
[----:B------:R-:W-:Y:S01]  /*4a30*/  FMUL.FTZ R49, R15, R49 ;  /* 0x000000310f317220 */ /* 0x000fe20000410000 */
[----:B------:R-:W-:-:S02]  /*4a40*/  HADD2.F32 R47, -RZ, R42.H0_H0 ;  /* 0x2000002aff2f7230 */ /* 0x000fc40000004100 */
[-C--:B------:R-:W-:Y:S01]  /*4a50*/  FFMA.FTZ R13, R15, R48.reuse, -R82 ;  /* 0x000000300f0d7223 */ /* 0x080fe20000010852 */
[----:B------:R-:W-:Y:S02]  /*4a60*/  HADD2.F32 R44, -RZ, R44.H1_H1 ;  /* 0x3000002cff2c7230 */ /* 0x000fe40000004100 */
[----:B------:R-:W-:Y:S01]  /*4a70*/  FFMA.FTZ R15, R46, R48, R49 ;  /* 0x000000302e0f7223 */ /* 0x000fe20000010031 */
[--C-:B------:R-:W-:Y:S02]  /*4a80*/  HADD2.F32 R42, -RZ, R43.reuse.H0_H0 ;  /* 0x2000002bff2a7230 */ /* 0x100fe40000004100 */
[----:B------:R-:W-:Y:S02]  /*4a90*/  HADD2.F32 R43, -RZ, R43.H1_H1 ;  /* 0x3000002bff2b7230 */ /* 0x000fe40000004100 */
[----:B------:R-:W-:Y:S01]  /*4aa0*/  FMUL.FTZ R48, R44, R47 ;  /* 0x0000002f2c307220 */ /* 0x000fe20000410000 */
[----:B------:R-:W-:Y:S01]  /*4ab0*/  HADD2.F32 R40, -RZ, R40.H0_H0 ;  /* 0x20000028ff287230 */ /* 0x000fe20000004100 */
[----:B------:R-:W-:Y:S01]  /*4ac0*/  F2FP.F16.F32.PACK_AB R86, R86, R13 ;  /* 0x0000000d5656723e */ /* 0x000fe200000000ff */
[----:B------:R-:W-:-:S02]  /*4ad0*/  HADD2.F32 R46, -RZ, R91.H0_H0 ;  /* 0x2000005bff2e7230 */ /* 0x000fc40000004100 */
[C---:B------:R-:W-:Y:S01]  /*4ae0*/  FMUL.FTZ R47, R43.reuse, R47 ;  /* 0x0000002f2b2f7220 */ /* 0x040fe20000410000 */
[----:B------:R-:W-:Y:S02]  /*4af0*/  HADD2.F32 R90, -RZ, R90.H0_H0 ;  /* 0x2000005aff5a7230 */ /* 0x000fe40000004100 */
[----:B------:R-:W-:Y:S01]  /*4b00*/  FFMA.FTZ R48, R43, R40, -R48 ;  /* 0x000000282b307223 */ /* 0x000fe20000010830 */
[----:B------:R-:W-:Y:S02]  /*4b10*/  HADD2.F32 R43, -RZ, R41.H0_H0 ;  /* 0x20000029ff2b7230 */ /* 0x000fe40000004100 */
[----:B------:R-:W-:Y:S01]  /*4b20*/  FMUL.FTZ R49, R45, R46 ;  /* 0x0000002e2d317220 */ /* 0x000fe20000410000 */
[----:B------:R-:W-:Y:S01]  /*4b30*/  FFMA.FTZ R47, R44, R40, R47 ;  /* 0x000000282c2f7223 */ /* 0x000fe2000001002f */
[----:B------:R-:W-:Y:S02]  /*4b40*/  HADD2.F32 R41, -RZ, R14.H0_H0 ;  /* 0x2000000eff297230 */ /* 0x000fe40000004100 */
[----:B------:R-:W-:Y:S01]  /*4b50*/  FMUL.FTZ R46, R42, R46 ;  /* 0x0000002e2a2e7220 */ /* 0x000fe20000410000 */
[----:B------:R-:W-:-:S02]  /*4b60*/  HADD2.F32 R92, -RZ, R92.H1_H1 ;  /* 0x3000005cff5c7230 */ /* 0x000fc40000004100 */
[-C--:B------:R-:W-:Y:S01]  /*4b70*/  FFMA.FTZ R49, R42, R90.reuse, -R49 ;  /* 0x0000005a2a317223 */ /* 0x080fe20000010831 */
[----:B------:R-:W-:Y:S02]  /*4b80*/  HADD2.F32 R40, -RZ, R10.H0_H0 ;  /* 0x2000000aff287230 */ /* 0x000fe40000004100 */
[----:B------:R-:W-:Y:S01]  /*4b90*/  FFMA.FTZ R46, R45, R90, R46 ;  /* 0x0000005a2d2e7223 */ /* 0x000fe2000001002e */
[----:B------:R-:W-:Y:S02]  /*4ba0*/  HADD2.F32 R14, -RZ, R14.H1_H1 ;  /* 0x3000000eff0e7230 */ /* 0x000fe40000004100 */
[-C--:B------:R-:W-:Y:S01]  /*4bb0*/  FMUL.FTZ R45, R41, R92.reuse ;  /* 0x0000005c292d7220 */ /* 0x080fe20000410000 */
[----:B------:R-:W-:Y:S02]  /*4bc0*/  HADD2.F32 R10, -RZ, R10.H1_H1 ;  /* 0x3000000aff0a7230 */ /* 0x000fe40000004100 */
[----:B------:R-:W-:Y:S01]  /*4bd0*/  FMUL.FTZ R92, R40, R92 ;  /* 0x0000005c285c7220 */ /* 0x000fe20000410000 */
[----:B------:R-:W-:-:S02]  /*4be0*/  HADD2.F32 R91, -RZ, R91.H1_H1 ;  /* 0x3000005bff5b7230 */ /* 0x000fc40000004100 */
        /* <DEDUP_REMOVED lines=8> */
[----:B------:R-:W-:Y:S01]  /*4c70*/  MOV R9, R11 ;  /* 0x0000000b00097202 */ /* 0x000fe20000000f00 */
[----:B------:R-:W-:Y:S01]  /*4c80*/  IMAD.MOV.U32 R11, RZ, RZ, R86 ;  /* 0x000000ffff0b7224 */ /* 0x000fe200078e0056 */
[----:B------:R-:W-:-:S02]  /*4c90*/  F2FP.F16.F32.PACK_AB R15, R80, R15 ;  /* 0x0000000f500f723e */ /* 0x000fc400000000ff */
[----:B------:R-:W-:Y:S02]  /*4ca0*/  F2FP.F16.F32.PACK_AB R8, R48, R49 ;  /* 0x000000313008723e */ /* 0x000fe400000000ff */
[----:B------:R-:W-:Y:S02]  /*4cb0*/  F2FP.F16.F32.PACK_AB R12, R47, R46 ;  /* 0x0000002e2f0c723e */ /* 0x000fe400000000ff */
[----:B------:R-:W-:Y:S02]  /*4cc0*/  F2FP.F16.F32.PACK_AB R10, R10, R45 ;  /* 0x0000002d0a0a723e */ /* 0x000fe400000000ff */
[----:B------:R-:W-:-:S07]  /*4cd0*/  F2FP.F16.F32.PACK_AB R14, R43, R92 ;  /* 0x0000005c2b0e723e */ /* 0x000fce00000000ff */
.L_x_522:
[----:B------:R-:W-:Y:S05]  /*4ce0*/  BSYNC B1 ;  /* 0x0000000000017941 */ /* 0x000fea0003800000 */
.L_x_521:
[----:B------:R-:W-:Y:S01]  /*4cf0*/  ISETP.GE.AND P3, PT, R38, R87, PT ;  /* 0x000000572600720c */ /* 0x000fe20003f66270 */
[----:B0-----:R0:W-:Y:S02]  /*4d00*/  ST.E.128 desc[UR42][R36.64], R8 ;  /* 0x0000000824007985 */ /* 0x0011e4000c101d2a */
[----:B0-----:R-:W-:Y:S02]  /*4d10*/  IMAD.MOV.U32 R8, RZ, RZ, R84 ;  /* 0x000000ffff087224 */ /* 0x001fe400078e0054 */
[----:B------:R-:W-:-:S08]  /*4d20*/  IMAD.MOV.U32 R9, RZ, RZ, R85 ;  /* 0x000000ffff097224 */ /* 0x000fd000078e0055 */
[----:B------:R-:W-:Y:S05]  /*4d30*/  @P3 BRA `(.L_x_503) ;  /* 0x0000000400203947 */ /* 0x000fea0003800000 */
[----:B------:R-:W-:-:S05]  /*4d40*/  IMAD.WIDE R8, R38, 0x2, R8 ;  /* 0x0000000226087825 */ /* 0x000fca00078e0208 */
[----:B-1----:R0:W-:Y:S01]  /*4d50*/  ST.E.128 desc[UR42][R8.64], R12 ;  /* 0x0000000c08007985 */ /* 0x0021e2000c101d2a */
[----:B------:R-:W-:Y:S05]  /*4d60*/  BRA `(.L_x_503) ;  /* 0x0000000400147947 */ /* 0x000fea0003800000 */
.L_x_484:
[----:B------:R-:W-:-:S06]  /*4d70*/  UISETP.NE.AND UP0, UPT, UR39, 0x3, UPT ;  /* 0x000000032700788c */ /* 0x000fcc000bf05270 */
[----:B------:R-:W-:-:S13]  /*4d80*/  PLOP3.LUT P5, PT, PT, PT, UP0, 0x80, 0x0 ;  /* 0x000000000000781c */ /* 0x000fda0003faf008 */
[----:B------:R-:W-:Y:S05]  /*4d90*/  @!P5 BRA `(.L_x_523) ;  /* 0x000000000004d947 */ /* 0x000fea0003800000 */
[----:B------:R-:W-:Y:S01]  /*4da0*/  BPT.TRAP 0x1 ;  /* 0x000000040000795c */ /* 0x000fe20000300000 */
.L_x_523:
[----:B------:R-:W-:Y:S01]  /*4db0*/  IMAD R71, R19, 0x8, R18 ;  /* 0x0000000813477824 */ /* 0x000fe200078e0212 */
[----:B------:R-:W-:Y:S01]  /*4dc0*/  SHF.L.U32 R79, R154, 0x1f, RZ ;  /* 0x0000001f9a4f7819 */ /* 0x000fe200000006ff */
[----:B------:R-:W-:Y:S01]  /*4dd0*/  BSSY B1, `(.L_x_524) ;  /* 0x0000004000017945 */ /* 0x000fe20003800000 */
[----:B------:R-:W-:Y:S02]  /*4de0*/  SHF.R.S32.HI R76, RZ, 0x1f, R75 ;  /* 0x0000001fff4c7819 */ /* 0x000fe4000001144b */
[----:B------:R-:W0:Y:S02]  /*4df0*/  SYNCS.PHASECHK.TRANS64.TRYWAIT P3, [R71+URZ+0x16890], R79 ;  /* 0x0168904f470075a7 */ /* 0x000e24000806017f */
[----:B0-----:R-:W-:Y:S05]  /*4e00*/  @!P3 BRA `(.L_x_525) ;  /* 0x0000010000b8b947 */ /* 0x001fea0003800000 */
.L_x_736:
[----:B------:R-:W-:Y:S05]  /*4e10*/  BSYNC B1 ;  /* 0x0000000000017941 */ /* 0x000fea0003800000 */
.L_x_524:
[----:B------:R-:W-:Y:S01]  /*4e20*/  ULDC.64 UR4, c[0x0][0x300] ;  /* 0x0000c00000047ab9 */ /* 0x000fe20000000a00 */
[----:B-----5:R-:W-:Y:S01]  /*4e30*/  SHF.R.S32.HI R77, RZ, 0x1f, R74 ;  /* 0x0000001fff4d7819 */ /* 0x020fe2000001144a */
[----:B------:R-:W-:Y:S02]  /*4e40*/  IMAD R10, R76, UR4, RZ ;  /* 0x000000044c0a7c24 */ /* 0x000fe4000f8e02ff */
[----:B------:R-:W-:-:S04]  /*4e50*/  IMAD.WIDE.U32 R8, R75, UR4, RZ ;  /* 0x000000044b087c25 */ /* 0x000fc8000f8e00ff */
[----:B------:R-:W-:Y:S01]  /*4e60*/  IMAD R11, R75, UR5, R10 ;  /* 0x000000054b0b7c24 */ /* 0x000fe2000f8e020a */
[----:B------:R-:W-:Y:S01]  /*4e70*/  ULDC.64 UR4, c[0x0][0x310] ;  /* 0x0000c40000047ab9 */ /* 0x000fe20000000a00 */
[----:B------:R-:W-:Y:S02]  /*4e80*/  IMAD R78, R27, -0x80, R30 ;  /* 0xffffff801b4e7824 */ /* 0x000fe400078e021e */
[----:B------:R-:W-:Y:S01]  /*4e90*/  IMAD R13, R77, UR4, RZ ;  /* 0x000000044d0d7c24 */ /* 0x000fe2000f8e02ff */
[----:B------:R-:W-:Y:S02]  /*4ea0*/  IADD3 R9, R9, R11, RZ ;  /* 0x0000000b09097210 */ /* 0x000fe40007ffe0ff */
[----:B------:R-:W-:Y:S01]  /*4eb0*/  VIMNMX R78, R78, 0x80, PT ;  /* 0x000000804e4e7848 */ /* 0x000fe20003fe0100 */
[C---:B------:R-:W-:Y:S02]  /*4ec0*/  IMAD R13, R74.reuse, UR5, R13 ;  /* 0x000000054a0d7c24 */ /* 0x040fe4000f8e020d */
[----:B------:R-:W-:Y:S01]  /*4ed0*/  IMAD.WIDE.U32 R8, R74, UR4, R8 ;  /* 0x000000044a087c25 */ /* 0x000fe2000f8e0008 */
[----:B------:R-:W-:-:S03]  /*4ee0*/  ULDC.64 UR4, c[0x0][0x308] ;  /* 0x0000c20000047ab9 */ /* 0x000fc60000000a00 */
[----:B------:R-:W-:Y:S02]  /*4ef0*/  IMAD R11, R63, UR4, RZ ;  /* 0x000000043f0b7c24 */ /* 0x000fe4000f8e02ff */
[----:B------:R-:W-:Y:S02]  /*4f00*/  IMAD.IADD R9, R9, 0x1, R13 ;  /* 0x0000000109097824 */ /* 0x000fe400078e020d */
[C---:B------:R-:W-:Y:S02]  /*4f10*/  IMAD R11, R34.reuse, UR5, R11 ;  /* 0x00000005220b7c24 */ /* 0x040fe4000f8e020b */
[----:B------:R-:W-:Y:S01]  /*4f20*/  IMAD.WIDE.U32 R8, R34, UR4, R8 ;  /* 0x0000000422087c25 */ /* 0x000fe2000f8e0008 */
[----:B------:R-:W-:-:S03]  /*4f30*/  ULDC.64 UR4, c[0x0][0x2e8] ;  /* 0x0000ba0000047ab9 */ /* 0x000fc60000000a00 */
[----:B------:R-:W-:Y:S01]  /*4f40*/  IMAD.IADD R11, R9, 0x1, R11 ;  /* 0x00000001090b7824 */ /* 0x000fe200078e020b */
[----:B------:R-:W-:Y:S01]  /*4f50*/  LEA R36, P3, R8, UR4, 0x1 ;  /* 0x0000000408247c11 */ /* 0x000fe2000f8608ff */
[----:B------:R-:W-:Y:S01]  /*4f60*/  IMAD.IADD R39, R78, 0x1, -R152 ;  /* 0x000000014e277824 */ /* 0x000fe200078e0a98 */
[----:B------:R-:W-:Y:S02]  /*4f70*/  UMOV UR4, 0xffffffff ;  /* 0xffffffff00047882 */ /* 0x000fe40000000000 */
[----:B------:R-:W-:Y:S02]  /*4f80*/  LEA.HI.X R38, R8, UR5, R11, 0x1, P3 ;  /* 0x0000000508267c11 */ /* 0x000fe400098f0c0b */
[----:B------:R-:W-:Y:S01]  /*4f90*/  ISETP.GE.AND P3, PT, R39, 0x1, PT ;  /* 0x000000012700780c */ /* 0x000fe20003f66270 */
[----:B------:R-:W-:-:S12]  /*4fa0*/  BRA.DIV UR4, `(.L_x_526) ;  /* 0x0000010204647947 */ /* 0x000fd8000b800000 */
[----:B------:R1:W2:Y:S04]  /*4fb0*/  SHFL.IDX PT, R9, R38, RZ, 0x1c1f ;  /* 0x001c1fff26097589 */ /* 0x0002a800000e0000 */
[----:B------:R1:W3:Y:S02]  /*4fc0*/  SHFL.IDX PT, R37, R36, RZ, 0x1c1f ;  /* 0x001c1fff24257589 */ /* 0x0002e400000e0000 */
.L_x_740:
[----:B------:R-:W-:Y:S04]  /*4fd0*/  BSSY B1, `(.L_x_527) ;  /* 0x000000d000017945 */ /* 0x000fe80003800000 */
[----:B------:R-:W-:Y:S05]  /*4fe0*/  @!P3 BRA `(.L_x_528) ;  /* 0x00000000002cb947 */ /* 0x000fea0003800000 */
[----:B------:R-:W-:Y:S02]  /*4ff0*/  ULDC UR4, c[0x0][0x2f4] ;  /* 0x0000bd0000047ab9 */ /* 0x000fe40000000800 */
[----:B------:R-:W-:-:S13]  /*5000*/  ISETP.GE.AND P3, PT, R16, UR4, PT ;  /* 0x0000000410007c0c */ /* 0x000fda000bf66270 */
[----:B---3--:R-:W-:-:S04]  /*5010*/  @!P3 LEA R14, P4, R16, R37, 0x1 ;  /* 0x00000025100eb211 */ /* 0x008fc800078808ff */
[----:B--2---:R-:W-:Y:S02]  /*5020*/  @!P3 LEA.HI.X R15, R16, R9, R17, 0x1, P4 ;  /* 0x00000009100fb211 */ /* 0x004fe400020f0c11 */
[----:B------:R-:W-:-:S13]  /*5030*/  ISETP.GE.AND P4, PT, R2, UR4, PT ;  /* 0x0000000402007c0c */ /* 0x000fda000bf86270 */
[----:B------:R-:W-:-:S04]  /*5040*/  @!P4 LEA R12, P6, R2, R37, 0x1 ;  /* 0x00000025020cc211 */ /* 0x000fc800078c08ff */
[----:B------:R-:W-:Y:S02]  /*5050*/  @!P4 LEA.HI.X R13, R2, R9, R153, 0x1, P6 ;  /* 0x00000009020dc211 */ /* 0x000fe400030f0c99 */
[----:B------:R-:W2:Y:S04]  /*5060*/  @!P3 LDS.128 R8, [R73+0xe000] ;  /* 0x00e000004908b984 */ /* 0x000ea80000000c00 */
[----:B--2---:R-:W-:Y:S04]  /*5070*/  @!P3 ST.E.128 desc[UR42][R14.64], R8 ;  /* 0x000000080e00b985 */ /* 0x004fe8000c101d2a */
[----:B------:R-:W2:Y:S04]  /*5080*/  @!P4 LDS.128 R8, [R72+0xe000] ;  /* 0x00e000004808c984 */ /* 0x000ea80000000c00 */
[----:B--2---:R4:W-:Y:S02]  /*5090*/  @!P4 ST.E.128 desc[UR42][R12.64], R8 ;  /* 0x000000080c00c985 */ /* 0x0049e4000c101d2a */
.L_x_528:
[----:B------:R-:W-:Y:S05]  /*50a0*/  BSYNC B1 ;  /* 0x0000000000017941 */ /* 0x000fea0003800000 */
.L_x_527:
[----:B------:R-:W-:-:S03]  /*50b0*/  UMOV UR4, 0xffffffff ;  /* 0xffffffff00047882 */ /* 0x000fc60000000000 */
[----:B------:R-:W-:Y:S05]  /*50c0*/  BRA.DIV UR4, `(.L_x_529) ;  /* 0x0000010204687947 */ /* 0x000fea000b800000 */
[----:B--2-4-:R2:W4:Y:S04]  /*50d0*/  SHFL.IDX PT, R9, R38, 0x1, 0x1c1f ;  /* 0x003c1f0026097f89 */ /* 0x01452800000e0000 */
[----:B---3--:R2:W3:Y:S02]  /*50e0*/  SHFL.IDX PT, R37, R36, 0x1, 0x1c1f ;  /* 0x003c1f0024257f89 */ /* 0x0084e400000e0000 */
.L_x_744:
[----:B------:R-:W-:-:S13]  /*50f0*/  ISETP.GE.AND P3, PT, R39, 0x61, PT ;  /* 0x000000612700780c */ /* 0x000fda0003f66270 */
[----:B------:R-:W-:Y:S05]  /*5100*/  @!P3 BRA `(.L_x_503) ;  /* 0x00000000002cb947 */ /* 0x000fea0003800000 */
[----:B------:R-:W-:Y:S02]  /*5110*/  ULDC UR4, c[0x0][0x2f4] ;  /* 0x0000bd0000047ab9 */ /* 0x000fe40000000800 */
[----:B------:R-:W-:-:S13]  /*5120*/  ISETP.GE.AND P3, PT, R16, UR4, PT ;  /* 0x0000000410007c0c */ /* 0x000fda000bf66270 */
[----:B---3--:R-:W-:-:S04]  /*5130*/  @!P3 LEA R14, P4, R16, R37, 0x1 ;  /* 0x00000025100eb211 */ /* 0x008fc800078808ff */
[----:B----4-:R-:W-:Y:S02]  /*5140*/  @!P3 LEA.HI.X R15, R16, R9, R17, 0x1, P4 ;  /* 0x00000009100fb211 */ /* 0x010fe400020f0c11 */
[----:B------:R-:W-:-:S13]  /*5150*/  ISETP.GE.AND P4, PT, R2, UR4, PT ;  /* 0x0000000402007c0c */ /* 0x000fda000bf86270 */
[----:B------:R-:W-:-:S04]  /*5160*/  @!P4 LEA R12, P6, R2, R37, 0x1 ;  /* 0x00000025020cc211 */ /* 0x000fc800078c08ff */
[----:B------:R-:W-:Y:S02]  /*5170*/  @!P4 LEA.HI.X R13, R2, R9, R153, 0x1, P6 ;  /* 0x00000009020dc211 */ /* 0x000fe400030f0c99 */
[----:B------:R-:W3:Y:S04]  /*5180*/  @!P3 LDS.128 R8, [R73+0x11000] ;  /* 0x011000004908b984 */ /* 0x000ee80000000c00 */
[----:B---3--:R-:W-:Y:S04]  /*5190*/  @!P3 ST.E.128 desc[UR42][R14.64], R8 ;  /* 0x000000080e00b985 */ /* 0x008fe8000c101d2a */
[----:B------:R-:W3:Y:S04]  /*51a0*/  @!P4 LDS.128 R8, [R72+0x11000] ;  /* 0x011000004808c984 */ /* 0x000ee80000000c00 */
[----:B---3--:R3:W-:Y:S02]  /*51b0*/  @!P4 ST.E.128 desc[UR42][R12.64], R8 ;  /* 0x000000080c00c985 */ /* 0x0087e4000c101d2a */
.L_x_503:
[----:B------:R-:W-:Y:S05]  /*51c0*/  BSYNC B0 ;  /* 0x0000000000007941 */ /* 0x000fea0003800000 */
.L_x_483:
[----:B0--34-:R-:W0:Y:S01]  /*51d0*/  S2R R8, SR_TID.X ;  /* 0x0000000000087919 */ /* 0x019e220000002100 */
[----:B------:R-:W-:Y:S01]  /*51e0*/  @!PT LDS RZ, [RZ] ;  /* 0x00000000fffff984 */ /* 0x000fe20000000800 */
[----:B------:R-:W-:Y:S01]  /*51f0*/  @!PT LDS RZ, [RZ] ;  /* 0x00000000fffff984 */ /* 0x000fe20000000800 */
[----:B------:R-:W-:Y:S01]  /*5200*/  @!PT LDS RZ, [RZ] ;  /* 0x00000000fffff984 */ /* 0x000fe20000000800 */
[----:B------:R-:W-:Y:S01]  /*5210*/  @!PT LDS RZ, [RZ] ;  /* 0x00000000fffff984 */ /* 0x000fe20000000800 */
[----:B------:R3:W-:Y:S06]  /*5220*/  MEMBAR.ALL.CTA ;  /* 0x0000000000007992 */ /* 0x0007ec0000008000 */
[----:B---3--:R-:W3:Y:S01]  /*5230*/  FENCE.VIEW.ASYNC.S ;  /* 0x00000000000073c6 */ /* 0x008ee20000000000 */
[----:B------:R-:W-:Y:S05]  /*5240*/  WARPSYNC.ALL ;  /* 0x0000000000007948 */ /* 0x000fea0003800000 */
[----:B------:R-:W-:Y:S01]  /*5250*/  BSSY B0, `(.L_x_530) ;  /* 0x0000008000007945 */ /* 0x000fe20003800000 */
[----:B---3--:R3:W-:Y:S01]  /*5260*/  BAR.SYNC.DEFER_BLOCKING R62, 0x80 ;  /* 0x0002003e0000751d */ /* 0x0087e20000010000 */
[----:B0-----:R-:W-:-:S13]  /*5270*/  LOP3.LUT P3, RZ, R8, 0x7f, RZ, 0xc0, !PT ;  /* 0x0000007f08ff7812 */ /* 0x001fda000786c0ff */
[----:B------:R-:W-:-:S05]  /*5280*/  @!P3 VIADD R8, R71, 0x168a0 ;  /* 0x000168a04708b836 */ /* 0x000fca0000000000 */
[----:B------:R-:W-:-:S04]  /*5290*/  @!P3 PRMT R8, RZ, 0x654, R8 ;  /* 0x00000654ff08b816 */ /* 0x000fc80000000008 */
[----:B------:R3:W-:Y:S01]  /*52a0*/  @!P3 SYNCS.ARRIVE.TRANS64.RED.A1T0 RZ, [R8+URZ], RZ ;  /* 0x000000ff08ffb9a7 */ /* 0x0007e2000810043f */
[----:B------:R-:W-:Y:S05]  /*52b0*/  @!P5 BRA `(.L_x_531) ;  /* 0x000000000004d947 */ /* 0x000fea0003800000 */
[----:B------:R-:W-:Y:S01]  /*52c0*/  BPT.TRAP 0x1 ;  /* 0x000000040000795c */ /* 0x000fe20000300000 */
.L_x_531:
[----:B------:R-:W-:Y:S05]  /*52d0*/  BSYNC B0 ;  /* 0x0000000000007941 */ /* 0x000fea0003800000 */
.L_x_530:
[----:B------:R-:W0:Y:S01]  /*52e0*/  SYNCS.PHASECHK.TRANS64.TRYWAIT P4, [R71+URZ+0x168b0], R79 ;  /* 0x0168b04f470075a7 */ /* 0x000e22000808017f */
[----:B------:R-:W-:Y:S01]  /*52f0*/  ULDC UR40, c[0x0][0x2f4] ;  /* 0x0000bd0000287ab9 */ /* 0x000fe20000000800 */
[----:B------:R-:W-:Y:S04]  /*5300*/  BSSY B0, `(.L_x_532) ;  /* 0x0000002000007945 */ /* 0x000fe80003800000 */
[----:B0-----:R-:W-:Y:S05]  /*5310*/  @!P4 BRA `(.L_x_533) ;  /* 0x000001000020c947 */ /* 0x001fea0003800000 */
.L_x_745:
[----:B------:R-:W-:Y:S05]  /*5320*/  BSYNC B0 ;  /* 0x0000000000007941 */ /* 0x000fea0003800000 */
.L_x_532:
[----:B------:R-:W-:Y:S01]  /*5330*/  ULDC.64 UR4, c[0x0][0x328] ;  /* 0x0000ca0000047ab9 */ /* 0x000fe20000000a00 */
[----:B------:R-:W-:Y:S01]  /*5340*/  IMAD.IADD R78, R78, 0x1, -R152 ;  /* 0x000000014e4e7824 */ /* 0x000fe200078e0a98 */
[----:B------:R-:W-:Y:S01]  /*5350*/  BSSY B0, `(.L_x_534) ;  /* 0x0000020000007945 */ /* 0x000fe20003800000 */
[----:B------:R-:W-:Y:S02]  /*5360*/  IMAD R76, R76, UR4, RZ ;  /* 0x000000044c4c7c24 */ /* 0x000fe4000f8e02ff */
[----:B---3--:R-:W-:-:S04]  /*5370*/  IMAD.WIDE.U32 R8, R75, UR4, RZ ;  /* 0x000000044b087c25 */ /* 0x008fc8000f8e00ff */
[----:B------:R-:W-:Y:S01]  /*5380*/  IMAD R75, R75, UR5, R76 ;  /* 0x000000054b4b7c24 */ /* 0x000fe2000f8e024c */
[----:B------:R-:W-:Y:S02]  /*5390*/  ULDC.64 UR4, c[0x0][0x338] ;  /* 0x0000ce0000047ab9 */ /* 0x000fe40000000a00 */
[----:B------:R-:W-:Y:S02]  /*53a0*/  IMAD R77, R77, UR4, RZ ;  /* 0x000000044d4d7c24 */ /* 0x000fe4000f8e02ff */
[----:B------:R-:W-:Y:S02]  /*53b0*/  IADD3 R9, R9, R75, RZ ;  /* 0x0000004b09097210 */ /* 0x000fe40007ffe0ff */
        /* <DEDUP_REMOVED lines=9> */
[----:B-12---:R-:W-:-:S04]  /*5450*/  LEA R36, P4, R8, UR4, 0x1 ;  /* 0x0000000408247c11 */ /* 0x006fc8000f8808ff */
[----:B------:R-:W-:Y:S01]  /*5460*/  LEA.HI.X R37, R8, UR5, R9, 0x1, P4 ;  /* 0x0000000508257c11 */ /* 0x000fe2000a0f0c09 */
[----:B------:R1:W2:Y:S01]  /*5470*/  SHFL.IDX PT, R13, R36, RZ, 0x1c1f ;  /* 0x001c1fff240d7589 */ /* 0x0002a200000e0000 */
[----:B------:R-:W-:-:S03]  /*5480*/  ISETP.GE.AND P4, PT, R78, 0x1, PT ;  /* 0x000000014e00780c */ /* 0x000fc60003f86270 */
[----:B------:R1:W3:Y:S10]  /*5490*/  SHFL.IDX PT, R9, R37, RZ, 0x1c1f ;  /* 0x001c1fff25097589 */ /* 0x0002f400000e0000 */
[----:B-1----:R-:W-:Y:S05]  /*54a0*/  @!P4 BRA `(.L_x_535) ;  /* 0x000000000028c947 */ /* 0x002fea0003800000 */
[----:B------:R-:W-:-:S13]  /*54b0*/  ISETP.GE.AND P4, PT, R16, UR40, PT ;  /* 0x0000002810007c0c */ /* 0x000fda000bf86270 */
[----:B--2---:R-:W-:-:S04]  /*54c0*/  @!P4 LEA R14, P5, R16, R13, 0x1 ;  /* 0x0000000d100ec211 */ /* 0x004fc800078a08ff */
[----:B---3--:R-:W-:Y:S02]  /*54d0*/  @!P4 LEA.HI.X R15, R16, R9, R17, 0x1, P5 ;  /* 0x00000009100fc211 */ /* 0x008fe400028f0c11 */
[----:B------:R-:W-:-:S13]  /*54e0*/  ISETP.GE.AND P5, PT, R2, UR40, PT ;  /* 0x0000002802007c0c */ /* 0x000fda000bfa6270 */
[----:B------:R-:W-:-:S04]  /*54f0*/  @!P5 LEA R12, P6, R2, R13, 0x1 ;  /* 0x0000000d020cd211 */ /* 0x000fc800078c08ff */
[----:B------:R-:W-:Y:S02]  /*5500*/  @!P5 LEA.HI.X R13, R2, R9, R153, 0x1, P6 ;  /* 0x00000009020dd211 */ /* 0x000fe400030f0c99 */
[----:B------:R-:W1:Y:S04]  /*5510*/  @!P4 LDS.128 R8, [R73] ;  /* 0x000000004908c984 */ /* 0x000e680000000c00 */
[----:B-1----:R-:W-:Y:S04]  /*5520*/  @!P4 ST.E.128 desc[UR42][R14.64], R8 ;  /* 0x000000080e00c985 */ /* 0x002fe8000c101d2a */
[----:B------:R-:W1:Y:S04]  /*5530*/  @!P5 LDS.128 R8, [R72] ;  /* 0x000000004808d984 */ /* 0x000e680000000c00 */
[----:B-1----:R1:W-:Y:S02]  /*5540*/  @!P5 ST.E.128 desc[UR42][R12.64], R8 ;  /* 0x000000080c00d985 */ /* 0x0023e4000c101d2a */
.L_x_535:
[----:B------:R-:W-:Y:S05]  /*5550*/  BSYNC B0 ;  /* 0x0000000000007941 */ /* 0x000fea0003800000 */
.L_x_534:
[----:B------:R-:W-:Y:S01]  /*5560*/  ISETP.GE.AND P4, PT, R78, 0x61, PT ;  /* 0x000000614e00780c */ /* 0x000fe20003f86270 */
[----:B------:R-:W4:Y:S01]  /*5570*/  SHFL.IDX PT, R37, R37, 0x1, 0x1c1f ;  /* 0x003c1f0025257f89 */ /* 0x000f2200000e0000 */
[----:B------:R-:W-:Y:S03]  /*5580*/  BSSY B0, `(.L_x_536) ;  /* 0x000000d000007945 */ /* 0x000fe60003800000 */
[----:B-12---:R1:W2:Y:S08]  /*5590*/  SHFL.IDX PT, R13, R36, 0x1, 0x1c1f ;  /* 0x003c1f00240d7f89 */ /* 0x0062b000000e0000 */
[----:B-1----:R-:W-:Y:S05]  /*55a0*/  @!P4 BRA `(.L_x_537) ;  /* 0x000000000028c947 */ /* 0x002fea0003800000 */
[----:B------:R-:W-:-:S13]  /*55b0*/  ISETP.GE.AND P4, PT, R16, UR40, PT ;  /* 0x0000002810007c0c */ /* 0x000fda000bf86270 */
[----:B---3--:R-:W1:Y:S01]  /*55c0*/  @!P4 LDS.128 R8, [R73+0x3000] ;  /* 0x003000004908c984 */ /* 0x008e620000000c00 */
[----:B--2---:R-:W-:-:S04]  /*55d0*/  @!P4 LEA R14, P5, R16, R13, 0x1 ;  /* 0x0000000d100ec211 */ /* 0x004fc800078a08ff */
[----:B----4-:R-:W-:Y:S02]  /*55e0*/  @!P4 LEA.HI.X R15, R16, R37, R17, 0x1, P5 ;  /* 0x00000025100fc211 */ /* 0x010fe400028f0c11 */
[----:B------:R-:W-:-:S13]  /*55f0*/  ISETP.GE.AND P5, PT, R2, UR40, PT ;  /* 0x0000002802007c0c */ /* 0x000fda000bfa6270 */
[----:B------:R-:W-:-:S04]  /*5600*/  @!P5 LEA R12, P6, R2, R13, 0x1 ;  /* 0x0000000d020cd211 */ /* 0x000fc800078c08ff */
[----:B------:R-:W-:Y:S01]  /*5610*/  @!P5 LEA.HI.X R13, R2, R37, R153, 0x1, P6 ;  /* 0x00000025020dd211 */ /* 0x000fe200030f0c99 */
[----:B-1----:R-:W-:Y:S04]  /*5620*/  @!P4 ST.E.128 desc[UR42][R14.64], R8 ;  /* 0x000000080e00c985 */ /* 0x002fe8000c101d2a */
[----:B------:R-:W1:Y:S04]  /*5630*/  @!P5 LDS.128 R8, [R72+0x3000] ;  /* 0x003000004808d984 */ /* 0x000e680000000c00 */
[----:B-1----:R1:W-:Y:S02]  /*5640*/  @!P5 ST.E.128 desc[UR42][R12.64], R8 ;  /* 0x000000080c00d985 */ /* 0x0023e4000c101d2a */
.L_x_537:
[----:B------:R-:W-:Y:S05]  /*5650*/  BSYNC B0 ;  /* 0x0000000000007941 */ /* 0x000fea0003800000 */
.L_x_536:
[----:B-1----:R-:W5:Y:S01]  /*5660*/  LDL R8, [R1] ;  /* 0x0000000001087983 */ /* 0x002f620000100800 */
[----:B0-----:R-:W-:Y:S01]  /*5670*/  @!P3 VIADD R71, R71, 0x168c0 ;  /* 0x000168c04747b836 */ /* 0x001fe20000000000 */
[----:B------:R-:W-:Y:S01]  /*5680*/  IADD3 R19, R19, 0x1, RZ ;  /* 0x0000000113137810 */ /* 0x000fe20007ffe0ff */
[----:B------:R-:W-:Y:S01]  /*5690*/  @!PT LDS RZ, [RZ] ;  /* 0x00000000fffff984 */ /* 0x000fe20000000800 */
[----:B------:R-:W-:Y:S01]  /*56a0*/  @!PT LDS RZ, [RZ] ;  /* 0x00000000fffff984 */ /* 0x000fe20000000800 */
[----:B------:R-:W-:Y:S01]  /*56b0*/  @!PT LDS RZ, [RZ] ;  /* 0x00000000fffff984 */ /* 0x000fe20000000800 */
[----:B------:R-:W-:Y:S01]  /*56c0*/  @!PT LDS RZ, [RZ] ;  /* 0x00000000fffff984 */ /* 0x000fe20000000800 */
[----:B------:R0:W-:Y:S06]  /*56d0*/  MEMBAR.ALL.CTA ;  /* 0x0000000000007992 */ /* 0x0001ec0000008000 */
[----:B0-----:R-:W0:Y:S01]  /*56e0*/  FENCE.VIEW.ASYNC.S ;  /* 0x00000000000073c6 */ /* 0x001e220000000000 */
[----:B------:R-:W-:Y:S01]  /*56f0*/  @!P3 PRMT R71, RZ, 0x654, R71 ;  /* 0x00000654ff47b816 */ /* 0x000fe20000000047 */
[----:B0-----:R0:W-:Y:S06]  /*5700*/  BAR.SYNC.DEFER_BLOCKING R62, 0x80 ;  /* 0x0002003e0000751d */ /* 0x0011ec0000010000 */
[----:B------:R0:W-:Y:S01]  /*5710*/  @!P3 SYNCS.ARRIVE.TRANS64.RED.A1T0 RZ, [R71+URZ], RZ ;  /* 0x000000ff47ffb9a7 */ /* 0x0001e2000810043f */
[----:B------:R-:W-:-:S04]  /*5720*/  ISETP.NE.AND P3, PT, R19, 0x2, PT ;  /* 0x000000021300780c */ /* 0x000fc80003f65270 */
[----:B---3--:R-:W-:Y:S02]  /*5730*/  SEL R9, RZ, 0x1, P3 ;  /* 0x00000001ff097807 */ /* 0x008fe40001800000 */
[----:B------:R-:W-:Y:S02]  /*5740*/  SEL R19, R19, RZ, P3 ;  /* 0x000000ff13137207 */ /* 0x000fe40001800000 */
[----:B------:R-:W-:Y:S02]  /*5750*/  LOP3.LUT R154, R154, R9, RZ, 0x3c, !PT ;  /* 0x000000099a9a7212 */ /* 0x000fe400078e3cff */
[----:B-----5:R-:W-:-:S13]  /*5760*/  LOP3.LUT P4, RZ, R8, 0x1, RZ, 0xc0, !PT ;  /* 0x0000000108ff7812 */ /* 0x020fda000788c0ff */
[----:B0-----:R-:W-:Y:S05]  /*5770*/  @P4 BRA `(.L_x_538) ;  /* 0xffffffc800104947 */ /* 0x001fea000383ffff */
[----:B------:R-:W0:Y:S01]  /*5780*/  S2R R8, SR_TID.X ;  /* 0x0000000000087919 */ /* 0x000e220000002100 */
[----:B------:R-:W-:Y:S02]  /*5790*/  PLOP3.LUT P0, PT, PT, PT, PT, 0x8, 0x0 ;  /* 0x000000000000781c */ /* 0x000fe40003f0e170 */
[----:B0-----:R-:W-:-:S04]  /*57a0*/  SHF.R.U32.HI R8, RZ, 0x7, R8 ;  /* 0x00000007ff087819 */ /* 0x001fc80000011608 */
[----:B------:R-:W-:-:S13]  /*57b0*/  ISETP.NE.AND P4, PT, R8, 0x1, PT ;  /* 0x000000010800780c */ /* 0x000fda0003f85270 */
[----:B------:R-:W-:Y:S06]  /*57c0*/  @!P4 BAR.ARV 0x9, 0x100 ;  /* 0x024400000000cb1d */ /* 0x000fec0000002000 */
.L_x_478:
[----:B------:R-:W-:Y:S01]  /*57d0*/  ISETP.GE.AND P2, PT, R88, 0x1, PT ;  /* 0x000000015800780c */ /* 0x000fe20003f46270 */
[----:B------:R-:W-:Y:S01]  /*57e0*/  IMAD.MOV.U32 R3, RZ, RZ, RZ ;  /* 0x000000ffff037224 */ /* 0x000fe200078e00ff */
[----:B------:R-:W-:Y:S02]  /*57f0*/  PLOP3.LUT P1, PT, PT, PT, PT, 0x80, 0x0 ;  /* 0x000000000000781c */ /* 0x000fe40003f2f070 */
[----:B------:R-:W-:Y:S01]  /*5800*/  CS2R R28, SRZ ;  /* 0x00000000001c7805 */ /* 0x000fe2000001ff00 */
[----:B------:R-:W-:Y:S01]  /*5810*/  IMAD.MOV.U32 R119, RZ, RZ, RZ ;  /* 0x000000ffff777224 */ /* 0x000fe200078e00ff */
[----:B------:R-:W-:Y:S01]  /*5820*/  CS2R R26, SRZ ;  /* 0x00000000001a7805 */ /* 0x000fe2000001ff00 */
[----:B------:R-:W-:Y:S01]  /*5830*/  IMAD.MOV.U32 R0, RZ, RZ, RZ ;  /* 0x000000ffff007224 */ /* 0x000fe200078e00ff */
[----:B------:R-:W-:Y:S02]  /*5840*/  CS2R R30, SRZ ;  /* 0x00000000001e7805 */ /* 0x000fe4000001ff00 */
[----:B----4-:R-:W-:-:S02]  /*5850*/  CS2R R36, SRZ ;  /* 0x0000000000247805 */ /* 0x010fc4000001ff00 */
        /* <DEDUP_REMOVED lines=9> */
[----:B------:R-:W-:Y:S01]  /*58f0*/  IMAD.MOV.U32 R54, RZ, RZ, RZ ;  /* 0x000000ffff367224 */ /* 0x000fe200078e00ff */
[----:B--2---:R-:W-:Y:S01]  /*5900*/  MOV R13, RZ ;  /* 0x000000ff000d7202 */ /* 0x004fe20000000f00 */
[----:B------:R-:W-:Y:S01]  /*5910*/  IMAD.MOV.U32 R56, RZ, RZ, RZ ;  /* 0x000000ffff387224 */ /* 0x000fe200078e00ff */
[----:B------:R-:W-:Y:S06]  /*5920*/  @P0 BRA `(.L_x_539) ;  /* 0x00000000000c0947 */ /* 0x000fec0003800000 */
[----:B------:R-:W0:Y:S01]  /*5930*/  FENCE.VIEW.ASYNC.G ;  /* 0x00000000000073c6 */ /* 0x000e220000000100 */
[----:B------:R-:W-:Y:S05]  /*5940*/  WARPSYNC.ALL ;  /* 0x0000000000007948 */ /* 0x000fea0003800000 */
[----:B0-----:R-:W-:Y:S06]  /*5950*/  BAR.ARV 0xc, 0x200 ;  /* 0x0308000000007b1d */ /* 0x001fec0000002000 */
.L_x_539:
[----:B------:R-:W-:Y:S02]  /*5960*/  IMAD.MOV.U32 R12, RZ, RZ, RZ ;  /* 0x000000ffff0c7224 */ /* 0x000fe400078e00ff */
[----:B------:R-:W-:Y:S01]  /*5970*/  IMAD.MOV.U32 R55, RZ, RZ, RZ ;  /* 0x000000ffff377224 */ /* 0x000fe200078e00ff */
[----:B------:R-:W-:Y:S06]  /*5980*/  @!P2 BRA `(.L_x_540) ;  /* 0x000000700048a947 */ /* 0x000fec0003800000 */
[----:B------:R-:W-:-:S03]  /*5990*/  UMOV UR4, 0xffffffff ;  /* 0xffffffff00047882 */ /* 0x000fc60000000000 */
[----:B------:R-:W-:Y:S05]  /*59a0*/  BRA.DIV UR4, `(.L_x_541) ;  /* 0x000000fa04907947 */ /* 0x000fea000b800000 */
[----:B------:R-:W0:Y:S02]  /*59b0*/  S2R R0, SR_TID.X ;  /* 0x0000000000007919 */ /* 0x000e240000002100 */
[----:B0-----:R-:W-:-:S05]  /*59c0*/  VIADD R3, R0, 0xffffff80 ;  /* 0xffffff8000037836 */ /* 0x001fca0000000000 */
[----:B------:R-:W-:-:S04]  /*59d0*/  SHF.R.S32.HI R0, RZ, 0x1f, R3 ;  /* 0x0000001fff007819 */ /* 0x000fc80000011403 */
[----:B------:R-:W-:-:S04]  /*59e0*/  LEA.HI R0, R0, R3, RZ, 0x7 ;  /* 0x0000000300007211 */ /* 0x000fc800078f38ff */
[----:B------:R-:W-:-:S06]  /*59f0*/  SHF.R.S32.HI R0, RZ, 0x7, R0 ;  /* 0x00000007ff007819 */ /* 0x000fcc0000011400 */
[----:B------:R-:W0:Y:S04]  /*5a00*/  SHFL.IDX PT, R0, R0, RZ, 0x1f ;  /* 0x00001fff00007589 */ /* 0x000e2800000e0000 */
[----:B0-----:R0:W-:Y:S02]  /*5a10*/  STL [R1+0x20], R0 ;  /* 0x0000200001007387 */ /* 0x0011e40000100800 */
.L_x_748:
[----:B------:R-:W0:Y:S01]  /*5a20*/  LDL R3, [R1+0x20] ;  /* 0x0000200001037983 */ /* 0x000e220000100800 */
[----:B------:R-:W-:Y:S01]  /*5a30*/  BSSY B6, `(.L_x_542) ;  /* 0x000001b000067945 */ /* 0x000fe20003800000 */
[----:B0-----:R-:W-:-:S05]  /*5a40*/  IMAD.HI R0, R3, 0x55555556, RZ ;  /* 0x5555555603007827 */ /* 0x001fca00078e02ff */
[----:B------:R-:W-:-:S05]  /*5a50*/  LEA.HI R0, R0, R0, RZ, 0x1 ;  /* 0x0000000000007211 */ /* 0x000fca00078f08ff */
[----:B------:R-:W-:Y:S01]  /*5a60*/  IMAD R0, R0, -0x3, R3 ;  /* 0xfffffffd00007824 */ /* 0x000fe200078e0203 */
[----:B------:R-:W-:-:S04]  /*5a70*/  IADD3 R3, R18, 0x8400, RZ ;  /* 0x0000840012037810 */ /* 0x000fc80007ffe0ff */
[----:B------:R-:W-:Y:S01]  /*5a80*/  LOP3.LUT P0, RZ, R3, 0x3ff, RZ, 0xc0, !PT ;  /* 0x000003ff03ff7812 */ /* 0x000fe2000780c0ff */
[----:B------:R-:W-:-:S03]  /*5a90*/  IMAD R0, R0, 0x2000, R3 ;  /* 0x0000200000007824 */ /* 0x000fc600078e0203 */
[----:B------:R-:W-:Y:S02]  /*5aa0*/  P2R R26, PR, RZ, 0x1 ;  /* 0x00000001ff1a7803 */ /* 0x000fe40000000000 */
[----:B------:R-:W-:-:S04]  /*5ab0*/  SHF.R.U32.HI R0, RZ, 0x4, R0 ;  /* 0x00000004ff007819 */ /* 0x000fc80000011600 */
[----:B------:R-:W-:-:S03]  /*5ac0*/  LOP3.LUT R29, R0, 0x3fff, RZ, 0xc0, !PT ;  /* 0x00003fff001d7812 */ /* 0x000fc600078ec0ff */
[----:B------:R-:W-:Y:S05]  /*5ad0*/  @!P0 BRA `(.L_x_543) ;  /* 0x0000000000408947 */ /* 0x000fea0003800000 */
[----:B------:R-:W-:Y:S01]  /*5ae0*/  MOV R0, 0x0 ;  /* 0x0000000000007802 */ /* 0x000fe20000000f00 */
[----:B------:R-:W-:Y:S01]  /*5af0*/  ULDC.64 UR4, c[0x4][0x88] ;  /* 0x0100220000047ab9 */ /* 0x000fe20000000a00 */
[----:B------:R-:W-:Y:S01]  /*5b00*/  ULDC.64 UR6, c[0x4][0x90] ;  /* 0x0100240000067ab9 */ /* 0x000fe20000000a00 */
[----:B------:R-:W-:Y:S01]  /*5b10*/  IMAD.U32 R4, RZ, RZ, UR4 ;  /* 0x00000004ff047e24 */ /* 0x000fe2000f8e00ff */
[----:B-1----:R0:W1:Y:S01]  /*5b20*/  LDC.64 R14, c[0x4][R0] ;  /* 0x01000000000e7b82 */ /* 0x0020620000000a00 */
[----:B------:R-:W-:Y:S01]  /*5b30*/  IMAD.U32 R5, RZ, RZ, UR5 ;  /* 0x00000005ff057e24 */ /* 0x000fe2000f8e00ff */
[----:B------:R-:W-:Y:S01]  /*5b40*/  ULDC.64 UR4, c[0x4][0x28] ;  /* 0x01000a0000047ab9 */ /* 0x000fe20000000a00 */
[----:B------:R-:W-:Y:S01]  /*5b50*/  IMAD.U32 R6, RZ, RZ, UR6 ;  /* 0x00000006ff067e24 */ /* 0x000fe2000f8e00ff */
[----:B------:R-:W-:Y:S01]  /*5b60*/  MOV R7, UR7 ;  /* 0x0000000700077c02 */ /* 0x000fe20008000f00 */
[----:B------:R-:W-:Y:S01]  /*5b70*/  IMAD.U32 R10, RZ, RZ, UR4 ;  /* 0x00000004ff0a7e24 */ /* 0x000fe2000f8e00ff */
[----:B------:R-:W-:Y:S01]  /*5b80*/  MOV R13, RZ ;  /* 0x000000ff000d7202 */ /* 0x000fe20000000f00 */
[----:B------:R-:W-:-:S02]  /*5b90*/  IMAD.U32 R11, RZ, RZ, UR5 ;  /* 0x00000005ff0b7e24 */ /* 0x000fc4000f8e00ff */
[----:B------:R-:W-:Y:S02]  /*5ba0*/  IMAD.MOV.U32 R8, RZ, RZ, 0x70 ;  /* 0x00000070ff087424 */ /* 0x000fe400078e00ff */
[----:B0-----:R-:W-:-:S07]  /*5bb0*/  IMAD.MOV.U32 R12, RZ, RZ, 0x1 ;  /* 0x00000001ff0c7424 */ /* 0x001fce00078e00ff */
[----:B------:R-:W-:-:S07]  /*5bc0*/  LEPC R20, `(.L_x_543) ;  /* 0x000000001014794e */ /* 0x000fce0000000000 */
[----:B-1---5:R-:W-:Y:S05]  /*5bd0*/  CALL.ABS.NOINC R14 ;  /* 0x000000000e007343 */ /* 0x022fea0003c00000 */
.L_x_543:
[----:B------:R-:W-:Y:S05]  /*5be0*/  BSYNC B6 ;  /* 0x0000000000067941 */ /* 0x000fea0003800000 */
.L_x_542:
[----:B------:R-:W-:Y:S02]  /*5bf0*/  ULDC UR4, c[0x0][0x3f4] ;  /* 0x0000fd0000047ab9 */ /* 0x000fe40000000800 */
[----:B------:R-:W-:-:S13]  /*5c00*/  ISETP.LT.AND P0, PT, RZ, UR4, PT ;  /* 0x00000004ff007c0c */ /* 0x000fda000bf01270 */
[----:B------:R-:W-:Y:S05]  /*5c10*/  @P0 BRA `(.L_x_544) ;  /* 0x0000000000400947 */ /* 0x000fea0003800000 */
[----:B------:R-:W-:-:S04]  /*5c20*/  ULEA.HI UR4, UR37, UR37, URZ, 0x1 ;  /* 0x0000002525047291 */ /* 0x000fc8000f8f083f */
[----:B------:R-:W-:-:S04]  /*5c30*/  ULOP3.LUT UR4, UR4, 0xfffffffe, URZ, 0xc0, !UPT ;  /* 0xfffffffe04047892 */ /* 0x000fc8000f8ec03f */
[----:B------:R-:W-:-:S06]  /*5c40*/  UIADD3 UR4, UR37, -UR4, URZ ;  /* 0x8000000425047290 */ /* 0x000fcc000fffe03f */
[----:B------:R-:W-:-:S05]  /*5c50*/  IMAD.U32 R3, RZ, RZ, UR4 ;  /* 0x00000004ff037e24 */ /* 0x000fca000f8e00ff */
[----:B------:R-:W-:-:S04]  /*5c60*/  SHF.L.U32 R3, R3, 0x1f, RZ ;  /* 0x0000001f03037819 */ /* 0x000fc800000006ff */
[----:B------:R0:W2:Y:S03]  /*5c70*/  SYNCS.PHASECHK.TRANS64.TRYWAIT P0, [R18+URZ+0x16800], R3 ;  /* 0x01680003120075a7 */ /* 0x0000a6000800017f */
[----:B--2---:R-:W-:Y:S05]  /*5c80*/  @!P0 NANOSLEEP.SYNCS 0x989680 ;  /* 0x009896800000895d */ /* 0x004fea0003900000 */
[----:B------:R-:W2:Y:S01]  /*5c90*/  @!P0 SYNCS.PHASECHK.TRANS64 P0, [R18+URZ+0x16800], R3 ;  /* 0x01680003120085a7 */ /* 0x000ea2000800007f */
[----:B------:R-:W-:Y:S04]  /*5ca0*/  BSSY B0, `(.L_x_545) ;  /* 0x0000006000007945 */ /* 0x000fe80003800000 */
[----:B--2---:R-:W-:Y:S05]  /*5cb0*/  @P0 BRA `(.L_x_546) ;  /* 0x0000000000100947 */ /* 0x004fea0003800000 */
.L_x_547:
[----:B--2---:R2:W3:Y:S02]  /*5cc0*/  SYNCS.PHASECHK.TRANS64.TRYWAIT P0, [R18+URZ+0x16800], R3 ;  /* 0x01680003120075a7 */ /* 0x0044e4000800017f */
[----:B---3--:R-:W-:Y:S05]  /*5cd0*/  @!P0 NANOSLEEP.SYNCS 0x989680 ;  /* 0x009896800000895d */ /* 0x008fea0003900000 */
[----:B------:R-:W3:Y:S02]  /*5ce0*/  @!P0 SYNCS.PHASECHK.TRANS64 P0, [R18+URZ+0x16800], R3 ;  /* 0x01680003120085a7 */ /* 0x000ee4000800007f */
[----:B---3--:R-:W-:Y:S05]  /*5cf0*/  @!P0 BRA `(.L_x_547) ;  /* 0xfffffffc00f08947 */ /* 0x008fea000383ffff */
.L_x_546:
[----:B------:R-:W-:Y:S05]  /*5d00*/  BSYNC B0 ;  /* 0x0000000000007941 */ /* 0x000fea0003800000 */
.L_x_545:
[----:B------:R-:W-:Y:S05]  /*5d10*/  BRA `(.L_x_548) ;  /* 0x0000002000ec7947 */ /* 0x000fea0003800000 */
.L_x_544:
[----:B-----5:R-:W-:Y:S01]  /*5d20*/  SHF.R.S32.HI R0, RZ, 0x1f, R24 ;  /* 0x0000001fff007819 */ /* 0x020fe20000011418 */
[----:B------:R-:W-:Y:S01]  /*5d30*/  ULDC.64 UR4, c[0x0][0x3f8] ;  /* 0x0000fe0000047ab9 */ /* 0x000fe20000000a00 */
[----:B------:R-:W-:Y:S01]  /*5d40*/  ULDC.64 UR6, c[0x0][0x408] ;  /* 0x0001020000067ab9 */ /* 0x000fe20000000a00 */
[----:B------:R-:W-:Y:S01]  /*5d50*/  ISETP.NE.AND P2, PT, R26, RZ, PT ;  /* 0x000000ff1a00720c */ /* 0x000fe20003f45270 */
[----:B------:R-:W-:Y:S01]  /*5d60*/  IMAD.WIDE.U32 R4, R24, UR4, RZ ;  /* 0x0000000418047c25 */ /* 0x000fe2000f8e00ff */
[----:B------:R-:W-:Y:S03]  /*5d70*/  BSSY B6, `(.L_x_549) ;  /* 0x000001f000067945 */ /* 0x000fe60003800000 */
[C---:B------:R-:W-:Y:S02]  /*5d80*/  IMAD R3, R0.reuse, UR4, RZ ;  /* 0x0000000400037c24 */ /* 0x040fe4000f8e02ff */
[----:B------:R-:W-:-:S02]  /*5d90*/  IMAD R9, R0, UR6, RZ ;  /* 0x0000000600097c24 */ /* 0x000fc4000f8e02ff */
[C---:B------:R-:W-:Y:S01]  /*5da0*/  IMAD R3, R24.reuse, UR5, R3 ;  /* 0x0000000518037c24 */ /* 0x040fe2000f8e0203 */
[----:B------:R-:W-:Y:S01]  /*5db0*/  ULDC.64 UR4, c[0x0][0x3e8] ;  /* 0x0000fa0000047ab9 */ /* 0x000fe20000000a00 */
[----:B------:R-:W-:-:S04]  /*5dc0*/  IMAD.WIDE.U32 R6, R24, UR6, RZ ;  /* 0x0000000618067c25 */ /* 0x000fc8000f8e00ff */
[----:B------:R-:W-:Y:S01]  /*5dd0*/  IMAD R9, R24, UR7, R9 ;  /* 0x0000000718097c24 */ /* 0x000fe2000f8e0209 */
[----:B------:R-:W-:Y:S01]  /*5de0*/  ULDC.64 UR6, c[0x0][0x400] ;  /* 0x0001000000067ab9 */ /* 0x000fe20000000a00 */
[----:B------:R-:W-:Y:S01]  /*5df0*/  IMAD.IADD R5, R3, 0x1, R5 ;  /* 0x0000000103057824 */ /* 0x000fe200078e0205 */
[----:B------:R-:W-:Y:S01]  /*5e00*/  LEA R24, P0, R4, UR4, 0x1 ;  /* 0x0000000404187c11 */ /* 0x000fe2000f8008ff */
[----:B------:R-:W-:Y:S01]  /*5e10*/  IMAD.IADD R3, R9, 0x1, R7 ;  /* 0x0000000109037824 */ /* 0x000fe200078e0207 */
[----:B------:R-:W-:Y:S02]  /*5e20*/  LEA R27, P1, R6, UR6, 0x1 ;  /* 0x00000006061b7c11 */ /* 0x000fe4000f8208ff */
[----:B------:R-:W-:Y:S02]  /*5e30*/  LEA.HI.X R26, R4, UR5, R5, 0x1, P0 ;  /* 0x00000005041a7c11 */ /* 0x000fe400080f0c05 */
[----:B------:R-:W-:Y:S01]  /*5e40*/  LEA.HI.X R28, R6, UR7, R3, 0x1, P1 ;  /* 0x00000007061c7c11 */ /* 0x000fe200088f0c03 */
[----:B------:R-:W-:Y:S08]  /*5e50*/  @!P2 BRA `(.L_x_550) ;  /* 0x000000000040a947 */ /* 0x000ff00003800000 */
[----:B------:R-:W-:Y:S01]  /*5e60*/  MOV R0, 0x0 ;  /* 0x0000000000007802 */ /* 0x000fe20000000f00 */
[----:B------:R-:W-:Y:S01]  /*5e70*/  ULDC.64 UR4, c[0x4][0x88] ;  /* 0x0100220000047ab9 */ /* 0x000fe20000000a00 */
[----:B------:R-:W-:Y:S01]  /*5e80*/  ULDC.64 UR6, c[0x4][0x90] ;  /* 0x0100240000067ab9 */ /* 0x000fe20000000a00 */
[----:B------:R-:W-:Y:S01]  /*5e90*/  IMAD.U32 R4, RZ, RZ, UR4 ;  /* 0x00000004ff047e24 */ /* 0x000fe2000f8e00ff */
[----:B-1----:R0:W1:Y:S01]  /*5ea0*/  LDC.64 R14, c[0x4][R0] ;  /* 0x01000000000e7b82 */ /* 0x0020620000000a00 */
[----:B------:R-:W-:Y:S01]  /*5eb0*/  MOV R5, UR5 ;  /* 0x0000000500057c02 */ /* 0x000fe20008000f00 */
        /* <DEDUP_REMOVED lines=10> */
.L_x_550:
[----:B------:R-:W-:Y:S05]  /*5f60*/  BSYNC B6 ;  /* 0x0000000000067941 */ /* 0x000fea0003800000 */
.L_x_549:
[----:B------:R-:W-:Y:S01]  /*5f70*/  ULDC.U8 UR4, c[0x0][0x410] ;  /* 0x0001040000047ab9 */ /* 0x000fe20000000000 */
[----:B------:R-:W-:Y:S01]  /*5f80*/  BSSY B0, `(.L_x_551) ;  /* 0x000020c000007945 */ /* 0x000fe20003800000 */
[----:B------:R-:W-:Y:S01]  /*5f90*/  ISETP.NE.AND P0, PT, RZ, UR4, PT ;  /* 0x00000004ff007c0c */ /* 0x000fe2000bf05270 */
[----:B------:R-:W-:-:S12]  /*5fa0*/  IMAD R4, R33, 0xc0, R152 ;  /* 0x000000c021047824 */ /* 0x000fd800078e0298 */
[----:B------:R-:W-:Y:S05]  /*5fb0*/  @!P0 BRA `(.L_x_552) ;  /* 0x0000001000288947 */ /* 0x000fea0003800000 */
[----:B------:R-:W-:-:S03]  /*5fc0*/  UMOV UR4, 0xffffffff ;  /* 0xffffffff00047882 */ /* 0x000fc60000000000 */
[----:B------:R-:W-:Y:S05]  /*5fd0*/  BRA.DIV UR4, `(.L_x_553) ;  /* 0x000000f604447947 */ /* 0x000fea000b800000 */
[----:B------:R0:W2:Y:S04]  /*5fe0*/  SHFL.IDX PT, R3, R26, RZ, 0x1c1f ;  /* 0x001c1fff1a037589 */ /* 0x0000a800000e0000 */
[----:B------:R0:W3:Y:S04]  /*5ff0*/  SHFL.IDX PT, R0, R24, RZ, 0x1c1f ;  /* 0x001c1fff18007589 */ /* 0x0000e800000e0000 */
[----:B------:R0:W4:Y:S04]  /*6000*/  SHFL.IDX PT, R5, R28, RZ, 0x1c1f ;  /* 0x001c1fff1c057589 */ /* 0x00012800000e0000 */
[----:B-1----:R0:W1:Y:S02]  /*6010*/  SHFL.IDX PT, R14, R27, RZ, 0x1c1f ;  /* 0x001c1fff1b0e7589 */ /* 0x00206400000e0000 */
.L_x_754:
[----:B------:R-:W-:Y:S01]  /*6020*/  ULDC UR4, c[0x0][0x448] ;  /* 0x0001120000047ab9 */ /* 0x000fe20000000800 */
[----:B------:R-:W-:Y:S01]  /*6030*/  BSSY B1, `(.L_x_554) ;  /* 0x000001e000017945 */ /* 0x000fe20003800000 */
[----:B0-----:R-:W-:Y:S01]  /*6040*/  IMAD R26, R25, UR4, RZ ;  /* 0x00000004191a7c24 */ /* 0x001fe2000f8e02ff */
[----:B------:R-:W-:Y:S02]  /*6050*/  CS2R R8, SRZ ;  /* 0x0000000000087805 */ /* 0x000fe4000001ff00 */
[----:B------:R-:W-:Y:S02]  /*6060*/  CS2R R6, SRZ ;  /* 0x0000000000067805 */ /* 0x000fe4000001ff00 */
[----:B------:R-:W-:Y:S02]  /*6070*/  CS2R R10, SRZ ;  /* 0x00000000000a7805 */ /* 0x000fe4000001ff00 */
[----:B------:R-:W-:Y:S02]  /*6080*/  CS2R R12, SRZ ;  /* 0x00000000000c7805 */ /* 0x000fe4000001ff00 */
[----:B------:R-:W-:-:S13]  /*6090*/  ISETP.GE.AND P0, PT, R4, R26, PT ;  /* 0x0000001a0400720c */ /* 0x000fda0003f06270 */
[----:B------:R-:W-:Y:S05]  /*60a0*/  @P0 BRA `(.L_x_555) ;  /* 0x0000000000580947 */ /* 0x000fea0003800000 */
[----:B------:R-:W4:Y:S01]  /*60b0*/  LDL R28, [R1+0x50] ;  /* 0x00005000011c7983 */ /* 0x000f220000100800 */
[----:B------:R-:W-:-:S03]  /*60c0*/  ULDC UR4, c[0x0][0x3f4] ;  /* 0x0000fd0000047ab9 */ /* 0x000fc60000000800 */
[----:B------:R-:W4:Y:S01]  /*60d0*/  LDL R27, [R1+0x4c] ;  /* 0x00004c00011b7983 */ /* 0x000f220000100800 */
[----:B------:R-:W-:Y:S01]  /*60e0*/  ISETP.GE.AND P3, PT, R156, UR4, PT ;  /* 0x000000049c007c0c */ /* 0x000fe2000bf66270 */
[----:B---3--:R-:W-:Y:S01]  /*60f0*/  IMAD.MOV.U32 R6, RZ, RZ, R0 ;  /* 0x000000ffff067224 */ /* 0x008fe200078e0000 */
[----:B------:R-:W-:Y:S01]  /*6100*/  ISETP.GE.AND P2, PT, R22, UR4, PT ;  /* 0x0000000416007c0c */ /* 0x000fe2000bf46270 */
[----:B--2---:R-:W-:Y:S01]  /*6110*/  IMAD.MOV.U32 R7, RZ, RZ, R3 ;  /* 0x000000ffff077224 */ /* 0x004fe200078e0003 */
[----:B----4-:R-:W-:Y:S02]  /*6120*/  MOV R15, R5 ;  /* 0x00000005000f7202 */ /* 0x010fe40000000f00 */
[----:B------:R-:W-:Y:S02]  /*6130*/  CS2R R10, SRZ ;  /* 0x00000000000a7805 */ /* 0x000fe4000001ff00 */
[----:B------:R-:W-:Y:S02]  /*6140*/  CS2R R8, SRZ ;  /* 0x0000000000087805 */ /* 0x000fe4000001ff00 */
[----:B------:R-:W-:-:S05]  /*6150*/  CS2R R12, SRZ ;  /* 0x00000000000c7805 */ /* 0x000fca000001ff00 */
[----:B------:R-:W-:Y:S01]  /*6160*/  @!P2 IMAD.WIDE R20, R22, 0x2, R6 ;  /* 0x000000021614a825 */ /* 0x000fe200078e0206 */
[----:B------:R-:W-:-:S04]  /*6170*/  CS2R R6, SRZ ;  /* 0x0000000000067805 */ /* 0x000fc8000001ff00 */
[----:B------:R0:W5:Y:S01]  /*6180*/  @!P2 LD.E.64 R10, desc[UR42][R20.64] ;  /* 0x0000002a140aa980 */ /* 0x000162000c101b00 */
[-C--:B------:R-:W-:Y:S02]  /*6190*/  @!P3 IADD3 R24, P0, R0, R28.reuse, RZ ;  /* 0x0000001c0018b210 */ /* 0x080fe40007f1e0ff */
[----:B-1----:R-:W-:Y:S01]  /*61a0*/  @!P3 IADD3 R4, P1, R14, R28, RZ ;  /* 0x0000001c0e04b210 */ /* 0x002fe20007f3e0ff */
[----:B------:R-:W-:-:S04]  /*61b0*/  @!P2 IMAD.WIDE R14, R22, 0x2, R14 ;  /* 0x00000002160ea825 */ /* 0x000fc800078e020e */
[--C-:B------:R-:W-:Y:S01]  /*61c0*/  @!P3 IMAD.X R25, R3, 0x1, R27.reuse, P0 ;  /* 0x000000010319b824 */ /* 0x100fe200000e061b */
[----:B------:R0:W5:Y:S01]  /*61d0*/  @!P2 LD.E.64 R8, desc[UR42][R14.64] ;  /* 0x0000002a0e08a980 */ /* 0x000162000c101b00 */
[----:B------:R-:W-:-:S03]  /*61e0*/  @!P3 IMAD.X R5, R5, 0x1, R27, P1 ;  /* 0x000000010505b824 */ /* 0x000fc600008e061b */
[----:B------:R0:W5:Y:S04]  /*61f0*/  @!P3 LD.E.64 R12, desc[UR42][R24.64] ;  /* 0x0000002a180cb980 */ /* 0x000168000c101b00 */
[----:B------:R0:W5:Y:S02]  /*6200*/  @!P3 LD.E.64 R6, desc[UR42][R4.64] ;  /* 0x0000002a0406b980 */ /* 0x000164000c101b00 */
.L_x_555:
[----:B------:R-:W-:Y:S05]  /*6210*/  BSYNC B1 ;  /* 0x0000000000017941 */ /* 0x000fea0003800000 */
.L_x_554:
[----:B01----:R-:W3:Y:S01]  /*6220*/  LDL R14, [R1+0x1c] ;  /* 0x00001c00010e7983 */ /* 0x003ee20000100800 */
[----:B------:R-:W-:Y:S01]  /*6230*/  ULEA.HI UR4, UR37, UR37, URZ, 0x1 ;  /* 0x0000002525047291 */ /* 0x000fe2000f8f083f */
[----:B------:R-:W-:Y:S01]  /*6240*/  IMAD R4, R33, -0xc0, R26 ;  /* 0xffffff4021047824 */ /* 0x000fe200078e021a */
[--C-:B-----5:R-:W-:Y:S01]  /*6250*/  SHF.R.U64 R34, R10, 0x10, R11.reuse ;  /* 0x000000100a227819 */ /* 0x120fe2000000120b */
[----:B----4-:R-:W0:Y:S01]  /*6260*/  S2R R5, SR_TID.X ;  /* 0x0000000000057919 */ /* 0x010e220000002100 */
[----:B------:R-:W-:Y:S01]  /*6270*/  ULOP3.LUT UR4, UR4, 0xfffffffe, URZ, 0xc0, !UPT ;  /* 0xfffffffe04047892 */ /* 0x000fe2000f8ec03f */
[----:B------:R-:W-:Y:S01]  /*6280*/  IMAD.MOV.U32 R20, RZ, RZ, R11 ;  /* 0x000000ffff147224 */ /* 0x000fe200078e000b */
[----:B------:R-:W-:Y:S01]  /*6290*/  SHF.R.U64 R24, R12, 0x10, R13 ;  /* 0x000000100c187819 */ /* 0x000fe2000000120d */
[----:B------:R-:W-:Y:S01]  /*62a0*/  IMAD.MOV.U32 R30, RZ, RZ, R8 ;  /* 0x000000ffff1e7224 */ /* 0x000fe200078e0008 */
[----:B------:R-:W-:Y:S01]  /*62b0*/  UIADD3 UR4, UR37, -UR4, URZ ;  /* 0x8000000425047290 */ /* 0x000fe2000fffe03f */
[--C-:B------:R-:W-:Y:S01]  /*62c0*/  SHF.R.U64 R35, R8, 0x10, R9.reuse ;  /* 0x0000001008237819 */ /* 0x100fe20000001209 */
[----:B------:R-:W-:Y:S01]  /*62d0*/  BSSY B1, `(.L_x_556) ;  /* 0x0000029000017945 */ /* 0x000fe20003800000 */
[----:B------:R-:W-:-:S02]  /*62e0*/  SHF.R.U32.HI R26, RZ, 0x10, R9 ;  /* 0x00000010ff1a7819 */ /* 0x000fc40000011609 */
[----:B------:R-:W-:Y:S01]  /*62f0*/  MOV R32, R10 ;  /* 0x0000000a00207202 */ /* 0x000fe20000000f00 */
[----:B------:R-:W-:Y:S01]  /*6300*/  IMAD.U32 R15, RZ, RZ, UR4 ;  /* 0x00000004ff0f7e24 */ /* 0x000fe2000f8e00ff */
[----:B------:R-:W-:Y:S02]  /*6310*/  MOV R10, R13 ;  /* 0x0000000d000a7202 */ /* 0x000fe40000000f00 */
[----:B------:R-:W-:Y:S02]  /*6320*/  SHF.R.U32.HI R25, RZ, 0x10, R13 ;  /* 0x00000010ff197819 */ /* 0x000fe4000001160d */
[----:B------:R-:W-:Y:S02]  /*6330*/  SHF.L.U32 R15, R15, 0x1f, RZ ;  /* 0x0000001f0f0f7819 */ /* 0x000fe400000006ff */
[----:B------:R-:W-:Y:S02]  /*6340*/  VIMNMX R13, R4, 0xc0, PT ;  /* 0x000000c0040d7848 */ /* 0x000fe40003fe0100 */
[----:B------:R-:W1:Y:S01]  /*6350*/  SYNCS.PHASECHK.TRANS64.TRYWAIT P0, [R18+URZ+0x16800], R15 ;  /* 0x0168000f120075a7 */ /* 0x000e62000800017f */
[----:B------:R-:W-:-:S02]  /*6360*/  PRMT R8, R10, 0x5410, R25 ;  /* 0x000054100a087816 */ /* 0x000fc40000000019 */
[----:B------:R-:W-:Y:S02]  /*6370*/  PRMT R32, R32, 0x5410, R20 ;  /* 0x0000541020207816 */ /* 0x000fe40000000014 */
[----:B------:R-:W-:Y:S02]  /*6380*/  PRMT R10, R24, 0x7610, R10 ;  /* 0x00007610180a7816 */ /* 0x000fe4000000000a */
[----:B------:R-:W-:Y:S01]  /*6390*/  PRMT R35, R35, 0x5410, R26 ;  /* 0x0000541023237816 */ /* 0x000fe2000000001a */
[----:B0-----:R-:W-:-:S05]  /*63a0*/  VIADD R21, R5, 0xffffff80 ;  /* 0xffffff8005157836 */ /* 0x001fca0000000000 */
[----:B------:R-:W-:-:S04]  /*63b0*/  SHF.R.S32.HI R5, RZ, 0x1f, R21 ;  /* 0x0000001fff057819 */ /* 0x000fc80000011415 */
[----:B------:R-:W-:Y:S02]  /*63c0*/  LEA.HI R5, R5, R21, RZ, 0x5 ;  /* 0x0000001505057211 */ /* 0x000fe400078f28ff */
[----:B------:R-:W-:Y:S01]  /*63d0*/  SHF.R.U32.HI R21, RZ, 0x10, R11 ;  /* 0x00000010ff157819 */ /* 0x000fe2000001160b */
[----:B------:R-:W-:Y:S01]  /*63e0*/  IMAD.MOV.U32 R11, RZ, RZ, R12 ;  /* 0x000000ffff0b7224 */ /* 0x000fe200078e000c */
[----:B------:R-:W-:Y:S01]  /*63f0*/  SHF.R.S32.HI R5, RZ, 0x5, R5 ;  /* 0x00000005ff057819 */ /* 0x000fe20000011405 */
[----:B------:R-:W-:Y:S01]  /*6400*/  IMAD.MOV.U32 R12, RZ, RZ, R9 ;  /* 0x000000ffff0c7224 */ /* 0x000fe200078e0009 */
[----:B------:R-:W-:Y:S01]  /*6410*/  PRMT R34, R34, 0x5410, R21 ;  /* 0x0000541022227816 */ /* 0x000fe20000000015 */
[----:B------:R-:W-:Y:S01]  /*6420*/  IMAD.MOV.U32 R9, RZ, RZ, R6 ;  /* 0x000000ffff097224 */ /* 0x000fe200078e0006 */
[----:B------:R-:W-:Y:S02]  /*6430*/  SHF.R.U64 R6, R6, 0x10, R7 ;  /* 0x0000001006067819 */ /* 0x000fe40000001207 */
[----:B------:R-:W-:-:S02]  /*6440*/  PRMT R30, R30, 0x5410, R12 ;  /* 0x000054101e1e7816 */ /* 0x000fc4000000000c */
[----:B------:R-:W-:Y:S01]  /*6450*/  PRMT R11, R11, 0x5410, R9 ;  /* 0x000054100b0b7816 */ /* 0x000fe20000000009 */
[C---:B---3--:R-:W-:Y:S01]  /*6460*/  IMAD.SHL.U32 R0, R14.reuse, 0x40, RZ ;  /* 0x000000400e007824 */ /* 0x048fe200078e00ff */
[----:B------:R-:W-:Y:S01]  /*6470*/  LOP3.LUT P1, RZ, R14, 0x4, RZ, 0xc0, !PT ;  /* 0x000000040eff7812 */ /* 0x000fe2000782c0ff */
[--C-:B------:R-:W-:Y:S01]  /*6480*/  IMAD.MOV.U32 R14, RZ, RZ, R7.reuse ;  /* 0x000000ffff0e7224 */ /* 0x100fe200078e0007 */
[----:B------:R-:W-:Y:S02]  /*6490*/  SHF.R.U32.HI R7, RZ, 0x10, R7 ;  /* 0x00000010ff077819 */ /* 0x000fe40000011607 */
[----:B--2---:R-:W-:Y:S02]  /*64a0*/  LOP3.LUT R3, R0, 0x1c0, RZ, 0xc0, !PT ;  /* 0x000001c000037812 */ /* 0x004fe400078ec0ff */
[----:B------:R-:W-:Y:S02]  /*64b0*/  PRMT R9, R14, 0x7610, R9 ;  /* 0x000076100e097816 */ /* 0x000fe40000000009 */
[----:B------:R-:W-:-:S02]  /*64c0*/  LOP3.LUT R0, R3, 0x18, R16, 0xf8, !PT ;  /* 0x0000001803007812 */ /* 0x000fc400078ef810 */
[----:B------:R-:W-:-:S04]  /*64d0*/  SHF.R.U32.HI R3, RZ, 0x3, R3 ;  /* 0x00000003ff037819 */ /* 0x000fc80000011603 */
[----:B------:R-:W-:-:S05]  /*64e0*/  LOP3.LUT R0, R0, R3, RZ, 0x3c, !PT ;  /* 0x0000000300007212 */ /* 0x000fca00078e3cff */
[----:B------:R-:W-:-:S04]  /*64f0*/  IMAD R3, R5, 0x200, R0 ;  /* 0x0000020005037824 */ /* 0x000fc800078e0200 */
[----:B------:R-:W-:-:S04]  /*6500*/  IMAD R3, R3, 0x2, R18 ;  /* 0x0000000203037824 */ /* 0x000fc800078e0212 */
[C---:B------:R-:W-:Y:S01]  /*6510*/  VIADD R0, R3.reuse, 0x8440 ;  /* 0x0000844003007836 */ /* 0x040fe20000000000 */
[----:B------:R-:W-:-:S05]  /*6520*/  IADD3 R5, R3, 0x8400, RZ ;  /* 0x0000840003057810 */ /* 0x000fca0007ffe0ff */
[----:B------:R-:W-:Y:S01]  /*6530*/  @P1 VIADD R0, R5, 0xffffffc0 ;  /* 0xffffffc005001836 */ /* 0x000fe20000000000 */
[----:B------:R-:W-:Y:S01]  /*6540*/  ISETP.GE.AND P1, PT, R152, R13, PT ;  /* 0x0000000d9800720c */ /* 0x000fe20003f26270 */
[----:B-1----:R-:W-:-:S12]  /*6550*/  @!P0 BRA `(.L_x_557) ;  /* 0x000000f000548947 */ /* 0x002fd80003800000 */
.L_x_755:
[----:B------:R-:W-:Y:S05]  /*6560*/  BSYNC B1 ;  /* 0x0000000000017941 */ /* 0x000fea0003800000 */
.L_x_556:
[----:B------:R-:W-:Y:S01]  /*6570*/  BSSY B1, `(.L_x_558) ;  /* 0x0000057000017945 */ /* 0x000fe20003800000 */
[----:B------:R-:W-:Y:S02]  /*6580*/  PRMT R10, R10, 0x5410, R6 ;  /* 0x000054100a0a7816 */ /* 0x000fe40000000006 */
[----:B------:R-:W-:Y:S01]  /*6590*/  PRMT R9, R9, 0x5410, R7 ;  /* 0x0000541009097816 */ /* 0x000fe20000000007 */
[----:B------:R-:W-:Y:S06]  /*65a0*/  @P1 BRA `(.L_x_559) ;  /* 0x00000004004c1947 */ /* 0x000fec0003800000 */
[----:B------:R-:W1:Y:S01]  /*65b0*/  LDC R5, c[0x0][0x3f4] ;  /* 0x0000fd00ff057b82 */ /* 0x000e620000000800 */
[----:B------:R-:W-:Y:S01]  /*65c0*/  BSSY B2, `(.L_x_560) ;  /* 0x000002a000027945 */ /* 0x000fe20003800000 */
[-C--:B-1----:R-:W-:Y:S02]  /*65d0*/  ISETP.GE.AND P0, PT, R22, R5.reuse, PT ;  /* 0x000000051600720c */ /* 0x082fe40003f06270 */
[----:B------:R-:W-:-:S11]  /*65e0*/  ISETP.GE.AND P1, PT, R156, R5, PT ;  /* 0x000000059c00720c */ /* 0x000fd60003f26270 */
[----:B------:R-:W-:Y:S05]  /*65f0*/  @P0 BRA `(.L_x_561) ;  /* 0x0000000000980947 */ /* 0x000fea0003800000 */
[----:B------:R-:W1:Y:S01]  /*6600*/  LDS.128 R4, [R3+0x8400] ;  /* 0x0084000003047984 */ /* 0x000e620000000c00 */
[----:B------:R-:W-:Y:S02]  /*6610*/  HADD2.F32 R25, -RZ, R30.H0_H0 ;  /* 0x2000001eff197230 */ /* 0x000fe40000004100 */
[----:B------:R-:W-:Y:S02]  /*6620*/  HADD2.F32 R21, -RZ, R32.H0_H0 ;  /* 0x20000020ff157230 */ /* 0x000fe40000004100 */
[----:B------:R-:W-:Y:S02]  /*6630*/  HADD2.F32 R24, -RZ, R34.H0_H0 ;  /* 0x20000022ff187230 */ /* 0x000fe40000004100 */
[----:B------:R-:W-:Y:S02]  /*6640*/  HADD2.F32 R26, -RZ, R35.H0_H0 ;  /* 0x20000023ff1a7230 */ /* 0x000fe40000004100 */
[--C-:B-1----:R-:W-:Y:S02]  /*6650*/  HADD2.F32 R12, -RZ, R4.reuse.H0_H0 ;  /* 0x20000004ff0c7230 */ /* 0x102fe40000004100 */
[----:B------:R-:W-:-:S02]  /*6660*/  HADD2.F32 R4, -RZ, R4.H1_H1 ;  /* 0x30000004ff047230 */ /* 0x000fc40000004100 */
[--C-:B------:R-:W-:Y:S02]  /*6670*/  HADD2.F32 R14, -RZ, R5.reuse.H0_H0 ;  /* 0x20000005ff0e7230 */ /* 0x100fe40000004100 */
[----:B------:R-:W-:Y:S02]  /*6680*/  HADD2.F32 R5, -RZ, R5.H1_H1 ;  /* 0x30000005ff057230 */ /* 0x000fe40000004100 */
[C---:B------:R-:W-:Y:S01]  /*6690*/  FMUL.FTZ R27, R4.reuse, R25 ;  /* 0x00000019041b7220 */ /* 0x040fe20000410000 */
[----:B------:R-:W-:Y:S01]  /*66a0*/  FMUL.FTZ R4, R4, R21 ;  /* 0x0000001504047220 */ /* 0x000fe20000410000 */
[--C-:B0-----:R-:W-:Y:S02]  /*66b0*/  HADD2.F32 R15, -RZ, R6.reuse.H0_H0 ;  /* 0x20000006ff0f7230 */ /* 0x101fe40000004100 */
[----:B------:R-:W-:Y:S02]  /*66c0*/  HADD2.F32 R20, -RZ, R7.H0_H0 ;  /* 0x20000007ff147230 */ /* 0x000fe40000004100 */
[C---:B------:R-:W-:Y:S01]  /*66d0*/  FFMA.FTZ R28, R12.reuse, R25, R4 ;  /* 0x000000190c1c7223 */ /* 0x040fe20000010004 */
[C---:B------:R-:W-:Y:S01]  /*66e0*/  FMUL.FTZ R31, R5.reuse, R26 ;  /* 0x0000001a051f7220 */ /* 0x040fe20000410000 */
[----:B------:R-:W-:Y:S01]  /*66f0*/  FFMA.FTZ R27, R12, R21, -R27 ;  /* 0x000000150c1b7223 */ /* 0x000fe2000001081b */
[----:B------:R-:W-:Y:S01]  /*6700*/  FMUL.FTZ R25, R5, R24 ;  /* 0x0000001805197220 */ /* 0x000fe20000410000 */
[----:B------:R-:W-:-:S02]  /*6710*/  HADD2.F32 R6, -RZ, R6.H1_H1 ;  /* 0x30000006ff067230 */ /* 0x000fc40000004100 */
[C---:B------:R-:W-:Y:S01]  /*6720*/  FFMA.FTZ R31, R14.reuse, R24, -R31 ;  /* 0x000000180e1f7223 */ /* 0x040fe2000001081f */
[----:B------:R-:W-:Y:S02]  /*6730*/  HADD2.F32 R7, -RZ, R7.H1_H1 ;  /* 0x30000007ff077230 */ /* 0x000fe40000004100 */
[----:B------:R-:W-:Y:S01]  /*6740*/  FFMA.FTZ R14, R14, R26, R25 ;  /* 0x0000001a0e0e7223 */ /* 0x000fe20000010019 */
[----:B------:R-:W-:Y:S02]  /*6750*/  HADD2.F32 R12, -RZ, R30.H1_H1 ;  /* 0x3000001eff0c7230 */ /* 0x000fe40000004100 */
[----:B------:R-:W-:Y:S02]  /*6760*/  HADD2.F32 R4, -RZ, R32.H1_H1 ;  /* 0x30000020ff047230 */ /* 0x000fe40000004100 */
[----:B------:R-:W-:Y:S02]  /*6770*/  HADD2.F32 R21, -RZ, R35.H1_H1 ;  /* 0x30000023ff157230 */ /* 0x000fe40000004100 */
[----:B------:R-:W-:Y:S01]  /*6780*/  FMUL.FTZ R24, R6, R12 ;  /* 0x0000000c06187220 */ /* 0x000fe20000410000 */
[----:B------:R-:W-:-:S02]  /*6790*/  HADD2.F32 R5, -RZ, R34.H1_H1 ;  /* 0x30000022ff057230 */ /* 0x000fc40000004100 */
[-C--:B------:R-:W-:Y:S01]  /*67a0*/  FMUL.FTZ R25, R6, R4.reuse ;  /* 0x0000000406197220 */ /* 0x080fe20000410000 */
[----:B------:R-:W-:Y:S01]  /*67b0*/  FMUL.FTZ R33, R7, R21 ;  /* 0x0000001507217220 */ /* 0x000fe20000410000 */
[----:B------:R-:W-:Y:S01]  /*67c0*/  FFMA.FTZ R6, R15, R4, -R24 ;  /* 0x000000040f067223 */ /* 0x000fe20000010818 */
[-C--:B------:R-:W-:Y:S01]  /*67d0*/  FMUL.FTZ R26, R7, R5.reuse ;  /* 0x00000005071a7220 */ /* 0x080fe20000410000 */
[----:B------:R-:W-:Y:S01]  /*67e0*/  FFMA.FTZ R25, R15, R12, R25 ;  /* 0x0000000c0f197223 */ /* 0x000fe20000010019 */
[----:B------:R-:W-:Y:S01]  /*67f0*/  FFMA.FTZ R7, R20, R5, -R33 ;  /* 0x0000000514077223 */ /* 0x000fe20000010821 */
[----:B------:R-:W-:Y:S01]  /*6800*/  F2FP.F16.F32.PACK_AB R4, R28, R27 ;  /* 0x0000001b1c04723e */ /* 0x000fe200000000ff */
[----:B------:R-:W-:Y:S01]  /*6810*/  FFMA.FTZ R26, R20, R21, R26 ;  /* 0x00000015141a7223 */ /* 0x000fe2000001001a */
[----:B------:R-:W-:Y:S02]  /*6820*/  F2FP.F16.F32.PACK_AB R5, R14, R31 ;  /* 0x0000001f0e05723e */ /* 0x000fe400000000ff */
[----:B------:R-:W-:-:S02]  /*6830*/  F2FP.F16.F32.PACK_AB R6, R25, R6 ;  /* 0x000000061906723e */ /* 0x000fc400000000ff */
[----:B------:R-:W-:-:S05]  /*6840*/  F2FP.F16.F32.PACK_AB R7, R26, R7 ;  /* 0x000000071a07723e */ /* 0x000fca00000000ff */
[----:B------:R1:W-:Y:S02]  /*6850*/  STS.128 [R3+0x8400], R4 ;  /* 0x0084000403007388 */ /* 0x0003e40000000c00 */
.L_x_561:
[----:B------:R-:W-:Y:S05]  /*6860*/  BSYNC B2 ;  /* 0x0000000000027941 */ /* 0x000fea0003800000 */
.L_x_560:
[----:B------:R-:W-:Y:S05]  /*6870*/  @P1 BRA `(.L_x_559) ;  /* 0x0000000000981947 */ /* 0x000fea0003800000 */
[----:B-1----:R-:W1:Y:S01]  /*6880*/  LDS.128 R4, [R0] ;  /* 0x0000000000047984 */ /* 0x002e620000000c00 */
[--C-:B------:R-:W-:Y:S02]  /*6890*/  HADD2.F32 R25, -RZ, R11.reuse.H1_H1 ;  /* 0x3000000bff197230 */ /* 0x100fe40000004100 */
[----:B------:R-:W-:Y:S02]  /*68a0*/  HADD2.F32 R21, -RZ, R11.H0_H0 ;  /* 0x2000000bff157230 */ /* 0x000fe40000004100 */
[--C-:B------:R-:W-:Y:S02]  /*68b0*/  HADD2.F32 R24, -RZ, R10.reuse.H0_H0 ;  /* 0x2000000aff187230 */ /* 0x100fe40000004100 */
[----:B------:R-:W-:Y:S02]  /*68c0*/  HADD2.F32 R26, -RZ, R10.H1_H1 ;  /* 0x3000000aff1a7230 */ /* 0x000fe40000004100 */
        /* <DEDUP_REMOVED lines=16> */
[--C-:B------:R-:W-:Y:S02]  /*69d0*/  HADD2.F32 R12, -RZ, R9.reuse.H0_H0 ;  /* 0x20000009ff0c7230 */ /* 0x100fe40000004100 */
[--C-:B------:R-:W-:Y:S02]  /*69e0*/  HADD2.F32 R4, -RZ, R8.reuse.H0_H0 ;  /* 0x20000008ff047230 */ /* 0x100fe40000004100 */
        /* <DEDUP_REMOVED lines=14> */
[----:B------:R2:W-:Y:S02]  /*6ad0*/  STS.128 [R0], R4 ;  /* 0x0000000400007388 */ /* 0x0005e40000000c00 */
.L_x_559:
[----:B------:R-:W-:Y:S05]  /*6ae0*/  BSYNC B1 ;  /* 0x0000000000017941 */ /* 0x000fea0003800000 */
.L_x_558:
[----:B-12---:R-:W-:-:S05]  /*6af0*/  VIADD R4, R152, 0x60 ;  /* 0x0000006098047836 */ /* 0x006fca0000000000 */
[----:B------:R-:W-:-:S13]  /*6b00*/  ISETP.GE.AND P0, PT, R4, R13, PT ;  /* 0x0000000d0400720c */ /* 0x000fda0003f06270 */
[----:B------:R-:W-:Y:S05]  /*6b10*/  @P0 BRA `(.L_x_562) ;  /* 0x0000001400480947 */ /* 0x000fea0003800000 */
        /* <DEDUP_REMOVED lines=8> */
[--C-:B------:R-:W-:Y:S02]  /*6ba0*/  HADD2.F32 R31, -RZ, R35.reuse.H0_H0 ;  /* 0x20000023ff1f7230 */ /* 0x100fe40000004100 */
[----:B------:R-:W-:Y:S02]  /*6bb0*/  HADD2.F32 R27, -RZ, R34.H0_H0 ;  /* 0x20000022ff1b7230 */ /* 0x000fe40000004100 */
[----:B------:R-:W-:Y:S02]  /*6bc0*/  HADD2.F32 R28, -RZ, R30.H1_H1 ;  /* 0x3000001eff1c7230 */ /* 0x000fe40000004100 */
[----:B------:R-:W-:-:S02]  /*6bd0*/  HADD2.F32 R33, -RZ, R35.H1_H1 ;  /* 0x30000023ff217230 */ /* 0x000fc40000004100 */
[--C-:B-1----:R-:W-:Y:S02]  /*6be0*/  HADD2.F32 R12, -RZ, R4.reuse.H0_H0 ;  /* 0x20000004ff0c7230 */ /* 0x102fe40000004100 */
[----:B------:R-:W-:Y:S02]  /*6bf0*/  HADD2.F32 R4, -RZ, R4.H1_H1 ;  /* 0x30000004ff047230 */ /* 0x000fe40000004100 */
[--C-:B------:R-:W-:Y:S02]  /*6c00*/  HADD2.F32 R13, -RZ, R5.reuse.H0_H0 ;  /* 0x20000005ff0d7230 */ /* 0x100fe40000004100 */
[----:B------:R-:W-:Y:S02]  /*6c10*/  HADD2.F32 R5, -RZ, R5.H1_H1 ;  /* 0x30000005ff057230 */ /* 0x000fe40000004100 */
[-C--:B------:R-:W-:Y:S01]  /*6c20*/  FMUL.FTZ R21, R26, R4.reuse ;  /* 0x000000041a157220 */ /* 0x080fe20000410000 */
[----:B------:R-:W-:Y:S01]  /*6c30*/  FMUL.FTZ R25, R24, R4 ;  /* 0x0000000418197220 */ /* 0x000fe20000410000 */
[----:B------:R-:W-:-:S02]  /*6c40*/  HADD2.F32 R14, -RZ, R6.H0_H0 ;  /* 0x20000006ff0e7230 */ /* 0x000fc40000004100 */
[-C--:B------:R-:W-:Y:S01]  /*6c50*/  FMUL.FTZ R20, R31, R5.reuse ;  /* 0x000000051f147220 */ /* 0x080fe20000410000 */
[-C--:B------:R-:W-:Y:S01]  /*6c60*/  FFMA.FTZ R4, R24, R12.reuse, -R21 ;  /* 0x0000000c18047223 */ /* 0x080fe20000010815 */
[----:B------:R-:W-:Y:S01]  /*6c70*/  FFMA.FTZ R25, R26, R12, R25 ;  /* 0x0000000c1a197223 */ /* 0x000fe20000010019 */
[C---:B------:R-:W-:Y:S01]  /*6c80*/  FMUL.FTZ R12, R27.reuse, R5 ;  /* 0x000000051b0c7220 */ /* 0x040fe20000410000 */
[--C-:B0-----:R-:W-:Y:S02]  /*6c90*/  HADD2.F32 R15, -RZ, R7.reuse.H0_H0 ;  /* 0x20000007ff0f7230 */ /* 0x101fe40000004100 */
[-C--:B------:R-:W-:Y:S01]  /*6ca0*/  FFMA.FTZ R5, R27, R13.reuse, -R20 ;  /* 0x0000000d1b057223 */ /* 0x080fe20000010814 */
[----:B------:R-:W-:Y:S02]  /*6cb0*/  HADD2.F32 R6, -RZ, R6.H1_H1 ;  /* 0x30000006ff067230 */ /* 0x000fe40000004100 */
[----:B------:R-:W-:Y:S01]  /*6cc0*/  FFMA.FTZ R12, R31, R13, R12 ;  /* 0x0000000d1f0c7223 */ /* 0x000fe2000001000c */
[----:B------:R-:W-:Y:S01]  /*6cd0*/  HADD2.F32 R7, -RZ, R7.H1_H1 ;  /* 0x30000007ff077230 */ /* 0x000fe20000004100 */
[----:B------:R-:W-:Y:S01]  /*6ce0*/  F2FP.F16.F32.PACK_AB R4, R25, R4 ;  /* 0x000000041904723e */ /* 0x000fe200000000ff */
[----:B------:R-:W-:-:S02]  /*6cf0*/  HADD2.F32 R26, -RZ, R32.H1_H1 ;  /* 0x30000020ff1a7230 */ /* 0x000fc40000004100 */
[-C--:B------:R-:W-:Y:S01]  /*6d00*/  FMUL.FTZ R13, R28, R6.reuse ;  /* 0x000000061c0d7220 */ /* 0x080fe20000410000 */
[----:B------:R-:W-:Y:S02]  /*6d10*/  HADD2.F32 R27, -RZ, R34.H1_H1 ;  /* 0x30000022ff1b7230 */ /* 0x000fe40000004100 */
[----:B------:R-:W-:Y:S01]  /*6d20*/  FMUL.FTZ R20, R33, R7 ;  /* 0x0000000721147220 */ /* 0x000fe20000410000 */
[----:B------:R-:W-:Y:S01]  /*6d30*/  F2FP.F16.F32.PACK_AB R5, R12, R5 ;  /* 0x000000050c05723e */ /* 0x000fe200000000ff */
[C---:B------:R-:W-:Y:S01]  /*6d40*/  FMUL.FTZ R21, R26.reuse, R6 ;  /* 0x000000061a157220 */ /* 0x040fe20000410000 */
[-C--:B------:R-:W-:Y:S01]  /*6d50*/  FFMA.FTZ R6, R26, R14.reuse, -R13 ;  /* 0x0000000e1a067223 */ /* 0x080fe2000001080d */
[C---:B------:R-:W-:Y:S01]  /*6d60*/  FMUL.FTZ R24, R27.reuse, R7 ;  /* 0x000000071b187220 */ /* 0x040fe20000410000 */
[-C--:B------:R-:W-:Y:S01]  /*6d70*/  FFMA.FTZ R7, R27, R15.reuse, -R20 ;  /* 0x0000000f1b077223 */ /* 0x080fe20000010814 */
[----:B------:R-:W-:Y:S02]  /*6d80*/  FFMA.FTZ R21, R28, R14, R21 ;  /* 0x0000000e1c157223 */ /* 0x000fe40000010015 */
[----:B------:R-:W-:-:S03]  /*6d90*/  FFMA.FTZ R24, R33, R15, R24 ;  /* 0x0000000f21187223 */ /* 0x000fc60000010018 */
[----:B------:R-:W-:Y:S02]  /*6da0*/  F2FP.F16.F32.PACK_AB R6, R21, R6 ;  /* 0x000000061506723e */ /* 0x000fe400000000ff */
[----:B------:R-:W-:-:S05]  /*6db0*/  F2FP.F16.F32.PACK_AB R7, R24, R7 ;  /* 0x000000071807723e */ /* 0x000fca00000000ff */
[----:B------:R1:W-:Y:S02]  /*6dc0*/  STS.128 [R3+0xb400], R4 ;  /* 0x00b4000403007388 */ /* 0x0003e40000000c00 */
.L_x_564:
[----:B------:R-:W-:Y:S05]  /*6dd0*/  BSYNC B1 ;  /* 0x0000000000017941 */ /* 0x000fea0003800000 */
.L_x_563:
[----:B------:R-:W-:Y:S05]  /*6de0*/  @P1 BRA `(.L_x_562) ;  /* 0x0000001000941947 */ /* 0x000fea0003800000 */
[----:B-1----:R-:W1:Y:S01]  /*6df0*/  LDS.128 R4, [R0+0x3000] ;  /* 0x0030000000047984 */ /* 0x002e620000000c00 */
[--C-:B------:R-:W-:Y:S02]  /*6e00*/  HADD2.F32 R21, -RZ, R11.reuse.H1_H1 ;  /* 0x3000000bff157230 */ /* 0x100fe40000004100 */
[--C-:B------:R-:W-:Y:S02]  /*6e10*/  HADD2.F32 R24, -RZ, R10.reuse.H0_H0 ;  /* 0x2000000aff187230 */ /* 0x100fe40000004100 */
[----:B------:R-:W-:Y:S02]  /*6e20*/  HADD2.F32 R26, -RZ, R10.H1_H1 ;  /* 0x3000000aff1a7230 */ /* 0x000fe40000004100 */
[----:B0-----:R-:W-:Y:S02]  /*6e30*/  HADD2.F32 R15, -RZ, R11.H0_H0 ;  /* 0x2000000bff0f7230 */ /* 0x001fe40000004100 */
[----:B------:R-:W-:Y:S02]  /*6e40*/  HADD2.F32 R25, -RZ, R9.H0_H0 ;  /* 0x20000009ff197230 */ /* 0x000fe40000004100 */
[----:B-1----:R-:W-:-:S02]  /*6e50*/  HADD2.F32 R3, -RZ, R4.H0_H0 ;  /* 0x20000004ff037230 */ /* 0x002fc40000004100 */
[----:B------:R-:W-:Y:S02]  /*6e60*/  HADD2.F32 R4, -RZ, R4.H1_H1 ;  /* 0x30000004ff047230 */ /* 0x000fe40000004100 */
[--C-:B------:R-:W-:Y:S02]  /*6e70*/  HADD2.F32 R10, -RZ, R5.reuse.H0_H0 ;  /* 0x20000005ff0a7230 */ /* 0x100fe40000004100 */
[----:B------:R-:W-:Y:S02]  /*6e80*/  HADD2.F32 R5, -RZ, R5.H1_H1 ;  /* 0x30000005ff057230 */ /* 0x000fe40000004100 */
[-C--:B------:R-:W-:Y:S01]  /*6e90*/  FMUL.FTZ R14, R21, R4.reuse ;  /* 0x00000004150e7220 */ /* 0x080fe20000410000 */
[C---:B------:R-:W-:Y:S01]  /*6ea0*/  FMUL.FTZ R20, R15.reuse, R4 ;  /* 0x000000040f147220 */ /* 0x040fe20000410000 */
[----:B------:R-:W-:Y:S02]  /*6eb0*/  HADD2.F32 R11, -RZ, R6.H0_H0 ;  /* 0x20000006ff0b7230 */ /* 0x000fe40000004100 */
[----:B------:R-:W-:Y:S01]  /*6ec0*/  FMUL.FTZ R13, R26, R5 ;  /* 0x000000051a0d7220 */ /* 0x000fe20000410000 */
[----:B------:R-:W-:Y:S01]  /*6ed0*/  FFMA.FTZ R4, R15, R3, -R14 ;  /* 0x000000030f047223 */ /* 0x000fe2000001080e */
[----:B------:R-:W-:Y:S01]  /*6ee0*/  FMUL.FTZ R15, R24, R5 ;  /* 0x00000005180f7220 */ /* 0x000fe20000410000 */
[----:B------:R-:W-:-:S02]  /*6ef0*/  HADD2.F32 R12, -RZ, R7.H0_H0 ;  /* 0x20000007ff0c7230 */ /* 0x000fc40000004100 */
[-C--:B------:R-:W-:Y:S01]  /*6f00*/  FFMA.FTZ R5, R24, R10.reuse, -R13 ;  /* 0x0000000a18057223 */ /* 0x080fe2000001080d */
[----:B------:R-:W-:Y:S02]  /*6f10*/  HADD2.F32 R6, -RZ, R6.H1_H1 ;  /* 0x30000006ff067230 */ /* 0x000fe40000004100 */
[----:B------:R-:W-:Y:S01]  /*6f20*/  FFMA.FTZ R3, R21, R3, R20 ;  /* 0x0000000315037223 */ /* 0x000fe20000010014 */
[----:B------:R-:W-:Y:S02]  /*6f30*/  HADD2.F32 R7, -RZ, R7.H1_H1 ;  /* 0x30000007ff077230 */ /* 0x000fe40000004100 */
[----:B------:R-:W-:Y:S01]  /*6f40*/  FFMA.FTZ R10, R26, R10, R15 ;  /* 0x0000000a1a0a7223 */ /* 0x000fe2000001000f */
[----:B------:R-:W-:Y:S02]  /*6f50*/  HADD2.F32 R24, -RZ, R9.H1_H1 ;  /* 0x30000009ff187230 */ /* 0x000fe40000004100 */
[--C-:B------:R-:W-:Y:S01]  /*6f60*/  HADD2.F32 R21, -RZ, R8.reuse.H0_H0 ;  /* 0x20000008ff157230 */ /* 0x100fe20000004100 */
[----:B------:R-:W-:Y:S01]  /*6f70*/  F2FP.F16.F32.PACK_AB R4, R3, R4 ;  /* 0x000000040304723e */ /* 0x000fe200000000ff */
[----:B------:R-:W-:-:S02]  /*6f80*/  HADD2.F32 R20, -RZ, R8.H1_H1 ;  /* 0x30000008ff147230 */ /* 0x000fc40000004100 */
[-C--:B------:R-:W-:Y:S01]  /*6f90*/  FMUL.FTZ R8, R25, R6.reuse ;  /* 0x0000000619087220 */ /* 0x080fe20000410000 */
[----:B------:R-:W-:Y:S01]  /*6fa0*/  FMUL.FTZ R9, R24, R7 ;  /* 0x0000000718097220 */ /* 0x000fe20000410000 */
[C---:B------:R-:W-:Y:S01]  /*6fb0*/  FMUL.FTZ R14, R21.reuse, R6 ;  /* 0x00000006150e7220 */ /* 0x040fe20000410000 */
[----:B------:R-:W-:Y:S01]  /*6fc0*/  F2FP.F16.F32.PACK_AB R5, R10, R5 ;  /* 0x000000050a05723e */ /* 0x000fe200000000ff */
[C---:B------:R-:W-:Y:S01]  /*6fd0*/  FMUL.FTZ R13, R20.reuse, R7 ;  /* 0x00000007140d7220 */ /* 0x040fe20000410000 */
[-C--:B------:R-:W-:Y:S01]  /*6fe0*/  FFMA.FTZ R6, R21, R11.reuse, -R8 ;  /* 0x0000000b15067223 */ /* 0x080fe20000010808 */
[-C--:B------:R-:W-:Y:S01]  /*6ff0*/  FFMA.FTZ R7, R20, R12.reuse, -R9 ;  /* 0x0000000c14077223 */ /* 0x080fe20000010809 */
[----:B------:R-:W-:Y:S01]  /*7000*/  FFMA.FTZ R11, R25, R11, R14 ;  /* 0x0000000b190b7223 */ /* 0x000fe2000001000e */
[----:B------:R-:W-:-:S04]  /*7010*/  FFMA.FTZ R12, R24, R12, R13 ;  /* 0x0000000c180c7223 */ /* 0x000fc8000001000d */
[----:B------:R-:W-:Y:S02]  /*7020*/  F2FP.F16.F32.PACK_AB R6, R11, R6 ;  /* 0x000000060b06723e */ /* 0x000fe400000000ff */
[----:B------:R-:W-:-:S05]  /*7030*/  F2FP.F16.F32.PACK_AB R7, R12, R7 ;  /* 0x000000070c07723e */ /* 0x000fca00000000ff */
[----:B------:R3:W-:Y:S01]  /*7040*/  STS.128 [R0+0x3000], R4 ;  /* 0x0030000400007388 */ /* 0x0007e20000000c00 */
[----:B------:R-:W-:Y:S05]  /*7050*/  BRA `(.L_x_562) ;  /* 0x0000000c00f87947 */ /* 0x000fea0003800000 */
.L_x_552:
[----:B------:R-:W-:-:S03]  /*7060*/  UMOV UR4, 0xffffffff ;  /* 0xffffffff00047882 */ /* 0x000fc60000000000 */
[----:B------:R-:W-:Y:S05]  /*7070*/  BRA.DIV UR4, `(.L_x_565) ;  /* 0x000000e604a07947 */ /* 0x000fea000b800000 */
[----:B------:R0:W2:Y:S04]  /*7080*/  SHFL.IDX PT, R0, R26, RZ, 0x1c1f ;  /* 0x001c1fff1a007589 */ /* 0x0000a800000e0000 */
[----:B------:R0:W3:Y:S04]  /*7090*/  SHFL.IDX PT, R3, R24, RZ, 0x1c1f ;  /* 0x001c1fff18037589 */ /* 0x0000e800000e0000 */
[----:B------:R0:W4:Y:S04]  /*70a0*/  SHFL.IDX PT, R20, R28, RZ, 0x1c1f ;  /* 0x001c1fff1c147589 */ /* 0x00012800000e0000 */
[----:B-1----:R0:W1:Y:S02]  /*70b0*/  SHFL.IDX PT, R14, R27, RZ, 0x1c1f ;  /* 0x001c1fff1b0e7589 */ /* 0x00206400000e0000 */
.L_x_761:
[----:B------:R-:W-:Y:S01]  /*70c0*/  ULDC UR4, c[0x0][0x448] ;  /* 0x0001120000047ab9 */ /* 0x000fe20000000800 */
[----:B------:R-:W-:Y:S01]  /*70d0*/  BSSY B1, `(.L_x_566) ;  /* 0x0000014000017945 */ /* 0x000fe20003800000 */
[----:B------:R-:W-:Y:S01]  /*70e0*/  IMAD R25, R25, UR4, RZ ;  /* 0x0000000419197c24 */ /* 0x000fe2000f8e02ff */
[----:B------:R-:W-:Y:S02]  /*70f0*/  CS2R R8, SRZ ;  /* 0x0000000000087805 */ /* 0x000fe4000001ff00 */
[----:B------:R-:W-:Y:S02]  /*7100*/  CS2R R6, SRZ ;  /* 0x0000000000067805 */ /* 0x000fe4000001ff00 */
[----:B------:R-:W-:Y:S02]  /*7110*/  CS2R R10, SRZ ;  /* 0x00000000000a7805 */ /* 0x000fe4000001ff00 */
[----:B------:R-:W-:Y:S02]  /*7120*/  ISETP.GE.AND P0, PT, R4, R25, PT ;  /* 0x000000190400720c */ /* 0x000fe40003f06270 */
[----:B------:R-:W-:-:S11]  /*7130*/  CS2R R4, SRZ ;  /* 0x0000000000047805 */ /* 0x000fd6000001ff00 */
[----:B------:R-:W-:Y:S05]  /*7140*/  @P0 BRA `(.L_x_567) ;  /* 0x0000000000300947 */ /* 0x000fea0003800000 */
[----:B------:R-:W-:Y:S01]  /*7150*/  ULDC UR4, c[0x0][0x3f4] ;  /* 0x0000fd0000047ab9 */ /* 0x000fe20000000800 */
[C---:B------:R-:W-:Y:S02]  /*7160*/  SHF.L.U32 R15, R16.reuse, 0x1, RZ ;  /* 0x00000001100f7819 */ /* 0x040fe400000006ff */
[C---:B------:R-:W-:Y:S02]  /*7170*/  ISETP.GE.AND P2, PT, R16.reuse, UR4, PT ;  /* 0x0000000410007c0c */ /* 0x040fe4000bf46270 */
[----:B------:R-:W-:Y:S02]  /*7180*/  SHF.L.U64.HI R9, R16, 0x1, R17 ;  /* 0x0000000110097819 */ /* 0x000fe40000010211 */
[-C--:B---3--:R-:W-:Y:S02]  /*7190*/  IADD3 R12, P0, R3, R15.reuse, RZ ;  /* 0x0000000f030c7210 */ /* 0x088fe40007f1e0ff */
[----:B-1----:R-:W-:-:S03]  /*71a0*/  IADD3 R14, P1, R14, R15, RZ ;  /* 0x0000000f0e0e7210 */ /* 0x002fc60007f3e0ff */
[--C-:B--2---:R-:W-:Y:S02]  /*71b0*/  IMAD.X R13, R0, 0x1, R9.reuse, P0 ;  /* 0x00000001000d7824 */ /* 0x104fe400000e0609 */
[----:B----4-:R-:W-:Y:S01]  /*71c0*/  IMAD.X R15, R20, 0x1, R9, P1 ;  /* 0x00000001140f7824 */ /* 0x010fe200008e0609 */
[----:B------:R-:W-:Y:S01]  /*71d0*/  CS2R R8, SRZ ;  /* 0x0000000000087805 */ /* 0x000fe2000001ff00 */
[----:B------:R-:W-:Y:S06]  /*71e0*/  @P2 BRA `(.L_x_567) ;  /* 0x0000000000082947 */ /* 0x000fec0003800000 */
[----:B------:R1:W5:Y:S04]  /*71f0*/  LD.E.128 R4, desc[UR42][R12.64] ;  /* 0x0000002a0c047980 */ /* 0x000368000c101d00 */
[----:B------:R1:W5:Y:S02]  /*7200*/  LD.E.128 R8, desc[UR42][R14.64] ;  /* 0x0000002a0e087980 */ /* 0x000364000c101d00 */
.L_x_567:
[----:B------:R-:W-:Y:S05]  /*7210*/  BSYNC B1 ;  /* 0x0000000000017941 */ /* 0x000fea0003800000 */
.L_x_566:
[----:B------:R-:W-:Y:S01]  /*7220*/  ULEA.HI UR4, UR37, UR37, URZ, 0x1 ;  /* 0x0000002525047291 */ /* 0x000fe2000f8f083f */
[----:B-1----:R-:W-:Y:S01]  /*7230*/  IMAD R12, R33, -0xc0, R25 ;  /* 0xffffff40210c7824 */ /* 0x002fe200078e0219 */
[----:B0-----:R-:W0:Y:S01]  /*7240*/  LDC R27, c[0x0][0x3f4] ;  /* 0x0000fd00ff1b7b82 */ /* 0x001e220000000800 */
[----:B-----5:R-:W-:Y:S01]  /*7250*/  MOV R15, R5 ;  /* 0x00000005000f7202 */ /* 0x020fe20000000f00 */
[----:B------:R-:W-:Y:S01]  /*7260*/  ULOP3.LUT UR4, UR4, 0xfffffffe, URZ, 0xc0, !UPT ;  /* 0xfffffffe04047892 */ /* 0x000fe2000f8ec03f */
[--C-:B---3--:R-:W-:Y:S01]  /*7270*/  SHF.R.U64 R3, R4, 0x10, R5.reuse ;  /* 0x0000001004037819 */ /* 0x108fe20000001205 */
[----:B------:R-:W-:Y:S01]  /*7280*/  IMAD.MOV.U32 R13, RZ, RZ, R6 ;  /* 0x000000ffff0d7224 */ /* 0x000fe200078e0006 */
[----:B------:R-:W-:Y:S01]  /*7290*/  SHF.R.U32.HI R14, RZ, 0x10, R5 ;  /* 0x00000010ff0e7819 */ /* 0x000fe20000011605 */
[----:B------:R-:W-:Y:S01]  /*72a0*/  UIADD3 UR4, UR37, -UR4, URZ ;  /* 0x8000000425047290 */ /* 0x000fe2000fffe03f */
[----:B------:R-:W-:Y:S01]  /*72b0*/  SHF.R.U64 R5, R6, 0x10, R7 ;  /* 0x0000001006057819 */ /* 0x000fe20000001207 */
[----:B------:R-:W-:Y:S01]  /*72c0*/  IMAD.MOV.U32 R21, RZ, RZ, R4 ;  /* 0x000000ffff157224 */ /* 0x000fe200078e0004 */
[----:B------:R-:W-:Y:S01]  /*72d0*/  MOV R6, R10 ;  /* 0x0000000a00067202 */ /* 0x000fe20000000f00 */
[----:B------:R-:W-:Y:S01]  /*72e0*/  IMAD.MOV.U32 R4, RZ, RZ, R8 ;  /* 0x000000ffff047224 */ /* 0x000fe200078e0008 */
[----:B------:R-:W-:Y:S01]  /*72f0*/  SHF.R.U64 R10, R10, 0x10, R11 ;  /* 0x000000100a0a7819 */ /* 0x000fe2000000120b */
[----:B--2---:R-:W-:Y:S01]  /*7300*/  IMAD.U32 R0, RZ, RZ, UR4 ;  /* 0x00000004ff007e24 */ /* 0x004fe2000f8e00ff */
[----:B------:R-:W-:Y:S01]  /*7310*/  PRMT R15, R15, 0x5410, R3 ;  /* 0x000054100f0f7816 */ /* 0x000fe20000000003 */
[----:B----4-:R-:W-:Y:S01]  /*7320*/  IMAD.MOV.U32 R20, RZ, RZ, R9 ;  /* 0x000000ffff147224 */ /* 0x010fe200078e0009 */
[--C-:B------:R-:W-:Y:S01]  /*7330*/  SHF.R.U32.HI R24, RZ, 0x10, R7.reuse ;  /* 0x00000010ff187819 */ /* 0x100fe20000011607 */
[----:B------:R-:W-:Y:S01]  /*7340*/  VIADD R26, R152, 0x60 ;  /* 0x00000060981a7836 */ /* 0x000fe20000000000 */
[----:B------:R-:W-:Y:S01]  /*7350*/  SHF.L.U32 R25, R0, 0x1f, RZ ;  /* 0x0000001f00197819 */ /* 0x000fe200000006ff */
[----:B------:R-:W-:Y:S01]  /*7360*/  IMAD.MOV.U32 R0, RZ, RZ, R7 ;  /* 0x000000ffff007224 */ /* 0x000fe200078e0007 */
[----:B------:R-:W-:Y:S01]  /*7370*/  PRMT R3, R5, 0x5410, R10 ;  /* 0x0000541005037816 */ /* 0x000fe2000000000a */
[----:B------:R-:W-:Y:S01]  /*7380*/  IMAD.MOV.U32 R7, RZ, RZ, R11 ;  /* 0x000000ffff077224 */ /* 0x000fe200078e000b */
[----:B------:R-:W1:Y:S01]  /*7390*/  SYNCS.PHASECHK.TRANS64.TRYWAIT P1, [R18+URZ+0x16800], R25 ;  /* 0x01680019120075a7 */ /* 0x000e62000802017f */
[----:B------:R-:W-:Y:S01]  /*73a0*/  SHF.R.U64 R8, R8, 0x10, R9 ;  /* 0x0000001008087819 */ /* 0x000fe20000001209 */
[----:B------:R-:W-:Y:S01]  /*73b0*/  BSSY B1, `(.L_x_568) ;  /* 0x000000f000017945 */ /* 0x000fe20003800000 */
[----:B0-----:R-:W-:-:S02]  /*73c0*/  ISETP.GE.AND P0, PT, R16, R27, PT ;  /* 0x0000001b1000720c */ /* 0x001fc40003f06270 */
[----:B------:R-:W-:Y:S02]  /*73d0*/  VIMNMX R5, R12, 0xc0, PT ;  /* 0x000000c00c057848 */ /* 0x000fe40003fe0100 */
[----:B------:R-:W-:Y:S02]  /*73e0*/  SHF.R.U32.HI R9, RZ, 0x10, R9 ;  /* 0x00000010ff097819 */ /* 0x000fe40000011609 */
[----:B------:R-:W-:Y:S02]  /*73f0*/  SHF.R.U32.HI R11, RZ, 0x10, R11 ;  /* 0x00000010ff0b7819 */ /* 0x000fe4000001160b */
[----:B------:R-:W-:Y:S01]  /*7400*/  PRMT R21, R21, 0x5410, R4 ;  /* 0x0000541015157816 */ /* 0x000fe20000000004 */
[----:B------:R-:W-:Y:S01]  /*7410*/  IMAD.IADD R4, R16, 0x1, R27 ;  /* 0x0000000110047824 */ /* 0x000fe200078e021b */
[----:B------:R-:W-:Y:S02]  /*7420*/  ISETP.GE.OR P2, PT, R152, R5, P0 ;  /* 0x000000059800720c */ /* 0x000fe40000746670 */
[----:B------:R-:W-:-:S02]  /*7430*/  PRMT R0, R24, 0x5410, R0 ;  /* 0x0000541018007816 */ /* 0x000fc40000000000 */
[----:B------:R-:W-:Y:S02]  /*7440*/  PRMT R20, R20, 0x5410, R8 ;  /* 0x0000541014147816 */ /* 0x000fe40000000008 */
[----:B------:R-:W-:Y:S02]  /*7450*/  ISETP.GE.OR P0, PT, R26, R5, P0 ;  /* 0x000000051a00720c */ /* 0x000fe40000706670 */
[----:B------:R-:W-:Y:S02]  /*7460*/  PRMT R14, R14, 0x5410, R9 ;  /* 0x000054100e0e7816 */ /* 0x000fe40000000009 */
[----:B------:R-:W-:Y:S02]  /*7470*/  PRMT R13, R13, 0x5410, R6 ;  /* 0x000054100d0d7816 */ /* 0x000fe40000000006 */
[----:B------:R-:W-:Y:S01]  /*7480*/  PRMT R12, R7, 0x5410, R11 ;  /* 0x00005410070c7816 */ /* 0x000fe2000000000b */
[----:B-1----:R-:W-:Y:S06]  /*7490*/  @!P1 BRA `(.L_x_569) ;  /* 0x000000e400089947 */ /* 0x002fec0003800000 */
.L_x_762:
[----:B------:R-:W-:Y:S05]  /*74a0*/  BSYNC B1 ;  /* 0x0000000000017941 */ /* 0x000fea0003800000 */
.L_x_568:
[----:B------:R-:W-:Y:S01]  /*74b0*/  BSSY B1, `(.L_x_570) ;  /* 0x000005f000017945 */ /* 0x000fe20003800000 */
[----:B------:R-:W-:-:S03]  /*74c0*/  LOP3.LUT R24, R4, 0x38, RZ, 0xc0, !PT ;  /* 0x0000003804187812 */ /* 0x000fc600078ec0ff */
[----:B------:R-:W-:Y:S05]  /*74d0*/  @P2 BRA `(.L_x_571) ;  /* 0x0000000400702947 */ /* 0x000fea0003800000 */
[----:B------:R-:W2:Y:S01]  /*74e0*/  LDL R6, [R1+0x1c] ;  /* 0x00001c0001067983 */ /* 0x000ea20000100800 */
[----:B------:R-:W1:Y:S02]  /*74f0*/  S2R R5, SR_TID.X ;  /* 0x0000000000057919 */ /* 0x000e640000002100 */
[----:B-1----:R-:W-:-:S05]  /*7500*/  VIADD R5, R5, 0xffffff80 ;  /* 0xffffff8005057836 */ /* 0x002fca0000000000 */
[----:B------:R-:W-:-:S04]  /*7510*/  SHF.R.S32.HI R10, RZ, 0x1f, R5 ;  /* 0x0000001fff0a7819 */ /* 0x000fc80000011405 */
[----:B------:R-:W-:-:S04]  /*7520*/  LEA.HI R10, R10, R5, RZ, 0x5 ;  /* 0x000000050a0a7211 */ /* 0x000fc800078f28ff */
[----:B------:R-:W-:Y:S01]  /*7530*/  SHF.R.S32.HI R10, RZ, 0x5, R10 ;  /* 0x00000005ff0a7819 */ /* 0x000fe2000001140a */
[--C-:B------:R-:W-:Y:S02]  /*7540*/  HADD2.F32 R34, -RZ, R21.reuse.H0_H0 ;  /* 0x20000015ff227230 */ /* 0x100fe40000004100 */
[----:B------:R-:W-:Y:S02]  /*7550*/  HADD2.F32 R36, -RZ, R21.H1_H1 ;  /* 0x30000015ff247230 */ /* 0x000fe40000004100 */
[----:B------:R-:W-:Y:S02]  /*7560*/  HADD2.F32 R37, -RZ, R20.H1_H1 ;  /* 0x30000014ff257230 */ /* 0x000fe40000004100 */
[----:B------:R-:W-:Y:S01]  /*7570*/  HADD2.F32 R35, -RZ, R15.H1_H1 ;  /* 0x3000000fff237230 */ /* 0x000fe20000004100 */
[----:B--2---:R-:W-:-:S04]  /*7580*/  SHF.L.U32 R4, R6, 0x6, RZ ;  /* 0x0000000606047819 */ /* 0x004fc800000006ff */
[----:B------:R-:W-:-:S04]  /*7590*/  LOP3.LUT R7, R4, 0x1c0, RZ, 0xc0, !PT ;  /* 0x000001c004077812 */ /* 0x000fc800078ec0ff */
[--C-:B------:R-:W-:Y:S02]  /*75a0*/  SHF.R.U32.HI R9, RZ, 0x3, R7.reuse ;  /* 0x00000003ff097819 */ /* 0x100fe40000011607 */
[----:B------:R-:W-:Y:S02]  /*75b0*/  LOP3.LUT R4, R7, 0x38, R16, 0xf8, !PT ;  /* 0x0000003807047812 */ /* 0x000fe400078ef810 */
[----:B------:R-:W-:Y:S02]  /*75c0*/  LOP3.LUT R8, R9, R24, R7, 0x1e, !PT ;  /* 0x0000001809087212 */ /* 0x000fe400078e1e07 */
[----:B------:R-:W-:-:S03]  /*75d0*/  LOP3.LUT R4, R4, R9, RZ, 0x3c, !PT ;  /* 0x0000000904047212 */ /* 0x000fc600078e3cff */
[C---:B------:R-:W-:Y:S02]  /*75e0*/  IMAD R9, R10.reuse, 0x200, R8 ;  /* 0x000002000a097824 */ /* 0x040fe400078e0208 */
[----:B------:R-:W-:Y:S02]  /*75f0*/  IMAD R5, R10, 0x200, R4 ;  /* 0x000002000a057824 */ /* 0x000fe400078e0204 */
[--C-:B------:R-:W-:Y:S02]  /*7600*/  IMAD R44, R9, 0x2, R18.reuse ;  /* 0x00000002092c7824 */ /* 0x100fe400078e0212 */
[----:B------:R-:W-:-:S03]  /*7610*/  IMAD R43, R5, 0x2, R18 ;  /* 0x00000002052b7824 */ /* 0x000fc600078e0212 */
[----:B------:R-:W1:Y:S04]  /*7620*/  LDS.128 R8, [R44+0x8400] ;  /* 0x008400002c087984 */ /* 0x000e680000000c00 */
[----:B------:R-:W0:Y:S01]  /*7630*/  LDS.128 R4, [R43+0x8400] ;  /* 0x008400002b047984 */ /* 0x000e220000000c00 */
[--C-:B-1----:R-:W-:Y:S02]  /*7640*/  HADD2.F32 R30, -RZ, R8.reuse.H0_H0 ;  /* 0x20000008ff1e7230 */ /* 0x102fe40000004100 */
[----:B------:R-:W-:Y:S02]  /*7650*/  HADD2.F32 R8, -RZ, R8.H1_H1 ;  /* 0x30000008ff087230 */ /* 0x000fe40000004100 */
[--C-:B0-----:R-:W-:Y:S02]  /*7660*/  HADD2.F32 R25, -RZ, R4.reuse.H0_H0 ;  /* 0x20000004ff197230 */ /* 0x101fe40000004100 */
[C---:B------:R-:W-:Y:S01]  /*7670*/  FMUL.FTZ R38, R30.reuse, R36 ;  /* 0x000000241e267220 */ /* 0x040fe20000410000 */
[----:B------:R-:W-:Y:S01]  /*7680*/  FMUL.FTZ R40, R30, R34 ;  /* 0x000000221e287220 */ /* 0x000fe20000410000 */
[----:B------:R-:W-:-:S02]  /*7690*/  HADD2.F32 R4, -RZ, R4.H1_H1 ;  /* 0x30000004ff047230 */ /* 0x000fc40000004100 */
[C---:B------:R-:W-:Y:S01]  /*76a0*/  FMUL.FTZ R39, R8.reuse, R37 ;  /* 0x0000002508277220 */ /* 0x040fe20000410000 */
[----:B------:R-:W-:Y:S02]  /*76b0*/  HADD2.F32 R31, -RZ, R9.H0_H0 ;  /* 0x20000009ff1f7230 */ /* 0x000fe40000004100 */
[C---:B------:R-:W-:Y:S01]  /*76c0*/  FFMA.FTZ R38, R25.reuse, R34, -R38 ;  /* 0x0000002219267223 */ /* 0x040fe20000010826 */
[----:B------:R-:W-:Y:S02]  /*76d0*/  HADD2.F32 R30, -RZ, R20.H0_H0 ;  /* 0x20000014ff1e7230 */ /* 0x000fe40000004100 */
[----:B------:R-:W-:Y:S01]  /*76e0*/  FFMA.FTZ R40, R25, R36, R40 ;  /* 0x0000002419287223 */ /* 0x000fe20000010028 */
[----:B------:R-:W-:Y:S02]  /*76f0*/  HADD2.F32 R25, -RZ, R15.H0_H0 ;  /* 0x2000000fff197230 */ /* 0x000fe40000004100 */
[----:B------:R-:W-:Y:S01]  /*7700*/  FMUL.FTZ R41, R8, R35 ;  /* 0x0000002308297220 */ /* 0x000fe20000410000 */
[----:B------:R-:W-:-:S02]  /*7710*/  HADD2.F32 R26, -RZ, R5.H0_H0 ;  /* 0x20000005ff1a7230 */ /* 0x000fc40000004100 */
[C---:B------:R-:W-:Y:S01]  /*7720*/  FFMA.FTZ R39, R4.reuse, R35, -R39 ;  /* 0x0000002304277223 */ /* 0x040fe20000010827 */
[C---:B------:R-:W-:Y:S01]  /*7730*/  FMUL.FTZ R35, R31.reuse, R30 ;  /* 0x0000001e1f237220 */ /* 0x040fe20000410000 */
[----:B------:R-:W-:Y:S02]  /*7740*/  HADD2.F32 R9, -RZ, R9.H1_H1 ;  /* 0x30000009ff097230 */ /* 0x000fe40000004100 */
[----:B------:R-:W-:Y:S01]  /*7750*/  FMUL.FTZ R31, R31, R25 ;  /* 0x000000191f1f7220 */ /* 0x000fe20000410000 */
[--C-:B------:R-:W-:Y:S02]  /*7760*/  HADD2.F32 R34, -RZ, R14.reuse.H1_H1 ;  /* 0x3000000eff227230 */ /* 0x100fe40000004100 */
[----:B------:R-:W-:Y:S01]  /*7770*/  FFMA.FTZ R41, R4, R37, R41 ;  /* 0x0000002504297223 */ /* 0x000fe20000010029 */
[----:B------:R-:W-:Y:S02]  /*7780*/  HADD2.F32 R4, -RZ, R14.H0_H0 ;  /* 0x2000000eff047230 */ /* 0x000fe40000004100 */
[----:B------:R-:W-:Y:S01]  /*7790*/  FFMA.FTZ R35, R26, R25, -R35 ;  /* 0x000000191a237223 */ /* 0x000fe20000010823 */
[----:B------:R-:W-:-:S02]  /*77a0*/  HADD2.F32 R5, -RZ, R5.H1_H1 ;  /* 0x30000005ff057230 */ /* 0x000fc40000004100 */
[----:B------:R-:W-:Y:S01]  /*77b0*/  FFMA.FTZ R26, R26, R30, R31 ;  /* 0x0000001e1a1a7223 */ /* 0x000fe2000001001f */
[--C-:B------:R-:W-:Y:S02]  /*77c0*/  HADD2.F32 R32, -RZ, R10.reuse.H0_H0 ;  /* 0x2000000aff207230 */ /* 0x100fe40000004100 */
[C---:B------:R-:W-:Y:S01]  /*77d0*/  FMUL.FTZ R30, R9.reuse, R34 ;  /* 0x00000022091e7220 */ /* 0x040fe20000410000 */
[--C-:B------:R-:W-:Y:S02]  /*77e0*/  HADD2.F32 R8, -RZ, R13.reuse.H0_H0 ;  /* 0x2000000dff087230 */ /* 0x100fe40000004100 */
[----:B------:R-:W-:Y:S01]  /*77f0*/  FMUL.FTZ R36, R9, R4 ;  /* 0x0000000409247220 */ /* 0x000fe20000410000 */
[----:B------:R-:W-:Y:S02]  /*7800*/  HADD2.F32 R25, -RZ, R13.H1_H1 ;  /* 0x3000000dff197230 */ /* 0x000fe40000004100 */
[----:B------:R-:W-:Y:S02]  /*7810*/  HADD2.F32 R10, -RZ, R10.H1_H1 ;  /* 0x3000000aff0a7230 */ /* 0x000fe40000004100 */
[----:B------:R-:W-:-:S02]  /*7820*/  HADD2.F32 R31, -RZ, R3.H1_H1 ;  /* 0x30000003ff1f7230 */ /* 0x000fc40000004100 */
[C---:B------:R-:W-:Y:S01]  /*7830*/  FFMA.FTZ R30, R5.reuse, R4, -R30 ;  /* 0x00000004051e7223 */ /* 0x040fe2000001081e */
[--C-:B------:R-:W-:Y:S02]  /*7840*/  HADD2.F32 R27, -RZ, R6.reuse.H0_H0 ;  /* 0x20000006ff1b7230 */ /* 0x100fe40000004100 */
[C---:B------:R-:W-:Y:S01]  /*7850*/  FMUL.FTZ R4, R32.reuse, R25 ;  /* 0x0000001920047220 */ /* 0x040fe20000410000 */
[----:B------:R-:W-:Y:S02]  /*7860*/  HADD2.F32 R6, -RZ, R6.H1_H1 ;  /* 0x30000006ff067230 */ /* 0x000fe40000004100 */
[----:B------:R-:W-:Y:S01]  /*7870*/  FMUL.FTZ R42, R32, R8 ;  /* 0x00000008202a7220 */ /* 0x000fe20000410000 */
[----:B------:R-:W-:Y:S02]  /*7880*/  HADD2.F32 R9, -RZ, R3.H0_H0 ;  /* 0x20000003ff097230 */ /* 0x000fe40000004100 */
[----:B------:R-:W-:Y:S01]  /*7890*/  FFMA.FTZ R37, R5, R34, R36 ;  /* 0x0000002205257223 */ /* 0x000fe20000010024 */
[----:B------:R-:W-:Y:S01]  /*78a0*/  FMUL.FTZ R5, R10, R31 ;  /* 0x0000001f0a057220 */ /* 0x000fe20000410000 */
[C---:B------:R-:W-:Y:S01]  /*78b0*/  FFMA.FTZ R32, R27.reuse, R8, -R4 ;  /* 0x000000081b207223 */ /* 0x040fe20000010804 */
[----:B------:R-:W-:Y:S01]  /*78c0*/  FFMA.FTZ R42, R27, R25, R42 ;  /* 0x000000191b2a7223 */ /* 0x000fe2000001002a */
[----:B------:R-:W-:-:S02]  /*78d0*/  HADD2.F32 R33, -RZ, R11.H0_H0 ;  /* 0x2000000bff217230 */ /* 0x000fc40000004100 */
[-C--:B------:R-:W-:Y:S01]  /*78e0*/  FMUL.FTZ R27, R10, R9.reuse ;  /* 0x000000090a1b7220 */ /* 0x080fe20000410000 */
[----:B------:R-:W-:Y:S01]  /*78f0*/  FFMA.FTZ R25, R6, R9, -R5 ;  /* 0x0000000906197223 */ /* 0x000fe20000010805 */
[----:B------:R-:W-:Y:S02]  /*7900*/  HADD2.F32 R11, -RZ, R11.H1_H1 ;  /* 0x3000000bff0b7230 */ /* 0x000fe40000004100 */
[--C-:B------:R-:W-:Y:S02]  /*7910*/  HADD2.F32 R5, -RZ, R12.reuse.H0_H0 ;  /* 0x2000000cff057230 */ /* 0x100fe40000004100 */
[----:B------:R-:W-:Y:S02]  /*7920*/  HADD2.F32 R10, -RZ, R12.H1_H1 ;  /* 0x3000000cff0a7230 */ /* 0x000fe40000004100 */
[--C-:B------:R-:W-:Y:S02]  /*7930*/  HADD2.F32 R4, -RZ, R0.reuse.H1_H1 ;  /* 0x30000000ff047230 */ /* 0x100fe40000004100 */
[----:B------:R-:W-:-:S02]  /*7940*/  HADD2.F32 R8, -RZ, R0.H0_H0 ;  /* 0x20000000ff087230 */ /* 0x000fc40000004100 */
[--C-:B------:R-:W-:Y:S02]  /*7950*/  HADD2.F32 R28, -RZ, R7.reuse.H0_H0 ;  /* 0x20000007ff1c7230 */ /* 0x100fe40000004100 */
[----:B------:R-:W-:Y:S01]  /*7960*/  FFMA.FTZ R27, R6, R31, R27 ;  /* 0x0000001f061b7223 */ /* 0x000fe2000001001b */
[----:B------:R-:W-:Y:S02]  /*7970*/  HADD2.F32 R7, -RZ, R7.H1_H1 ;  /* 0x30000007ff077230 */ /* 0x000fe40000004100 */
[-C--:B------:R-:W-:Y:S01]  /*7980*/  FMUL.FTZ R9, R33, R5.reuse ;  /* 0x0000000521097220 */ /* 0x080fe20000410000 */
[----:B------:R-:W-:Y:S01]  /*7990*/  FMUL.FTZ R34, R11, R10 ;  /* 0x0000000a0b227220 */ /* 0x000fe20000410000 */
[----:B------:R-:W-:Y:S01]  /*79a0*/  FMUL.FTZ R6, R33, R4 ;  /* 0x0000000421067220 */ /* 0x000fe20000410000 */
[----:B------:R-:W-:Y:S01]  /*79b0*/  FMUL.FTZ R31, R11, R8 ;  /* 0x000000080b1f7220 */ /* 0x000fe20000410000 */
[C---:B------:R-:W-:Y:S01]  /*79c0*/  FFMA.FTZ R11, R28.reuse, R4, -R9 ;  /* 0x000000041c0b7223 */ /* 0x040fe20000010809 */
[C---:B------:R-:W-:Y:S01]  /*79d0*/  FFMA.FTZ R34, R7.reuse, R8, -R34 ;  /* 0x0000000807227223 */ /* 0x040fe20000010822 */
[----:B------:R-:W-:Y:S01]  /*79e0*/  FFMA.FTZ R28, R28, R5, R6 ;  /* 0x000000051c1c7223 */ /* 0x000fe20000010006 */
[----:B------:R-:W-:Y:S01]  /*79f0*/  FFMA.FTZ R31, R7, R10, R31 ;  /* 0x0000000a071f7223 */ /* 0x000fe2000001001f */
[----:B------:R-:W-:-:S02]  /*7a00*/  F2FP.F16.F32.PACK_AB R4, R39, R38 ;  /* 0x000000262704723e */ /* 0x000fc400000000ff */
[----:B------:R-:W-:Y:S02]  /*7a10*/  F2FP.F16.F32.PACK_AB R5, R30, R35 ;  /* 0x000000231e05723e */ /* 0x000fe400000000ff */
[----:B------:R-:W-:Y:S02]  /*7a20*/  F2FP.F16.F32.PACK_AB R6, R25, R32 ;  /* 0x000000201906723e */ /* 0x000fe400000000ff */
[----:B------:R-:W-:Y:S02]  /*7a30*/  F2FP.F16.F32.PACK_AB R7, R34, R11 ;  /* 0x0000000b2207723e */ /* 0x000fe400000000ff */
[----:B------:R-:W-:Y:S02]  /*7a40*/  F2FP.F16.F32.PACK_AB R8, R41, R40 ;  /* 0x000000282908723e */ /* 0x000fe400000000ff */
[----:B------:R-:W-:Y:S02]  /*7a50*/  F2FP.F16.F32.PACK_AB R9, R37, R26 ;  /* 0x0000001a2509723e */ /* 0x000fe400000000ff */
[----:B------:R-:W-:-:S02]  /*7a60*/  F2FP.F16.F32.PACK_AB R10, R27, R42 ;  /* 0x0000002a1b0a723e */ /* 0x000fc400000000ff */
[----:B------:R-:W-:Y:S01]  /*7a70*/  F2FP.F16.F32.PACK_AB R11, R31, R28 ;  /* 0x0000001c1f0b723e */ /* 0x000fe200000000ff */
[----:B------:R1:W-:Y:S04]  /*7a80*/  STS.128 [R43+0x8400], R4 ;  /* 0x008400042b007388 */ /* 0x0003e80000000c00 */
[----:B------:R1:W-:Y:S02]  /*7a90*/  STS.128 [R44+0x8400], R8 ;  /* 0x008400082c007388 */ /* 0x0003e40000000c00 */
.L_x_571:
[----:B------:R-:W-:Y:S05]  /*7aa0*/  BSYNC B1 ;  /* 0x0000000000017941 */ /* 0x000fea0003800000 */
.L_x_570:
[----:B------:R-:W-:Y:S05]  /*7ab0*/  @P0 BRA `(.L_x_562) ;  /* 0x0000000400600947 */ /* 0x000fea0003800000 */
[----:B-1----:R-:W2:Y:S01]  /*7ac0*/  LDL R8, [R1+0x24] ;  /* 0x0000240001087983 */ /* 0x002ea20000100800 */
[C---:B------:R-:W-:Y:S01]  /*7ad0*/  IADD3 R4, R152.reuse, 0x60, RZ ;  /* 0x0000006098047810 */ /* 0x040fe20007ffe0ff */
[----:B------:R-:W-:Y:S02]  /*7ae0*/  VIADD R5, R152, 0x60 ;  /* 0x0000006098057836 */ /* 0x000fe40000000000 */
[----:B------:R-:W3:Y:S02]  /*7af0*/  LDL R41, [R1+0x54] ;  /* 0x0000540001297983 */ /* 0x000ee40000100800 */
[----:B------:R-:W-:Y:S02]  /*7b00*/  IMAD.SHL.U32 R4, R4, 0x40, RZ ;  /* 0x0000004004047824 */ /* 0x000fe400078e00ff */
[----:B------:R-:W-:-:S03]  /*7b10*/  IMAD.SHL.U32 R5, R5, 0x40, RZ ;  /* 0x0000004005057824 */ /* 0x000fc600078e00ff */
[----:B------:R-:W-:Y:S02]  /*7b20*/  LOP3.LUT R4, R4, 0x1c0, RZ, 0xc0, !PT ;  /* 0x000001c004047812 */ /* 0x000fe400078ec0ff */
[----:B------:R-:W-:Y:S02]  /*7b30*/  LOP3.LUT R5, R5, 0x1c0, RZ, 0xc0, !PT ;  /* 0x000001c005057812 */ /* 0x000fe400078ec0ff */
[----:B------:R-:W-:-:S04]  /*7b40*/  SHF.R.U32.HI R4, RZ, 0x3, R4 ;  /* 0x00000003ff047819 */ /* 0x000fc80000011604 */
[----:B------:R-:W-:Y:S01]  /*7b50*/  LOP3.LUT R24, R4, R24, R5, 0x1e, !PT ;  /* 0x0000001804187212 */ /* 0x000fe200078e1e05 */
[--C-:B------:R-:W-:Y:S02]  /*7b60*/  HADD2.F32 R33, -RZ, R21.reuse.H0_H0 ;  /* 0x20000015ff217230 */ /* 0x100fe40000004100 */
[----:B------:R-:W-:Y:S02]  /*7b70*/  HADD2.F32 R35, -RZ, R21.H1_H1 ;  /* 0x30000015ff237230 */ /* 0x000fe40000004100 */
[--C-:B------:R-:W-:Y:S02]  /*7b80*/  HADD2.F32 R40, -RZ, R20.reuse.H1_H1 ;  /* 0x30000014ff287230 */ /* 0x100fe40000004100 */
[--C-:B------:R-:W-:Y:S02]  /*7b90*/  HADD2.F32 R38, -RZ, R15.reuse.H1_H1 ;  /* 0x3000000fff267230 */ /* 0x100fe40000004100 */
[----:B------:R-:W-:Y:S02]  /*7ba0*/  HADD2.F32 R42, -RZ, R20.H0_H0 ;  /* 0x20000014ff2a7230 */ /* 0x000fe40000004100 */
[----:B------:R-:W-:-:S02]  /*7bb0*/  HADD2.F32 R20, -RZ, R15.H0_H0 ;  /* 0x2000000fff147230 */ /* 0x000fc40000004100 */
[----:B------:R-:W-:Y:S02]  /*7bc0*/  HADD2.F32 R39, -RZ, R14.H1_H1 ;  /* 0x3000000eff277230 */ /* 0x000fe40000004100 */
[--C-:B------:R-:W-:Y:S02]  /*7bd0*/  HADD2.F32 R37, -RZ, R13.reuse.H0_H0 ;  /* 0x2000000dff257230 */ /* 0x100fe40000004100 */
[----:B------:R-:W-:Y:S02]  /*7be0*/  HADD2.F32 R13, -RZ, R13.H1_H1 ;  /* 0x3000000dff0d7230 */ /* 0x000fe40000004100 */
[----:B--2---:R-:W-:Y:S01]  /*7bf0*/  IMAD.IADD R9, R8, 0x1, R24 ;  /* 0x0000000108097824 */ /* 0x004fe200078e0218 */
[----:B---3--:R-:W0:Y:S04]  /*7c00*/  LDS.128 R4, [R41+0x8400] ;  /* 0x0084000029047984 */ /* 0x008e280000000c00 */
[----:B------:R-:W-:-:S05]  /*7c10*/  LEA R24, R9, R18, 0x1 ;  /* 0x0000001209187211 */ /* 0x000fca00078e08ff */
[----:B------:R-:W1:Y:S01]  /*7c20*/  LDS.128 R8, [R24+0x8400] ;  /* 0x0084000018087984 */ /* 0x000e620000000c00 */
[----:B0-----:R-:W-:Y:S02]  /*7c30*/  HADD2.F32 R25, -RZ, R4.H0_H0 ;  /* 0x20000004ff197230 */ /* 0x001fe40000004100 */
[--C-:B-1----:R-:W-:Y:S02]  /*7c40*/  HADD2.F32 R21, -RZ, R8.reuse.H0_H0 ;  /* 0x20000008ff157230 */ /* 0x102fe40000004100 */
[----:B------:R-:W-:-:S03]  /*7c50*/  HADD2.F32 R8, -RZ, R8.H1_H1 ;  /* 0x30000008ff087230 */ /* 0x000fc60000004100 */
[-C--:B------:R-:W-:Y:S01]  /*7c60*/  FMUL.FTZ R36, R33, R21.reuse ;  /* 0x0000001521247220 */ /* 0x080fe20000410000 */
[----:B------:R-:W-:Y:S02]  /*7c70*/  HADD2.F32 R4, -RZ, R4.H1_H1 ;  /* 0x30000004ff047230 */ /* 0x000fe40000004100 */
[C---:B------:R-:W-:Y:S01]  /*7c80*/  FMUL.FTZ R34, R35.reuse, R21 ;  /* 0x0000001523227220 */ /* 0x040fe20000410000 */
[--C-:B------:R-:W-:Y:S02]  /*7c90*/  HADD2.F32 R30, -RZ, R9.reuse.H0_H0 ;  /* 0x20000009ff1e7230 */ /* 0x100fe40000004100 */
[----:B------:R-:W-:Y:S01]  /*7ca0*/  FFMA.FTZ R36, R35, R25, R36 ;  /* 0x0000001923247223 */ /* 0x000fe20000010024 */
[----:B------:R-:W-:Y:S02]  /*7cb0*/  HADD2.F32 R9, -RZ, R9.H1_H1 ;  /* 0x30000009ff097230 */ /* 0x000fe40000004100 */
[-C--:B------:R-:W-:Y:S01]  /*7cc0*/  FMUL.FTZ R21, R40, R8.reuse ;  /* 0x0000000828157220 */ /* 0x080fe20000410000 */
[----:B------:R-:W-:Y:S01]  /*7cd0*/  FMUL.FTZ R15, R38, R8 ;  /* 0x00000008260f7220 */ /* 0x000fe20000410000 */
[----:B------:R-:W-:-:S02]  /*7ce0*/  HADD2.F32 R35, -RZ, R14.H0_H0 ;  /* 0x2000000eff237230 */ /* 0x000fc40000004100 */
[----:B------:R-:W-:Y:S01]  /*7cf0*/  FFMA.FTZ R34, R33, R25, -R34 ;  /* 0x0000001921227223 */ /* 0x000fe20000010822 */
[--C-:B------:R-:W-:Y:S02]  /*7d00*/  HADD2.F32 R26, -RZ, R5.reuse.H0_H0 ;  /* 0x20000005ff1a7230 */ /* 0x100fe40000004100 */
[----:B------:R-:W-:Y:S01]  /*7d10*/  FFMA.FTZ R21, R38, R4, -R21 ;  /* 0x0000000426157223 */ /* 0x000fe20000010815 */
[----:B------:R-:W-:Y:S02]  /*7d20*/  HADD2.F32 R5, -RZ, R5.H1_H1 ;  /* 0x30000005ff057230 */ /* 0x000fe40000004100 */
[----:B------:R-:W-:Y:S01]  /*7d30*/  FMUL.FTZ R25, R42, R30 ;  /* 0x0000001e2a197220 */ /* 0x000fe20000410000 */
[--C-:B------:R-:W-:Y:S02]  /*7d40*/  HADD2.F32 R31, -RZ, R10.reuse.H0_H0 ;  /* 0x2000000aff1f7230 */ /* 0x100fe40000004100 */
[----:B------:R-:W-:Y:S01]  /*7d50*/  FFMA.FTZ R15, R40, R4, R15 ;  /* 0x00000004280f7223 */ /* 0x000fe2000001000f */
[----:B------:R-:W-:-:S02]  /*7d60*/  HADD2.F32 R10, -RZ, R10.H1_H1 ;  /* 0x3000000aff0a7230 */ /* 0x000fc40000004100 */
[-C--:B------:R-:W-:Y:S01]  /*7d70*/  FMUL.FTZ R4, R39, R9.reuse ;  /* 0x0000000927047220 */ /* 0x080fe20000410000 */
[C---:B------:R-:W-:Y:S01]  /*7d80*/  FMUL.FTZ R8, R35.reuse, R9 ;  /* 0x0000000923087220 */ /* 0x040fe20000410000 */
[--C-:B------:R-:W-:Y:S02]  /*7d90*/  HADD2.F32 R38, -RZ, R3.reuse.H1_H1 ;  /* 0x30000003ff267230 */ /* 0x100fe40000004100 */
[C---:B------:R-:W-:Y:S01]  /*7da0*/  FMUL.FTZ R33, R20.reuse, R30 ;  /* 0x0000001e14217220 */ /* 0x040fe20000410000 */
[--C-:B------:R-:W-:Y:S02]  /*7db0*/  HADD2.F32 R27, -RZ, R6.reuse.H0_H0 ;  /* 0x20000006ff1b7230 */ /* 0x100fe40000004100 */
[----:B------:R-:W-:Y:S01]  /*7dc0*/  FFMA.FTZ R25, R20, R26, -R25 ;  /* 0x0000001a14197223 */ /* 0x000fe20000010819 */
[----:B------:R-:W-:Y:S02]  /*7dd0*/  HADD2.F32 R30, -RZ, R3.H0_H0 ;  /* 0x20000003ff1e7230 */ /* 0x000fe40000004100 */
[----:B------:R-:W-:Y:S01]  /*7de0*/  FFMA.FTZ R14, R35, R5, -R4 ;  /* 0x00000005230e7223 */ /* 0x000fe20000010804 */
[----:B------:R-:W-:-:S02]  /*7df0*/  HADD2.F32 R6, -RZ, R6.H1_H1 ;  /* 0x30000006ff067230 */ /* 0x000fc40000004100 */
[----:B------:R-:W-:Y:S01]  /*7e00*/  FFMA.FTZ R20, R39, R5, R8 ;  /* 0x0000000527147223 */ /* 0x000fe20000010008 */
[----:B------:R-:W-:Y:S01]  /*7e10*/  FFMA.FTZ R33, R42, R26, R33 ;  /* 0x0000001a2a217223 */ /* 0x000fe20000010021 */
[-C--:B------:R-:W-:Y:S01]  /*7e20*/  FMUL.FTZ R5, R38, R10.reuse ;  /* 0x0000000a26057220 */ /* 0x080fe20000410000 */
[-C--:B------:R-:W-:Y:S01]  /*7e30*/  FMUL.FTZ R4, R13, R31.reuse ;  /* 0x0000001f0d047220 */ /* 0x080fe20000410000 */
[C---:B------:R-:W-:Y:S01]  /*7e40*/  FMUL.FTZ R26, R37.reuse, R31 ;  /* 0x0000001f251a7220 */ /* 0x040fe20000410000 */
[C---:B------:R-:W-:Y:S01]  /*7e50*/  FMUL.FTZ R9, R30.reuse, R10 ;  /* 0x0000000a1e097220 */ /* 0x040fe20000410000 */
[--C-:B------:R-:W-:Y:S02]  /*7e60*/  HADD2.F32 R32, -RZ, R11.reuse.H0_H0 ;  /* 0x2000000bff207230 */ /* 0x100fe40000004100 */
[----:B------:R-:W-:Y:S01]  /*7e70*/  FFMA.FTZ R10, R30, R6, -R5 ;  /* 0x000000061e0a7223 */ /* 0x000fe20000010805 */
[----:B------:R-:W-:Y:S02]  /*7e80*/  HADD2.F32 R11, -RZ, R11.H1_H1 ;  /* 0x3000000bff0b7230 */ /* 0x000fe40000004100 */
[-C--:B------:R-:W-:Y:S01]  /*7e90*/  FFMA.FTZ R3, R37, R27.reuse, -R4 ;  /* 0x0000001b25037223 */ /* 0x080fe20000010804 */
[----:B------:R-:W-:Y:S01]  /*7ea0*/  FFMA.FTZ R26, R13, R27, R26 ;  /* 0x0000001b0d1a7223 */ /* 0x000fe2000001001a */
[----:B------:R-:W-:-:S02]  /*7eb0*/  HADD2.F32 R30, -RZ, R12.H0_H0 ;  /* 0x2000000cff1e7230 */ /* 0x000fc40000004100 */
[----:B------:R-:W-:Y:S02]  /*7ec0*/  HADD2.F32 R31, -RZ, R12.H1_H1 ;  /* 0x3000000cff1f7230 */ /* 0x000fe40000004100 */
[--C-:B------:R-:W-:Y:S02]  /*7ed0*/  HADD2.F32 R8, -RZ, R0.reuse.H1_H1 ;  /* 0x30000000ff087230 */ /* 0x100fe40000004100 */
[----:B------:R-:W-:Y:S02]  /*7ee0*/  HADD2.F32 R27, -RZ, R0.H0_H0 ;  /* 0x20000000ff1b7230 */ /* 0x000fe40000004100 */
[--C-:B------:R-:W-:Y:S02]  /*7ef0*/  HADD2.F32 R28, -RZ, R7.reuse.H0_H0 ;  /* 0x20000007ff1c7230 */ /* 0x100fe40000004100 */
[----:B------:R-:W-:Y:S01]  /*7f00*/  FFMA.FTZ R13, R38, R6, R9 ;  /* 0x00000006260d7223 */ /* 0x000fe20000010009 */
[----:B------:R-:W-:Y:S02]  /*7f10*/  HADD2.F32 R7, -RZ, R7.H1_H1 ;  /* 0x30000007ff077230 */ /* 0x000fe40000004100 */
[-C--:B------:R-:W-:Y:S01]  /*7f20*/  FMUL.FTZ R5, R30, R32.reuse ;  /* 0x000000201e057220 */ /* 0x080fe20000410000 */
[-C--:B------:R-:W-:Y:S01]  /*7f30*/  FMUL.FTZ R4, R31, R11.reuse ;  /* 0x0000000b1f047220 */ /* 0x080fe20000410000 */
[C---:B------:R-:W-:Y:S01]  /*7f40*/  FMUL.FTZ R9, R8.reuse, R32 ;  /* 0x0000002008097220 */ /* 0x040fe20000410000 */
[C---:B------:R-:W-:Y:S01]  /*7f50*/  FMUL.FTZ R6, R27.reuse, R11 ;  /* 0x0000000b1b067220 */ /* 0x040fe20000410000 */
[-C--:B------:R-:W-:Y:S01]  /*7f60*/  FFMA.FTZ R0, R8, R28.reuse, -R5 ;  /* 0x0000001c08007223 */ /* 0x080fe20000010805 */
[-C--:B------:R-:W-:Y:S01]  /*7f70*/  FFMA.FTZ R27, R27, R7.reuse, -R4 ;  /* 0x000000071b1b7223 */ /* 0x080fe20000010804 */
        /* <DEDUP_REMOVED lines=12> */
.L_x_562:
[----:B------:R-:W-:Y:S05]  /*8040*/  BSYNC B0 ;  /* 0x0000000000007941 */ /* 0x000fea0003800000 */
.L_x_551:
[----:B------:R-:W-:Y:S01]  /*8050*/  @!PT LDS RZ, [RZ] ;  /* 0x00000000fffff984 */ /* 0x000fe20000000800 */
[----:B------:R-:W-:Y:S01]  /*8060*/  @!PT LDS RZ, [RZ] ;  /* 0x00000000fffff984 */ /* 0x000fe20000000800 */
[----:B------:R-:W-:Y:S01]  /*8070*/  @!PT LDS RZ, [RZ] ;  /* 0x00000000fffff984 */ /* 0x000fe20000000800 */
[----:B------:R-:W-:Y:S01]  /*8080*/  @!PT LDS RZ, [RZ] ;  /* 0x00000000fffff984 */ /* 0x000fe20000000800 */
[----:B------:R4:W-:Y:S06]  /*8090*/  MEMBAR.ALL.CTA ;  /* 0x0000000000007992 */ /* 0x0009ec0000008000 */
[----:B----4-:R-:W4:Y:S01]  /*80a0*/  FENCE.VIEW.ASYNC.S ;  /* 0x00000000000073c6 */ /* 0x010f220000000000 */
[----:B------:R-:W-:Y:S05]  /*80b0*/  WARPSYNC.ALL ;  /* 0x0000000000007948 */ /* 0x000fea0003800000 */
[----:B----4-:R-:W-:Y:S06]  /*80c0*/  BAR.SYNC.DEFER_BLOCKING 0xd, 0x180 ;  /* 0x0346000000007b1d */ /* 0x010fec0000010000 */
.L_x_548:
[----:B---3--:R-:W-:-:S05]  /*80d0*/  IMAD.U32 R0, RZ, RZ, UR39 ;  /* 0x00000027ff007e24 */ /* 0x008fca000f8e00ff */
[----:B------:R-:W-:-:S13]  /*80e0*/  ISETP.NE.AND P0, PT, R0, 0x3, PT ;  /* 0x000000030000780c */ /* 0x000fda0003f05270 */
[----:B------:R-:W-:Y:S05]  /*80f0*/  @!P0 BRA `(.L_x_572) ;  /* 0x0000000000048947 */ /* 0x000fea0003800000 */
[----:B------:R-:W-:Y:S01]  /*8100*/  BPT.TRAP 0x1 ;  /* 0x000000040000795c */ /* 0x000fe20000300000 */
.L_x_572:
[----:B012---:R-:W-:Y:S01]  /*8110*/  IMAD R3, R155, 0x8, R18 ;  /* 0x000000089b037824 */ /* 0x007fe200078e0212 */
[----:B------:R-:W-:-:S04]  /*8120*/  SHF.L.U32 R4, R157, 0x1f, RZ ;  /* 0x0000001f9d047819 */ /* 0x000fc800000006ff */
[----:B------:R0:W1:Y:S01]  /*8130*/  SYNCS.PHASECHK.TRANS64.TRYWAIT P1, [R3+URZ+0x16830], R4 ;  /* 0x01683004030075a7 */ /* 0x000062000802017f */
[----:B------:R-:W-:Y:S05]  /*8140*/  @!P0 BRA `(.L_x_573) ;  /* 0x0000000000048947 */ /* 0x000fea0003800000 */
[----:B------:R-:W-:Y:S01]  /*8150*/  BPT.TRAP 0x1 ;  /* 0x000000040000795c */ /* 0x000fe20000300000 */
.L_x_573:
[----:B------:R-:W-:Y:S01]  /*8160*/  VIADD R0, R18, 0xe400 ;  /* 0x0000e40012007836 */ /* 0x000fe20000000000 */
[----:B------:R-:W-:Y:S01]  /*8170*/  LOP3.LUT R14, R29, 0x10000, RZ, 0xfc, !PT ;  /* 0x000100001d0e7812 */ /* 0x000fe200078efcff */
[----:B------:R-:W-:-:S03]  /*8180*/  IMAD.MOV.U32 R15, RZ, RZ, 0x40000040 ;  /* 0x40000040ff0f7424 */ /* 0x000fc600078e00ff */
[----:B------:R-:W-:-:S04]  /*8190*/  SHF.R.U32.HI R0, RZ, 0x4, R0 ;  /* 0x00000004ff007819 */ /* 0x000fc80000011600 */
[----:B------:R-:W-:-:S04]  /*81a0*/  LOP3.LUT R0, R0, 0x3fff, RZ, 0xc0, !PT ;  /* 0x00003fff00007812 */ /* 0x000fc800078ec0ff */
[----:B------:R-:W-:Y:S01]  /*81b0*/  LOP3.LUT R13, R0, 0x10000, RZ, 0xfc, !PT ;  /* 0x00010000000d7812 */ /* 0x000fe200078efcff */
[----:B-1----:R-:W-:Y:S06]  /*81c0*/  @P1 BRA `(.L_x_574) ;  /* 0x0000000000081947 */ /* 0x002fec0003800000 */
[----:B------:R-:W1:Y:S02]  /*81d0*/  SYNCS.PHASECHK.TRANS64.TRYWAIT P1, [R3+URZ+0x16830], R4 ;  /* 0x01683004030075a7 */ /* 0x000e64000802017f */
[----:B-1----:R-:W-:Y:S05]  /*81e0*/  @!P1 BRA `(.L_x_575) ;  /* 0x000000d400c89947 */ /* 0x002fea0003800000 */
.L_x_574:
[----:B------:R-:W-:Y:S01]  /*81f0*/  IMAD.MOV.U32 R5, RZ, RZ, 0x40000040 ;  /* 0x40000040ff057424 */ /* 0x000fe200078e00ff */
[----:B01----:R-:W-:Y:S01]  /*8200*/  LEA R4, R155, R13, 0xa ;  /* 0x0000000d9b047211 */ /* 0x003fe200078e50ff */
[----:B------:R-:W-:Y:S05]  /*8210*/  WARPSYNC.ALL ;  /* 0x0000000000007948 */ /* 0x000fea0003800000 */
[C---:B------:R-:W-:Y:S01]  /*8220*/  R2UR UR4, R14.reuse ;  /* 0x000000000e0472ca */ /* 0x040fe200000e0000 */
[----:B-----5:R-:W-:Y:S01]  /*8230*/  WARPGROUP.ARRIVE ;  /* 0x00000000000079c5 */ /* 0x020fe20000000000 */
[----:B------:R-:W-:Y:S01]  /*8240*/  R2UR UR5, R15 ;  /* 0x000000000f0572ca */ /* 0x000fe200000e0000 */
[----:B------:R-:W-:Y:S01]  /*8250*/  VIADD R10, R14, 0x2 ;  /* 0x000000020e0a7836 */ /* 0x000fe20000000000 */
[C---:B------:R-:W-:Y:S01]  /*8260*/  R2UR UR6, R4.reuse ;  /* 0x00000000040672ca */ /* 0x040fe200000e0000 */
[----:B------:R-:W-:Y:S01]  /*8270*/  VIADD R6, R4, 0x2 ;  /* 0x0000000204067836 */ /* 0x000fe20000000000 */
[----:B------:R-:W-:Y:S01]  /*8280*/  R2UR UR7, R5 ;  /* 0x00000000050772ca */ /* 0x000fe200000e0000 */
[----:B------:R-:W-:Y:S01]  /*8290*/  IMAD.MOV.U32 R11, RZ, RZ, 0x40000040 ;  /* 0x40000040ff0b7424 */ /* 0x000fe200078e00ff */
[----:B------:R-:W-:Y:S01]  /*82a0*/  MOV R7, 0x40000040 ;  /* 0x4000004000077802 */ /* 0x000fe20000000f00 */
[C---:B------:R-:W-:Y:S01]  /*82b0*/  VIADD R8, R14.reuse, 0x4 ;  /* 0x000000040e087836 */ /* 0x040fe20000000000 */
[----:B------:R-:W-:Y:S01]  /*82c0*/  IADD3 R20, R14, 0x6, RZ ;  /* 0x000000060e147810 */ /* 0x000fe20007ffe0ff */
[----:B------:R-:W-:Y:S01]  /*82d0*/  IMAD.MOV.U32 R9, RZ, RZ, 0x40000040 ;  /* 0x40000040ff097424 */ /* 0x000fe200078e00ff */
[----:B------:R0:W-:Y:S01]  /*82e0*/  STL.64 [R1+0x10], R10 ;  /* 0x0000100a01007387 */ /* 0x0001e20000100a00 */
[----:B------:R-:W-:-:S02]  /*82f0*/  IMAD.MOV.U32 R21, RZ, RZ, 0x40000040 ;  /* 0x40000040ff157424 */ /* 0x000fc400078e00ff */
[----:B------:R-:W-:Y:S01]  /*8300*/  IMAD.MOV.U32 R5, RZ, RZ, 0x40000040 ;  /* 0x40000040ff057424 */ /* 0x000fe200078e00ff */
[----:B------:R0:W-:Y:S01]  /*8310*/  STL.64 [R1+0x8], R8 ;  /* 0x0000080801007387 */ /* 0x0001e20000100a00 */
[----:B------:R-:W-:Y:S02]  /*8320*/  IMAD.MOV.U32 R119, RZ, RZ, RZ ;  /* 0x000000ffff777224 */ /* 0x000fe400078e00ff */
[----:B------:R-:W-:Y:S01]  /*8330*/  HGMMA.64x128x16.F32 R24, gdesc[UR4], RZ, !UPT, gsb0 ;  /* 0x01e00000041879f0 */ /* 0x000fe2000c0008ff */
[----:B------:R-:W-:Y:S02]  /*8340*/  R2UR UR4, R10 ;  /* 0x000000000a0472ca */ /* 0x000fe400000e0000 */
[----:B------:R-:W-:Y:S02]  /*8350*/  R2UR UR5, R11 ;  /* 0x000000000b0572ca */ /* 0x000fe400000e0000 */
[----:B------:R-:W-:Y:S01]  /*8360*/  R2UR UR6, R6 ;  /* 0x00000000060672ca */ /* 0x000fe200000e0000 */
[----:B------:R-:W-:Y:S01]  /*8370*/  VIADD R6, R4, 0x4 ;  /* 0x0000000404067836 */ /* 0x000fe20000000000 */
[----:B------:R-:W-:Y:S01]  /*8380*/  R2UR UR7, R7 ;  /* 0x00000000070772ca */ /* 0x000fe200000e0000 */
[----:B------:R-:W-:-:S02]  /*8390*/  IMAD.MOV.U32 R7, RZ, RZ, 0x40000040 ;  /* 0x40000040ff077424 */ /* 0x000fc400078e00ff */
[----:B------:R-:W-:Y:S01]  /*83a0*/  VIADD R4, R4, 0x6 ;  /* 0x0000000604047836 */ /* 0x000fe20000000000 */
[----:B------:R-:W-:Y:S02]  /*83b0*/  WARPGROUP.DEPBAR.LE gsb0, 0x0 ;  /* 0x00008000000079c5 */ /* 0x000fe40000010000 */
[----:B------:R-:W-:-:S07]  /*83c0*/  WARPGROUP.ARRIVE ;  /* 0x00000000000079c5 */ /* 0x000fce0000000000 */
[----:B------:R-:W-:Y:S01]  /*83d0*/  HGMMA.64x128x16.F32 R24, gdesc[UR4], R24, gsb0 ;  /* 0x01e00000041879f0 */ /* 0x000fe20008000818 */
[----:B------:R-:W-:Y:S02]  /*83e0*/  R2UR UR4, R8 ;  /* 0x00000000080472ca */ /* 0x000fe400000e0000 */
[----:B------:R-:W-:Y:S02]  /*83f0*/  R2UR UR5, R9 ;  /* 0x00000000090572ca */ /* 0x000fe400000e0000 */
[----:B------:R-:W-:Y:S02]  /*8400*/  R2UR UR6, R6 ;  /* 0x00000000060672ca */ /* 0x000fe400000e0000 */
[----:B------:R-:W-:Y:S01]  /*8410*/  R2UR UR7, R7 ;  /* 0x00000000070772ca */ /* 0x000fe200000e0000 */
[----:B------:R-:W-:Y:S02]  /*8420*/  WARPGROUP.DEPBAR.LE gsb0, 0x0 ;  /* 0x00008000000079c5 */ /* 0x000fe40000010000 */
[----:B------:R-:W-:-:S10]  /*8430*/  WARPGROUP.ARRIVE ;  /* 0x00000000000079c5 */ /* 0x000fd40000000000 */
[----:B------:R-:W-:Y:S01]  /*8440*/  HGMMA.64x128x16.F32 R24, gdesc[UR4], R24, gsb0 ;  /* 0x01e00000041879f0 */ /* 0x000fe20008000818 */
[----:B------:R-:W-:Y:S02]  /*8450*/  R2UR UR4, R20 ;  /* 0x00000000140472ca */ /* 0x000fe400000e0000 */
[----:B------:R-:W-:Y:S02]  /*8460*/  R2UR UR5, R21 ;  /* 0x00000000150572ca */ /* 0x000fe400000e0000 */
[----:B------:R-:W-:Y:S02]  /*8470*/  R2UR UR6, R4 ;  /* 0x00000000040672ca */ /* 0x000fe400000e0000 */
[----:B------:R-:W-:Y:S01]  /*8480*/  R2UR UR7, R5 ;  /* 0x00000000050772ca */ /* 0x000fe200000e0000 */
[----:B------:R-:W-:Y:S02]  /*8490*/  WARPGROUP.DEPBAR.LE gsb0, 0x0 ;  /* 0x00008000000079c5 */ /* 0x000fe40000010000 */
[----:B------:R-:W-:-:S10]  /*84a0*/  WARPGROUP.ARRIVE ;  /* 0x00000000000079c5 */ /* 0x000fd40000000000 */
[----:B------:R-:W-:Y:S03]  /*84b0*/  HGMMA.64x128x16.F32 R24, gdesc[UR4], R24, gsb0 ;  /* 0x01e00000041879f0 */ /* 0x000fe60008000818 */
[----:B------:R-:W-:Y:S02]  /*84c0*/  WARPGROUP.DEPBAR.LE gsb0, 0x0 ;  /* 0x00008000000079c5 */ /* 0x000fe40000010000 */
[----:B0-----:R-:W-:Y:S05]  /*84d0*/  @!P0 BRA `(.L_x_576) ;  /* 0x0000000000048947 */ /* 0x001fea0003800000 */
[----:B------:R-:W-:Y:S01]  /*84e0*/  BPT.TRAP 0x1 ;  /* 0x000000040000795c */ /* 0x000fe20000300000 */
.L_x_576:
[----:B------:R-:W2:Y:S04]  /*84f0*/  LDL R4, [R1+0x5c] ;  /* 0x00005c0001047983 */ /* 0x000ea80000100800 */
[----:B------:R-:W3:Y:S01]  /*8500*/  LDL R0, [R1+0x48] ;  /* 0x0000480001007983 */ /* 0x000ee20000100800 */
[----:B------:R-:W-:Y:S01]  /*8510*/  P2R R5, PR, RZ, 0x1 ;  /* 0x00000001ff057803 */ /* 0x000fe20000000000 */
[----:B------:R-:W-:Y:S01]  /*8520*/  ULDC UR4, c[0x0][0x988] ;  /* 0x0002620000047ab9 */ /* 0x000fe20000000800 */
[----:B------:R-:W-:Y:S01]  /*8530*/  VIADD R3, R3, 0x16840 ;  /* 0x0001684003037836 */ /* 0x000fe20000000000 */
[----:B------:R-:W-:Y:S01]  /*8540*/  ULDC UR5, c[0x0][0x988] ;  /* 0x0002620000057ab9 */ /* 0x000fe20000000800 */
[--C-:B------:R-:W-:Y:S01]  /*8550*/  IMAD.MOV.U32 R118, RZ, RZ, R119.reuse ;  /* 0x000000ffff767224 */ /* 0x100fe200078e0077 */
[-C--:B------:R-:W-:Y:S01]  /*8560*/  MOV R116, R119.reuse ;  /* 0x0000007700747202 */ /* 0x080fe20000000f00 */
        /* <DEDUP_REMOVED lines=9> */
[----:B------:R-:W-:Y:S01]  /*8600*/  MOV R91, R119 ;  /* 0x00000077005b7202 */ /* 0x000fe20000000f00 */
[----:B------:R-:W-:-:S02]  /*8610*/  IMAD.MOV.U32 R110, RZ, RZ, R119 ;  /* 0x000000ffff6e7224 */ /* 0x000fc400078e0077 */
[--C-:B------:R-:W-:Y:S02]  /*8620*/  IMAD.MOV.U32 R109, RZ, RZ, R119.reuse ;  /* 0x000000ffff6d7224 */ /* 0x100fe400078e0077 */
[--C-:B------:R-:W-:Y:S02]  /*8630*/  IMAD.MOV.U32 R108, RZ, RZ, R119.reuse ;  /* 0x000000ffff6c7224 */ /* 0x100fe400078e0077 */
[--C-:B------:R-:W-:Y:S02]  /*8640*/  IMAD.MOV.U32 R107, RZ, RZ, R119.reuse ;  /* 0x000000ffff6b7224 */ /* 0x100fe400078e0077 */
[--C-:B------:R-:W-:Y:S02]  /*8650*/  IMAD.MOV.U32 R105, RZ, RZ, R119.reuse ;  /* 0x000000ffff697224 */ /* 0x100fe400078e0077 */
[--C-:B------:R-:W-:Y:S02]  /*8660*/  IMAD.MOV.U32 R104, RZ, RZ, R119.reuse ;  /* 0x000000ffff687224 */ /* 0x100fe400078e0077 */
        /* <DEDUP_REMOVED lines=11> */
[----:B------:R-:W-:Y:S01]  /*8720*/  IMAD.MOV.U32 R89, RZ, RZ, R119 ;  /* 0x000000ffff597224 */ /* 0x000fe200078e0077 */
[----:B--2---:R-:W-:-:S05]  /*8730*/  IADD3 R4, R4, R88, RZ ;  /* 0x0000005804047210 */ /* 0x004fca0007ffe0ff */
[----:B---3--:R-:W-:-:S05]  /*8740*/  IMAD R4, R0, -0x80, R4 ;  /* 0xffffff8000047824 */ /* 0x008fca00078e0204 */
[C---:B------:R-:W-:Y:S02]  /*8750*/  ISETP.GT.AND P3, PT, R4.reuse, RZ, PT ;  /* 0x000000ff0400720c */ /* 0x040fe40003f64270 */
[C---:B------:R-:W-:Y:S02]  /*8760*/  ISETP.GT.AND P1, PT, R4.reuse, 0x1, PT ;  /* 0x000000010400780c */ /* 0x040fe40003f24270 */
[----:B------:R-:W-:Y:S02]  /*8770*/  ISETP.GT.AND P2, PT, R4, 0x8, PT ;  /* 0x000000080400780c */ /* 0x000fe40003f44270 */
[----:B------:R-:W-:Y:S02]  /*8780*/  FSEL R24, R24, -INF , P3 ;  /* 0xff80000018187808 */ /* 0x000fe40001800000 */
        /* <DEDUP_REMOVED lines=79> */
[----:B------:R-:W-:-:S02]  /*8c80*/  ISETP.GT.AND P0, PT, R4, 0x59, PT ;  /* 0x000000590400780c */ /* 0x000fc40003f04270 */
[----:B------:R-:W-:Y:S02]  /*8c90*/  FSEL R68, R68, -INF , P2 ;  /* 0xff80000044447808 */ /* 0x000fe40001000000 */
[----:B------:R-:W-:Y:S02]  /*8ca0*/  FMNMX.FTZ R7, R65, R0, !PT ;  /* 0x0000000041077209 */ /* 0x000fe40007810000 */
[----:B------:R-:W-:Y:S02]  /*8cb0*/  ISETP.GT.AND P6, PT, R4, 0x60, PT ;  /* 0x000000600400780c */ /* 0x000fe40003fc4270 */
        /* <DEDUP_REMOVED lines=9> */
[----:B------:R-:W-:Y:S02]  /*8d50*/  FSEL R70, R70, -INF , P2 ;  /* 0xff80000046467808 */ /* 0x000fe40001000000 */
[----:B------:R-:W-:Y:S02]  /*8d60*/  ISETP.GT.AND P2, PT, R4, 0x69, PT ;  /* 0x000000690400780c */ /* 0x000fe40003f44270 */
[----:B------:R-:W-:Y:S02]  /*8d70*/  FSEL R76, R76, -INF , P1 ;  /* 0xff8000004c4c7808 */ /* 0x000fe40000800000 */
[----:B------:R-:W-:Y:S02]  /*8d80*/  FMNMX.FTZ R7, R73, R0, !PT ;  /* 0x0000000049077209 */ /* 0x000fe40007810000 */
[----:B------:R-:W-:Y:S02]  /*8d90*/  FSEL R66, R66, -INF , P3 ;  /* 0xff80000042427808 */ /* 0x000fe40001800000 */
[----:B------:R-:W-:-:S02]  /*8da0*/  FSEL R77, R77, -INF , P2 ;  /* 0xff8000004d4d7808 */ /* 0x000fc40001000000 */
[----:B------:R-:W-:Y:S02]  /*8db0*/  FMNMX.FTZ R0, R76, R7, !PT ;  /* 0x000000074c007209 */ /* 0x000fe40007810000 */
[----:B------:R-:W-:Y:S02]  /*8dc0*/  ISETP.GT.AND P3, PT, R4, 0x70, PT ;  /* 0x000000700400780c */ /* 0x000fe40003f64270 */
[----:B------:R-:W-:Y:S02]  /*8dd0*/  FSEL R63, R63, -INF , P4 ;  /* 0xff8000003f3f7808 */ /* 0x000fe40002000000 */
[----:B------:R-:W-:Y:S02]  /*8de0*/  FSEL R80, R80, -INF , P3 ;  /* 0xff80000050507808 */ /* 0x000fe40001800000 */
[----:B------:R-:W-:Y:S02]  /*8df0*/  FMNMX.FTZ R7, R77, R0, !PT ;  /* 0x000000004d077209 */ /* 0x000fe40007810000 */
[----:B------:R-:W-:-:S02]  /*8e00*/  ISETP.GT.AND P4, PT, R4, 0x71, PT ;  /* 0x000000710400780c */ /* 0x000fc40003f84270 */
[----:B------:R-:W-:Y:S02]  /*8e10*/  FSEL R62, R62, -INF , P5 ;  /* 0xff8000003e3e7808 */ /* 0x000fe40002800000 */
[----:B------:R-:W-:Y:S02]  /*8e20*/  FSEL R81, R81, -INF , P4 ;  /* 0xff80000051517808 */ /* 0x000fe40002000000 */
[----:B------:R-:W-:Y:S02]  /*8e30*/  FMNMX.FTZ R0, R80, R7, !PT ;  /* 0x0000000750007209 */ /* 0x000fe40007810000 */
[----:B------:R-:W-:Y:S02]  /*8e40*/  ISETP.GT.AND P5, PT, R4, 0x78, PT ;  /* 0x000000780400780c */ /* 0x000fe40003fa4270 */
[----:B------:R-:W-:Y:S02]  /*8e50*/  FMNMX.FTZ R7, R81, R0, !PT ;  /* 0x0000000051077209 */ /* 0x000fe40007810000 */
[----:B------:R-:W-:-:S02]  /*8e60*/  FSEL R84, R84, -INF , P5 ;  /* 0xff80000054547808 */ /* 0x000fc40002800000 */
[----:B------:R-:W-:Y:S02]  /*8e70*/  ISETP.GT.AND P6, PT, R4, 0x79, PT ;  /* 0x000000790400780c */ /* 0x000fe40003fc4270 */
[----:B------:R-:W-:Y:S02]  /*8e80*/  FMNMX.FTZ R0, R84, R7, !PT ;  /* 0x0000000754007209 */ /* 0x000fe40007810000 */
[----:B------:R-:W-:Y:S02]  /*8e90*/  FSEL R85, R85, -INF , P6 ;  /* 0xff80000055557808 */ /* 0x000fe40003000000 */
[----:B------:R-:W-:Y:S02]  /*8ea0*/  P2R R12, PR, RZ, 0x1 ;  /* 0x00000001ff0c7803 */ /* 0x000fe40000000000 */
[----:B------:R-:W-:Y:S02]  /*8eb0*/  FMNMX.FTZ R7, R85, R0, !PT ;  /* 0x0000000055077209 */ /* 0x000fe40007810000 */
[----:B------:R-:W-:-:S02]  /*8ec0*/  P2R R11, PR, RZ, 0x2 ;  /* 0x00000002ff0b7803 */ /* 0x000fc40000000000 */
[C---:B------:R-:W-:Y:S01]  /*8ed0*/  ISETP.GT.AND P1, PT, R4.reuse, 0x59, PT ;  /* 0x000000590400780c */ /* 0x040fe20003f24270 */
[----:B------:R-:W0:Y:S01]  /*8ee0*/  SHFL.BFLY PT, R0, R7, 0x2, 0x1f ;  /* 0x0c401f0007007f89 */ /* 0x000e2200000e0000 */
[----:B------:R-:W-:Y:S02]  /*8ef0*/  ISETP.GT.AND P0, PT, R4, 0x60, PT ;  /* 0x000000600400780c */ /* 0x000fe40003f04270 */
[----:B------:R-:W-:Y:S02]  /*8f00*/  FSEL R71, R71, -INF , P1 ;  /* 0xff80000047477808 */ /* 0x000fe40000800000 */
[----:B------:R-:W-:Y:S02]  /*8f10*/  ISETP.NE.AND P1, PT, R11, RZ, PT ;  /* 0x000000ff0b00720c */ /* 0x000fe40003f25270 */
[----:B------:R-:W-:Y:S02]  /*8f20*/  P2R R10, PR, RZ, 0x4 ;  /* 0x00000004ff0a7803 */ /* 0x000fe40000000000 */
[----:B------:R-:W-:-:S02]  /*8f30*/  FSEL R74, R74, -INF , P0 ;  /* 0xff8000004a4a7808 */ /* 0x000fc40000000000 */
[----:B------:R-:W-:Y:S02]  /*8f40*/  ISETP.NE.AND P0, PT, R12, RZ, PT ;  /* 0x000000ff0c00720c */ /* 0x000fe40003f05270 */
[----:B------:R-:W-:Y:S02]  /*8f50*/  FSEL R78, R78, -INF , P1 ;  /* 0xff8000004e4e7808 */ /* 0x000fe40000800000 */
[----:B------:R-:W-:Y:S02]  /*8f60*/  FSEL R75, R75, -INF , P0 ;  /* 0xff8000004b4b7808 */ /* 0x000fe40000000000 */
[----:B------:R-:W-:Y:S02]  /*8f70*/  ISETP.NE.AND P0, PT, R5, RZ, PT ;  /* 0x000000ff0500720c */ /* 0x000fe40003f05270 */
[----:B------:R-:W-:Y:S02]  /*8f80*/  FSEL R82, R82, -INF , P3 ;  /* 0xff80000052527808 */ /* 0x000fe40001800000 */
[----:B------:R-:W-:-:S02]  /*8f90*/  FSEL R83, R83, -INF , P4 ;  /* 0xff80000053537808 */ /* 0x000fc40002000000 */
[----:B------:R-:W-:Y:S02]  /*8fa0*/  FSEL R86, R86, -INF , P5 ;  /* 0xff80000056567808 */ /* 0x000fe40002800000 */
[----:B0-----:R-:W-:Y:S02]  /*8fb0*/  FMNMX.FTZ R8, R7, R0, !PT ;  /* 0x0000000007087209 */ /* 0x001fe40007810000 */
[----:B------:R-:W-:-:S03]  /*8fc0*/  FSEL R87, R87, -INF , P6 ;  /* 0xff80000057577808 */ /* 0x000fc60003000000 */
[----:B------:R-:W0:Y:S02]  /*8fd0*/  SHFL.BFLY PT, R9, R8, 0x1, 0x1f ;  /* 0x0c201f0008097f89 */ /* 0x000e2400000e0000 */
[----:B0-----:R-:W-:Y:S02]  /*8fe0*/  FMNMX.FTZ R0, R8, R9, !PT ;  /* 0x0000000908007209 */ /* 0x001fe40007810000 */
[----:B------:R-:W-:Y:S02]  /*8ff0*/  FMNMX.FTZ R9, R26, R27, !PT ;  /* 0x0000001b1a097209 */ /* 0x000fe40007810000 */
[C---:B------:R-:W-:Y:S01]  /*9000*/  FSETP.NEU.FTZ.AND P2, PT, R0.reuse, -INF , PT ;  /* 0xff8000000000780b */ /* 0x040fe20003f5d000 */
[----:B------:R-:W-:Y:S01]  /*9010*/  FMUL.FTZ R6, R0, UR4 ;  /* 0x0000000400067c20 */ /* 0x000fe20008410000 */
[----:B------:R-:W-:-:S04]  /*9020*/  FMNMX.FTZ R4, R30, R9, !PT ;  /* 0x000000091e047209 */ /* 0x000fc80007810000 */
[----:B------:R-:W-:Y:S02]  /*9030*/  FMNMX.FTZ R9, R31, R4, !PT ;  /* 0x000000041f097209 */ /* 0x000fe40007810000 */
[----:B------:R-:W-:Y:S02]  /*9040*/  FSEL R6, R6, RZ, P2 ;  /* 0x000000ff06067208 */ /* 0x000fe40001000000 */
[----:B------:R-:W-:Y:S02]  /*9050*/  FMNMX.FTZ R4, R34, R9, !PT ;  /* 0x0000000922047209 */ /* 0x000fe40007810000 */
[----:B------:R-:W-:Y:S01]  /*9060*/  ISETP.NE.AND P2, PT, R10, RZ, PT ;  /* 0x000000ff0a00720c */ /* 0x000fe20003f45270 */
[--C-:B------:R-:W-:Y:S01]  /*9070*/  FFMA.FTZ R5, R25, UR4, -R6.reuse ;  /* 0x0000000419057c23 */ /* 0x100fe20008010806 */
[----:B------:R-:W-:Y:S01]  /*9080*/  FMNMX.FTZ R11, R35, R4, !PT ;  /* 0x00000004230b7209 */ /* 0x000fe20007810000 */
[--C-:B------:R-:W-:Y:S01]  /*9090*/  FFMA.FTZ R7, R29, UR4, -R6.reuse ;  /* 0x000000041d077c23 */ /* 0x100fe20008010806 */
[--C-:B------:R-:W-:Y:S01]  /*90a0*/  FFMA.FTZ R9, R33, UR4, -R6.reuse ;  /* 0x0000000421097c23 */ /* 0x100fe20008010806 */
[----:B------:R-:W-:Y:S01]  /*90b0*/  FSEL R79, R79, -INF , P2 ;  /* 0xff8000004f4f7808 */ /* 0x000fe20001000000 */
[--C-:B------:R-:W-:Y:S01]  /*90c0*/  FFMA.FTZ R148, R24, UR4, -R6.reuse ;  /* 0x0000000418947c23 */ /* 0x100fe20008010806 */
[----:B------:R-:W-:Y:S01]  /*90d0*/  FMNMX.FTZ R4, R38, R11, !PT ;  /* 0x0000000b26047209 */ /* 0x000fe20007810000 */
[--C-:B------:R-:W-:Y:S01]  /*90e0*/  FFMA.FTZ R150, R28, UR4, -R6.reuse ;  /* 0x000000041c967c23 */ /* 0x100fe20008010806 */
[----:B------:R-:W-:Y:S01]  /*90f0*/  MUFU.EX2 R5, R5 ;  /* 0x0000000500057308 */ /* 0x000fe20000000800 */
[--C-:B------:R-:W-:Y:S01]  /*9100*/  FFMA.FTZ R124, R40, UR4, -R6.reuse ;  /* 0x00000004287c7c23 */ /* 0x100fe20008010806 */
[----:B------:R-:W-:Y:S01]  /*9110*/  FMNMX.FTZ R11, R39, R4, !PT ;  /* 0x00000004270b7209 */ /* 0x000fe20007810000 */
[--C-:B------:R-:W-:Y:S01]  /*9120*/  FFMA.FTZ R120, R32, UR4, -R6.reuse ;  /* 0x0000000420787c23 */ /* 0x100fe20008010806 */
[--C-:B------:R-:W-:Y:S01]  /*9130*/  FFMA.FTZ R122, R36, UR4, -R6.reuse ;  /* 0x00000004247a7c23 */ /* 0x100fe20008010806 */
[--C-:B------:R-:W-:Y:S01]  /*9140*/  FFMA.FTZ R126, R44, UR4, -R6.reuse ;  /* 0x000000042c7e7c23 */ /* 0x100fe20008010806 */
[----:B------:R-:W-:Y:S01]  /*9150*/  FMNMX.FTZ R4, R42, R11, !PT ;  /* 0x0000000b2a047209 */ /* 0x000fe20007810000 */
[--C-:B------:R-:W-:Y:S01]  /*9160*/  FFMA.FTZ R11, R37, UR4, -R6.reuse ;  /* 0x00000004250b7c23 */ /* 0x100fe20008010806 */
[----:B------:R-:W0:Y:S01]  /*9170*/  MUFU.EX2 R148, R148 ;  /* 0x0000009400947308 */ /* 0x000e220000000800 */
[--C-:B------:R-:W-:Y:S01]  /*9180*/  FFMA.FTZ R128, R48, UR4, -R6.reuse ;  /* 0x0000000430807c23 */ /* 0x100fe20008010806 */
[----:B------:R-:W-:Y:S01]  /*9190*/  FMNMX.FTZ R25, R43, R4, !PT ;  /* 0x000000042b197209 */ /* 0x000fe20007810000 */
[--C-:B------:R-:W-:Y:S01]  /*91a0*/  FFMA.FTZ R130, R52, UR4, -R6.reuse ;  /* 0x0000000434827c23 */ /* 0x100fe20008010806 */
[--C-:B------:R-:W-:Y:S01]  /*91b0*/  FFMA.FTZ R132, R56, UR4, -R6.reuse ;  /* 0x0000000438847c23 */ /* 0x100fe20008010806 */
[--C-:B------:R-:W-:Y:S01]  /*91c0*/  FFMA.FTZ R134, R60, UR4, -R6.reuse ;  /* 0x000000043c867c23 */ /* 0x100fe20008010806 */
[----:B------:R-:W-:Y:S01]  /*91d0*/  FMNMX.FTZ R4, R46, R25, !PT ;  /* 0x000000192e047209 */ /* 0x000fe20007810000 */
[--C-:B------:R-:W-:Y:S01]  /*91e0*/  FFMA.FTZ R136, R64, UR4, -R6.reuse ;  /* 0x0000000440887c23 */ /* 0x100fe20008010806 */
[----:B------:R-:W1:Y:S01]  /*91f0*/  MUFU.EX2 R150, R150 ;  /* 0x0000009600967308 */ /* 0x000e620000000800 */
[--C-:B------:R-:W-:Y:S01]  /*9200*/  FFMA.FTZ R138, R68, UR4, -R6.reuse ;  /* 0x00000004448a7c23 */ /* 0x100fe20008010806 */
[----:B------:R-:W-:Y:S01]  /*9210*/  FMNMX.FTZ R25, R47, R4, !PT ;  /* 0x000000042f197209 */ /* 0x000fe20007810000 */
[--C-:B------:R-:W-:Y:S01]  /*9220*/  FFMA.FTZ R140, R72, UR4, -R6.reuse ;  /* 0x00000004488c7c23 */ /* 0x100fe20008010806 */
[--C-:B------:R-:W-:Y:S01]  /*9230*/  FFMA.FTZ R142, R76, UR4, -R6.reuse ;  /* 0x000000044c8e7c23 */ /* 0x100fe20008010806 */
[--C-:B------:R-:W-:Y:S01]  /*9240*/  FFMA.FTZ R144, R80, UR4, -R6.reuse ;  /* 0x0000000450907c23 */ /* 0x100fe20008010806 */
[----:B------:R-:W-:Y:S01]  /*9250*/  FMNMX.FTZ R4, R50, R25, !PT ;  /* 0x0000001932047209 */ /* 0x000fe20007810000 */
[--C-:B------:R-:W-:Y:S01]  /*9260*/  FFMA.FTZ R25, R41, UR4, -R6.reuse ;  /* 0x0000000429197c23 */ /* 0x100fe20008010806 */
[----:B------:R-:W2:Y:S01]  /*9270*/  MUFU.EX2 R7, R7 ;  /* 0x0000000700077308 */ /* 0x000ea20000000800 */
[--C-:B------:R-:W-:Y:S01]  /*9280*/  FFMA.FTZ R81, R81, UR4, -R6.reuse ;  /* 0x0000000451517c23 */ /* 0x100fe20008010806 */
[----:B------:R-:W-:Y:S01]  /*9290*/  FMNMX.FTZ R29, R51, R4, !PT ;  /* 0x00000004331d7209 */ /* 0x000fe20007810000 */
[----:B------:R-:W-:Y:S01]  /*92a0*/  FFMA.FTZ R146, R84, UR4, -R6 ;  /* 0x0000000454927c23 */ /* 0x000fe20008010806 */
[----:B------:R-:W-:-:S02]  /*92b0*/  IMAD.U32 R44, RZ, RZ, UR38 ;  /* 0x00000026ff2c7e24 */ /* 0x000fc4000f8e00ff */
[----:B------:R-:W-:Y:S02]  /*92c0*/  FMNMX.FTZ R4, R54, R29, !PT ;  /* 0x0000001d36047209 */ /* 0x000fe40007810000 */
[----:B------:R-:W3:Y:S01]  /*92d0*/  MUFU.EX2 R120, R120 ;  /* 0x0000007800787308 */ /* 0x000ee20000000800 */
[----:B------:R-:W-:Y:S02]  /*92e0*/  PRMT R3, R44, 0x654, R3 ;  /* 0x000006542c037816 */ /* 0x000fe40000000003 */
[----:B------:R-:W-:Y:S02]  /*92f0*/  FMNMX.FTZ R29, R55, R4, !PT ;  /* 0x00000004371d7209 */ /* 0x000fe40007810000 */
[----:B------:R4:W-:Y:S02]  /*9300*/  SYNCS.ARRIVE.TRANS64.RED.A1T0 RZ, [R3+URZ], RZ ;  /* 0x000000ff03ff79a7 */ /* 0x0009e4000810043f */
[----:B------:R-:W-:Y:S01]  /*9310*/  FMNMX.FTZ R4, R58, R29, !PT ;  /* 0x0000001d3a047209 */ /* 0x000fe20007810000 */
[----:B------:R-:W-:Y:S01]  /*9320*/  FFMA.FTZ R29, R45, UR4, -R6 ;  /* 0x000000042d1d7c23 */ /* 0x000fe20008010806 */
[----:B------:R-:W5:Y:S02]  /*9330*/  MUFU.EX2 R9, R9 ;  /* 0x0000000900097308 */ /* 0x000f640000000800 */
[----:B------:R-:W-:-:S04]  /*9340*/  FMNMX.FTZ R33, R59, R4, !PT ;  /* 0x000000043b217209 */ /* 0x000fc80007810000 */
[----:B------:R-:W-:Y:S02]  /*9350*/  FMNMX.FTZ R4, R62, R33, !PT ;  /* 0x000000213e047209 */ /* 0x000fe40007810000 */
[----:B------:R-:W4:Y:S02]  /*9360*/  MUFU.EX2 R122, R122 ;  /* 0x0000007a007a7308 */ /* 0x000f240000000800 */
[----:B------:R-:W-:-:S04]  /*9370*/  FMNMX.FTZ R33, R63, R4, !PT ;  /* 0x000000043f217209 */ /* 0x000fc80007810000 */
[----:B------:R-:W-:Y:S01]  /*9380*/  FMNMX.FTZ R4, R66, R33, !PT ;  /* 0x0000002142047209 */ /* 0x000fe20007810000 */
[--C-:B------:R-:W-:Y:S01]  /*9390*/  FFMA.FTZ R33, R49, UR4, -R6.reuse ;  /* 0x0000000431217c23 */ /* 0x100fe20008010806 */
[----:B------:R-:W-:Y:S01]  /*93a0*/  FFMA.FTZ R49, R65, UR4, -R6 ;  /* 0x0000000441317c23 */ /* 0x000fe20008010806 */
[----:B------:R-:W4:Y:S01]  /*93b0*/  MUFU.EX2 R11, R11 ;  /* 0x0000000b000b7308 */ /* 0x000f220000000800 */
[----:B------:R-:W-:-:S04]  /*93c0*/  FMNMX.FTZ R37, R67, R4, !PT ;  /* 0x0000000443257209 */ /* 0x000fc80007810000 */
[----:B------:R-:W-:-:S03]  /*93d0*/  FMNMX.FTZ R4, R70, R37, !PT ;  /* 0x0000002546047209 */ /* 0x000fc60007810000 */
[----:B------:R-:W-:Y:S01]  /*93e0*/  MUFU.EX2 R124, R124 ;  /* 0x0000007c007c7308 */ /* 0x000fe20000000800 */
[----:B------:R-:W-:-:S04]  /*93f0*/  FMNMX.FTZ R37, R71, R4, !PT ;  /* 0x0000000447257209 */ /* 0x000fc80007810000 */
[----:B------:R-:W-:Y:S01]  /*9400*/  FMNMX.FTZ R4, R74, R37, !PT ;  /* 0x000000254a047209 */ /* 0x000fe20007810000 */
[--C-:B------:R-:W-:Y:S01]  /*9410*/  FFMA.FTZ R37, R53, UR4, -R6.reuse ;  /* 0x0000000435257c23 */ /* 0x100fe20008010806 */
[--C-:B------:R-:W-:Y:S01]  /*9420*/  FFMA.FTZ R53, R69, UR4, -R6.reuse ;  /* 0x0000000445357c23 */ /* 0x100fe20008010806 */
[----:B------:R-:W-:Y:S01]  /*9430*/  FFMA.FTZ R69, R85, UR4, -R6 ;  /* 0x0000000455457c23 */ /* 0x000fe20008010806 */
[----:B------:R-:W-:Y:S01]  /*9440*/  FMNMX.FTZ R41, R75, R4, !PT ;  /* 0x000000044b297209 */ /* 0x000fe20007810000 */
[----:B------:R-:W-:Y:S03]  /*9450*/  MUFU.EX2 R25, R25 ;  /* 0x0000001900197308 */ /* 0x000fe60000000800 */
[----:B------:R-:W-:-:S04]  /*9460*/  FMNMX.FTZ R4, R78, R41, !PT ;  /* 0x000000294e047209 */ /* 0x000fc80007810000 */
[----:B------:R-:W-:Y:S01]  /*9470*/  FMNMX.FTZ R41, R79, R4, !PT ;  /* 0x000000044f297209 */ /* 0x000fe20007810000 */
[----:B------:R-:W-:Y:S03]  /*9480*/  MUFU.EX2 R126, R126 ;  /* 0x0000007e007e7308 */ /* 0x000fe60000000800 */
[----:B------:R-:W-:Y:S01]  /*9490*/  FMNMX.FTZ R4, R82, R41, !PT ;  /* 0x0000002952047209 */ /* 0x000fe20007810000 */
[----:B------:R-:W-:-:S03]  /*94a0*/  FFMA.FTZ R41, R57, UR4, -R6 ;  /* 0x0000000439297c23 */ /* 0x000fc60008010806 */
[----:B------:R-:W-:Y:S01]  /*94b0*/  FMNMX.FTZ R45, R83, R4, !PT ;  /* 0x00000004532d7209 */ /* 0x000fe20007810000 */
[----:B------:R-:W-:Y:S03]  /*94c0*/  MUFU.EX2 R29, R29 ;  /* 0x0000001d001d7308 */ /* 0x000fe60000000800 */
[----:B------:R-:W-:Y:S01]  /*94d0*/  FMNMX.FTZ R4, R86, R45, !PT ;  /* 0x0000002d56047209 */ /* 0x000fe20007810000 */
[--C-:B------:R-:W-:Y:S01]  /*94e0*/  FFMA.FTZ R45, R61, UR4, -R6.reuse ;  /* 0x000000043d2d7c23 */ /* 0x100fe20008010806 */
[--C-:B------:R-:W-:Y:S02]  /*94f0*/  FFMA.FTZ R61, R77, UR4, -R6.reuse ;  /* 0x000000044d3d7c23 */ /* 0x100fe40008010806 */
[----:B------:R-:W-:Y:S01]  /*9500*/  FMNMX.FTZ R4, R87, R4, !PT ;  /* 0x0000000457047209 */ /* 0x000fe20007810000 */
[----:B------:R-:W-:Y:S04]  /*9510*/  MUFU.EX2 R128, R128 ;  /* 0x0000008000807308 */ /* 0x000fe80000000800 */
[----:B------:R-:W0:Y:S04]  /*9520*/  SHFL.BFLY PT, R57, R4, 0x2, 0x1f ;  /* 0x0c401f0004397f89 */ /* 0x000e2800000e0000 */
[----:B------:R-:W-:Y:S08]  /*9530*/  MUFU.EX2 R33, R33 ;  /* 0x0000002100217308 */ /* 0x000ff00000000800 */
[----:B------:R-:W-:Y:S08]  /*9540*/  MUFU.EX2 R130, R130 ;  /* 0x0000008200827308 */ /* 0x000ff00000000800 */
[----:B------:R-:W-:Y:S01]  /*9550*/  MUFU.EX2 R37, R37 ;  /* 0x0000002500257308 */ /* 0x000fe20000000800 */
[----:B0-----:R-:W-:Y:S01]  /*9560*/  FMNMX.FTZ R8, R4, R57, !PT ;  /* 0x0000003904087209 */ /* 0x001fe20007810000 */
[----:B------:R-:W-:-:S06]  /*9570*/  FFMA.FTZ R57, R73, UR4, -R6 ;  /* 0x0000000449397c23 */ /* 0x000fcc0008010806 */
[----:B------:R-:W-:Y:S01]  /*9580*/  MUFU.EX2 R132, R132 ;  /* 0x0000008400847308 */ /* 0x000fe20000000800 */
[----:B------:R-:W0:Y:S07]  /*9590*/  SHFL.BFLY PT, R65, R8, 0x1, 0x1f ;  /* 0x0c201f0008417f89 */ /* 0x000e2e00000e0000 */
[----:B------:R-:W-:Y:S08]  /*95a0*/  MUFU.EX2 R41, R41 ;  /* 0x0000002900297308 */ /* 0x000ff00000000800 */
[----:B------:R-:W-:Y:S08]  /*95b0*/  MUFU.EX2 R134, R134 ;  /* 0x0000008600867308 */ /* 0x000ff00000000800 */
[----:B------:R-:W-:Y:S01]  /*95c0*/  MUFU.EX2 R45, R45 ;  /* 0x0000002d002d7308 */ /* 0x000fe20000000800 */
[----:B0-----:R-:W-:-:S04]  /*95d0*/  FMNMX.FTZ R4, R8, R65, !PT ;  /* 0x0000004108047209 */ /* 0x001fc80007810000 */
[C---:B------:R-:W-:Y:S01]  /*95e0*/  FSETP.NEU.FTZ.AND P1, PT, R4.reuse, -INF , PT ;  /* 0xff8000000400780b */ /* 0x040fe20003f3d000 */
[----:B------:R-:W-:Y:S02]  /*95f0*/  FMUL.FTZ R40, R4, UR4 ;  /* 0x0000000404287c20 */ /* 0x000fe40008410000 */
[----:B------:R-:W-:Y:S03]  /*9600*/  MUFU.EX2 R136, R136 ;  /* 0x0000008800887308 */ /* 0x000fe60000000800 */
[----:B------:R-:W-:Y:S02]  /*9610*/  FSEL R40, R40, RZ, P1 ;  /* 0x000000ff28287208 */ /* 0x000fe40000800000 */
[----:B------:R-:W-:Y:S01]  /*9620*/  ISETP.GE.AND P1, PT, R88, 0x81, PT ;  /* 0x000000815800780c */ /* 0x000fe20003f26270 */
[----:B------:R-:W-:Y:S02]  /*9630*/  IMAD.MOV.U32 R88, RZ, RZ, R119 ;  /* 0x000000ffff587224 */ /* 0x000fe400078e0077 */
[--C-:B------:R-:W-:Y:S01]  /*9640*/  FFMA.FTZ R149, R26, UR4, -R40.reuse ;  /* 0x000000041a957c23 */ /* 0x100fe20008010828 */
[--C-:B------:R-:W-:Y:S01]  /*9650*/  FFMA.FTZ R6, R27, UR4, -R40.reuse ;  /* 0x000000041b067c23 */ /* 0x100fe20008010828 */
[--C-:B------:R-:W-:Y:S01]  /*9660*/  FFMA.FTZ R151, R30, UR4, -R40.reuse ;  /* 0x000000041e977c23 */ /* 0x100fe20008010828 */
[----:B------:R-:W-:Y:S01]  /*9670*/  FADD.FTZ R27, R148, R5 ;  /* 0x00000005941b7221 */ /* 0x000fe20000010000 */
[--C-:B------:R-:W-:Y:S01]  /*9680*/  FFMA.FTZ R8, R31, UR4, -R40.reuse ;  /* 0x000000041f087c23 */ /* 0x100fe20008010828 */
[--C-:B------:R-:W-:Y:S01]  /*9690*/  FFMA.FTZ R121, R34, UR4, -R40.reuse ;  /* 0x0000000422797c23 */ /* 0x100fe20008010828 */
[----:B------:R-:W-:Y:S01]  /*96a0*/  MUFU.EX2 R149, R149 ;  /* 0x0000009500957308 */ /* 0x000fe20000000800 */
[----:B-1----:R-:W-:Y:S01]  /*96b0*/  FADD.FTZ R32, R150, R27 ;  /* 0x0000001b96207221 */ /* 0x002fe20000010000 */
[--C-:B------:R-:W-:Y:S01]  /*96c0*/  FFMA.FTZ R10, R35, UR4, -R40.reuse ;  /* 0x00000004230a7c23 */ /* 0x100fe20008010828 */
[--C-:B------:R-:W-:Y:S01]  /*96d0*/  FFMA.FTZ R123, R38, UR4, -R40.reuse ;  /* 0x00000004267b7c23 */ /* 0x100fe20008010828 */
[----:B------:R-:W-:Y:S01]  /*96e0*/  FFMA.FTZ R12, R39, UR4, -R40 ;  /* 0x00000004270c7c23 */ /* 0x000fe20008010828 */
[----:B--2---:R-:W-:Y:S01]  /*96f0*/  FADD.FTZ R27, R7, R32 ;  /* 0x00000020071b7221 */ /* 0x004fe20000010000 */
[--C-:B------:R-:W-:Y:S01]  /*9700*/  FFMA.FTZ R125, R42, UR4, -R40.reuse ;  /* 0x000000042a7d7c23 */ /* 0x100fe20008010828 */
[--C-:B------:R-:W-:Y:S01]  /*9710*/  FFMA.FTZ R24, R43, UR4, -R40.reuse ;  /* 0x000000042b187c23 */ /* 0x100fe20008010828 */
[----:B------:R-:W0:Y:S01]  /*9720*/  MUFU.EX2 R6, R6 ;  /* 0x0000000600067308 */ /* 0x000e220000000800 */
[----:B---3--:R-:W-:Y:S01]  /*9730*/  FADD.FTZ R34, R120, R27 ;  /* 0x0000001b78227221 */ /* 0x008fe20000010000 */
[--C-:B------:R-:W-:Y:S01]  /*9740*/  FFMA.FTZ R127, R46, UR4, -R40.reuse ;  /* 0x000000042e7f7c23 */ /* 0x100fe20008010828 */
[--C-:B------:R-:W-:Y:S01]  /*9750*/  FFMA.FTZ R26, R47, UR4, -R40.reuse ;  /* 0x000000042f1a7c23 */ /* 0x100fe20008010828 */
[----:B------:R-:W-:Y:S01]  /*9760*/  FFMA.FTZ R129, R50, UR4, -R40 ;  /* 0x0000000432817c23 */ /* 0x000fe20008010828 */
[----:B-----5:R-:W-:Y:S01]  /*9770*/  FADD.FTZ R27, R9, R34 ;  /* 0x00000022091b7221 */ /* 0x020fe20000010000 */
[--C-:B------:R-:W-:Y:S01]  /*9780*/  FFMA.FTZ R28, R51, UR4, -R40.reuse ;  /* 0x00000004331c7c23 */ /* 0x100fe20008010828 */
[--C-:B------:R-:W-:Y:S01]  /*9790*/  FFMA.FTZ R131, R54, UR4, -R40.reuse ;  /* 0x0000000436837c23 */ /* 0x100fe20008010828 */
[----:B------:R-:W1:Y:S01]  /*97a0*/  MUFU.EX2 R151, R151 ;  /* 0x0000009700977308 */ /* 0x000e620000000800 */
[----:B----4-:R-:W-:Y:S01]  /*97b0*/  FADD.FTZ R34, R122, R27 ;  /* 0x0000001b7a227221 */ /* 0x010fe20000010000 */
[--C-:B------:R-:W-:Y:S01]  /*97c0*/  FFMA.FTZ R30, R55, UR4, -R40.reuse ;  /* 0x00000004371e7c23 */ /* 0x100fe20008010828 */
[--C-:B------:R-:W-:Y:S01]  /*97d0*/  FFMA.FTZ R133, R58, UR4, -R40.reuse ;  /* 0x000000043a857c23 */ /* 0x100fe20008010828 */
[----:B------:R-:W-:Y:S01]  /*97e0*/  FFMA.FTZ R32, R59, UR4, -R40 ;  /* 0x000000043b207c23 */ /* 0x000fe20008010828 */
[----:B------:R-:W-:Y:S01]  /*97f0*/  FADD.FTZ R31, R11, R34 ;  /* 0x000000220b1f7221 */ /* 0x000fe20000010000 */
[--C-:B------:R-:W-:Y:S01]  /*9800*/  FFMA.FTZ R135, R62, UR4, -R40.reuse ;  /* 0x000000043e877c23 */ /* 0x100fe20008010828 */
[----:B------:R-:W-:Y:S01]  /*9810*/  FFMA.FTZ R34, R63, UR4, -R40 ;  /* 0x000000043f227c23 */ /* 0x000fe20008010828 */
[----:B------:R-:W2:Y:S01]  /*9820*/  MUFU.EX2 R8, R8 ;  /* 0x0000000800087308 */ /* 0x000ea20000000800 */
[----:B0-----:R-:W-:Y:S01]  /*9830*/  FADD.FTZ R36, R149, R6 ;  /* 0x0000000695247221 */ /* 0x001fe20000010000 */
[----:B------:R-:W-:Y:S01]  /*9840*/  FADD.FTZ R38, R124, R31 ;  /* 0x0000001f7c267221 */ /* 0x000fe20000010000 */
[--C-:B------:R-:W-:Y:S01]  /*9850*/  FFMA.FTZ R137, R66, UR4, -R40.reuse ;  /* 0x0000000442897c23 */ /* 0x100fe20008010828 */
[--C-:B------:R-:W-:Y:S01]  /*9860*/  FFMA.FTZ R139, R70, UR4, -R40.reuse ;  /* 0x00000004468b7c23 */ /* 0x100fe20008010828 */
[----:B------:R-:W-:Y:S01]  /*9870*/  FFMA.FTZ R141, R74, UR4, -R40 ;  /* 0x000000044a8d7c23 */ /* 0x000fe20008010828 */
[----:B------:R-:W-:Y:S01]  /*9880*/  FADD.FTZ R31, R25, R38 ;  /* 0x00000026191f7221 */ /* 0x000fe20000010000 */
[----:B------:R-:W-:Y:S01]  /*9890*/  F2FP.F16.F32.PACK_AB R148, R5, R148 ;  /* 0x000000940594723e */ /* 0x000fe200000000ff */
[----:B------:R-:W0:Y:S01]  /*98a0*/  MUFU.EX2 R121, R121 ;  /* 0x0000007900797308 */ /* 0x000e220000000800 */
[----:B-1----:R-:W-:Y:S01]  /*98b0*/  FADD.FTZ R27, R151, R36 ;  /* 0x00000024971b7221 */ /* 0x002fe20000010000 */
[--C-:B------:R-:W-:Y:S01]  /*98c0*/  FFMA.FTZ R75, R75, UR4, -R40.reuse ;  /* 0x000000044b4b7c23 */ /* 0x100fe20008010828 */
[--C-:B------:R-:W-:Y:S01]  /*98d0*/  FFMA.FTZ R143, R78, UR4, -R40.reuse ;  /* 0x000000044e8f7c23 */ /* 0x100fe20008010828 */
[--C-:B------:R-:W-:Y:S01]  /*98e0*/  FFMA.FTZ R82, R82, UR4, -R40.reuse ;  /* 0x0000000452527c23 */ /* 0x100fe20008010828 */
[--C-:B------:R-:W-:Y:S01]  /*98f0*/  FFMA.FTZ R83, R83, UR4, -R40.reuse ;  /* 0x0000000453537c23 */ /* 0x100fe20008010828 */
[--C-:B------:R-:W-:Y:S01]  /*9900*/  FFMA.FTZ R86, R86, UR4, -R40.reuse ;  /* 0x0000000456567c23 */ /* 0x100fe20008010828 */
[----:B------:R-:W-:Y:S01]  /*9910*/  FFMA.FTZ R87, R87, UR4, -R40 ;  /* 0x0000000457577c23 */ /* 0x000fe20008010828 */
[----:B------:R-:W1:Y:S01]  /*9920*/  MUFU.EX2 R10, R10 ;  /* 0x0000000a000a7308 */ /* 0x000e620000000800 */
[----:B--2---:R-:W-:Y:S01]  /*9930*/  FADD.FTZ R36, R8, R27 ;  /* 0x0000001b08247221 */ /* 0x004fe20000010000 */
[----:B------:R-:W-:-:S02]  /*9940*/  F2FP.F16.F32.PACK_AB R149, R6, R149 ;  /* 0x000000950695723e */ /* 0x000fc400000000ff */
[----:B------:R-:W-:Y:S02]  /*9950*/  F2FP.F16.F32.PACK_AB R150, R7, R150 ;  /* 0x000000960796723e */ /* 0x000fe400000000ff */
[----:B------:R-:W-:Y:S02]  /*9960*/  F2FP.F16.F32.PACK_AB R120, R9, R120 ;  /* 0x000000780978723e */ /* 0x000fe400000000ff */
[----:B------:R-:W2:Y:S01]  /*9970*/  MUFU.EX2 R123, R123 ;  /* 0x0000007b007b7308 */ /* 0x000ea20000000800 */
[----:B0-----:R-:W-:Y:S01]  /*9980*/  FADD.FTZ R27, R121, R36 ;  /* 0x00000024791b7221 */ /* 0x001fe20000010000 */
[----:B------:R-:W-:Y:S01]  /*9990*/  FADD.FTZ R36, R126, R31 ;  /* 0x0000001f7e247221 */ /* 0x000fe20000010000 */
[----:B------:R-:W-:Y:S02]  /*99a0*/  F2FP.F16.F32.PACK_AB R122, R11, R122 ;  /* 0x0000007a0b7a723e */ /* 0x000fe400000000ff */
[----:B------:R-:W-:Y:S01]  /*99b0*/  F2FP.F16.F32.PACK_AB R124, R25, R124 ;  /* 0x0000007c197c723e */ /* 0x000fe200000000ff */
[----:B------:R-:W-:Y:S01]  /*99c0*/  FADD.FTZ R31, R29, R36 ;  /* 0x000000241d1f7221 */ /* 0x000fe20000010000 */
[----:B------:R-:W-:Y:S01]  /*99d0*/  FFMA.FTZ R36, R67, UR4, -R40 ;  /* 0x0000000443247c23 */ /* 0x000fe20008010828 */
[----:B------:R-:W0:Y:S01]  /*99e0*/  MUFU.EX2 R12, R12 ;  /* 0x0000000c000c7308 */ /* 0x000e220000000800 */
[----:B-1----:R-:W-:Y:S01]  /*99f0*/  FADD.FTZ R38, R10, R27 ;  /* 0x0000001b0a267221 */ /* 0x002fe20000010000 */
[----:B------:R-:W-:Y:S01]  /*9a00*/  FADD.FTZ R42, R128, R31 ;  /* 0x0000001f802a7221 */ /* 0x000fe20000010000 */
[----:B------:R-:W-:-:S02]  /*9a10*/  F2FP.F16.F32.PACK_AB R126, R29, R126 ;  /* 0x0000007e1d7e723e */ /* 0x000fc400000000ff */
[C---:B------:R-:W-:Y:S01]  /*9a20*/  F2FP.F16.F32.PACK_AB R128, R33.reuse, R128 ;  /* 0x000000802180723e */ /* 0x040fe200000000ff */
[----:B------:R-:W-:Y:S01]  /*9a30*/  FADD.FTZ R31, R33, R42 ;  /* 0x0000002a211f7221 */ /* 0x000fe20000010000 */
[----:B------:R-:W-:Y:S01]  /*9a40*/  F2FP.F16.F32.PACK_AB R151, R8, R151 ;  /* 0x000000970897723e */ /* 0x000fe200000000ff */
[----:B------:R-:W1:Y:S01]  /*9a50*/  MUFU.EX2 R125, R125 ;  /* 0x0000007d007d7308 */ /* 0x000e620000000800 */
[----:B--2---:R-:W-:Y:S01]  /*9a60*/  FADD.FTZ R27, R123, R38 ;  /* 0x000000267b1b7221 */ /* 0x004fe20000010000 */
[----:B------:R-:W-:-:S06]  /*9a70*/  F2FP.F16.F32.PACK_AB R121, R10, R121 ;  /* 0x000000790a79723e */ /* 0x000fcc00000000ff */
[----:B------:R-:W2:Y:S01]  /*9a80*/  MUFU.EX2 R24, R24 ;  /* 0x0000001800187308 */ /* 0x000ea20000000800 */
[C---:B0-----:R-:W-:Y:S01]  /*9a90*/  FADD.FTZ R38, R12.reuse, R27 ;  /* 0x0000001b0c267221 */ /* 0x041fe20000010000 */
[----:B------:R-:W-:-:S06]  /*9aa0*/  F2FP.F16.F32.PACK_AB R123, R12, R123 ;  /* 0x0000007b0c7b723e */ /* 0x000fcc00000000ff */
[----:B------:R-:W0:Y:S01]  /*9ab0*/  MUFU.EX2 R127, R127 ;  /* 0x0000007f007f7308 */ /* 0x000e220000000800 */
[----:B-1----:R-:W-:Y:S01]  /*9ac0*/  FADD.FTZ R27, R125, R38 ;  /* 0x000000267d1b7221 */ /* 0x002fe20000010000 */
[----:B------:R-:W-:Y:S01]  /*9ad0*/  FADD.FTZ R38, R130, R31 ;  /* 0x0000001f82267221 */ /* 0x000fe20000010000 */
[----:B------:R-:W-:-:S05]  /*9ae0*/  F2FP.F16.F32.PACK_AB R130, R37, R130 ;  /* 0x000000822582723e */ /* 0x000fca00000000ff */
[----:B------:R-:W1:Y:S01]  /*9af0*/  MUFU.EX2 R26, R26 ;  /* 0x0000001a001a7308 */ /* 0x000e620000000800 */
[C---:B--2---:R-:W-:Y:S01]  /*9b00*/  FADD.FTZ R42, R24.reuse, R27 ;  /* 0x0000001b182a7221 */ /* 0x044fe20000010000 */
[----:B------:R-:W-:Y:S01]  /*9b10*/  FADD.FTZ R27, R37, R38 ;  /* 0x00000026251b7221 */ /* 0x000fe20000010000 */
[----:B------:R-:W-:Y:S01]  /*9b20*/  FFMA.FTZ R38, R71, UR4, -R40 ;  /* 0x0000000447267c23 */ /* 0x000fe20008010828 */
[----:B------:R-:W-:-:S04]  /*9b30*/  F2FP.F16.F32.PACK_AB R125, R24, R125 ;  /* 0x0000007d187d723e */ /* 0x000fc800000000ff */
[----:B------:R-:W2:Y:S01]  /*9b40*/  MUFU.EX2 R129, R129 ;  /* 0x0000008100817308 */ /* 0x000ea20000000800 */
[----:B0-----:R-:W-:Y:S01]  /*9b50*/  FADD.FTZ R3, R127, R42 ;  /* 0x0000002a7f037221 */ /* 0x001fe20000010000 */
[----:B------:R-:W-:Y:S01]  /*9b60*/  FADD.FTZ R42, R132, R27 ;  /* 0x0000001b842a7221 */ /* 0x000fe20000010000 */
[----:B------:R-:W-:-:S03]  /*9b70*/  F2FP.F16.F32.PACK_AB R132, R41, R132 ;  /* 0x000000842984723e */ /* 0x000fc600000000ff */
[----:B------:R-:W-:Y:S01]  /*9b80*/  FADD.FTZ R27, R41, R42 ;  /* 0x0000002a291b7221 */ /* 0x000fe20000010000 */
[----:B------:R-:W-:Y:S01]  /*9b90*/  FFMA.FTZ R42, R79, UR4, -R40 ;  /* 0x000000044f2a7c23 */ /* 0x000fe20008010828 */
[----:B------:R-:W0:Y:S01]  /*9ba0*/  MUFU.EX2 R28, R28 ;  /* 0x0000001c001c7308 */ /* 0x000e220000000800 */
[----:B-1----:R-:W-:Y:S01]  /*9bb0*/  FADD.FTZ R44, R26, R3 ;  /* 0x000000031a2c7221 */ /* 0x002fe20000010000 */
[----:B------:R-:W-:Y:S01]  /*9bc0*/  FADD.FTZ R46, R134, R27 ;  /* 0x0000001b862e7221 */ /* 0x000fe20000010000 */
[C---:B------:R-:W-:Y:S02]  /*9bd0*/  F2FP.F16.F32.PACK_AB R134, R45.reuse, R134 ;  /* 0x000000862d86723e */ /* 0x040fe400000000ff */
[----:B------:R-:W-:Y:S01]  /*9be0*/  F2FP.F16.F32.PACK_AB R127, R26, R127 ;  /* 0x0000007f1a7f723e */ /* 0x000fe200000000ff */
[----:B------:R-:W-:Y:S02]  /*9bf0*/  FADD.FTZ R27, R45, R46 ;  /* 0x0000002e2d1b7221 */ /* 0x000fe40000010000 */
[----:B------:R-:W1:Y:S01]  /*9c00*/  MUFU.EX2 R131, R131 ;  /* 0x0000008300837308 */ /* 0x000e620000000800 */
[----:B--2---:R-:W-:Y:S01]  /*9c10*/  FADD.FTZ R3, R129, R44 ;  /* 0x0000002c81037221 */ /* 0x004fe20000010000 */
[----:B------:R-:W-:-:S06]  /*9c20*/  FADD.FTZ R46, R136, R27 ;  /* 0x0000001b882e7221 */ /* 0x000fcc0000010000 */
        /* <DEDUP_REMOVED lines=69> */
[----:B0-----:R-:W-:Y:S01]  /*a080*/  FADD.FTZ R6, R86, R5 ;  /* 0x0000000556067221 */ /* 0x001fe20000010000 */
[C---:B-1----:R-:W-:Y:S01]  /*a090*/  FADD.FTZ R3, R69.reuse, R46 ;  /* 0x0000002e45037221 */ /* 0x042fe20000010000 */
[----:B------:R-:W-:Y:S02]  /*a0a0*/  F2FP.F16.F32.PACK_AB R146, R69, R146 ;  /* 0x000000924592723e */ /* 0x000fe400000000ff */
[C---:B--2---:R-:W-:Y:S01]  /*a0b0*/  FADD.FTZ R6, R87.reuse, R6 ;  /* 0x0000000657067221 */ /* 0x044fe20000010000 */
[----:B------:R-:W-:Y:S01]  /*a0c0*/  F2FP.F16.F32.PACK_AB R147, R87, R86 ;  /* 0x000000565793723e */ /* 0x000fe200000000ff */
[----:B------:R-:W-:Y:S06]  /*a0d0*/  @!P1 BRA `(.L_x_577) ;  /* 0x0000002000389947 */ /* 0x000fec0003800000 */
[----:B------:R-:W2:Y:S01]  /*a0e0*/  LDL.LU R48, [R1+0x48] ;  /* 0x0000480001307983 */ /* 0x000ea20000300800 */
[----:B------:R-:W-:Y:S01]  /*a0f0*/  MOV R10, R4 ;  /* 0x00000004000a7202 */ /* 0x000fe20000000f00 */
[----:B------:R-:W-:Y:S01]  /*a100*/  IMAD.MOV.U32 R11, RZ, RZ, R0 ;  /* 0x000000ffff0b7224 */ /* 0x000fe200078e0000 */
[----:B------:R-:W-:Y:S01]  /*a110*/  CS2R R118, SRZ ;  /* 0x0000000000767805 */ /* 0x000fe2000001ff00 */
[----:B------:R-:W-:Y:S01]  /*a120*/  IMAD.MOV.U32 R5, RZ, RZ, R157 ;  /* 0x000000ffff057224 */ /* 0x000fe200078e009d */
[----:B------:R-:W-:Y:S01]  /*a130*/  CS2R R116, SRZ ;  /* 0x0000000000747805 */ /* 0x000fe2000001ff00 */
[----:B------:R-:W-:Y:S01]  /*a140*/  IMAD.MOV.U32 R12, RZ, RZ, R155 ;  /* 0x000000ffff0c7224 */ /* 0x000fe200078e009b */
        /* <DEDUP_REMOVED lines=14> */
[----:B--2---:R-:W-:-:S07]  /*a230*/  VIADD R7, R48, 0xfffffffe ;  /* 0xfffffffe30077836 */ /* 0x004fce0000000000 */
.L_x_589:
[----:B------:R-:W2:Y:S01]  /*a240*/  LDL R4, [R1+0x20] ;  /* 0x0000200001047983 */ /* 0x000ea20000100800 */
[----:B------:R-:W-:Y:S01]  /*a250*/  ISETP.NE.AND P1, PT, R12, 0x1, PT ;  /* 0x000000010c00780c */ /* 0x000fe20003f25270 */
[----:B------:R-:W-:Y:S05]  /*a260*/  YIELD ;  /* 0x0000000000007946 */ /* 0x000fea0003800000 */
[----:B------:R-:W-:-:S04]  /*a270*/  SEL R0, RZ, 0x1, P1 ;  /* 0x00000001ff007807 */ /* 0x000fc80000800000 */
[----:B------:R-:W-:Y:S02]  /*a280*/  LOP3.LUT R157, R5, R0, RZ, 0x3c, !PT ;  /* 0x00000000059d7212 */ /* 0x000fe400078e3cff */
[----:B--2---:R-:W-:-:S13]  /*a290*/  ISETP.NE.AND P1, PT, R4, RZ, PT ;  /* 0x000000ff0400720c */ /* 0x004fda0003f25270 */
[----:B------:R-:W-:Y:S05]  /*a2a0*/  @P1 BRA `(.L_x_578) ;  /* 0x00000000003c1947 */ /* 0x000fea0003800000 */
[----:B------:R-:W-:Y:S05]  /*a2b0*/  @!P0 BRA `(.L_x_579) ;  /* 0x0000000000048947 */ /* 0x000fea0003800000 */
[----:B------:R-:W-:Y:S01]  /*a2c0*/  BPT.TRAP 0x1 ;  /* 0x000000040000795c */ /* 0x000fe20000300000 */
.L_x_579:
[----:B------:R-:W-:-:S05]  /*a2d0*/  VIADD R0, R12, 0x1 ;  /* 0x000000010c007836 */ /* 0x000fca0000000000 */
[----:B------:R-:W-:-:S04]  /*a2e0*/  ISETP.NE.AND P2, PT, R0, 0x2, PT ;  /* 0x000000020000780c */ /* 0x000fc80003f45270 */
[----:B------:R-:W-:Y:S02]  /*a2f0*/  SEL R9, R0, RZ, P2 ;  /* 0x000000ff00097207 */ /* 0x000fe40001000000 */
[----:B------:R-:W-:Y:S02]  /*a300*/  SHF.L.U32 R0, R157, 0x1f, RZ ;  /* 0x0000001f9d007819 */ /* 0x000fe400000006ff */
[----:B------:R-:W-:-:S04]  /*a310*/  LEA R9, R9, R18, 0x3 ;  /* 0x0000001209097211 */ /* 0x000fc800078e18ff */
[----:B------:R0:W1:Y:S01]  /*a320*/  SYNCS.PHASECHK.TRANS64.TRYWAIT P2, [R9+URZ+0x16830], R0 ;  /* 0x01683000090075a7 */ /* 0x000062000804017f */
[----:B------:R-:W-:Y:S05]  /*a330*/  @!P0 BRA `(.L_x_580) ;  /* 0x0000000000048947 */ /* 0x000fea0003800000 */
[----:B------:R-:W-:Y:S01]  /*a340*/  BPT.TRAP 0x1 ;  /* 0x000000040000795c */ /* 0x000fe20000300000 */
.L_x_580:
[----:B------:R-:W-:Y:S04]  /*a350*/  BSSY B0, `(.L_x_578) ;  /* 0x0000004000007945 */ /* 0x000fe80003800000 */
[----:B-1----:R-:W-:Y:S05]  /*a360*/  @P2 BRA `(.L_x_581) ;  /* 0x0000000000082947 */ /* 0x002fea0003800000 */
[----:B------:R-:W1:Y:S02]  /*a370*/  SYNCS.PHASECHK.TRANS64.TRYWAIT P2, [R9+URZ+0x16830], R0 ;  /* 0x01683000090075a7 */ /* 0x000e64000804017f */
[----:B-1----:R-:W-:Y:S05]  /*a380*/  @!P2 BRA `(.L_x_582) ;  /* 0x000000b40074a947 */ /* 0x002fea0003800000 */
.L_x_581:
[----:B------:R-:W-:Y:S05]  /*a390*/  BSYNC B0 ;  /* 0x0000000000007941 */ /* 0x000fea0003800000 */
.L_x_578:
[----:B------:R2:W-:Y:S01]  /*a3a0*/  STL.64 [R1+0x70], R2 ;  /* 0x0000700201007387 */ /* 0x0005e20000100a00 */
[----:B01----:R-:W0:Y:S03]  /*a3b0*/  S2R R0, SR_TID.X ;  /* 0x0000000000007919 */ /* 0x003e260000002100 */
[----:B--2---:R-:W2:Y:S01]  /*a3c0*/  LDL.64 R2, [R1+0x10] ;  /* 0x0000100001027983 */ /* 0x004ea20000100a00 */
[----:B------:R-:W-:Y:S01]  /*a3d0*/  VIADD R155, R12, 0x1 ;  /* 0x000000010c9b7836 */ /* 0x000fe20000000000 */
[----:B------:R-:W-:Y:S05]  /*a3e0*/  WARPSYNC.ALL ;  /* 0x0000000000007948 */ /* 0x000fea0003800000 */
[C---:B------:R-:W-:Y:S01]  /*a3f0*/  ISETP.NE.AND P2, PT, R155.reuse, 0x2, PT ;  /* 0x000000029b00780c */ /* 0x040fe20003f45270 */
[----:B------:R-:W-:Y:S01]  /*a400*/  IMAD.MOV.U32 R9, RZ, RZ, 0x40000040 ;  /* 0x40000040ff097424 */ /* 0x000fe200078e00ff */
[----:B------:R-:W-:Y:S01]  /*a410*/  R2UR UR8, R14 ;  /* 0x000000000e0872ca */ /* 0x000fe200000e0000 */
[----:B------:R-:W-:Y:S01]  /*a420*/  IMAD.MOV.U32 R27, RZ, RZ, 0x40000040 ;  /* 0x40000040ff1b7424 */ /* 0x000fe200078e00ff */
[----:B------:R-:W-:Y:S01]  /*a430*/  SEL R155, R155, RZ, P2 ;  /* 0x000000ff9b9b7207 */ /* 0x000fe20001000000 */
[----:B------:R-:W-:Y:S01]  /*a440*/  IMAD.MOV.U32 R25, RZ, RZ, 0x40000040 ;  /* 0x40000040ff197424 */ /* 0x000fe200078e00ff */
[----:B------:R-:W-:-:S02]  /*a450*/  R2UR UR19, R9 ;  /* 0x00000000091372ca */ /* 0x000fc400000e0000 */
[----:B------:R-:W-:Y:S01]  /*a460*/  R2UR UR9, R15 ;  /* 0x000000000f0972ca */ /* 0x000fe200000e0000 */
[----:B------:R-:W-:Y:S01]  /*a470*/  IMAD R26, R155, 0x400, R13 ;  /* 0x000004009b1a7824 */ /* 0x000fe200078e020d */
[----:B------:R-:W-:Y:S02]  /*a480*/  R2UR UR11, R27 ;  /* 0x000000001b0b72ca */ /* 0x000fe400000e0000 */
[----:B------:R-:W-:Y:S01]  /*a490*/  R2UR UR15, R25 ;  /* 0x00000000190f72ca */ /* 0x000fe200000e0000 */
[C---:B------:R-:W-:Y:S01]  /*a4a0*/  VIADD R8, R26.reuse, 0x4 ;  /* 0x000000041a087836 */ /* 0x040fe20000000000 */
[C---:B------:R-:W-:Y:S02]  /*a4b0*/  R2UR UR10, R26.reuse ;  /* 0x000000001a0a72ca */ /* 0x040fe400000e0000 */
[C---:B------:R-:W-:Y:S01]  /*a4c0*/  IADD3 R24, R26.reuse, 0x2, RZ ;  /* 0x000000021a187810 */ /* 0x040fe20007ffe0ff */
[----:B------:R-:W-:Y:S01]  /*a4d0*/  VIADD R26, R26, 0x6 ;  /* 0x000000061a1a7836 */ /* 0x000fe20000000000 */
[----:B------:R-:W-:-:S02]  /*a4e0*/  R2UR UR18, R8 ;  /* 0x00000000081272ca */ /* 0x000fc400000e0000 */
[----:B------:R-:W3:Y:S01]  /*a4f0*/  LDL.64 R8, [R1+0x8] ;  /* 0x0000080001087983 */ /* 0x000ee20000100a00 */
[----:B0-----:R-:W-:Y:S02]  /*a500*/  SHF.R.U32.HI R0, RZ, 0x7, R0 ;  /* 0x00000007ff007819 */ /* 0x001fe40000011600 */
[----:B------:R-:W-:-:S03]  /*a510*/  R2UR UR14, R24 ;  /* 0x00000000180e72ca */ /* 0x000fc600000e0000 */
[----:B------:R-:W-:Y:S01]  /*a520*/  VIADD R0, R0, 0x8 ;  /* 0x0000000800007836 */ /* 0x000fe20000000000 */
[----:B------:R-:W-:Y:S02]  /*a530*/  R2UR UR22, R26 ;  /* 0x000000001a1672ca */ /* 0x000fe400000e0000 */
[----:B------:R-:W-:Y:S02]  /*a540*/  R2UR UR23, R27 ;  /* 0x000000001b1772ca */ /* 0x000fe400000e0000 */
[----:B------:R0:W-:Y:S06]  /*a550*/  BAR.SYNC.DEFER_BLOCKING R0, 0x100 ;  /* 0x000400000000751d */ /* 0x0001ec0000010000 */
[----:B------:R-:W-:-:S06]  /*a560*/  WARPGROUP.ARRIVE ;  /* 0x00000000000079c5 */ /* 0x000fcc0000000000 */
[----:B------:R-:W-:Y:S03]  /*a570*/  HGMMA.64x128x16.F32 R24, gdesc[UR8], RZ, !UPT, gsb0 ;  /* 0x01e00000081879f0 */ /* 0x000fe6000c0008ff */
[----:B------:R-:W-:Y:S02]  /*a580*/  WARPGROUP.DEPBAR.LE gsb0, 0x0 ;  /* 0x00008000000079c5 */ /* 0x000fe40000010000 */
[----:B------:R-:W-:Y:S01]  /*a590*/  WARPGROUP.ARRIVE ;  /* 0x00000000000079c5 */ /* 0x000fe20000000000 */
[----:B--2---:R-:W-:Y:S02]  /*a5a0*/  R2UR UR12, R2 ;  /* 0x00000000020c72ca */ /* 0x004fe400000e0000 */
[----:B------:R-:W-:Y:S02]  /*a5b0*/  R2UR UR13, R3 ;  /* 0x00000000030d72ca */ /* 0x000fe400000e0000 */
[----:B------:R0:W5:Y:S11]  /*a5c0*/  LDL.LU.64 R2, [R1+0x70] ;  /* 0x0000700001027983 */ /* 0x0001760000300a00 */
[----:B------:R-:W-:Y:S01]  /*a5d0*/  HGMMA.64x128x16.F32 R24, gdesc[UR12], R24, gsb0 ;  /* 0x01e000000c1879f0 */ /* 0x000fe20008000818 */
[----:B---3--:R-:W-:-:S02]  /*a5e0*/  R2UR UR16, R8 ;  /* 0x00000000081072ca */ /* 0x008fc400000e0000 */
[----:B------:R-:W-:Y:S02]  /*a5f0*/  R2UR UR17, R9 ;  /* 0x00000000091172ca */ /* 0x000fe400000e0000 */
[----:B------:R-:W-:Y:S02]  /*a600*/  R2UR UR20, R20 ;  /* 0x00000000141472ca */ /* 0x000fe400000e0000 */
[----:B------:R-:W-:Y:S01]  /*a610*/  R2UR UR21, R21 ;  /* 0x00000000151572ca */ /* 0x000fe200000e0000 */
[----:B------:R-:W-:Y:S02]  /*a620*/  WARPGROUP.DEPBAR.LE gsb0, 0x0 ;  /* 0x00008000000079c5 */ /* 0x000fe40000010000 */
[----:B------:R-:W-:-:S06]  /*a630*/  WARPGROUP.ARRIVE ;  /* 0x00000000000079c5 */ /* 0x000fcc0000000000 */
        /* <DEDUP_REMOVED lines=8> */
.L_x_584:
[----:B------:R-:W-:Y:S02]  /*a6c0*/  SHF.L.U32 R0, R5, 0x1f, RZ ;  /* 0x0000001f05007819 */ /* 0x000fe400000006ff */
[----:B------:R-:W-:-:S04]  /*a6d0*/  LEA R4, R12, R18, 0x3 ;  /* 0x000000120c047211 */ /* 0x000fc800078e18ff */
[----:B------:R0:W1:Y:S01]  /*a6e0*/  SYNCS.PHASECHK.TRANS64.TRYWAIT P1, [R4+URZ+0x16850], R0 ;  /* 0x01685000040075a7 */ /* 0x000062000802017f */
[----:B------:R-:W-:Y:S05]  /*a6f0*/  @!P0 BRA `(.L_x_585) ;  /* 0x0000000000048947 */ /* 0x000fea0003800000 */
[----:B------:R-:W-:Y:S01]  /*a700*/  BPT.TRAP 0x1 ;  /* 0x000000040000795c */ /* 0x000fe20000300000 */
.L_x_585:
[----:B-1----:R-:W-:Y:S05]  /*a710*/  @P1 BRA `(.L_x_583) ;  /* 0x0000000000081947 */ /* 0x002fea0003800000 */
[----:B------:R-:W1:Y:S02]  /*a720*/  SYNCS.PHASECHK.TRANS64.TRYWAIT P1, [R4+URZ+0x16850], R0 ;  /* 0x01685000040075a7 */ /* 0x000e64000802017f */
[----:B-1----:R-:W-:Y:S05]  /*a730*/  @!P1 BRA `(.L_x_586) ;  /* 0x000000b0009c9947 */ /* 0x002fea0003800000 */
.L_x_583:
[----:B01----:R-:W-:Y:S01]  /*a740*/  VIADD R0, R18, 0x400 ;  /* 0x0000040012007836 */ /* 0x003fe20000000000 */
[----:B------:R-:W-:Y:S05]  /*a750*/  WARPSYNC.ALL ;  /* 0x0000000000007948 */ /* 0x000fea0003800000 */
[----:B------:R-:W-:Y:S01]  /*a760*/  SHF.R.U32.HI R0, RZ, 0x4, R0 ;  /* 0x00000004ff007819 */ /* 0x000fe20000011600 */
[----:B------:R-:W-:Y:S01]  /*a770*/  IMAD.MOV.U32 R5, RZ, RZ, 0x40000040 ;  /* 0x40000040ff057424 */ /* 0x000fe200078e00ff */
[----:B------:R-:W-:Y:S01]  /*a780*/  WARPGROUP.ARRIVE ;  /* 0x00000000000079c5 */ /* 0x000fe20000000000 */
[----:B------:R-:W-:Y:S02]  /*a790*/  MOV R9, 0x40000040 ;  /* 0x4000004000097802 */ /* 0x000fe40000000f00 */
[----:B------:R-:W-:-:S02]  /*a7a0*/  LOP3.LUT R0, R0, 0x3fff, RZ, 0xc0, !PT ;  /* 0x00003fff00007812 */ /* 0x000fc400078ec0ff */
[----:B------:R-:W-:Y:S01]  /*a7b0*/  R2UR UR7, R5 ;  /* 0x00000000050772ca */ /* 0x000fe200000e0000 */
[----:B------:R-:W-:Y:S02]  /*a7c0*/  IMAD.MOV.U32 R5, RZ, RZ, 0x40000040 ;  /* 0x40000040ff057424 */ /* 0x000fe400078e00ff */
[----:B------:R-:W-:-:S04]  /*a7d0*/  IMAD R4, R12, 0x400, R0 ;  /* 0x000004000c047824 */ /* 0x000fc800078e0200 */
[C---:B------:R-:W-:Y:S01]  /*a7e0*/  VIADD R8, R4.reuse, 0x80 ;  /* 0x0000008004087836 */ /* 0x040fe20000000000 */
[----:B------:R-:W-:-:S13]  /*a7f0*/  R2UR UR6, R4 ;  /* 0x00000000040672ca */ /* 0x000fda00000e0000 */
[----:B------:R-:W-:Y:S01]  /*a800*/  HGMMA.64x64x16.F32 R88, R148, gdesc[UR4].tnspB, R88, gsb0 ;  /* 0x40e0000494587df0 */ /* 0x000fe20008000858 */
[----:B------:R-:W-:Y:S01]  /*a810*/  R2UR UR6, R8 ;  /* 0x00000000080672ca */ /* 0x000fe200000e0000 */
[----:B------:R-:W-:Y:S01]  /*a820*/  VIADD R8, R4, 0x100 ;  /* 0x0000010004087836 */ /* 0x000fe20000000000 */
[----:B------:R-:W-:Y:S01]  /*a830*/  R2UR UR7, R9 ;  /* 0x00000000090772ca */ /* 0x000fe200000e0000 */
[----:B------:R-:W-:Y:S01]  /*a840*/  IMAD.MOV.U32 R9, RZ, RZ, 0x40000040 ;  /* 0x40000040ff097424 */ /* 0x000fe200078e00ff */
[----:B------:R-:W-:Y:S02]  /*a850*/  WARPGROUP.DEPBAR.LE gsb0, 0x0 ;  /* 0x00008000000079c5 */ /* 0x000fe40000010000 */
[----:B------:R-:W-:-:S06]  /*a860*/  WARPGROUP.ARRIVE ;  /* 0x00000000000079c5 */ /* 0x000fcc0000000000 */
[----:B------:R-:W0:Y:S03]  /*a870*/  S2R R151, SR_TID.X ;  /* 0x0000000000977919 */ /* 0x000e260000002100 */
[----:B------:R-:W-:Y:S01]  /*a880*/  HGMMA.64x64x16.F32 R88, R120, gdesc[UR4].tnspB, R88, gsb0 ;  /* 0x40e0000478587df0 */ /* 0x000fe20008000858 */
[----:B------:R-:W-:Y:S01]  /*a890*/  R2UR UR6, R8 ;  /* 0x00000000080672ca */ /* 0x000fe200000e0000 */
[----:B------:R-:W-:Y:S01]  /*a8a0*/  VIADD R8, R4, 0x180 ;  /* 0x0000018004087836 */ /* 0x000fe20000000000 */
[----:B------:R-:W-:Y:S01]  /*a8b0*/  R2UR UR7, R9 ;  /* 0x00000000090772ca */ /* 0x000fe200000e0000 */
[----:B------:R-:W-:Y:S01]  /*a8c0*/  IMAD.MOV.U32 R9, RZ, RZ, 0x40000040 ;  /* 0x40000040ff097424 */ /* 0x000fe200078e00ff */
[----:B0-----:R-:W-:Y:S02]  /*a8d0*/  SHF.R.U32.HI R0, RZ, 0x7, R151 ;  /* 0x00000007ff007819 */ /* 0x001fe40000011697 */
[----:B------:R-:W-:-:S02]  /*a8e0*/  ISETP.GE.U32.AND P1, PT, R151, 0x180, PT ;  /* 0x000001809700780c */ /* 0x000fc40003f26070 */
[----:B------:R-:W-:-:S04]  /*a8f0*/  IADD3 R0, R0, 0x9, RZ ;  /* 0x0000000900007810 */ /* 0x000fc80007ffe0ff */
[----:B------:R-:W-:Y:S01]  /*a900*/  SEL R0, R0, 0x9, !P1 ;  /* 0x0000000900007807 */ /* 0x000fe20004800000 */
[----:B------:R-:W-:Y:S02]  /*a910*/  WARPGROUP.DEPBAR.LE gsb0, 0x0 ;  /* 0x00008000000079c5 */ /* 0x000fe40000010000 */
[----:B------:R-:W-:-:S06]  /*a920*/  WARPGROUP.ARRIVE ;  /* 0x00000000000079c5 */ /* 0x000fcc0000000000 */
[----:B------:R-:W-:Y:S01]  /*a930*/  HGMMA.64x64x16.F32 R88, R124, gdesc[UR4].tnspB, R88, gsb0 ;  /* 0x40e000047c587df0 */ /* 0x000fe20008000858 */
[----:B------:R-:W-:Y:S02]  /*a940*/  R2UR UR6, R8 ;  /* 0x00000000080672ca */ /* 0x000fe400000e0000 */
[----:B------:R-:W-:Y:S01]  /*a950*/  R2UR UR7, R9 ;  /* 0x00000000090772ca */ /* 0x000fe200000e0000 */
[----:B------:R-:W-:Y:S01]  /*a960*/  IMAD.MOV.U32 R9, RZ, RZ, 0x40000040 ;  /* 0x40000040ff097424 */ /* 0x000fe200078e00ff */
[----:B------:R-:W-:Y:S01]  /*a970*/  IADD3 R8, R4, 0x200, RZ ;  /* 0x0000020004087810 */ /* 0x000fe20007ffe0ff */
[----:B------:R-:W-:Y:S02]  /*a980*/  WARPGROUP.DEPBAR.LE gsb0, 0x0 ;  /* 0x00008000000079c5 */ /* 0x000fe40000010000 */
[----:B------:R-:W-:-:S08]  /*a990*/  WARPGROUP.ARRIVE ;  /* 0x00000000000079c5 */ /* 0x000fd00000000000 */
[----:B------:R-:W-:Y:S01]  /*a9a0*/  HGMMA.64x64x16.F32 R88, R128, gdesc[UR4].tnspB, R88, gsb0 ;  /* 0x40e0000480587df0 */ /* 0x000fe20008000858 */
[----:B------:R-:W-:Y:S01]  /*a9b0*/  R2UR UR6, R8 ;  /* 0x00000000080672ca */ /* 0x000fe200000e0000 */
[----:B------:R-:W-:Y:S01]  /*a9c0*/  VIADD R8, R4, 0x280 ;  /* 0x0000028004087836 */ /* 0x000fe20000000000 */
[----:B------:R-:W-:Y:S01]  /*a9d0*/  R2UR UR7, R9 ;  /* 0x00000000090772ca */ /* 0x000fe200000e0000 */
[----:B------:R-:W-:Y:S01]  /*a9e0*/  IMAD.MOV.U32 R9, RZ, RZ, 0x40000040 ;  /* 0x40000040ff097424 */ /* 0x000fe200078e00ff */
[----:B------:R-:W-:Y:S02]  /*a9f0*/  WARPGROUP.DEPBAR.LE gsb0, 0x0 ;  /* 0x00008000000079c5 */ /* 0x000fe40000010000 */
[----:B------:R-:W-:-:S09]  /*aa00*/  WARPGROUP.ARRIVE ;  /* 0x00000000000079c5 */ /* 0x000fd20000000000 */
[----:B------:R-:W-:Y:S01]  /*aa10*/  HGMMA.64x64x16.F32 R88, R132, gdesc[UR4].tnspB, R88, gsb0 ;  /* 0x40e0000484587df0 */ /* 0x000fe20008000858 */
[----:B------:R-:W-:Y:S02]  /*aa20*/  R2UR UR6, R8 ;  /* 0x00000000080672ca */ /* 0x000fe400000e0000 */
[----:B------:R-:W-:Y:S01]  /*aa30*/  R2UR UR7, R9 ;  /* 0x00000000090772ca */ /* 0x000fe200000e0000 */
[----:B------:R-:W-:Y:S01]  /*aa40*/  IMAD.MOV.U32 R9, RZ, RZ, 0x40000040 ;  /* 0x40000040ff097424 */ /* 0x000fe200078e00ff */
[C---:B------:R-:W-:Y:S01]  /*aa50*/  IADD3 R8, R4.reuse, 0x300, RZ ;  /* 0x0000030004087810 */ /* 0x040fe20007ffe0ff */
[----:B------:R-:W-:Y:S01]  /*aa60*/  VIADD R4, R4, 0x380 ;  /* 0x0000038004047836 */ /* 0x000fe20000000000 */
[----:B------:R-:W-:Y:S02]  /*aa70*/  WARPGROUP.DEPBAR.LE gsb0, 0x0 ;  /* 0x00008000000079c5 */ /* 0x000fe40000010000 */
[----:B------:R-:W-:-:S07]  /*aa80*/  WARPGROUP.ARRIVE ;  /* 0x00000000000079c5 */ /* 0x000fce0000000000 */
[----:B------:R-:W-:Y:S01]  /*aa90*/  HGMMA.64x64x16.F32 R88, R136, gdesc[UR4].tnspB, R88, gsb0 ;  /* 0x40e0000488587df0 */ /* 0x000fe20008000858 */
[----:B------:R-:W-:Y:S02]  /*aaa0*/  R2UR UR6, R8 ;  /* 0x00000000080672ca */ /* 0x000fe400000e0000 */
[----:B------:R-:W-:Y:S01]  /*aab0*/  R2UR UR7, R9 ;  /* 0x00000000090772ca */ /* 0x000fe200000e0000 */
[----:B------:R-:W-:Y:S02]  /*aac0*/  WARPGROUP.DEPBAR.LE gsb0, 0x0 ;  /* 0x00008000000079c5 */ /* 0x000fe40000010000 */
[----:B------:R-:W-:-:S10]  /*aad0*/  WARPGROUP.ARRIVE ;  /* 0x00000000000079c5 */ /* 0x000fd40000000000 */
[----:B------:R-:W-:Y:S01]  /*aae0*/  HGMMA.64x64x16.F32 R88, R140, gdesc[UR4].tnspB, R88, gsb0 ;  /* 0x40e000048c587df0 */ /* 0x000fe20008000858 */
[----:B------:R-:W-:Y:S02]  /*aaf0*/  R2UR UR6, R4 ;  /* 0x00000000040672ca */ /* 0x000fe400000e0000 */
[----:B------:R-:W-:Y:S01]  /*ab00*/  R2UR UR7, R5 ;  /* 0x00000000050772ca */ /* 0x000fe200000e0000 */
[----:B------:R-:W-:Y:S02]  /*ab10*/  WARPGROUP.DEPBAR.LE gsb0, 0x0 ;  /* 0x00008000000079c5 */ /* 0x000fe40000010000 */
[----:B------:R-:W-:-:S10]  /*ab20*/  WARPGROUP.ARRIVE ;  /* 0x00000000000079c5 */ /* 0x000fd40000000000 */
[----:B------:R-:W-:Y:S03]  /*ab30*/  HGMMA.64x64x16.F32 R88, R144, gdesc[UR4].tnspB, R88, gsb0 ;  /* 0x40e0000490587df0 */ /* 0x000fe60008000858 */
[----:B------:R-:W-:Y:S02]  /*ab40*/  WARPGROUP.DEPBAR.LE gsb0, 0x0 ;  /* 0x00008000000079c5 */ /* 0x000fe40000010000 */
[----:B------:R0:W-:Y:S06]  /*ab50*/  BAR.ARV R0, 0x100 ;  /* 0x000400000000751d */ /* 0x0001ec0000002000 */
[----:B------:R-:W-:Y:S05]  /*ab60*/  @!P0 BRA `(.L_x_587) ;  /* 0x0000000000048947 */ /* 0x000fea0003800000 */
[----:B------:R-:W-:Y:S01]  /*ab70*/  BPT.TRAP 0x1 ;  /* 0x000000040000795c */ /* 0x000fe20000300000 */
.L_x_587:
[----:B0-----:R-:W-:Y:S01]  /*ab80*/  IMAD R0, R155, 0x8, R18 ;  /* 0x000000089b007824 */ /* 0x001fe200078e0212 */
[----:B------:R-:W-:Y:S01]  /*ab90*/  FMNMX.FTZ R4, R26, R10, !PT ;  /* 0x0000000a1a047209 */ /* 0x000fe20007810000 */
[----:B------:R-:W-:Y:S01]  /*aba0*/  IMAD.U32 R5, RZ, RZ, UR38 ;  /* 0x00000026ff057e24 */ /* 0x000fe2000f8e00ff */
[----:B------:R-:W-:Y:S01]  /*abb0*/  UMOV UR4, UR5 ;  /* 0x0000000500047c82 */ /* 0x000fe20008000000 */
[----:B------:R-:W-:-:S05]  /*abc0*/  VIADD R0, R0, 0x16840 ;  /* 0x0001684000007836 */ /* 0x000fca0000000000 */
[----:B------:R-:W-:-:S04]  /*abd0*/  PRMT R0, R5, 0x654, R0 ;  /* 0x0000065405007816 */ /* 0x000fc80000000000 */
[----:B------:R0:W-:Y:S02]  /*abe0*/  SYNCS.ARRIVE.TRANS64.RED.A1T0 RZ, [R0+URZ], RZ ;  /* 0x000000ff00ff79a7 */ /* 0x0001e4000810043f */
[----:B0-----:R-:W-:-:S04]  /*abf0*/  FMNMX.FTZ R0, R24, R11, !PT ;  /* 0x0000000b18007209 */ /* 0x001fc80007810000 */
[----:B------:R-:W-:-:S04]  /*ac00*/  FMNMX.FTZ R5, R25, R0, !PT ;  /* 0x0000000019057209 */ /* 0x000fc80007810000 */
        /* <DEDUP_REMOVED lines=29> */
[----:B------:R-:W-:-:S05]  /*ade0*/  FMNMX.FTZ R8, R85, R0, !PT ;  /* 0x0000000055087209 */ /* 0x000fca0007810000 */
[----:B------:R-:W0:Y:S02]  /*adf0*/  SHFL.BFLY PT, R5, R8, 0x2, 0x1f ;  /* 0x0c401f0008057f89 */ /* 0x000e2400000e0000 */
[----:B0-----:R-:W-:Y:S02]  /*ae00*/  FMNMX.FTZ R9, R8, R5, !PT ;  /* 0x0000000508097209 */ /* 0x001fe40007810000 */
[----:B------:R-:W-:-:S03]  /*ae10*/  FMNMX.FTZ R5, R27, R4, !PT ;  /* 0x000000041b057209 */ /* 0x000fc60007810000 */
[----:B------:R-:W0:Y:S01]  /*ae20*/  SHFL.BFLY PT, R0, R9, 0x1, 0x1f ;  /* 0x0c201f0009007f89 */ /* 0x000e2200000e0000 */
[----:B------:R-:W-:-:S04]  /*ae30*/  FMNMX.FTZ R4, R30, R5, !PT ;  /* 0x000000051e047209 */ /* 0x000fc80007810000 */
[----:B------:R-:W-:-:S04]  /*ae40*/  FMNMX.FTZ R5, R31, R4, !PT ;  /* 0x000000041f057209 */ /* 0x000fc80007810000 */
[----:B------:R-:W-:-:S04]  /*ae50*/  FMNMX.FTZ R4, R34, R5, !PT ;  /* 0x0000000522047209 */ /* 0x000fc80007810000 */
[----:B------:R-:W-:-:S04]  /*ae60*/  FMNMX.FTZ R5, R35, R4, !PT ;  /* 0x0000000423057209 */ /* 0x000fc80007810000 */
[----:B------:R-:W-:-:S04]  /*ae70*/  FMNMX.FTZ R4, R38, R5, !PT ;  /* 0x0000000526047209 */ /* 0x000fc80007810000 */
[----:B------:R-:W-:Y:S02]  /*ae80*/  FMNMX.FTZ R5, R39, R4, !PT ;  /* 0x0000000427057209 */ /* 0x000fe40007810000 */
[----:B0-----:R-:W-:Y:S02]  /*ae90*/  FMNMX.FTZ R0, R9, R0, !PT ;  /* 0x0000000009007209 */ /* 0x001fe40007810000 */
[----:B------:R-:W-:-:S03]  /*aea0*/  FMNMX.FTZ R4, R42, R5, !PT ;  /* 0x000000052a047209 */ /* 0x000fc60007810000 */
[----:B------:R-:W-:Y:S01]  /*aeb0*/  FMUL.FTZ R9, R0, UR4 ;  /* 0x0000000400097c20 */ /* 0x000fe20008410000 */
[----:B------:R-:W-:-:S03]  /*aec0*/  FMNMX.FTZ R5, R43, R4, !PT ;  /* 0x000000042b057209 */ /* 0x000fc60007810000 */
[--C-:B------:R-:W-:Y:S01]  /*aed0*/  FFMA.FTZ R24, R24, UR4, -R9.reuse ;  /* 0x0000000418187c23 */ /* 0x100fe20008010809 */
[----:B------:R-:W-:Y:S01]  /*aee0*/  FMNMX.FTZ R4, R46, R5, !PT ;  /* 0x000000052e047209 */ /* 0x000fe20007810000 */
[--C-:B------:R-:W-:Y:S01]  /*aef0*/  FFMA.FTZ R25, R25, UR4, -R9.reuse ;  /* 0x0000000419197c23 */ /* 0x100fe20008010809 */
[--C-:B------:R-:W-:Y:S01]  /*af00*/  FFMA.FTZ R28, R28, UR4, -R9.reuse ;  /* 0x000000041c1c7c23 */ /* 0x100fe20008010809 */
[--C-:B------:R-:W-:Y:S01]  /*af10*/  FFMA.FTZ R29, R29, UR4, -R9.reuse ;  /* 0x000000041d1d7c23 */ /* 0x100fe20008010809 */
[----:B------:R-:W-:Y:S01]  /*af20*/  FMNMX.FTZ R5, R47, R4, !PT ;  /* 0x000000042f057209 */ /* 0x000fe20007810000 */
[----:B------:R-:W-:Y:S01]  /*af30*/  MUFU.EX2 R24, R24 ;  /* 0x0000001800187308 */ /* 0x000fe20000000800 */
[--C-:B------:R-:W-:Y:S01]  /*af40*/  FFMA.FTZ R32, R32, UR4, -R9.reuse ;  /* 0x0000000420207c23 */ /* 0x100fe20008010809 */
        /* <DEDUP_REMOVED lines=42> */
[----:B------:R-:W-:-:S03]  /*b1f0*/  FFMA.FTZ R9, R85, UR4, -R9 ;  /* 0x0000000455097c23 */ /* 0x000fc60008010809 */
[----:B------:R-:W-:Y:S01]  /*b200*/  FMNMX.FTZ R5, R71, R4, !PT ;  /* 0x0000000447057209 */ /* 0x000fe20007810000 */
[----:B------:R-:W-:Y:S03]  /*b210*/  MUFU.EX2 R36, R36 ;  /* 0x0000002400247308 */ /* 0x000fe60000000800 */
[----:B------:R-:W-:-:S04]  /*b220*/  FMNMX.FTZ R4, R74, R5, !PT ;  /* 0x000000054a047209 */ /* 0x000fc80007810000 */
        /* <DEDUP_REMOVED lines=10> */
[----:B------:R-:W-:Y:S04]  /*b2d0*/  MUFU.EX2 R44, R44 ;  /* 0x0000002c002c7308 */ /* 0x000fe80000000800 */
[----:B------:R-:W0:Y:S04]  /*b2e0*/  SHFL.BFLY PT, R5, R4, 0x2, 0x1f ;  /* 0x0c401f0004057f89 */ /* 0x000e2800000e0000 */
[----:B------:R-:W-:Y:S08]  /*b2f0*/  MUFU.EX2 R45, R45 ;  /* 0x0000002d002d7308 */ /* 0x000ff00000000800 */
[----:B------:R-:W-:Y:S08]  /*b300*/  MUFU.EX2 R48, R48 ;  /* 0x0000003000307308 */ /* 0x000ff00000000800 */
[----:B------:R-:W-:Y:S01]  /*b310*/  MUFU.EX2 R49, R49 ;  /* 0x0000003100317308 */ /* 0x000fe20000000800 */
[----:B0-----:R-:W-:-:S07]  /*b320*/  FMNMX.FTZ R4, R4, R5, !PT ;  /* 0x0000000504047209 */ /* 0x001fce0007810000 */
[----:B------:R-:W-:Y:S01]  /*b330*/  MUFU.EX2 R52, R52 ;  /* 0x0000003400347308 */ /* 0x000fe20000000800 */
[----:B------:R-:W0:Y:S07]  /*b340*/  SHFL.BFLY PT, R5, R4, 0x1, 0x1f ;  /* 0x0c201f0004057f89 */ /* 0x000e2e00000e0000 */
[----:B------:R-:W-:Y:S08]  /*b350*/  MUFU.EX2 R53, R53 ;  /* 0x0000003500357308 */ /* 0x000ff00000000800 */
[----:B------:R-:W-:Y:S08]  /*b360*/  MUFU.EX2 R56, R56 ;  /* 0x0000003800387308 */ /* 0x000ff00000000800 */
[----:B------:R-:W-:Y:S01]  /*b370*/  MUFU.EX2 R57, R57 ;  /* 0x0000003900397308 */ /* 0x000fe20000000800 */
[----:B0-----:R-:W-:Y:S01]  /*b380*/  FMNMX.FTZ R4, R4, R5, !PT ;  /* 0x0000000504047209 */ /* 0x001fe20007810000 */
[----:B------:R-:W-:-:S04]  /*b390*/  FADD.FTZ R5, -R0, R11 ;  /* 0x0000000b00057221 */ /* 0x000fc80000010100 */
[C---:B------:R-:W-:Y:S01]  /*b3a0*/  FADD.FTZ R8, -R4.reuse, R10 ;  /* 0x0000000a04087221 */ /* 0x040fe20000010100 */
[----:B------:R-:W-:Y:S01]  /*b3b0*/  FMUL.FTZ R10, R4, UR4 ;  /* 0x00000004040a7c20 */ /* 0x000fe20008410000 */
[----:B------:R-:W-:Y:S01]  /*b3c0*/  FMUL.FTZ R5, R5, UR4 ;  /* 0x0000000405057c20 */ /* 0x000fe20008410000 */
[----:B------:R-:W-:Y:S01]  /*b3d0*/  MUFU.EX2 R60, R60 ;  /* 0x0000003c003c7308 */ /* 0x000fe20000000800 */
[----:B------:R-:W-:Y:S01]  /*b3e0*/  FMUL.FTZ R8, R8, UR4 ;  /* 0x0000000408087c20 */ /* 0x000fe20008410000 */
[--C-:B------:R-:W-:Y:S01]  /*b3f0*/  FFMA.FTZ R26, R26, UR4, -R10.reuse ;  /* 0x000000041a1a7c23 */ /* 0x100fe2000801080a */
[--C-:B------:R-:W-:Y:S01]  /*b400*/  FFMA.FTZ R27, R27, UR4, -R10.reuse ;  /* 0x000000041b1b7c23 */ /* 0x100fe2000801080a */
[--C-:B------:R-:W-:Y:S01]  /*b410*/  FFMA.FTZ R30, R30, UR4, -R10.reuse ;  /* 0x000000041e1e7c23 */ /* 0x100fe2000801080a */
[--C-:B------:R-:W-:Y:S01]  /*b420*/  FFMA.FTZ R31, R31, UR4, -R10.reuse ;  /* 0x000000041f1f7c23 */ /* 0x100fe2000801080a */
[--C-:B------:R-:W-:Y:S01]  /*b430*/  FFMA.FTZ R34, R34, UR4, -R10.reuse ;  /* 0x0000000422227c23 */ /* 0x100fe2000801080a */
[--C-:B------:R-:W-:Y:S01]  /*b440*/  FFMA.FTZ R35, R35, UR4, -R10.reuse ;  /* 0x0000000423237c23 */ /* 0x100fe2000801080a */
[----:B------:R-:W0:Y:S01]  /*b450*/  MUFU.EX2 R5, R5 ;  /* 0x0000000500057308 */ /* 0x000e220000000800 */
[--C-:B------:R-:W-:Y:S01]  /*b460*/  FFMA.FTZ R38, R38, UR4, -R10.reuse ;  /* 0x0000000426267c23 */ /* 0x100fe2000801080a */
[--C-:B------:R-:W-:Y:S01]  /*b470*/  FFMA.FTZ R39, R39, UR4, -R10.reuse ;  /* 0x0000000427277c23 */ /* 0x100fe2000801080a */
[--C-:B------:R-:W-:Y:S01]  /*b480*/  FFMA.FTZ R42, R42, UR4, -R10.reuse ;  /* 0x000000042a2a7c23 */ /* 0x100fe2000801080a */
[--C-:B------:R-:W-:Y:S01]  /*b490*/  FFMA.FTZ R43, R43, UR4, -R10.reuse ;  /* 0x000000042b2b7c23 */ /* 0x100fe2000801080a */
[--C-:B------:R-:W-:Y:S01]  /*b4a0*/  FFMA.FTZ R46, R46, UR4, -R10.reuse ;  /* 0x000000042e2e7c23 */ /* 0x100fe2000801080a */
[--C-:B------:R-:W-:Y:S01]  /*b4b0*/  FFMA.FTZ R47, R47, UR4, -R10.reuse ;  /* 0x000000042f2f7c23 */ /* 0x100fe2000801080a */
[--C-:B------:R-:W-:Y:S01]  /*b4c0*/  FFMA.FTZ R50, R50, UR4, -R10.reuse ;  /* 0x0000000432327c23 */ /* 0x100fe2000801080a */
[----:B------:R-:W-:Y:S01]  /*b4d0*/  MUFU.EX2 R8, R8 ;  /* 0x0000000800087308 */ /* 0x000fe20000000800 */
[--C-:B------:R-:W-:Y:S01]  /*b4e0*/  FFMA.FTZ R51, R51, UR4, -R10.reuse ;  /* 0x0000000433337c23 */ /* 0x100fe2000801080a */
[--C-:B------:R-:W-:Y:S01]  /*b4f0*/  FFMA.FTZ R54, R54, UR4, -R10.reuse ;  /* 0x0000000436367c23 */ /* 0x100fe2000801080a */
[--C-:B------:R-:W-:Y:S01]  /*b500*/  FFMA.FTZ R55, R55, UR4, -R10.reuse ;  /* 0x0000000437377c23 */ /* 0x100fe2000801080a */
[--C-:B------:R-:W-:Y:S01]  /*b510*/  FFMA.FTZ R58, R58, UR4, -R10.reuse ;  /* 0x000000043a3a7c23 */ /* 0x100fe2000801080a */
[--C-:B------:R-:W-:Y:S01]  /*b520*/  FFMA.FTZ R59, R59, UR4, -R10.reuse ;  /* 0x000000043b3b7c23 */ /* 0x100fe2000801080a */
[--C-:B------:R-:W-:Y:S01]  /*b530*/  FFMA.FTZ R62, R62, UR4, -R10.reuse ;  /* 0x000000043e3e7c23 */ /* 0x100fe2000801080a */
[----:B------:R-:W-:Y:S01]  /*b540*/  FFMA.FTZ R63, R63, UR4, -R10 ;  /* 0x000000043f3f7c23 */ /* 0x000fe2000801080a */
[----:B------:R-:W1:Y:S01]  /*b550*/  MUFU.EX2 R26, R26 ;  /* 0x0000001a001a7308 */ /* 0x000e620000000800 */
[----:B0----5:R-:W-:Y:S01]  /*b560*/  FFMA.FTZ R3, R5, R3, R24 ;  /* 0x0000000305037223 */ /* 0x021fe20000010018 */
[--C-:B------:R-:W-:Y:S01]  /*b570*/  FFMA.FTZ R66, R66, UR4, -R10.reuse ;  /* 0x0000000442427c23 */ /* 0x100fe2000801080a */
[--C-:B------:R-:W-:Y:S01]  /*b580*/  FFMA.FTZ R67, R67, UR4, -R10.reuse ;  /* 0x0000000443437c23 */ /* 0x100fe2000801080a */
[--C-:B------:R-:W-:Y:S01]  /*b590*/  FFMA.FTZ R70, R70, UR4, -R10.reuse ;  /* 0x0000000446467c23 */ /* 0x100fe2000801080a */
[----:B------:R-:W-:Y:S01]  /*b5a0*/  FADD.FTZ R3, R25, R3 ;  /* 0x0000000319037221 */ /* 0x000fe20000010000 */
[--C-:B------:R-:W-:Y:S01]  /*b5b0*/  FFMA.FTZ R71, R71, UR4, -R10.reuse ;  /* 0x0000000447477c23 */ /* 0x100fe2000801080a */
[--C-:B------:R-:W-:Y:S01]  /*b5c0*/  FFMA.FTZ R74, R74, UR4, -R10.reuse ;  /* 0x000000044a4a7c23 */ /* 0x100fe2000801080a */
[----:B------:R-:W0:Y:S01]  /*b5d0*/  MUFU.EX2 R27, R27 ;  /* 0x0000001b001b7308 */ /* 0x000e220000000800 */
[----:B------:R-:W-:Y:S01]  /*b5e0*/  FADD.FTZ R3, R28, R3 ;  /* 0x000000031c037221 */ /* 0x000fe20000010000 */
[--C-:B------:R-:W-:Y:S01]  /*b5f0*/  FFMA.FTZ R75, R75, UR4, -R10.reuse ;  /* 0x000000044b4b7c23 */ /* 0x100fe2000801080a */
[--C-:B------:R-:W-:Y:S01]  /*b600*/  FFMA.FTZ R78, R78, UR4, -R10.reuse ;  /* 0x000000044e4e7c23 */ /* 0x100fe2000801080a */
[--C-:B------:R-:W-:Y:S01]  /*b610*/  FFMA.FTZ R79, R79, UR4, -R10.reuse ;  /* 0x000000044f4f7c23 */ /* 0x100fe2000801080a */
[----:B------:R-:W-:Y:S01]  /*b620*/  FADD.FTZ R3, R29, R3 ;  /* 0x000000031d037221 */ /* 0x000fe20000010000 */
[--C-:B------:R-:W-:Y:S01]  /*b630*/  FFMA.FTZ R82, R82, UR4, -R10.reuse ;  /* 0x0000000452527c23 */ /* 0x100fe2000801080a */
[----:B------:R-:W-:Y:S01]  /*b640*/  FFMA.FTZ R83, R83, UR4, -R10 ;  /* 0x0000000453537c23 */ /* 0x000fe2000801080a */
[----:B------:R-:W2:Y:S01]  /*b650*/  MUFU.EX2 R30, R30 ;  /* 0x0000001e001e7308 */ /* 0x000ea20000000800 */
[----:B-1----:R-:W-:Y:S01]  /*b660*/  FFMA.FTZ R6, R8, R6, R26 ;  /* 0x0000000608067223 */ /* 0x002fe2000001001a */
[----:B------:R-:W-:Y:S01]  /*b670*/  FADD.FTZ R3, R32, R3 ;  /* 0x0000000320037221 */ /* 0x000fe20000010000 */
[--C-:B------:R-:W-:Y:S01]  /*b680*/  FFMA.FTZ R86, R86, UR4, -R10.reuse ;  /* 0x0000000456567c23 */ /* 0x100fe2000801080a */
[----:B------:R-:W-:-:S02]  /*b690*/  FFMA.FTZ R147, R87, UR4, -R10 ;  /* 0x0000000457937c23 */ /* 0x000fc4000801080a */
[----:B------:R-:W-:Y:S02]  /*b6a0*/  FADD.FTZ R3, R33, R3 ;  /* 0x0000000321037221 */ /* 0x000fe40000010000 */
[----:B------:R-:W1:Y:S01]  /*b6b0*/  MUFU.EX2 R31, R31 ;  /* 0x0000001f001f7308 */ /* 0x000e620000000800 */
[----:B0-----:R-:W-:Y:S01]  /*b6c0*/  FADD.FTZ R6, R27, R6 ;  /* 0x000000061b067221 */ /* 0x001fe20000010000 */
[----:B------:R-:W-:-:S04]  /*b6d0*/  FADD.FTZ R3, R36, R3 ;  /* 0x0000000324037221 */ /* 0x000fc80000010000 */
[----:B------:R-:W-:Y:S02]  /*b6e0*/  FADD.FTZ R3, R37, R3 ;  /* 0x0000000325037221 */ /* 0x000fe40000010000 */
[----:B------:R-:W0:Y:S01]  /*b6f0*/  MUFU.EX2 R34, R34 ;  /* 0x0000002200227308 */ /* 0x000e220000000800 */
[----:B--2---:R-:W-:Y:S01]  /*b700*/  FADD.FTZ R6, R30, R6 ;  /* 0x000000061e067221 */ /* 0x004fe20000010000 */
[----:B------:R-:W-:-:S04]  /*b710*/  FADD.FTZ R3, R40, R3 ;  /* 0x0000000328037221 */ /* 0x000fc80000010000 */
[----:B------:R-:W-:Y:S02]  /*b720*/  FADD.FTZ R3, R41, R3 ;  /* 0x0000000329037221 */ /* 0x000fe40000010000 */
[----:B------:R-:W2:Y:S01]  /*b730*/  MUFU.EX2 R35, R35 ;  /* 0x0000002300237308 */ /* 0x000ea20000000800 */
[----:B-1----:R-:W-:Y:S01]  /*b740*/  FADD.FTZ R6, R31, R6 ;  /* 0x000000061f067221 */ /* 0x002fe20000010000 */
[----:B------:R-:W-:-:S04]  /*b750*/  FADD.FTZ R3, R44, R3 ;  /* 0x000000032c037221 */ /* 0x000fc80000010000 */
        /* <DEDUP_REMOVED lines=15> */
[----:B------:R-:W-:-:S06]  /*b850*/  FADD.FTZ R3, R60, R3 ;  /* 0x000000033c037221 */ /* 0x000fcc0000010000 */
        /* <DEDUP_REMOVED lines=74> */
.L_x_588:
[----:B------:R-:W-:Y:S01]  /*bd00*/  LEA R10, R12, R18, 0x3 ;  /* 0x000000120c0a7211 */ /* 0x000fe200078e18ff */
[----:B------:R-:W-:Y:S01]  /*bd10*/  IMAD.U32 R11, RZ, RZ, UR38 ;  /* 0x00000026ff0b7e24 */ /* 0x000fe2000f8e00ff */
[----:B------:R-:W-:Y:S01]  /*bd20*/  ISETP.GT.AND P1, PT, R7, RZ, PT ;  /* 0x000000ff0700720c */ /* 0x000fe20003f24270 */
[-C--:B------:R-:W-:Y:S01]  /*bd30*/  FMUL.FTZ R88, R88, R5.reuse ;  /* 0x0000000558587220 */ /* 0x080fe20000410000 */
[-C--:B------:R-:W-:Y:S01]  /*bd40*/  FMUL.FTZ R89, R89, R5.reuse ;  /* 0x0000000559597220 */ /* 0x080fe20000410000 */
[----:B------:R-:W-:Y:S02]  /*bd50*/  VIADD R10, R10, 0x16860 ;  /* 0x000168600a0a7836 */ /* 0x000fe40000000000 */
[-C--:B------:R-:W-:Y:S01]  /*bd60*/  FMUL.FTZ R92, R92, R5.reuse ;  /* 0x000000055c5c7220 */ /* 0x080fe20000410000 */
[-C--:B------:R-:W-:Y:S01]  /*bd70*/  FMUL.FTZ R93, R93, R5.reuse ;  /* 0x000000055d5d7220 */ /* 0x080fe20000410000 */
[-C--:B------:R-:W-:Y:S01]  /*bd80*/  FMUL.FTZ R96, R96, R5.reuse ;  /* 0x0000000560607220 */ /* 0x080fe20000410000 */
[-C--:B------:R-:W-:Y:S01]  /*bd90*/  FMUL.FTZ R97, R97, R5.reuse ;  /* 0x0000000561617220 */ /* 0x080fe20000410000 */
[----:B------:R-:W-:Y:S01]  /*bda0*/  PRMT R10, R11, 0x654, R10 ;  /* 0x000006540b0a7816 */ /* 0x000fe2000000000a */
[-C--:B------:R-:W-:Y:S01]  /*bdb0*/  FMUL.FTZ R100, R100, R5.reuse ;  /* 0x0000000564647220 */ /* 0x080fe20000410000 */
[-C--:B------:R-:W-:Y:S01]  /*bdc0*/  FMUL.FTZ R101, R101, R5.reuse ;  /* 0x0000000565657220 */ /* 0x080fe20000410000 */
[-C--:B------:R-:W-:Y:S01]  /*bdd0*/  FMUL.FTZ R104, R104, R5.reuse ;  /* 0x0000000568687220 */ /* 0x080fe20000410000 */
[----:B------:R0:W-:Y:S01]  /*bde0*/  SYNCS.ARRIVE.TRANS64.RED.A1T0 RZ, [R10+URZ], RZ ;  /* 0x000000ff0aff79a7 */ /* 0x0001e2000810043f */
        /* <DEDUP_REMOVED lines=40> */
[----:B------:R-:W-:Y:S01]  /*c070*/  VIADD R7, R7, 0xffffffff ;  /* 0xffffffff07077836 */ /* 0x000fe20000000000 */
[----:B------:R-:W-:Y:S01]  /*c080*/  F2FP.F16.F32.PACK_AB R133, R59, R58 ;  /* 0x0000003a3b85723e */ /* 0x000fe200000000ff */
[----:B------:R-:W-:Y:S01]  /*c090*/  IMAD.MOV.U32 R11, RZ, RZ, R0 ;  /* 0x000000ffff0b7224 */ /* 0x000fe200078e0000 */
        /* <DEDUP_REMOVED lines=16> */
[----:B0-----:R-:W-:Y:S01]  /*c1a0*/  MOV R10, R4 ;  /* 0x00000004000a7202 */ /* 0x001fe20000000f00 */
[----:B------:R-:W-:Y:S06]  /*c1b0*/  @P1 BRA `(.L_x_589) ;  /* 0xffffffe000201947 */ /* 0x000fec000383ffff */
.L_x_577:
[----:B------:R-:W-:Y:S05]  /*c1c0*/  WARPSYNC.ALL ;  /* 0x0000000000007948 */ /* 0x000fea0003800000 */
[----:B------:R-:W-:Y:S06]  /*c1d0*/  BAR.ARV 0x8, 0x200 ;  /* 0x0208000000007b1d */ /* 0x000fec0000002000 */
[----:B------:R-:W-:Y:S05]  /*c1e0*/  @!P0 BRA `(.L_x_590) ;  /* 0x0000000000048947 */ /* 0x000fea0003800000 */
[----:B------:R-:W-:Y:S01]  /*c1f0*/  BPT.TRAP 0x1 ;  /* 0x000000040000795c */ /* 0x000fe20000300000 */
.L_x_590:
[----:B------:R-:W-:Y:S02]  /*c200*/  LEA R12, R155, R18, 0x3 ;  /* 0x000000129b0c7211 */ /* 0x000fe400078e18ff */
[----:B------:R-:W-:-:S04]  /*c210*/  SHF.L.U32 R5, R157, 0x1f, RZ ;  /* 0x0000001f9d057819 */ /* 0x000fc800000006ff */
[----:B------:R0:W1:Y:S01]  /*c220*/  SYNCS.PHASECHK.TRANS64.TRYWAIT P1, [R12+URZ+0x16850], R5 ;  /* 0x016850050c0075a7 */ /* 0x000062000802017f */
[----:B------:R-:W-:Y:S05]  /*c230*/  @!P0 BRA `(.L_x_591) ;  /* 0x0000000000048947 */ /* 0x000fea0003800000 */
[----:B------:R-:W-:Y:S01]  /*c240*/  BPT.TRAP 0x1 ;  /* 0x000000040000795c */ /* 0x000fe20000300000 */
.L_x_591:
[----:B------:R-:W-:-:S05]  /*c250*/  VIADD R18, R18, 0x400 ;  /* 0x0000040012127836 */ /* 0x000fca0000000000 */
[----:B------:R-:W-:-:S04]  /*c260*/  SHF.R.U32.HI R18, RZ, 0x4, R18 ;  /* 0x00000004ff127819 */ /* 0x000fc80000011612 */
[----:B------:R-:W-:Y:S01]  /*c270*/  LOP3.LUT R18, R18, 0x3fff, RZ, 0xc0, !PT ;  /* 0x00003fff12127812 */ /* 0x000fe200078ec0ff */
[----:B-1----:R-:W-:Y:S06]  /*c280*/  @P1 BRA `(.L_x_592) ;  /* 0x0000000000081947 */ /* 0x002fec0003800000 */
[----:B------:R-:W1:Y:S02]  /*c290*/  SYNCS.PHASECHK.TRANS64.TRYWAIT P1, [R12+URZ+0x16850], R5 ;  /* 0x016850050c0075a7 */ /* 0x000e64000802017f */
[----:B-1----:R-:W-:Y:S05]  /*c2a0*/  @!P1 BRA `(.L_x_593) ;  /* 0x0000009400d49947 */ /* 0x002fea0003800000 */
.L_x_592:
[----:B------:R-:W-:Y:S01]  /*c2b0*/  IMAD R8, R155, 0x400, R18 ;  /* 0x000004009b087824 */ /* 0x000fe200078e0212 */
[----:B------:R-:W-:Y:S05]  /*c2c0*/  WARPSYNC.ALL ;  /* 0x0000000000007948 */ /* 0x000fea0003800000 */
[----:B------:R-:W-:Y:S01]  /*c2d0*/  IMAD.MOV.U32 R9, RZ, RZ, 0x40000040 ;  /* 0x40000040ff097424 */ /* 0x000fe200078e00ff */
[C---:B------:R-:W-:Y:S01]  /*c2e0*/  R2UR UR6, R8.reuse ;  /* 0x00000000080672ca */ /* 0x040fe200000e0000 */
[----:B------:R-:W-:Y:S01]  /*c2f0*/  WARPGROUP.ARRIVE ;  /* 0x00000000000079c5 */ /* 0x000fe20000000000 */
[----:B------:R-:W-:Y:S01]  /*c300*/  IMAD.MOV.U32 R11, RZ, RZ, 0x40000040 ;  /* 0x40000040ff0b7424 */ /* 0x000fe200078e00ff */
[----:B------:R-:W-:Y:S01]  /*c310*/  IADD3 R10, R8, 0x80, RZ ;  /* 0x00000080080a7810 */ /* 0x000fe20007ffe0ff */
[----:B01----:R-:W0:Y:S01]  /*c320*/  SHFL.BFLY PT, R5, R6, 0x2, 0x1f ;  /* 0x0c401f0006057f89 */ /* 0x003e2200000e0000 */
[----:B------:R-:W-:Y:S01]  /*c330*/  R2UR UR7, R9 ;  /* 0x00000000090772ca */ /* 0x000fe200000e0000 */
[----:B------:R-:W-:-:S02]  /*c340*/  IMAD.MOV.U32 R9, RZ, RZ, 0x40000040 ;  /* 0x40000040ff097424 */ /* 0x000fc400078e00ff */
[----:B------:R-:W-:Y:S02]  /*c350*/  IMAD.MOV.U32 R26, RZ, RZ, RZ ;  /* 0x000000ffff1a7224 */ /* 0x000fe400078e00ff */
[----:B------:R-:W-:-:S08]  /*c360*/  IMAD.MOV.U32 R28, RZ, RZ, -0x800000 ;  /* 0xff800000ff1c7424 */ /* 0x000fd000078e00ff */
[----:B------:R-:W-:Y:S01]  /*c370*/  HGMMA.64x64x16.F32 R88, R148, gdesc[UR4].tnspB, R88, gsb0 ;  /* 0x40e0000494587df0 */ /* 0x000fe20008000858 */
[----:B------:R-:W-:Y:S01]  /*c380*/  R2UR UR6, R10 ;  /* 0x000000000a0672ca */ /* 0x000fe200000e0000 */
[----:B------:R-:W-:Y:S01]  /*c390*/  VIADD R10, R8, 0x100 ;  /* 0x00000100080a7836 */ /* 0x000fe20000000000 */
[----:B------:R-:W-:Y:S01]  /*c3a0*/  R2UR UR7, R11 ;  /* 0x000000000b0772ca */ /* 0x000fe200000e0000 */
[----:B------:R-:W-:Y:S02]  /*c3b0*/  IMAD.MOV.U32 R11, RZ, RZ, 0x40000040 ;  /* 0x40000040ff0b7424 */ /* 0x000fe400078e00ff */
[----:B0-----:R-:W-:Y:S01]  /*c3c0*/  FADD.FTZ R7, R5, R6 ;  /* 0x0000000605077221 */ /* 0x001fe20000010000 */
[----:B------:R-:W-:Y:S02]  /*c3d0*/  WARPGROUP.DEPBAR.LE gsb0, 0x0 ;  /* 0x00008000000079c5 */ /* 0x000fe40000010000 */
[----:B------:R-:W-:-:S07]  /*c3e0*/  WARPGROUP.ARRIVE ;  /* 0x00000000000079c5 */ /* 0x000fce0000000000 */
        /* <DEDUP_REMOVED lines=23> */
[C---:B------:R-:W-:Y:S01]  /*c560*/  VIADD R10, R8.reuse, 0x300 ;  /* 0x00000300080a7836 */ /* 0x040fe20000000000 */
[----:B------:R-:W-:Y:S01]  /*c570*/  R2UR UR7, R11 ;  /* 0x000000000b0772ca */ /* 0x000fe200000e0000 */
[----:B------:R-:W-:Y:S01]  /*c580*/  IMAD.MOV.U32 R11, RZ, RZ, 0x40000040 ;  /* 0x40000040ff0b7424 */ /* 0x000fe200078e00ff */
[----:B------:R-:W-:Y:S01]  /*c590*/  IADD3 R8, R8, 0x380, RZ ;  /* 0x0000038008087810 */ /* 0x000fe20007ffe0ff */
[----:B------:R-:W-:Y:S02]  /*c5a0*/  WARPGROUP.DEPBAR.LE gsb0, 0x0 ;  /* 0x00008000000079c5 */ /* 0x000fe40000010000 */
[----:B------:R-:W-:-:S08]  /*c5b0*/  WARPGROUP.ARRIVE ;  /* 0x00000000000079c5 */ /* 0x000fd00000000000 */
[----:B------:R-:W-:Y:S01]  /*c5c0*/  HGMMA.64x64x16.F32 R88, R136, gdesc[UR4].tnspB, R88, gsb0 ;  /* 0x40e0000488587df0 */ /* 0x000fe20008000858 */
[----:B------:R-:W-:Y:S02]  /*c5d0*/  R2UR UR6, R10 ;  /* 0x000000000a0672ca */ /* 0x000fe400000e0000 */
[----:B------:R-:W-:Y:S01]  /*c5e0*/  R2UR UR7, R11 ;  /* 0x000000000b0772ca */ /* 0x000fe200000e0000 */
[----:B------:R-:W0:Y:S02]  /*c5f0*/  SHFL.BFLY PT, R10, R3, 0x2, 0x1f ;  /* 0x0c401f00030a7f89 */ /* 0x000e2400000e0000 */
[----:B0-----:R-:W-:Y:S01]  /*c600*/  FADD.FTZ R10, R10, R3 ;  /* 0x000000030a0a7221 */ /* 0x001fe20000010000 */
[----:B------:R-:W-:-:S04]  /*c610*/  IMAD.MOV.U32 R3, RZ, RZ, -0x800000 ;  /* 0xff800000ff037424 */ /* 0x000fc800078e00ff */
[----:B------:R-:W0:Y:S02]  /*c620*/  SHFL.BFLY PT, R5, R10, 0x1, 0x1f ;  /* 0x0c201f000a057f89 */ /* 0x000e2400000e0000 */
[----:B0-----:R-:W-:Y:S01]  /*c630*/  FADD.FTZ R11, R10, R5 ;  /* 0x000000050a0b7221 */ /* 0x001fe20000010000 */
[----:B------:R-:W-:Y:S01]  /*c640*/  MOV R5, UR4 ;  /* 0x0000000400057c02 */ /* 0x000fe20008000f00 */
[----:B------:R-:W-:-:S03]  /*c650*/  IMAD.U32 R10, RZ, RZ, UR4 ;  /* 0x00000004ff0a7e24 */ /* 0x000fc6000f8e00ff */
[----:B------:R-:W-:-:S13]  /*c660*/  FSETP.NE.FTZ.AND P1, PT, R11, RZ, PT ;  /* 0x000000ff0b00720b */ /* 0x000fda0003f35000 */
[----:B------:R-:W0:Y:S01]  /*c670*/  @P1 MUFU.LG2 R6, R11 ;  /* 0x0000000b00061308 */ /* 0x000e220000000c00 */
[----:B------:R-:W-:Y:S01]  /*c680*/  @P1 FMUL.FTZ R5, R5, 0.69314718246459960938 ;  /* 0x3f31721805051820 */ /* 0x000fe20000410000 */
[----:B------:R-:W-:Y:S02]  /*c690*/  WARPGROUP.DEPBAR.LE gsb0, 0x0 ;  /* 0x00008000000079c5 */ /* 0x000fe40000010000 */
[----:B------:R-:W-:-:S04]  /*c6a0*/  WARPGROUP.ARRIVE ;  /* 0x00000000000079c5 */ /* 0x000fc80000000000 */
[----:B------:R-:W-:Y:S02]  /*c6b0*/  @P1 MUFU.RCP R26, R11 ;  /* 0x0000000b001a1308 */ /* 0x000fe40000001000 */
[----:B------:R-:W-:Y:S01]  /*c6c0*/  HGMMA.64x64x16.F32 R88, R140, gdesc[UR4].tnspB, R88, gsb0 ;  /* 0x40e000048c587df0 */ /* 0x000fe20008000858 */
[----:B------:R-:W-:Y:S02]  /*c6d0*/  R2UR UR6, R8 ;  /* 0x00000000080672ca */ /* 0x000fe400000e0000 */
[----:B------:R-:W-:Y:S01]  /*c6e0*/  R2UR UR7, R9 ;  /* 0x00000000090772ca */ /* 0x000fe200000e0000 */
[----:B------:R-:W1:Y:S01]  /*c6f0*/  SHFL.BFLY PT, R8, R7, 0x1, 0x1f ;  /* 0x0c201f0007087f89 */ /* 0x000e6200000e0000 */
[----:B0-----:R-:W-:-:S04]  /*c700*/  @P1 FMUL.FTZ R6, R6, 0.69314718246459960938 ;  /* 0x3f31721806061820 */ /* 0x001fc80000410000 */
[----:B------:R-:W-:Y:S01]  /*c710*/  @P1 FFMA.FTZ R28, R5, R0, R6 ;  /* 0x00000000051c1223 */ /* 0x000fe20000010006 */
[----:B-1----:R-:W-:Y:S01]  /*c720*/  FADD.FTZ R13, R7, R8 ;  /* 0x00000008070d7221 */ /* 0x002fe20000010000 */
[----:B------:R-:W-:-:S04]  /*c730*/  IMAD.MOV.U32 R8, RZ, RZ, RZ ;  /* 0x000000ffff087224 */ /* 0x000fc800078e00ff */
[----:B------:R-:W-:-:S13]  /*c740*/  FSETP.NE.FTZ.AND P2, PT, R13, RZ, PT ;  /* 0x000000ff0d00720b */ /* 0x000fda0003f55000 */
[----:B------:R-:W0:Y:S01]  /*c750*/  @P2 MUFU.LG2 R9, R13 ;  /* 0x0000000d00092308 */ /* 0x000e220000000c00 */
[----:B------:R-:W-:-:S07]  /*c760*/  @P2 FMUL.FTZ R10, R10, 0.69314718246459960938 ;  /* 0x3f3172180a0a2820 */ /* 0x000fce0000410000 */
[----:B------:R1:W2:Y:S01]  /*c770*/  @P2 MUFU.RCP R8, R13 ;  /* 0x0000000d00082308 */ /* 0x0002a20000001000 */
[----:B0-----:R-:W-:-:S04]  /*c780*/  @P2 FMUL.FTZ R9, R9, 0.69314718246459960938 ;  /* 0x3f31721809092820 */ /* 0x001fc80000410000 */
[----:B------:R-:W-:Y:S01]  /*c790*/  @P2 FFMA.FTZ R3, R10, R4, R9 ;  /* 0x000000040a032223 */ /* 0x000fe20000010009 */
[----:B------:R-:W-:Y:S02]  /*c7a0*/  WARPGROUP.DEPBAR.LE gsb0, 0x0 ;  /* 0x00008000000079c5 */ /* 0x000fe40000010000 */
[----:B------:R-:W-:-:S06]  /*c7b0*/  WARPGROUP.ARRIVE ;  /* 0x00000000000079c5 */ /* 0x000fcc0000000000 */
[----:B------:R-:W-:Y:S03]  /*c7c0*/  HGMMA.64x64x16.F32 R88, R144, gdesc[UR4].tnspB, R88, gsb0 ;  /* 0x40e0000490587df0 */ /* 0x000fe60008000858 */
[----:B------:R-:W-:Y:S02]  /*c7d0*/  WARPGROUP.DEPBAR.LE gsb0, 0x0 ;  /* 0x00008000000079c5 */ /* 0x000fe40000010000 */
[----:B-12---:R-:W-:Y:S05]  /*c7e0*/  @!P0 BRA `(.L_x_594) ;  /* 0x0000000000048947 */ /* 0x006fea0003800000 */
[----:B------:R-:W-:Y:S01]  /*c7f0*/  BPT.TRAP 0x1 ;  /* 0x000000040000795c */ /* 0x000fe20000300000 */
.L_x_594:
[----:B------:R-:W-:Y:S01]  /*c800*/  VIADD R155, R155, 0x1 ;  /* 0x000000019b9b7836 */ /* 0x000fe20000000000 */
[----:B------:R-:W-:Y:S01]  /*c810*/  IADD3 R0, R12, 0x16860, RZ ;  /* 0x000168600c007810 */ /* 0x000fe20007ffe0ff */
[----:B------:R-:W-:Y:S02]  /*c820*/  IMAD.U32 R5, RZ, RZ, UR38 ;  /* 0x00000026ff057e24 */ /* 0x000fe4000f8e00ff */
[-C--:B------:R-:W-:Y:S01]  /*c830*/  FMUL.FTZ R55, R88, R26.reuse ;  /* 0x0000001a58377220 */ /* 0x080fe20000410000 */
[-C--:B------:R-:W-:Y:S01]  /*c840*/  FMUL.FTZ R12, R89, R26.reuse ;  /* 0x0000001a590c7220 */ /* 0x080fe20000410000 */
[----:B------:R-:W-:Y:S01]  /*c850*/  ISETP.NE.AND P0, PT, R155, 0x2, PT ;  /* 0x000000029b00780c */ /* 0x000fe20003f05270 */
[-C--:B------:R-:W-:Y:S01]  /*c860*/  FMUL.FTZ R53, R92, R26.reuse ;  /* 0x0000001a5c357220 */ /* 0x080fe20000410000 */
[----:B------:R-:W-:Y:S01]  /*c870*/  PRMT R0, R5, 0x654, R0 ;  /* 0x0000065405007816 */ /* 0x000fe20000000000 */
[-C--:B------:R-:W-:Y:S01]  /*c880*/  FMUL.FTZ R14, R93, R26.reuse ;  /* 0x0000001a5d0e7220 */ /* 0x080fe20000410000 */
[----:B------:R-:W-:Y:S01]  /*c890*/  SEL R4, RZ, 0x1, P0 ;  /* 0x00000001ff047807 */ /* 0x000fe20000000000 */
        /* <DEDUP_REMOVED lines=11> */
[----:B------:R0:W-:Y:S01]  /*c950*/  SYNCS.ARRIVE.TRANS64.RED.A1T0 RZ, [R0+URZ], RZ ;  /* 0x000000ff00ff79a7 */ /* 0x0001e2000810043f */
        /* <DEDUP_REMOVED lines=16> */
[-C--:B0-----:R-:W-:Y:S01]  /*ca60*/  FMUL.FTZ R0, R118, R8.reuse ;  /* 0x0000000876007220 */ /* 0x081fe20000410000 */
[----:B------:R-:W-:Y:S01]  /*ca70*/  FMUL.FTZ R119, R119, R8 ;  /* 0x0000000877777220 */ /* 0x000fe20000410000 */
[----:B------:R-:W-:Y:S01]  /*ca80*/  LOP3.LUT R157, R157, R4, RZ, 0x3c, !PT ;  /* 0x000000049d9d7212 */ /* 0x000fe200078e3cff */
[----:B------:R-:W-:Y:S01]  /*ca90*/  UIADD3 UR37, UR37, 0x1, URZ ;  /* 0x0000000125257890 */ /* 0x000fe2000fffe03f */
[----:B------:R-:W-:-:S11]  /*caa0*/  SEL R155, R155, RZ, P0 ;  /* 0x000000ff9b9b7207 */ /* 0x000fd60000000000 */
.L_x_540:
[----:B------:R-:W-:Y:S05]  /*cab0*/  WARPSYNC.ALL ;  /* 0x0000000000007948 */ /* 0x000fea0003800000 */
[----:B------:R-:W0:Y:S08]  /*cac0*/  S2UR UR38, SR_CgaCtaId ;  /* 0x00000000002679c3 */ /* 0x000e300000008800 */
[----:B------:R-:W-:Y:S06]  /*cad0*/  BAR.SYNC.DEFER_BLOCKING 0x5, 0x200 ;  /* 0x0148000000007b1d */ /* 0x000fec0000010000 */
[----:B------:R-:W-:Y:S01]  /*cae0*/  UMOV UR4, 0x400 ;  /* 0x0000040000047882 */ /* 0x000fe20000000000 */
[----:B------:R-:W-:Y:S01]  /*caf0*/  BSSY B0, `(.L_x_595) ;  /* 0x000019e000007945 */ /* 0x000fe20003800000 */
[----:B0-----:R-:W-:-:S06]  /*cb00*/  ULEA UR4, UR38, UR4, 0x18 ;  /* 0x0000000426047291 */ /* 0x001fcc000f8ec03f */
[----:B------:R-:W-:-:S05]  /*cb10*/  IMAD.U32 R18, RZ, RZ, UR4 ;  /* 0x00000004ff127e24 */ /* 0x000fca000f8e00ff */
[----:B------:R0:W1:Y:S01]  /*cb20*/  LDS.128 R32, [R18+0x168d0] ;  /* 0x0168d00012207984 */ /* 0x0000620000000c00 */
[----:B------:R-:W-:Y:S06]  /*cb30*/  BAR.ARV 0x4, 0x200 ;  /* 0x0108000000007b1d */ /* 0x000fec0000002000 */
[----:B------:R-:W-:Y:S05]  /*cb40*/  @P1 BRA `(.L_x_596) ;  /* 0x0000000c00d81947 */ /* 0x000fea0003800000 */
[----:B------:R-:W2:Y:S04]  /*cb50*/  LDL R4, [R1+0x64] ;  /* 0x0000640001047983 */ /* 0x000ea80000100800 */
[----:B------:R-:W3:Y:S04]  /*cb60*/  LDL.LU R62, [R1+0x2c] ;  /* 0x00002c00013e7983 */ /* 0x000ee80000300800 */
[----:B------:R-:W4:Y:S01]  /*cb70*/  LDL.LU R61, [R1+0x30] ;  /* 0x00003000013d7983 */ /* 0x000f220000300800 */
[----:B------:R-:W0:Y:S01]  /*cb80*/  S2R R5, SR_SWINHI ;  /* 0x0000000000057919 */ /* 0x000e220000002f00 */
[----:B------:R-:W-:Y:S05]  /*cb90*/  WARPSYNC.ALL ;  /* 0x0000000000007948 */ /* 0x000fea0003800000 */
[----:B------:R-:W-:Y:S01]  /*cba0*/  F2FP.F16.F32.PACK_AB R12, R12, R55 ;  /* 0x000000370c0c723e */ /* 0x000fe200000000ff */
[----:B------:R-:W-:Y:S01]  /*cbb0*/  ULDC.64 UR4, c[0x0][0xc00] ;  /* 0x0003000000047ab9 */ /* 0x000fe20000000a00 */
[----:B------:R-:W-:Y:S01]  /*cbc0*/  F2FP.F16.F32.PACK_AB R13, R13, R56 ;  /* 0x000000380d0d723e */ /* 0x000fe200000000ff */
[----:B------:R-:W4:Y:S01]  /*cbd0*/  LDL R60, [R1+0x60] ;  /* 0x00006000013c7983 */ /* 0x000f220000100800 */
[----:B------:R-:W-:-:S02]  /*cbe0*/  F2FP.F16.F32.PACK_AB R14, R14, R53 ;  /* 0x000000350e0e723e */ /* 0x000fc400000000ff */
[----:B------:R-:W-:Y:S01]  /*cbf0*/  F2FP.F16.F32.PACK_AB R15, R15, R54 ;  /* 0x000000360f0f723e */ /* 0x000fe200000000ff */
[----:B------:R-:W4:Y:S01]  /*cc00*/  LDL R58, [R1+0x3c] ;  /* 0x00003c00013a7983 */ /* 0x000f220000100800 */
[----:B------:R-:W-:Y:S02]  /*cc10*/  MOV R20, R18 ;  /* 0x0000001200147202 */ /* 0x000fe40000000f00 */
[----:B0-----:R-:W-:Y:S01]  /*cc20*/  MOV R21, R5 ;  /* 0x0000000500157202 */ /* 0x001fe20000000f00 */
[----:B------:R-:W-:Y:S02]  /*cc30*/  BAR.SYNC.DEFER_BLOCKING 0x1, 0x180 ;  /* 0x0046000000007b1d */ /* 0x000fe40000010000 */
[----:B--2---:R-:W-:-:S03]  /*cc40*/  IMAD.WIDE R10, R4, 0x2, R20 ;  /* 0x00000002040a7825 */ /* 0x004fc600078e0214 */
[C---:B------:R-:W-:Y:S02]  /*cc50*/  IADD3 R25, P2, R10.reuse, 0x20, RZ ;  /* 0x000000200a197810 */ /* 0x040fe40007f5e0ff */
[C---:B------:R-:W-:Y:S02]  /*cc60*/  LOP3.LUT R9, R10.reuse, 0x380, RZ, 0xc0, !PT ;  /* 0x000003800a097812 */ /* 0x040fe400078ec0ff */
[C---:B------:R-:W-:Y:S02]  /*cc70*/  IADD3 R59, P0, R10.reuse, 0x60, RZ ;  /* 0x000000600a3b7810 */ /* 0x040fe40007f1e0ff */
[----:B------:R-:W-:Y:S02]  /*cc80*/  IADD3 R57, P1, R10, 0x40, RZ ;  /* 0x000000400a397810 */ /* 0x000fe40007f3e0ff */
[----:B------:R-:W-:Y:S02]  /*cc90*/  LOP3.LUT R4, R25, 0x380, RZ, 0xc0, !PT ;  /* 0x0000038019047812 */ /* 0x000fe400078ec0ff */
[----:B------:R-:W-:-:S02]  /*cca0*/  SHF.R.U64 R9, R9, 0x3, RZ ;  /* 0x0000000309097819 */ /* 0x000fc400000012ff */
[----:B------:R-:W-:Y:S02]  /*ccb0*/  LOP3.LUT R6, R57, 0x380, RZ, 0xc0, !PT ;  /* 0x0000038039067812 */ /* 0x000fe400078ec0ff */
[----:B-----5:R-:W-:Y:S02]  /*ccc0*/  LOP3.LUT R24, R59, 0x380, RZ, 0xc0, !PT ;  /* 0x000003803b187812 */ /* 0x020fe400078ec0ff */
[----:B------:R-:W-:Y:S02]  /*ccd0*/  SHF.R.U64 R4, R4, 0x3, RZ ;  /* 0x0000000304047819 */ /* 0x000fe400000012ff */
[----:B------:R-:W-:Y:S02]  /*cce0*/  LOP3.LUT R10, R9, R10, RZ, 0x3c, !PT ;  /* 0x0000000a090a7212 */ /* 0x000fe400078e3cff */
[----:B------:R-:W-:Y:S02]  /*ccf0*/  SHF.R.U64 R6, R6, 0x3, RZ ;  /* 0x0000000306067819 */ /* 0x000fe400000012ff */
[----:B------:R-:W-:Y:S01]  /*cd00*/  SHF.R.U64 R24, R24, 0x3, RZ ;  /* 0x0000000318187819 */ /* 0x000fe200000012ff */
[--C-:B------:R-:W-:Y:S01]  /*cd10*/  IMAD.X R7, RZ, RZ, R11.reuse, P1 ;  /* 0x000000ffff077224 */ /* 0x100fe200008e060b */
[----:B------:R-:W-:Y:S01]  /*cd20*/  LOP3.LUT R8, R4, R25, RZ, 0x3c, !PT ;  /* 0x0000001904087212 */ /* 0x000fe200078e3cff */
[----:B------:R-:W-:Y:S01]  /*cd30*/  IMAD.X R9, RZ, RZ, R11, P2 ;  /* 0x000000ffff097224 */ /* 0x000fe200010e060b */
[----:B------:R-:W-:-:S02]  /*cd40*/  IADD3.X R5, RZ, R11, RZ, P0, !PT ;  /* 0x0000000bff057210 */ /* 0x000fc400007fe4ff */
[----:B------:R-:W-:Y:S02]  /*cd50*/  LOP3.LUT R6, R6, R57, RZ, 0x3c, !PT ;  /* 0x0000003906067212 */ /* 0x000fe400078e3cff */
[----:B------:R-:W-:Y:S02]  /*cd60*/  LOP3.LUT R4, R24, R59, RZ, 0x3c, !PT ;  /* 0x0000003b18047212 */ /* 0x000fe400078e3cff */
[----:B------:R-:W-:Y:S02]  /*cd70*/  MOV R10, R10 ;  /* 0x0000000a000a7202 */ /* 0x000fe40000000f00 */
[----:B------:R-:W-:Y:S02]  /*cd80*/  MOV R53, R6 ;  /* 0x0000000600357202 */ /* 0x000fe40000000f00 */
[----:B-1----:R-:W-:Y:S01]  /*cd90*/  MOV R32, R4 ;  /* 0x0000000400207202 */ /* 0x002fe20000000f00 */
[----:B------:R0:W-:Y:S01]  /*cda0*/  STSM.16.M88.4 [R10], R12 ;  /* 0x0000000c0a007844 */ /* 0x0001e20000000200 */
[----:B------:R-:W-:-:S02]  /*cdb0*/  ISETP.NE.U32.AND P0, PT, RZ, UR4, PT ;  /* 0x00000004ff007c0c */ /* 0x000fc4000bf05070 */
[----:B---3--:R-:W-:Y:S02]  /*cdc0*/  IADD3 R24, P1, R62, UR4, RZ ;  /* 0x000000043e187c10 */ /* 0x008fe4000ff3e0ff */
[----:B------:R-:W-:Y:S02]  /*cdd0*/  MOV R54, R8 ;  /* 0x0000000800367202 */ /* 0x000fe40000000f00 */
[----:B------:R-:W-:Y:S02]  /*cde0*/  F2FP.F16.F32.PACK_AB R4, R51, R52 ;  /* 0x000000343304723e */ /* 0x000fe400000000ff */
[----:B------:R-:W-:Y:S02]  /*cdf0*/  F2FP.F16.F32.PACK_AB R5, R49, R50 ;  /* 0x000000323105723e */ /* 0x000fe400000000ff */
[----:B------:R-:W-:Y:S02]  /*ce00*/  F2FP.F16.F32.PACK_AB R6, R47, R48 ;  /* 0x000000302f06723e */ /* 0x000fe400000000ff */
[----:B------:R-:W-:-:S02]  /*ce10*/  F2FP.F16.F32.PACK_AB R7, R45, R46 ;  /* 0x0000002e2d07723e */ /* 0x000fc400000000ff */
[----:B------:R-:W-:Y:S02]  /*ce20*/  F2FP.F16.F32.PACK_AB R8, R43, R44 ;  /* 0x0000002c2b08723e */ /* 0x000fe400000000ff */
[----:B------:R-:W-:Y:S02]  /*ce30*/  F2FP.F16.F32.PACK_AB R9, R41, R42 ;  /* 0x0000002a2909723e */ /* 0x000fe400000000ff */
[----:B0-----:R-:W-:Y:S02]  /*ce40*/  F2FP.F16.F32.PACK_AB R10, R39, R40 ;  /* 0x00000028270a723e */ /* 0x001fe400000000ff */
[----:B------:R-:W-:Y:S02]  /*ce50*/  F2FP.F16.F32.PACK_AB R11, R37, R38 ;  /* 0x00000026250b723e */ /* 0x000fe400000000ff */
[----:B------:R-:W-:Y:S02]  /*ce60*/  F2FP.F16.F32.PACK_AB R12, R31, R36 ;  /* 0x000000241f0c723e */ /* 0x000fe400000000ff */
[----:B------:R-:W-:-:S02]  /*ce70*/  F2FP.F16.F32.PACK_AB R13, R29, R30 ;  /* 0x0000001e1d0d723e */ /* 0x000fc400000000ff */
[----:B------:R-:W-:Y:S02]  /*ce80*/  F2FP.F16.F32.PACK_AB R14, R26, R27 ;  /* 0x0000001b1a0e723e */ /* 0x000fe400000000ff */
[----:B------:R-:W-:Y:S02]  /*ce90*/  F2FP.F16.F32.PACK_AB R15, R119, R0 ;  /* 0x00000000770f723e */ /* 0x000fe400000000ff */
[----:B------:R-:W-:Y:S02]  /*cea0*/  ISETP.NE.AND.EX P0, PT, RZ, UR5, PT, P0 ;  /* 0x00000005ff007c0c */ /* 0x000fe4000bf05300 */
[----:B----4-:R-:W-:Y:S01]  /*ceb0*/  IADD3.X R25, R61, UR5, RZ, P1, !PT ;  /* 0x000000053d197c10 */ /* 0x010fe20008ffe4ff */
[----:B------:R-:W-:Y:S01]  /*cec0*/  ULDC.64 UR4, c[0x0][0xc08] ;  /* 0x0003020000047ab9 */ /* 0x000fe20000000a00 */
[----:B------:R0:W-:Y:S01]  /*ced0*/  STSM.16.M88.4 [R54], R4 ;  /* 0x0000000436007844 */ /* 0x0001e20000000200 */
[----:B------:R-:W-:Y:S01]  /*cee0*/  ISETP.NE.U32.AND P1, PT, RZ, UR4, PT ;  /* 0x00000004ff007c0c */ /* 0x000fe2000bf25070 */
[----:B------:R-:W-:Y:S01]  /*cef0*/  IMAD.MOV.U32 R30, RZ, RZ, RZ ;  /* 0x000000ffff1e7224 */ /* 0x000fe200078e00ff */
[----:B------:R-:W1:Y:S01]  /*cf00*/  LDC R0, c[0x0][0xbe8] ;  /* 0x0002fa00ff007b82 */ /* 0x000e620000000800 */
[----:B------:R2:W-:Y:S01]  /*cf10*/  STSM.16.M88.4 [R53], R8 ;  /* 0x0000000835007844 */ /* 0x0005e20000000200 */
[----:B------:R-:W-:-:S03]  /*cf20*/  ISETP.NE.AND.EX P1, PT, RZ, UR5, PT, P1 ;  /* 0x00000005ff007c0c */ /* 0x000fc6000bf25310 */
[----:B------:R3:W-:Y:S03]  /*cf30*/  STSM.16.M88.4 [R32], R12 ;  /* 0x0000000c20007844 */ /* 0x0007e60000000200 */
[----:B------:R-:W-:Y:S07]  /*cf40*/  BAR.SYNC.DEFER_BLOCKING 0x1, 0x180 ;  /* 0x0046000000007b1d */ /* 0x000fee0000010000 */
[----:B0-----:R-:W-:Y:S01]  /*cf50*/  @P1 IADD3 R4, P3, R62, UR4, RZ ;  /* 0x000000043e041c10 */ /* 0x001fe2000ff7e0ff */
[----:B------:R-:W-:-:S02]  /*cf60*/  ULDC UR4, c[0x0][0xa88] ;  /* 0x0002a20000047ab9 */ /* 0x000fc40000000800 */
[----:B--2---:R-:W-:Y:S02]  /*cf70*/  MOV R9, UR4 ;  /* 0x0000000400097c02 */ /* 0x004fe40008000f00 */
[----:B------:R-:W-:Y:S01]  /*cf80*/  @P1 IADD3.X R5, R61, UR5, RZ, P3, !PT ;  /* 0x000000053d051c10 */ /* 0x000fe20009ffe4ff */
[----:B------:R0:W5:Y:S04]  /*cf90*/  @P0 LDG.E R30, desc[UR42][R24.64] ;  /* 0x0000002a181e0981 */ /* 0x000168000c1e1900 */
[----:B------:R0:W5:Y:S01]  /*cfa0*/  @P1 LDG.E R9, desc[UR42][R4.64] ;  /* 0x0000002a04091981 */ /* 0x000162000c1e1900 */
[----:B-1----:R-:W-:-:S13]  /*cfb0*/  ISETP.NE.AND P2, PT, R0, 0x1, PT ;  /* 0x000000010000780c */ /* 0x002fda0003f45270 */
[----:B------:R-:W1:Y:S08]  /*cfc0*/  @P2 LDC R6, c[0x0][0xbec] ;  /* 0x0002fb00ff062b82 */ /* 0x000e700000000800 */
[----:B------:R-:W2:Y:S01]  /*cfd0*/  @P2 LDC R27, c[0x0][0xbf0] ;  /* 0x0002fc00ff1b2b82 */ /* 0x000ea20000000800 */
[----:B---3--:R-:W-:Y:S01]  /*cfe0*/  IMAD R15, R58, 0xc0, R60 ;  /* 0x000000c03a0f7824 */ /* 0x008fe200078e023c */
[----:B0-----:R-:W-:Y:S06]  /*cff0*/  @P1 BRA `(.L_x_597) ;  /* 0x0000000000101947 */ /* 0x001fec0003800000 */
[----:B------:R-:W-:Y:S05]  /*d000*/  @!P0 BRA `(.L_x_597) ;  /* 0x00000000000c8947 */ /* 0x000fea0003800000 */
[----:B------:R-:W3:Y:S04]  /*d010*/  LDG.E R4, desc[UR42][R24.64] ;  /* 0x0000002a18047981 */ /* 0x000ee8000c1e1900 */
[----:B-----5:R-:W3:Y:S02]  /*d020*/  LDG.E R9, desc[UR42][R24.64+0x4] ;  /* 0x0000042a18097981 */ /* 0x020ee4000c1e1900 */
[----:B---3--:R-:W-:-:S07]  /*d030*/  IMAD.IADD R9, R9, 0x1, -R4 ;  /* 0x0000000109097824 */ /* 0x008fce00078e0a04 */
.L_x_597:
[----:B------:R-:W3:Y:S01]  /*d040*/  LDL.LU R10, [R1+0x44] ;  /* 0x00004400010a7983 */ /* 0x000ee20000300800 */
[----:B-1----:R-:W-:Y:S01]  /*d050*/  @P2 IMAD.HI.U32 R4, R15, R6, RZ ;  /* 0x000000060f042227 */ /* 0x002fe200078e00ff */
[----:B------:R-:W-:Y:S01]  /*d060*/  ULDC.64 UR4, c[0x0][0xb90] ;  /* 0x0002e40000047ab9 */ /* 0x000fe20000000a00 */
[----:B-----5:R-:W-:Y:S01]  /*d070*/  SHF.R.S32.HI R31, RZ, 0x1f, R30 ;  /* 0x0000001fff1f7819 */ /* 0x020fe2000001141e */
[----:B------:R-:W4:Y:S01]  /*d080*/  LDL.LU R8, [R1+0x38] ;  /* 0x0000380001087983 */ /* 0x000f220000300800 */
[----:B------:R-:W0:Y:S01]  /*d090*/  S2R R24, SR_TID.X ;  /* 0x0000000000187919 */ /* 0x000e220000002100 */
[----:B------:R-:W-:Y:S01]  /*d0a0*/  IMAD.MOV.U32 R7, RZ, RZ, R15 ;  /* 0x000000ffff077224 */ /* 0x000fe200078e000f */
[----:B------:R-:W1:Y:S01]  /*d0b0*/  @P2 LDC R41, c[0x0][0xbec] ;  /* 0x0002fb00ff292b82 */ /* 0x000e620000000800 */
[----:B------:R-:W4:Y:S04]  /*d0c0*/  LDL.LU R42, [R1+0x28] ;  /* 0x00002800012a7983 */ /* 0x000f280000300800 */
[----:B------:R-:W4:Y:S04]  /*d0d0*/  LDL R12, [R1+0x58] ;  /* 0x00005800010c7983 */ /* 0x000f280000100800 */
[----:B------:R-:W4:Y:S01]  /*d0e0*/  LDL R40, [R1+0x40] ;  /* 0x0000400001287983 */ /* 0x000f220000100800 */
[----:B--2---:R-:W-:-:S05]  /*d0f0*/  @P2 SHF.R.U32.HI R7, RZ, R27, R4 ;  /* 0x0000001bff072219 */ /* 0x004fca0000011604 */
[----:B------:R-:W-:Y:S01]  /*d100*/  IMAD.MOV R13, RZ, RZ, -R7 ;  /* 0x000000ffff0d7224 */ /* 0x000fe200078e0a07 */
[C---:B0-----:R-:W-:Y:S01]  /*d110*/  IADD3 R25, R24.reuse, -0x80, RZ ;  /* 0xffffff8018197810 */ /* 0x041fe20007ffe0ff */
[----:B------:R-:W-:-:S03]  /*d120*/  VIADD R44, R24, 0xffffff80 ;  /* 0xffffff80182c7836 */ /* 0x000fc60000000000 */
[----:B------:R-:W-:-:S04]  /*d130*/  SHF.R.S32.HI R24, RZ, 0x1f, R25 ;  /* 0x0000001fff187819 */ /* 0x000fc80000011419 */
[----:B------:R-:W-:Y:S02]  /*d140*/  LEA.HI R24, R24, R25, RZ, 0x7 ;  /* 0x0000001918187211 */ /* 0x000fe400078f38ff */
[----:B------:R-:W-:Y:S02]  /*d150*/  SHF.R.S32.HI R38, RZ, 0x1f, R44 ;  /* 0x0000001fff267819 */ /* 0x000fe4000001142c */
[----:B------:R-:W-:Y:S02]  /*d160*/  LOP3.LUT R24, R24, 0xffffff80, RZ, 0xc0, !PT ;  /* 0xffffff8018187812 */ /* 0x000fe400078ec0ff */
[----:B------:R-:W-:-:S03]  /*d170*/  LEA.HI R38, R38, R44, RZ, 0x3 ;  /* 0x0000002c26267211 */ /* 0x000fc600078f18ff */
[----:B------:R-:W-:Y:S01]  /*d180*/  IMAD.IADD R24, R25, 0x1, -R24 ;  /* 0x0000000119187824 */ /* 0x000fe200078e0a18 */
[----:B------:R-:W-:Y:S01]  /*d190*/  SHF.R.S32.HI R38, RZ, 0x3, R38 ;  /* 0x00000003ff267819 */ /* 0x000fe20000011426 */
[----:B------:R-:W-:Y:S01]  /*d1a0*/  IMAD R39, R9, R0, RZ ;  /* 0x0000000009277224 */ /* 0x000fe200078e02ff */
[----:B---3--:R-:W-:Y:S02]  /*d1b0*/  SEL R32, R10, RZ, !P0 ;  /* 0x000000ff0a207207 */ /* 0x008fe40004000000 */
[----:B----4-:R-:W-:Y:S02]  /*d1c0*/  SEL R37, R8, RZ, !P0 ;  /* 0x000000ff08257207 */ /* 0x010fe40004000000 */
[----:B------:R-:W-:Y:S01]  /*d1d0*/  SHF.R.S32.HI R36, RZ, 0x1f, R42 ;  /* 0x0000001fff247819 */ /* 0x000fe2000001142a */
[----:B------:R-:W-:-:S04]  /*d1e0*/  IMAD.WIDE.U32 R4, R42, UR4, R30 ;  /* 0x000000042a047c25 */ /* 0x000fc8000f8e001e */
[----:B------:R-:W-:-:S04]  /*d1f0*/  IMAD R6, R36, UR4, RZ ;  /* 0x0000000424067c24 */ /* 0x000fc8000f8e02ff */
[----:B------:R-:W-:Y:S01]  /*d200*/  IMAD R11, R42, UR5, R6 ;  /* 0x000000052a0b7c24 */ /* 0x000fe2000f8e0206 */
[----:B------:R-:W-:-:S04]  /*d210*/  ULDC.64 UR4, c[0x0][0xb98] ;  /* 0x0002e60000047ab9 */ /* 0x000fc80000000a00 */
[----:B------:R-:W-:Y:S01]  /*d220*/  IADD3 R5, R5, R11, RZ ;  /* 0x0000000b05057210 */ /* 0x000fe20007ffe0ff */
[----:B------:R-:W-:Y:S02]  /*d230*/  IMAD R11, R0, R13, R15 ;  /* 0x0000000d000b7224 */ /* 0x000fe400078e020f */
[----:B------:R-:W-:Y:S02]  /*d240*/  IMAD R8, R32, UR4, RZ ;  /* 0x0000000420087c24 */ /* 0x000fe4000f8e02ff */
[C---:B------:R-:W-:Y:S01]  /*d250*/  IMAD.WIDE.U32 R4, R37.reuse, UR4, R4 ;  /* 0x0000000425047c25 */ /* 0x040fe2000f8e0004 */
[----:B------:R-:W-:Y:S02]  /*d260*/  SHF.R.S32.HI R6, RZ, 0x1f, R11 ;  /* 0x0000001fff067819 */ /* 0x000fe4000001140b */
[----:B------:R-:W-:Y:S01]  /*d270*/  SHF.R.S32.HI R13, RZ, 0x1f, R7 ;  /* 0x0000001fff0d7819 */ /* 0x000fe20000011407 */
[----:B------:R-:W-:Y:S01]  /*d280*/  IMAD R8, R37, UR5, R8 ;  /* 0x0000000525087c24 */ /* 0x000fe2000f8e0208 */
[----:B------:R-:W-:Y:S01]  /*d290*/  IADD3 R4, P0, R7, R4, RZ ;  /* 0x0000000407047210 */ /* 0x000fe20007f1e0ff */
[----:B------:R-:W-:-:S02]  /*d2a0*/  ULDC.64 UR4, c[0x0][0xb88] ;  /* 0x0002e20000047ab9 */ /* 0x000fc40000000a00 */
[----:B------:R-:W-:Y:S01]  /*d2b0*/  IMAD R6, R6, UR4, RZ ;  /* 0x0000000406067c24 */ /* 0x000fe2000f8e02ff */
[----:B------:R-:W-:-:S03]  /*d2c0*/  IADD3.X R5, R13, R5, R8, P0, !PT ;  /* 0x000000050d057210 */ /* 0x000fc600007fe408 */
[C---:B------:R-:W-:Y:S02]  /*d2d0*/  IMAD R7, R11.reuse, UR5, R6 ;  /* 0x000000050b077c24 */ /* 0x040fe4000f8e0206 */
[----:B------:R-:W-:Y:S01]  /*d2e0*/  IMAD.WIDE.U32 R4, R11, UR4, R4 ;  /* 0x000000040b047c25 */ /* 0x000fe2000f8e0004 */
[----:B------:R-:W-:-:S03]  /*d2f0*/  ULDC.64 UR4, c[0x0][0xb50] ;  /* 0x0002d40000047ab9 */ /* 0x000fc60000000a00 */
[----:B------:R-:W-:Y:S01]  /*d300*/  IMAD.IADD R5, R5, 0x1, R7 ;  /* 0x0000000105057824 */ /* 0x000fe200078e0207 */
[----:B------:R-:W-:-:S04]  /*d310*/  LEA R10, P0, R4, UR4, 0x2 ;  /* 0x00000004040a7c11 */ /* 0x000fc8000f8010ff */
[----:B------:R-:W-:Y:S01]  /*d320*/  LEA.HI.X R14, R4, UR5, R5, 0x2, P0 ;  /* 0x00000005040e7c11 */ /* 0x000fe200080f1405 */
[----:B------:R-:W-:Y:S01]  /*d330*/  SHFL.IDX PT, R6, R10, 0x1, 0x1c1f ;  /* 0x003c1f000a067f89 */ /* 0x000fe200000e0000 */
[----:B------:R-:W-:Y:S01]  /*d340*/  IMAD R12, R58, 0xc0, R12 ;  /* 0x000000c03a0c7824 */ /* 0x000fe200078e020c */
[----:B------:R-:W-:Y:S02]  /*d350*/  ULDC.64 UR4, c[0x0][0xaa0] ;  /* 0x0002a80000047ab9 */ /* 0x000fe40000000a00 */
[----:B------:R-:W-:Y:S04]  /*d360*/  SHFL.IDX PT, R4, R10, RZ, 0x1c1f ;  /* 0x001c1fff0a047589 */ /* 0x000fe800000e0000 */
[----:B------:R-:W0:Y:S04]  /*d370*/  SHFL.IDX PT, R5, R14, RZ, 0x1c1f ;  /* 0x001c1fff0e057589 */ /* 0x000e2800000e0000 */
[----:B------:R-:W2:Y:S01]  /*d380*/  SHFL.IDX PT, R7, R14, 0x1, 0x1c1f ;  /* 0x003c1f000e077f89 */ /* 0x000ea200000e0000 */
[----:B------:R-:W-:Y:S01]  /*d390*/  LOP3.LUT P0, RZ, R24, 0x3, RZ, 0xc0, !PT ;  /* 0x0000000318ff7812 */ /* 0x000fe2000780c0ff */
[----:B------:R-:W-:-:S02]  /*d3a0*/  VIADD R8, R12, 0x8 ;  /* 0x000000080c087836 */ /* 0x000fc40000000000 */
[----:B------:R-:W-:Y:S01]  /*d3b0*/  IMAD R11, R38, 0x40, R40 ;  /* 0x00000040260b7824 */ /* 0x000fe200078e0228 */
[-C--:B------:R-:W-:Y:S02]  /*d3c0*/  ISETP.GE.OR P1, PT, R12, R39.reuse, P0 ;  /* 0x000000270c00720c */ /* 0x080fe40000726670 */
[----:B------:R-:W-:Y:S01]  /*d3d0*/  ISETP.GE.OR P0, PT, R8, R39, P0 ;  /* 0x000000270800720c */ /* 0x000fe20000706670 */
[----:B------:R-:W-:-:S03]  /*d3e0*/  IMAD.WIDE R20, R11, 0x2, R20 ;  /* 0x000000020b147825 */ /* 0x000fc600078e0214 */
[C---:B------:R-:W-:Y:S02]  /*d3f0*/  IADD3 R13, P3, R20.reuse, 0x1800, RZ ;  /* 0x00001800140d7810 */ /* 0x040fe40007f7e0ff */
[C---:B------:R-:W-:Y:S02]  /*d400*/  IADD3 R25, P4, R20.reuse, 0x3000, RZ ;  /* 0x0000300014197810 */ /* 0x040fe40007f9e0ff */
[C---:B------:R-:W-:Y:S02]  /*d410*/  LOP3.LUT R9, R20.reuse, 0x380, RZ, 0xc0, !PT ;  /* 0x0000038014097812 */ /* 0x040fe400078ec0ff */
[----:B------:R-:W-:Y:S01]  /*d420*/  LOP3.LUT R12, R13, 0x380, RZ, 0xc0, !PT ;  /* 0x000003800d0c7812 */ /* 0x000fe200078ec0ff */
[----:B0-----:R-:W-:Y:S01]  /*d430*/  @!P1 ST.E desc[UR42][R4.64], R28 ;  /* 0x0000001c04009985 */ /* 0x001fe2000c10192a */
[----:B------:R-:W-:Y:S02]  /*d440*/  LOP3.LUT R24, R25, 0x380, RZ, 0xc0, !PT ;  /* 0x0000038019187812 */ /* 0x000fe400078ec0ff */
[----:B------:R-:W-:Y:S01]  /*d450*/  SHF.R.U64 R9, R9, 0x3, RZ ;  /* 0x0000000309097819 */ /* 0x000fe200000012ff */
[----:B--2---:R0:W-:Y:S01]  /*d460*/  @!P0 ST.E desc[UR42][R6.64], R3 ;  /* 0x0000000306008985 */ /* 0x0041e2000c10192a */
[----:B------:R-:W-:-:S02]  /*d470*/  IADD3 R29, P0, R20, 0x4800, RZ ;  /* 0x00004800141d7810 */ /* 0x000fc40007f1e0ff */
[----:B------:R-:W-:Y:S02]  /*d480*/  SHF.R.U64 R12, R12, 0x3, RZ ;  /* 0x000000030c0c7819 */ /* 0x000fe400000012ff */
[----:B------:R-:W-:Y:S02]  /*d490*/  SHF.R.U64 R24, R24, 0x3, RZ ;  /* 0x0000000318187819 */ /* 0x000fe400000012ff */
[----:B------:R-:W-:Y:S02]  /*d4a0*/  LOP3.LUT R8, R9, R20, RZ, 0x3c, !PT ;  /* 0x0000001409087212 */ /* 0x000fe400078e3cff */
[----:B------:R-:W-:Y:S01]  /*d4b0*/  LOP3.LUT R20, R29, 0x380, RZ, 0xc0, !PT ;  /* 0x000003801d147812 */ /* 0x000fe200078ec0ff */
[----:B0-----:R-:W-:Y:S01]  /*d4c0*/  IMAD R3, R31, UR4, RZ ;  /* 0x000000041f037c24 */ /* 0x001fe2000f8e02ff */
[----:B------:R-:W-:Y:S01]  /*d4d0*/  LOP3.LUT R12, R12, R13, RZ, 0x3c, !PT ;  /* 0x0000000d0c0c7212 */ /* 0x000fe200078e3cff */
[--C-:B------:R-:W-:Y:S01]  /*d4e0*/  IMAD.X R13, RZ, RZ, R21.reuse, P3 ;  /* 0x000000ffff0d7224 */ /* 0x100fe200018e0615 */
[----:B------:R-:W-:Y:S01]  /*d4f0*/  LOP3.LUT R24, R24, R25, RZ, 0x3c, !PT ;  /* 0x0000001918187212 */ /* 0x000fe200078e3cff */
[--C-:B------:R-:W-:Y:S01]  /*d500*/  IMAD.MOV.U32 R9, RZ, RZ, R21.reuse ;  /* 0x000000ffff097224 */ /* 0x100fe200078e0015 */
[----:B------:R-:W-:Y:S01]  /*d510*/  IADD3.X R25, RZ, R21, RZ, P4, !PT ;  /* 0x00000015ff197210 */ /* 0x000fe200027fe4ff */
[----:B------:R-:W-:Y:S01]  /*d520*/  IMAD.X R5, RZ, RZ, R21, P0 ;  /* 0x000000ffff057224 */ /* 0x000fe200000e0615 */
[----:B------:R-:W-:Y:S01]  /*d530*/  SHF.R.U64 R4, R20, 0x3, RZ ;  /* 0x0000000314047819 */ /* 0x000fe200000012ff */
[C---:B------:R-:W-:Y:S01]  /*d540*/  IMAD R3, R30.reuse, UR5, R3 ;  /* 0x000000051e037c24 */ /* 0x040fe2000f8e0203 */
[----:B------:R-:W2:Y:S01]  /*d550*/  LD.E.128 R12, desc[UR42][R12.64] ;  /* 0x0000002a0c0c7980 */ /* 0x000ea2000c101d00 */
[----:B------:R-:W-:Y:S01]  /*d560*/  IMAD.WIDE.U32 R20, R30, UR4, RZ ;  /* 0x000000041e147c25 */ /* 0x000fe2000f8e00ff */
[----:B------:R-:W-:Y:S01]  /*d570*/  ULDC.64 UR4, c[0x0][0xae8] ;  /* 0x0002ba0000047ab9 */ /* 0x000fe20000000a00 */
[----:B------:R-:W-:Y:S01]  /*d580*/  SHF.R.S32.HI R43, RZ, 0x1f, R44 ;  /* 0x0000001fff2b7819 */ /* 0x000fe2000001142c */
[----:B------:R-:W3:Y:S01]  /*d590*/  LD.E.128 R8, desc[UR42][R8.64] ;  /* 0x0000002a08087980 */ /* 0x000ee2000c101d00 */
[----:B------:R-:W-:Y:S01]  /*d5a0*/  IMAD R28, R36, UR4, RZ ;  /* 0x00000004241c7c24 */ /* 0x000fe2000f8e02ff */
[----:B------:R-:W-:Y:S01]  /*d5b0*/  IADD3 R21, R21, R3, RZ ;  /* 0x0000000315157210 */ /* 0x000fe20007ffe0ff */
[----:B------:R-:W0:Y:S01]  /*d5c0*/  @P2 LDC R31, c[0x0][0xbf0] ;  /* 0x0002fc00ff1f2b82 */ /* 0x000e220000000800 */
[----:B------:R-:W-:Y:S01]  /*d5d0*/  LOP3.LUT R4, R4, R29, RZ, 0x3c, !PT ;  /* 0x0000001d04047212 */ /* 0x000fe200078e3cff */
[C---:B------:R-:W-:Y:S01]  /*d5e0*/  IMAD R29, R42.reuse, UR5, R28 ;  /* 0x000000052a1d7c24 */ /* 0x040fe2000f8e021c */
[----:B------:R-:W4:Y:S01]  /*d5f0*/  LD.E.128 R24, desc[UR42][R24.64] ;  /* 0x0000002a18187980 */ /* 0x000f22000c101d00 */
[----:B------:R-:W-:Y:S01]  /*d600*/  IMAD.WIDE.U32 R20, R42, UR4, R20 ;  /* 0x000000042a147c25 */ /* 0x000fe2000f8e0014 */
[----:B------:R-:W-:Y:S01]  /*d610*/  LEA.HI R43, R43, R44, RZ, 0x3 ;  /* 0x0000002c2b2b7211 */ /* 0x000fe200078f18ff */
[----:B------:R-:W-:Y:S01]  /*d620*/  ULDC.64 UR4, c[0x0][0xaf0] ;  /* 0x0002bc0000047ab9 */ /* 0x000fe20000000a00 */
[----:B------:R-:W2:Y:S02]  /*d630*/  LDL R42, [R1+0x68] ;  /* 0x00006800012a7983 */ /* 0x000ea40000100800 */
[----:B------:R-:W-:-:S02]  /*d640*/  LOP3.LUT R43, R43, 0xfffffff8, RZ, 0xc0, !PT ;  /* 0xfffffff82b2b7812 */ /* 0x000fc400078ec0ff */
[----:B------:R-:W5:Y:S03]  /*d650*/  LD.E.128 R4, desc[UR42][R4.64] ;  /* 0x0000002a04047980 */ /* 0x000f66000c101d00 */
[----:B------:R-:W-:Y:S01]  /*d660*/  IMAD.IADD R43, R44, 0x1, -R43 ;  /* 0x000000012c2b7824 */ /* 0x000fe200078e0a2b */
[----:B------:R-:W-:Y:S01]  /*d670*/  @!PT LDS RZ, [RZ] ;  /* 0x00000000fffff984 */ /* 0x000fe20000000800 */
[----:B------:R-:W-:Y:S01]  /*d680*/  @!PT LDS RZ, [RZ] ;  /* 0x00000000fffff984 */ /* 0x000fe20000000800 */
[----:B------:R-:W-:Y:S01]  /*d690*/  @!PT LDS RZ, [RZ] ;  /* 0x00000000fffff984 */ /* 0x000fe20000000800 */
[----:B------:R-:W-:Y:S01]  /*d6a0*/  @!PT LDS RZ, [RZ] ;  /* 0x00000000fffff984 */ /* 0x000fe20000000800 */
[----:B------:R1:W-:Y:S06]  /*d6b0*/  MEMBAR.ALL.CTA ;  /* 0x0000000000007992 */ /* 0x0003ec0000008000 */
[----:B-1----:R-:W1:Y:S01]  /*d6c0*/  FENCE.VIEW.ASYNC.S ;  /* 0x00000000000073c6 */ /* 0x002e620000000000 */
[----:B------:R-:W-:-:S04]  /*d6d0*/  IMAD R3, R43, 0x30, R38 ;  /* 0x000000302b037824 */ /* 0x000fc800078e0226 */
[----:B------:R-:W-:-:S04]  /*d6e0*/  IMAD R30, R58, 0xc0, R3 ;  /* 0x000000c03a1e7824 */ /* 0x000fc800078e0203 */
[----:B------:R-:W-:-:S04]  /*d6f0*/  @P2 IMAD.HI.U32 R28, R30, R41, RZ ;  /* 0x000000291e1c2227 */ /* 0x000fc800078e00ff */
[----:B------:R-:W-:Y:S02]  /*d700*/  IMAD.IADD R21, R21, 0x1, R29 ;  /* 0x0000000115157824 */ /* 0x000fe400078e021d */
[----:B------:R-:W-:Y:S01]  /*d710*/  IMAD.MOV.U32 R3, RZ, RZ, R30 ;  /* 0x000000ffff037224 */ /* 0x000fe200078e001e */
[----:B0-----:R-:W-:Y:S01]  /*d720*/  @P2 SHF.R.U32.HI R3, RZ, R31, R28 ;  /* 0x0000001fff032219 */ /* 0x001fe2000001161c */
[----:B------:R-:W-:Y:S02]  /*d730*/  IMAD R29, R32, UR4, RZ ;  /* 0x00000004201d7c24 */ /* 0x000fe4000f8e02ff */
[----:B------:R-:W-:Y:S01]  /*d740*/  IMAD.WIDE.U32 R20, R37, UR4, R20 ;  /* 0x0000000425147c25 */ /* 0x000fe2000f8e0014 */
[----:B------:R-:W-:-:S03]  /*d750*/  SHF.R.S32.HI R28, RZ, 0x1f, R3 ;  /* 0x0000001fff1c7819 */ /* 0x000fc60000011403 */
[----:B------:R-:W-:Y:S01]  /*d760*/  IMAD R29, R37, UR5, R29 ;  /* 0x00000005251d7c24 */ /* 0x000fe2000f8e021d */
[----:B------:R-:W-:Y:S01]  /*d770*/  ULDC.64 UR4, c[0x0][0xae0] ;  /* 0x0002b80000047ab9 */ /* 0x000fe20000000a00 */
[----:B------:R-:W-:-:S03]  /*d780*/  IMAD.MOV R31, RZ, RZ, -R3 ;  /* 0x000000ffff1f7224 */ /* 0x000fc600078e0a03 */
[----:B------:R-:W-:Y:S01]  /*d790*/  IADD3 R21, R21, R29, RZ ;  /* 0x0000001d15157210 */ /* 0x000fe20007ffe0ff */
[----:B------:R-:W-:Y:S02]  /*d7a0*/  IMAD R29, R0, R31, R30 ;  /* 0x0000001f001d7224 */ /* 0x000fe400078e021e */
[----:B------:R-:W-:Y:S02]  /*d7b0*/  IMAD R28, R28, UR4, RZ ;  /* 0x000000041c1c7c24 */ /* 0x000fe4000f8e02ff */
[----:B------:R-:W-:Y:S01]  /*d7c0*/  IMAD.WIDE.U32 R20, R3, UR4, R20 ;  /* 0x0000000403147c25 */ /* 0x000fe2000f8e0014 */
[----:B------:R-:W-:-:S03]  /*d7d0*/  SHF.R.S32.HI R0, RZ, 0x1f, R29 ;  /* 0x0000001fff007819 */ /* 0x000fc6000001141d */
[----:B------:R-:W-:Y:S01]  /*d7e0*/  IMAD R31, R3, UR5, R28 ;  /* 0x00000005031f7c24 */ /* 0x000fe2000f8e021c */
[----:B------:R-:W-:Y:S02]  /*d7f0*/  ULDC.64 UR4, c[0x0][0xad8] ;  /* 0x0002b60000047ab9 */ /* 0x000fe40000000a00 */
[----:B------:R-:W-:Y:S02]  /*d800*/  IMAD R0, R0, UR4, RZ ;  /* 0x0000000400007c24 */ /* 0x000fe4000f8e02ff */
[----:B------:R-:W-:Y:S02]  /*d810*/  IMAD.IADD R21, R21, 0x1, R31 ;  /* 0x0000000115157824 */ /* 0x000fe400078e021f */
[C---:B------:R-:W-:Y:S02]  /*d820*/  IMAD R3, R29.reuse, UR5, R0 ;  /* 0x000000051d037c24 */ /* 0x040fe4000f8e0200 */
[----:B------:R-:W-:Y:S01]  /*d830*/  IMAD.WIDE.U32 R20, R29, UR4, R20 ;  /* 0x000000041d147c25 */ /* 0x000fe2000f8e0014 */
[----:B------:R-:W-:-:S03]  /*d840*/  ULDC.64 UR4, c[0x0][0xa80] ;  /* 0x0002a00000047ab9 */ /* 0x000fc60000000a00 */
[----:B------:R-:W-:Y:S01]  /*d850*/  IMAD.IADD R3, R21, 0x1, R3 ;  /* 0x0000000115037824 */ /* 0x000fe200078e0203 */
[----:B------:R-:W-:Y:S01]  /*d860*/  LEA R32, P0, R20, UR4, 0x1 ;  /* 0x0000000414207c11 */ /* 0x000fe2000f8008ff */
[----:B------:R-:W-:-:S03]  /*d870*/  ULDC UR4, c[0x0][0xac8] ;  /* 0x0002b20000047ab9 */ /* 0x000fc60000000800 */
[----:B------:R-:W-:Y:S02]  /*d880*/  LEA.HI.X R36, R20, UR5, R3, 0x1, P0 ;  /* 0x0000000514247c11 */ /* 0x000fe400080f0c03 */
[----:B-1----:R-:W0:Y:S01]  /*d890*/  SHFL.IDX PT, R20, R32, RZ, 0x181f ;  /* 0x00181fff20147589 */ /* 0x002e2200000e0000 */
[----:B------:R-:W-:-:S03]  /*d8a0*/  IMAD R38, R58, 0xc0, R38 ;  /* 0x000000c03a267824 */ /* 0x000fc600078e0226 */
[----:B------:R-:W1:Y:S01]  /*d8b0*/  SHFL.IDX PT, R28, R32, 0x1, 0x181f ;  /* 0x00381f00201c7f89 */ /* 0x000e6200000e0000 */
[----:B------:R-:W-:-:S03]  /*d8c0*/  ISETP.GE.AND P0, PT, R40, UR4, PT ;  /* 0x0000000428007c0c */ /* 0x000fc6000bf06270 */
[----:B------:R-:W2:Y:S04]  /*d8d0*/  SHFL.IDX PT, R21, R36, RZ, 0x181f ;  /* 0x00181fff24157589 */ /* 0x000ea800000e0000 */
[----:B------:R-:W2:Y:S01]  /*d8e0*/  SHFL.IDX PT, R30, R32, 0x2, 0x181f ;  /* 0x00581f00201e7f89 */ /* 0x000ea200000e0000 */
[----:B------:R-:W-:-:S03]  /*d8f0*/  VIADD R0, R38, 0x30 ;  /* 0x0000003026007836 */ /* 0x000fc60000000000 */
[----:B------:R-:W2:Y:S01]  /*d900*/  SHFL.IDX PT, R29, R36, 0x1, 0x181f ;  /* 0x00381f00241d7f89 */ /* 0x000ea200000e0000 */
[----:B------:R-:W-:-:S03]  /*d910*/  ISETP.GE.OR P3, PT, R38, R39, P0 ;  /* 0x000000272600720c */ /* 0x000fc60000766670 */
[----:B------:R-:W2:Y:S01]  /*d920*/  SHFL.IDX PT, R31, R36, 0x2, 0x181f ;  /* 0x00581f00241f7f89 */ /* 0x000ea200000e0000 */
[----:B------:R-:W-:Y:S02]  /*d930*/  IADD3 R3, R38, 0x60, RZ ;  /* 0x0000006026037810 */ /* 0x000fe40007ffe0ff */
[-C--:B------:R-:W-:Y:S02]  /*d940*/  ISETP.GE.OR P2, PT, R0, R39.reuse, P0 ;  /* 0x000000270000720c */ /* 0x080fe40000746670 */
[----:B------:R-:W-:Y:S01]  /*d950*/  ISETP.GE.OR P1, PT, R3, R39, P0 ;  /* 0x000000270300720c */ /* 0x000fe20000726670 */
[----:B------:R-:W-:-:S04]  /*d960*/  VIADD R0, R18, 0x16820 ;  /* 0x0001682012007836 */ /* 0x000fc80000000000 */
[----:B0-----:R-:W-:Y:S02]  /*d970*/  @!P3 LEA R20, P5, R40, R20, 0x1 ;  /* 0x000000142814b211 */ /* 0x001fe400078a08ff */
[----:B------:R-:W-:-:S04]  /*d980*/  PRMT R0, RZ, 0x654, R0 ;  /* 0x00000654ff007816 */ /* 0x000fc80000000000 */
[----:B-1----:R-:W-:Y:S01]  /*d990*/  @!P2 LEA R28, P4, R40, R28, 0x1 ;  /* 0x0000001c281ca211 */ /* 0x002fe200078808ff */
[----:B------:R0:W-:Y:S02]  /*d9a0*/  SYNCS.ARRIVE.TRANS64.RED.A1T0 RZ, [R0+URZ], RZ ;  /* 0x000000ff00ff79a7 */ /* 0x0001e4000810043f */
[----:B0-----:R-:W-:-:S05]  /*d9b0*/  VIADD R0, R38, 0x90 ;  /* 0x0000009026007836 */ /* 0x001fca0000000000 */
[----:B------:R-:W-:Y:S01]  /*d9c0*/  ISETP.GE.OR P0, PT, R0, R39, P0 ;  /* 0x000000270000720c */ /* 0x000fe20000706670 */
[----:B------:R-:W0:Y:S04]  /*d9d0*/  SHFL.IDX PT, R32, R32, 0x3, 0x181f ;  /* 0x00781f0020207f89 */ /* 0x000e2800000e0000 */
[----:B------:R-:W1:Y:S01]  /*d9e0*/  SHFL.IDX PT, R36, R36, 0x3, 0x181f ;  /* 0x00781f0024247f89 */ /* 0x000e6200000e0000 */
[C-C-:B--2---:R-:W-:Y:S02]  /*d9f0*/  @!P3 LEA.HI.X R21, R40.reuse, R21, R42.reuse, 0x1, P5 ;  /* 0x000000152815b211 */ /* 0x144fe400028f0c2a */
[C---:B------:R-:W-:Y:S02]  /*da00*/  @!P1 LEA R30, P5, R40.reuse, R30, 0x1 ;  /* 0x0000001e281e9211 */ /* 0x040fe400078a08ff */
[----:B------:R-:W-:-:S02]  /*da10*/  @!P2 LEA.HI.X R29, R40, R29, R42, 0x1, P4 ;  /* 0x0000001d281da211 */ /* 0x000fc400020f0c2a */
[----:B------:R-:W-:Y:S01]  /*da20*/  @!P1 LEA.HI.X R31, R40, R31, R42, 0x1, P5 ;  /* 0x0000001f281f9211 */ /* 0x000fe200028f0c2a */
[----:B---3--:R2:W-:Y:S04]  /*da30*/  @!P3 ST.E.128 desc[UR42][R20.64], R8 ;  /* 0x000000081400b985 */ /* 0x0085e8000c101d2a */
[----:B------:R2:W-:Y:S04]  /*da40*/  @!P2 ST.E.128 desc[UR42][R28.64], R12 ;  /* 0x0000000c1c00a985 */ /* 0x0005e8000c101d2a */
[----:B----4-:R2:W-:Y:S01]  /*da50*/  @!P1 ST.E.128 desc[UR42][R30.64], R24 ;  /* 0x000000181e009985 */ /* 0x0105e2000c101d2a */
[----:B01----:R-:W-:Y:S05]  /*da60*/  @P0 BRA `(.L_x_598) ;  /* 0x0000000800980947 */ /* 0x003fea0003800000 */
[----:B--2---:R-:W-:-:S04]  /*da70*/  LEA R8, P0, R40, R32, 0x1 ;  /* 0x0000002028087211 */ /* 0x004fc800078008ff */
[----:B------:R-:W-:-:S05]  /*da80*/  LEA.HI.X R9, R40, R36, R42, 0x1, P0 ;  /* 0x0000002428097211 */ /* 0x000fca00000f0c2a */
[----:B-----5:R0:W-:Y:S01]  /*da90*/  ST.E.128 desc[UR42][R8.64], R4 ;  /* 0x0000000408007985 */ /* 0x0201e2000c101d2a */
[----:B------:R-:W-:Y:S05]  /*daa0*/  BRA `(.L_x_598) ;  /* 0x0000000800887947 */ /* 0x000fea0003800000 */
.L_x_596:
[----:B------:R-:W2:Y:S01]  /*dab0*/  LDL.LU R6, [R1+0x2c] ;  /* 0x00002c0001067983 */ /* 0x000ea20000300800 */
[----:B------:R-:W-:Y:S01]  /*dac0*/  ULDC.64 UR4, c[0x0][0xc00] ;  /* 0x0003000000047ab9 */ /* 0x000fe20000000a00 */
[----:B------:R-:W-:Y:S01]  /*dad0*/  IMAD.MOV.U32 R0, RZ, RZ, RZ ;  /* 0x000000ffff007224 */ /* 0x000fe200078e00ff */
[----:B------:R-:W3:Y:S01]  /*dae0*/  LDC R25, c[0x0][0xbe8] ;  /* 0x0002fa00ff197b82 */ /* 0x000ee20000000800 */
[----:B------:R-:W4:Y:S01]  /*daf0*/  LDL.LU R3, [R1+0x30] ;  /* 0x0000300001037983 */ /* 0x000f220000300800 */
[----:B------:R-:W-:-:S04]  /*db00*/  ISETP.NE.U32.AND P0, PT, RZ, UR4, PT ;  /* 0x00000004ff007c0c */ /* 0x000fc8000bf05070 */
[----:B------:R-:W-:Y:S02]  /*db10*/  ISETP.NE.AND.EX P0, PT, RZ, UR5, PT, P0 ;  /* 0x00000005ff007c0c */ /* 0x000fe4000bf05300 */
[----:B--2---:R-:W-:-:S04]  /*db20*/  IADD3 R4, P1, R6, UR4, RZ ;  /* 0x0000000406047c10 */ /* 0x004fc8000ff3e0ff */
[----:B----4-:R-:W-:Y:S01]  /*db30*/  IADD3.X R5, R3, UR5, RZ, P1, !PT ;  /* 0x0000000503057c10 */ /* 0x010fe20008ffe4ff */
[----:B------:R-:W-:Y:S02]  /*db40*/  ULDC.64 UR4, c[0x0][0xc08] ;  /* 0x0003020000047ab9 */ /* 0x000fe40000000a00 */
[----:B------:R-:W-:-:S04]  /*db50*/  ISETP.NE.U32.AND P1, PT, RZ, UR4, PT ;  /* 0x00000004ff007c0c */ /* 0x000fc8000bf25070 */
[----:B------:R2:W5:Y:S01]  /*db60*/  @P0 LDG.E R0, desc[UR42][R4.64] ;  /* 0x0000002a04000981 */ /* 0x000562000c1e1900 */
[----:B------:R-:W-:Y:S01]  /*db70*/  ISETP.NE.AND.EX P1, PT, RZ, UR5, PT, P1 ;  /* 0x00000005ff007c0c */ /* 0x000fe2000bf25310 */
[----:B------:R-:W4:-:S12]  /*db80*/  S2R R9, SR_TID.X ;  /* 0x0000000000097919 */ /* 0x000f180000002100 */
[----:B------:R-:W-:Y:S01]  /*db90*/  @P1 IADD3 R6, P2, R6, UR4, RZ ;  /* 0x0000000406061c10 */ /* 0x000fe2000ff5e0ff */
[----:B------:R-:W-:Y:S02]  /*dba0*/  ULDC UR4, c[0x0][0xa88] ;  /* 0x0002a20000047ab9 */ /* 0x000fe40000000800 */
[----:B------:R-:W-:Y:S02]  /*dbb0*/  MOV R8, UR4 ;  /* 0x0000000400087c02 */ /* 0x000fe40008000f00 */
[----:B------:R-:W-:-:S05]  /*dbc0*/  @P1 IADD3.X R7, R3, UR5, RZ, P2, !PT ;  /* 0x0000000503071c10 */ /* 0x000fca00097fe4ff */
[----:B------:R2:W5:Y:S01]  /*dbd0*/  @P1 LDG.E R8, desc[UR42][R6.64] ;  /* 0x0000002a06081981 */ /* 0x000562000c1e1900 */
[----:B---3--:R-:W-:Y:S01]  /*dbe0*/  ISETP.NE.AND P2, PT, R25, 0x1, PT ;  /* 0x000000011900780c */ /* 0x008fe20003f45270 */
[----:B----4-:R-:W-:-:S12]  /*dbf0*/  VIADD R26, R9, 0xffffff80 ;  /* 0xffffff80091a7836 */ /* 0x010fd80000000000 */
[----:B------:R-:W3:Y:S01]  /*dc00*/  @P2 LDC R20, c[0x0][0xbec] ;  /* 0x0002fb00ff142b82 */ /* 0x000ee20000000800 */
[----:B------:R-:W-:-:S07]  /*dc10*/  ISETP.GE.AND P3, PT, R26, 0xc0, PT ;  /* 0x000000c01a00780c */ /* 0x000fce0003f66270 */
[----:B------:R-:W4:Y:S01]  /*dc20*/  @P2 LDC R21, c[0x0][0xbf0] ;  /* 0x0002fc00ff152b82 */ /* 0x000f220000000800 */
[----:B--2---:R-:W-:Y:S05]  /*dc30*/  @P1 BRA `(.L_x_599) ;  /* 0x0000000000101947 */ /* 0x004fea0003800000 */
[----:B------:R-:W-:Y:S05]  /*dc40*/  @!P0 BRA `(.L_x_599) ;  /* 0x00000000000c8947 */ /* 0x000fea0003800000 */
[----:B------:R-:W2:Y:S04]  /*dc50*/  LDG.E R3, desc[UR42][R4.64] ;  /* 0x0000002a04037981 */ /* 0x000ea8000c1e1900 */
[----:B-----5:R-:W2:Y:S02]  /*dc60*/  LDG.E R8, desc[UR42][R4.64+0x4] ;  /* 0x0000042a04087981 */ /* 0x020ea4000c1e1900 */
[----:B--2---:R-:W-:-:S07]  /*dc70*/  IMAD.IADD R8, R8, 0x1, -R3 ;  /* 0x0000000108087824 */ /* 0x004fce00078e0a03 */
.L_x_599:
[----:B------:R-:W2:Y:S04]  /*dc80*/  LDL.LU R4, [R1+0x38] ;  /* 0x0000380001047983 */ /* 0x000ea80000300800 */
[----:B------:R-:W3:Y:S04]  /*dc90*/  LDL.LU R3, [R1+0x44] ;  /* 0x0000440001037983 */ /* 0x000ee80000300800 */
[----:B-----5:R-:W4:Y:S04]  /*dca0*/  LDL R24, [R1+0x28] ;  /* 0x0000280001187983 */ /* 0x020f280000100800 */
[----:B------:R0:W5:Y:S01]  /*dcb0*/  LDL R28, [R1+0x3c] ;  /* 0x00003c00011c7983 */ /* 0x0001620000100800 */
[----:B------:R-:W-:Y:S01]  /*dcc0*/  BSSY B1, `(.L_x_600) ;  /* 0x000002d000017945 */ /* 0x000fe20003800000 */
[----:B------:R-:W-:-:S02]  /*dcd0*/  SHF.R.S32.HI R11, RZ, 0x1f, R0 ;  /* 0x0000001fff0b7819 */ /* 0x000fc40000011400 */
[----:B--2---:R-:W-:Y:S02]  /*dce0*/  SEL R13, R4, RZ, !P0 ;  /* 0x000000ff040d7207 */ /* 0x004fe40004000000 */
[----:B---3--:R-:W-:Y:S02]  /*dcf0*/  SEL R12, R3, RZ, !P0 ;  /* 0x000000ff030c7207 */ /* 0x008fe40004000000 */
[----:B----4-:R-:W-:Y:S01]  /*dd00*/  SHF.R.S32.HI R10, RZ, 0x1f, R24 ;  /* 0x0000001fff0a7819 */ /* 0x010fe20000011418 */
[----:B0-----:R-:W-:Y:S06]  /*dd10*/  @P3 BRA `(.L_x_601) ;  /* 0x00000000009c3947 */ /* 0x001fec0003800000 */
[----:B------:R-:W0:Y:S01]  /*dd20*/  LDC R14, c[0x0][0xbe8] ;  /* 0x0002fa00ff0e7b82 */ /* 0x000e220000000800 */
[----:B-----5:R-:W-:-:S04]  /*dd30*/  IMAD R3, R28, 0xc0, R9 ;  /* 0x000000c01c037824 */ /* 0x020fc800078e0209 */
[----:B------:R-:W-:Y:S02]  /*dd40*/  VIADD R9, R3, 0xffffff80 ;  /* 0xffffff8003097836 */ /* 0x000fe40000000000 */
[----:B0-----:R-:W-:-:S05]  /*dd50*/  IMAD R4, R8, R14, RZ ;  /* 0x0000000e08047224 */ /* 0x001fca00078e02ff */
[----:B------:R-:W-:-:S13]  /*dd60*/  ISETP.GE.AND P0, PT, R9, R4, PT ;  /* 0x000000040900720c */ /* 0x000fda0003f06270 */
[----:B------:R-:W-:Y:S05]  /*dd70*/  @P0 BRA `(.L_x_601) ;  /* 0x0000000000840947 */ /* 0x000fea0003800000 */
[----:B------:R-:W-:Y:S01]  /*dd80*/  ISETP.NE.AND P0, PT, R14, 0x1, PT ;  /* 0x000000010e00780c */ /* 0x000fe20003f05270 */
[----:B------:R-:W-:Y:S01]  /*dd90*/  ULDC.64 UR4, c[0x0][0xb90] ;  /* 0x0002e40000047ab9 */ /* 0x000fe20000000a00 */
[----:B------:R-:W-:Y:S01]  /*dda0*/  IMAD.MOV.U32 R4, RZ, RZ, R0 ;  /* 0x000000ffff047224 */ /* 0x000fe200078e0000 */
[----:B------:R-:W-:Y:S01]  /*ddb0*/  MOV R3, R9 ;  /* 0x0000000900037202 */ /* 0x000fe20000000f00 */
[----:B------:R-:W-:Y:S02]  /*ddc0*/  IMAD R7, R10, UR4, RZ ;  /* 0x000000040a077c24 */ /* 0x000fe4000f8e02ff */
[----:B------:R-:W-:Y:S02]  /*ddd0*/  IMAD.MOV.U32 R5, RZ, RZ, R11 ;  /* 0x000000ffff057224 */ /* 0x000fe400078e000b */
[C---:B------:R-:W-:Y:S02]  /*dde0*/  IMAD R7, R24.reuse, UR5, R7 ;  /* 0x0000000518077c24 */ /* 0x040fe4000f8e0207 */
[----:B------:R-:W-:Y:S01]  /*ddf0*/  IMAD.WIDE.U32 R4, R24, UR4, R4 ;  /* 0x0000000418047c25 */ /* 0x000fe2000f8e0004 */
[----:B------:R-:W-:-:S02]  /*de00*/  ULDC.64 UR4, c[0x0][0xb98] ;  /* 0x0002e60000047ab9 */ /* 0x000fc40000000a00 */
[----:B------:R-:W0:Y:S01]  /*de10*/  @P0 LDC R6, c[0x0][0xbec] ;  /* 0x0002fb00ff060b82 */ /* 0x000e220000000800 */
[----:B------:R-:W-:Y:S02]  /*de20*/  IMAD.IADD R5, R5, 0x1, R7 ;  /* 0x0000000105057824 */ /* 0x000fe400078e0207 */
[----:B------:R-:W-:-:S05]  /*de30*/  IMAD.WIDE.U32 R4, R13, UR4, R4 ;  /* 0x000000040d047c25 */ /* 0x000fca000f8e0004 */
[----:B------:R-:W2:Y:S01]  /*de40*/  @P0 LDC R15, c[0x0][0xbf0] ;  /* 0x0002fc00ff0f0b82 */ /* 0x000ea20000000800 */
[----:B0-----:R-:W-:-:S05]  /*de50*/  @P0 IMAD.HI.U32 R6, R9, R6, RZ ;  /* 0x0000000609060227 */ /* 0x001fca00078e00ff */
[----:B--2---:R-:W-:Y:S01]  /*de60*/  @P0 SHF.R.U32.HI R3, RZ, R15, R6 ;  /* 0x0000000fff030219 */ /* 0x004fe20000011606 */
[----:B------:R-:W-:-:S03]  /*de70*/  IMAD R6, R12, UR4, RZ ;  /* 0x000000040c067c24 */ /* 0x000fc6000f8e02ff */
[----:B------:R-:W-:Y:S01]  /*de80*/  IADD3 R7, -R3, RZ, RZ ;  /* 0x000000ff03077210 */ /* 0x000fe20007ffe1ff */
[----:B------:R-:W-:Y:S01]  /*de90*/  IMAD R6, R13, UR5, R6 ;  /* 0x000000050d067c24 */ /* 0x000fe2000f8e0206 */
[----:B------:R-:W-:Y:S01]  /*dea0*/  IADD3 R4, P0, R3, R4, RZ ;  /* 0x0000000403047210 */ /* 0x000fe20007f1e0ff */
[----:B------:R-:W-:Y:S02]  /*deb0*/  ULDC.64 UR4, c[0x0][0xb88] ;  /* 0x0002e20000047ab9 */ /* 0x000fe40000000a00 */
[----:B------:R-:W-:Y:S01]  /*dec0*/  IMAD R7, R14, R7, R9 ;  /* 0x000000070e077224 */ /* 0x000fe200078e0209 */
[----:B------:R-:W-:-:S04]  /*ded0*/  SHF.R.S32.HI R9, RZ, 0x1f, R3 ;  /* 0x0000001fff097819 */ /* 0x000fc80000011403 */
[----:B------:R-:W-:Y:S02]  /*dee0*/  SHF.R.S32.HI R3, RZ, 0x1f, R7 ;  /* 0x0000001fff037819 */ /* 0x000fe40000011407 */
[----:B------:R-:W-:-:S03]  /*def0*/  IADD3.X R5, R9, R5, R6, P0, !PT ;  /* 0x0000000509057210 */ /* 0x000fc600007fe406 */
[----:B------:R-:W-:Y:S02]  /*df00*/  IMAD R6, R3, UR4, RZ ;  /* 0x0000000403067c24 */ /* 0x000fe4000f8e02ff */
[----:B------:R-:W-:-:S04]  /*df10*/  IMAD.WIDE.U32 R4, R7, UR4, R4 ;  /* 0x0000000407047c25 */ /* 0x000fc8000f8e0004 */
[----:B------:R-:W-:Y:S01]  /*df20*/  IMAD R3, R7, UR5, R6 ;  /* 0x0000000507037c24 */ /* 0x000fe2000f8e0206 */
[----:B------:R-:W-:Y:S02]  /*df30*/  ULDC.64 UR4, c[0x0][0xb50] ;  /* 0x0002d40000047ab9 */ /* 0x000fe40000000a00 */
[----:B------:R-:W-:Y:S01]  /*df40*/  LEA R6, P0, R4, UR4, 0x2 ;  /* 0x0000000404067c11 */ /* 0x000fe2000f8010ff */
[----:B------:R-:W-:-:S05]  /*df50*/  IMAD.IADD R3, R5, 0x1, R3 ;  /* 0x0000000105037824 */ /* 0x000fca00078e0203 */
[----:B------:R-:W-:Y:S01]  /*df60*/  LEA.HI.X R7, R4, UR5, R3, 0x2, P0 ;  /* 0x0000000504077c11 */ /* 0x000fe200080f1403 */
[----:B------:R-:W-:-:S05]  /*df70*/  IMAD.MOV.U32 R3, RZ, RZ, -0x800000 ;  /* 0xff800000ff037424 */ /* 0x000fca00078e00ff */
[----:B------:R0:W-:Y:S02]  /*df80*/  STG.E desc[UR42][R6.64], R3 ;  /* 0x0000000306007986 */ /* 0x0001e4000c10192a */
.L_x_601:
[----:B------:R-:W-:Y:S05]  /*df90*/  BSYNC B1 ;  /* 0x0000000000017941 */ /* 0x000fea0003800000 */
.L_x_600:
[----:B0-----:R-:W2:Y:S04]  /*dfa0*/  LDL R6, [R1+0x40] ;  /* 0x0000400001067983 */ /* 0x001ea80000100800 */
[----:B------:R-:W3:Y:S01]  /*dfb0*/  LDL R14, [R1+0x68] ;  /* 0x00006800010e7983 */ /* 0x000ee20000100800 */
[--C-:B------:R-:W-:Y:S01]  /*dfc0*/  SHF.R.S32.HI R7, RZ, 0x1f, R26.reuse ;  /* 0x0000001fff077819 */ /* 0x100fe2000001141a */
[----:B------:R-:W-:Y:S01]  /*dfd0*/  ULDC.64 UR4, c[0x0][0xaa0] ;  /* 0x0002a80000047ab9 */ /* 0x000fe20000000a00 */
[----:B------:R-:W-:Y:S01]  /*dfe0*/  SHF.R.S32.HI R29, RZ, 0x1f, R26 ;  /* 0x0000001fff1d7819 */ /* 0x000fe2000001141a */
[----:B------:R-:W-:Y:S01]  /*dff0*/  IMAD R3, R11, UR4, RZ ;  /* 0x000000040b037c24 */ /* 0x000fe2000f8e02ff */
[-C--:B------:R-:W-:Y:S01]  /*e000*/  LEA.HI R7, R7, R26.reuse, RZ, 0x3 ;  /* 0x0000001a07077211 */ /* 0x080fe200078f18ff */
[C---:B------:R-:W-:Y:S01]  /*e010*/  IMAD.WIDE.U32 R4, R0.reuse, UR4, RZ ;  /* 0x0000000400047c25 */ /* 0x040fe2000f8e00ff */
[----:B------:R-:W-:Y:S01]  /*e020*/  LEA.HI R29, R29, R26, RZ, 0x3 ;  /* 0x0000001a1d1d7211 */ /* 0x000fe200078f18ff */
[----:B------:R-:W-:Y:S01]  /*e030*/  ULDC.64 UR6, c[0x0][0xa80] ;  /* 0x0002a00000067ab9 */ /* 0x000fe20000000a00 */
[----:B------:R-:W-:Y:S01]  /*e040*/  LOP3.LUT R7, R7, 0xfffffff8, RZ, 0xc0, !PT ;  /* 0xfffffff807077812 */ /* 0x000fe200078ec0ff */
[----:B------:R-:W-:Y:S01]  /*e050*/  IMAD R3, R0, UR5, R3 ;  /* 0x0000000500037c24 */ /* 0x000fe2000f8e0203 */
[----:B------:R-:W-:Y:S01]  /*e060*/  SHF.R.S32.HI R29, RZ, 0x3, R29 ;  /* 0x00000003ff1d7819 */ /* 0x000fe2000001141d */
[----:B------:R-:W-:-:S02]  /*e070*/  ULDC.64 UR4, c[0x0][0xae8] ;  /* 0x0002ba0000047ab9 */ /* 0x000fc40000000a00 */
[----:B------:R-:W-:Y:S02]  /*e080*/  IMAD.IADD R7, R26, 0x1, -R7 ;  /* 0x000000011a077824 */ /* 0x000fe400078e0a07 */
[----:B------:R-:W-:Y:S02]  /*e090*/  IMAD.IADD R5, R5, 0x1, R3 ;  /* 0x0000000105057824 */ /* 0x000fe400078e0203 */
[----:B------:R-:W-:Y:S02]  /*e0a0*/  IMAD R0, R7, 0x30, R29 ;  /* 0x0000003007007824 */ /* 0x000fe400078e021d */
[----:B------:R-:W-:-:S04]  /*e0b0*/  IMAD.WIDE.U32 R4, R24, UR4, R4 ;  /* 0x0000000418047c25 */ /* 0x000fc8000f8e0004 */
[----:B-----5:R-:W-:-:S04]  /*e0c0*/  IMAD R9, R28, 0xc0, R0 ;  /* 0x000000c01c097824 */ /* 0x020fc800078e0200 */
[----:B------:R-:W-:-:S04]  /*e0d0*/  @P2 IMAD.HI.U32 R0, R9, R20, RZ ;  /* 0x0000001409002227 */ /* 0x000fc800078e00ff */
[----:B------:R-:W-:Y:S01]  /*e0e0*/  IMAD.MOV.U32 R3, RZ, RZ, R9 ;  /* 0x000000ffff037224 */ /* 0x000fe200078e0009 */
[----:B------:R-:W-:-:S04]  /*e0f0*/  @P2 SHF.R.U32.HI R3, RZ, R21, R0 ;  /* 0x00000015ff032219 */ /* 0x000fc80000011600 */
[----:B------:R-:W-:Y:S02]  /*e100*/  SHF.R.S32.HI R0, RZ, 0x1f, R3 ;  /* 0x0000001fff007819 */ /* 0x000fe40000011403 */
[----:B--2---:R-:W-:Y:S01]  /*e110*/  MOV R26, R6 ;  /* 0x00000006001a7202 */ /* 0x004fe20000000f00 */
[----:B------:R-:W-:Y:S02]  /*e120*/  IMAD R6, R10, UR4, RZ ;  /* 0x000000040a067c24 */ /* 0x000fe4000f8e02ff */
[----:B---3--:R-:W-:Y:S02]  /*e130*/  IMAD.MOV.U32 R27, RZ, RZ, R14 ;  /* 0x000000ffff1b7224 */ /* 0x008fe400078e000e */
[----:B------:R-:W-:Y:S01]  /*e140*/  IMAD R7, R24, UR5, R6 ;  /* 0x0000000518077c24 */ /* 0x000fe2000f8e0206 */
[----:B------:R-:W-:Y:S02]  /*e150*/  ULDC.64 UR4, c[0x0][0xaf0] ;  /* 0x0002bc0000047ab9 */ /* 0x000fe40000000a00 */
[----:B------:R-:W-:-:S02]  /*e160*/  IMAD R6, R12, UR4, RZ ;  /* 0x000000040c067c24 */ /* 0x000fc4000f8e02ff */
[----:B------:R-:W-:Y:S02]  /*e170*/  IADD3 R5, R5, R7, RZ ;  /* 0x0000000705057210 */ /* 0x000fe40007ffe0ff */
[C---:B------:R-:W-:Y:S02]  /*e180*/  IMAD R7, R13.reuse, UR5, R6 ;  /* 0x000000050d077c24 */ /* 0x040fe4000f8e0206 */
[----:B------:R-:W-:Y:S02]  /*e190*/  IMAD.MOV R6, RZ, RZ, -R3 ;  /* 0x000000ffff067224 */ /* 0x000fe400078e0a03 */
[----:B------:R-:W-:Y:S01]  /*e1a0*/  IMAD.WIDE.U32 R4, R13, UR4, R4 ;  /* 0x000000040d047c25 */ /* 0x000fe2000f8e0004 */
[----:B------:R-:W-:-:S03]  /*e1b0*/  ULDC.64 UR4, c[0x0][0xae0] ;  /* 0x0002b80000047ab9 */ /* 0x000fc60000000a00 */
[----:B------:R-:W-:Y:S02]  /*e1c0*/  IMAD.IADD R5, R5, 0x1, R7 ;  /* 0x0000000105057824 */ /* 0x000fe400078e0207 */
[----:B------:R-:W-:Y:S02]  /*e1d0*/  IMAD R0, R0, UR4, RZ ;  /* 0x0000000400007c24 */ /* 0x000fe4000f8e02ff */
[----:B------:R-:W-:Y:S02]  /*e1e0*/  IMAD R7, R25, R6, R9 ;  /* 0x0000000619077224 */ /* 0x000fe400078e0209 */
[C---:B------:R-:W-:Y:S02]  /*e1f0*/  IMAD R9, R3.reuse, UR5, R0 ;  /* 0x0000000503097c24 */ /* 0x040fe4000f8e0200 */
[----:B------:R-:W-:Y:S01]  /*e200*/  IMAD.WIDE.U32 R4, R3, UR4, R4 ;  /* 0x0000000403047c25 */ /* 0x000fe2000f8e0004 */
[----:B------:R-:W-:Y:S01]  /*e210*/  SHF.R.S32.HI R0, RZ, 0x1f, R7 ;  /* 0x0000001fff007819 */ /* 0x000fe20000011407 */
[----:B------:R-:W-:-:S02]  /*e220*/  ULDC.64 UR4, c[0x0][0xad8] ;  /* 0x0002b60000047ab9 */ /* 0x000fc40000000a00 */
[----:B------:R-:W-:Y:S02]  /*e230*/  IMAD.IADD R5, R5, 0x1, R9 ;  /* 0x0000000105057824 */ /* 0x000fe400078e0209 */
[----:B------:R-:W-:Y:S02]  /*e240*/  IMAD R0, R0, UR4, RZ ;  /* 0x0000000400007c24 */ /* 0x000fe4000f8e02ff */
[C---:B------:R-:W-:Y:S01]  /*e250*/  IMAD.WIDE.U32 R20, R7.reuse, UR4, R4 ;  /* 0x0000000407147c25 */ /* 0x040fe2000f8e0004 */
[----:B------:R-:W-:Y:S02]  /*e260*/  ULDC UR4, c[0x0][0xac8] ;  /* 0x0002b20000047ab9 */ /* 0x000fe40000000800 */
[----:B------:R-:W-:Y:S01]  /*e270*/  ISETP.GE.AND P0, PT, R26, UR4, PT ;  /* 0x000000041a007c0c */ /* 0x000fe2000bf06270 */
[----:B------:R-:W-:Y:S01]  /*e280*/  IMAD R3, R7, UR5, R0 ;  /* 0x0000000507037c24 */ /* 0x000fe2000f8e0200 */
[----:B------:R-:W-:Y:S01]  /*e290*/  LEA R7, P1, R20, UR6, 0x1 ;  /* 0x0000000614077c11 */ /* 0x000fe2000f8208ff */
[----:B------:R-:W-:-:S03]  /*e2a0*/  UMOV UR4, 0xffffffff ;  /* 0xffffffff00047882 */ /* 0x000fc60000000000 */
[----:B------:R-:W-:-:S04]  /*e2b0*/  IADD3 R3, R21, R3, RZ ;  /* 0x0000000315037210 */ /* 0x000fc80007ffe0ff */
[----:B------:R-:W-:Y:S01]  /*e2c0*/  LEA.HI.X R20, R20, UR7, R3, 0x1, P1 ;  /* 0x0000000714147c11 */ /* 0x000fe200088f0c03 */
[----:B------:R-:W-:Y:S06]  /*e2d0*/  BRA.DIV UR4, `(.L_x_602) ;  /* 0x0000007604dc7947 */ /* 0x000fec000b800000 */
[----:B------:R-:W0:Y:S01]  /*e2e0*/  SHFL.IDX PT, R3, R7, RZ, 0x181f ;  /* 0x00181fff07037589 */ /* 0x000e2200000e0000 */
[----:B------:R-:W-:Y:S02]  /*e2f0*/  IMAD R21, R8, R25, RZ ;  /* 0x0000001908157224 */ /* 0x000fe400078e02ff */
[----:B------:R-:W-:Y:S01]  /*e300*/  IMAD R24, R28, 0xc0, R29 ;  /* 0x000000c01c187824 */ /* 0x000fe200078e021d */
[----:B------:R-:W2:Y:S03]  /*e310*/  SHFL.IDX PT, R0, R20, RZ, 0x181f ;  /* 0x00181fff14007589 */ /* 0x000ea600000e0000 */
[C---:B------:R-:W-:Y:S01]  /*e320*/  VIADD R8, R24.reuse, 0x30 ;  /* 0x0000003018087836 */ /* 0x040fe20000000000 */
[----:B------:R-:W3:Y:S01]  /*e330*/  SHFL.IDX PT, R5, R7, 0x1, 0x181f ;  /* 0x00381f0007057f89 */ /* 0x000ee200000e0000 */
[C---:B------:R-:W-:Y:S01]  /*e340*/  ISETP.GE.OR P2, PT, R24.reuse, R21, P0 ;  /* 0x000000151800720c */ /* 0x040fe20000746670 */
[----:B------:R-:W-:-:S02]  /*e350*/  VIADD R10, R24, 0x60 ;  /* 0x00000060180a7836 */ /* 0x000fc40000000000 */
[----:B------:R-:W4:Y:S01]  /*e360*/  SHFL.IDX PT, R14, R7, 0x2, 0x181f ;  /* 0x00581f00070e7f89 */ /* 0x000f2200000e0000 */
[-C--:B------:R-:W-:Y:S02]  /*e370*/  ISETP.GE.OR P3, PT, R8, R21.reuse, P0 ;  /* 0x000000150800720c */ /* 0x080fe40000766670 */
[----:B------:R-:W-:Y:S01]  /*e380*/  ISETP.GE.OR P4, PT, R10, R21, P0 ;  /* 0x000000150a00720c */ /* 0x000fe20000786670 */
[----:B------:R-:W5:Y:S04]  /*e390*/  SHFL.IDX PT, R4, R20, 0x1, 0x181f ;  /* 0x00381f0014047f89 */ /* 0x000f6800000e0000 */
[----:B------:R-:W1:Y:S02]  /*e3a0*/  SHFL.IDX PT, R6, R20, 0x2, 0x181f ;  /* 0x00581f0014067f89 */ /* 0x000e6400000e0000 */
[----:B0-----:R-:W-:-:S04]  /*e3b0*/  @!P2 LEA R10, P5, R26, R3, 0x1 ;  /* 0x000000031a0aa211 */ /* 0x001fc800078a08ff */
[C---:B--2---:R-:W-:Y:S02]  /*e3c0*/  @!P2 LEA.HI.X R3, R26.reuse, R0, R27, 0x1, P5 ;  /* 0x000000001a03a211 */ /* 0x044fe400028f0c1b */
[----:B------:R0:W2:Y:S01]  /*e3d0*/  SHFL.IDX PT, R0, R20, 0x3, 0x181f ;  /* 0x00781f0014007f89 */ /* 0x0000a200000e0000 */
[C---:B---3--:R-:W-:Y:S02]  /*e3e0*/  @!P3 LEA R8, P1, R26.reuse, R5, 0x1 ;  /* 0x000000051a08b211 */ /* 0x048fe400078208ff */
[----:B------:R-:W-:Y:S01]  /*e3f0*/  @!P2 IMAD.MOV.U32 R11, RZ, RZ, R3 ;  /* 0x000000ffff0ba224 */ /* 0x000fe200078e0003 */
[----:B----4-:R-:W-:-:S04]  /*e400*/  @!P4 LEA R25, P5, R26, R14, 0x1 ;  /* 0x0000000e1a19c211 */ /* 0x010fc800078a08ff */
[----:B------:R0:W-:Y:S01]  /*e410*/  @!P2 ST.E.128 desc[UR42][R10.64], RZ ;  /* 0x000000ff0a00a985 */ /* 0x0001e2000c101d2a */
[C-C-:B-----5:R-:W-:Y:S02]  /*e420*/  @!P3 LEA.HI.X R9, R26.reuse, R4, R27.reuse, 0x1, P1 ;  /* 0x000000041a09b211 */ /* 0x160fe400008f0c1b */
[----:B------:R-:W-:Y:S01]  /*e430*/  @!P4 MOV R4, R25 ;  /* 0x000000190004c202 */ /* 0x000fe20000000f00 */
[----:B------:R0:W3:Y:S01]  /*e440*/  SHFL.IDX PT, R14, R7, 0x3, 0x181f ;  /* 0x00781f00070e7f89 */ /* 0x0000e200000e0000 */
[----:B-1----:R-:W-:-:S03]  /*e450*/  @!P4 LEA.HI.X R5, R26, R6, R27, 0x1, P5 ;  /* 0x000000061a05c211 */ /* 0x002fc600028f0c1b */
[----:B------:R0:W-:Y:S04]  /*e460*/  @!P3 ST.E.128 desc[UR42][R8.64], RZ ;  /* 0x000000ff0800b985 */ /* 0x0001e8000c101d2a */
[----:B------:R0:W-:Y:S02]  /*e470*/  @!P4 ST.E.128 desc[UR42][R4.64], RZ ;  /* 0x000000ff0400c985 */ /* 0x0001e4000c101d2a */
.L_x_771:
[----:B------:R-:W-:-:S05]  /*e480*/  VIADD R24, R24, 0x90 ;  /* 0x0000009018187836 */ /* 0x000fca0000000000 */
[----:B------:R-:W-:-:S13]  /*e490*/  ISETP.GE.OR P0, PT, R24, R21, P0 ;  /* 0x000000151800720c */ /* 0x000fda0000706670 */
[----:B---3--:R-:W-:-:S04]  /*e4a0*/  @!P0 LEA R14, P1, R26, R14, 0x1 ;  /* 0x0000000e1a0e8211 */ /* 0x008fc800078208ff */
[----:B--2---:R-:W-:-:S05]  /*e4b0*/  @!P0 LEA.HI.X R15, R26, R0, R27, 0x1, P1 ;  /* 0x000000001a0f8211 */ /* 0x004fca00008f0c1b */
[----:B------:R1:W-:Y:S04]  /*e4c0*/  @!P0 ST.E.128 desc[UR42][R14.64], RZ ;  /* 0x000000ff0e008985 */ /* 0x0003e8000c101d2a */
.L_x_598:
[----:B------:R-:W-:Y:S05]  /*e4d0*/  BSYNC B0 ;  /* 0x0000000000007941 */ /* 0x000fea0003800000 */
.L_x_595:
[----:B------:R-:W-:Y:S02]  /*e4e0*/  ULDC UR4, c[0x0][0xc3c] ;  /* 0x00030f0000047ab9 */ /* 0x000fe40000000800 */
[----:B------:R-:W-:-:S13]  /*e4f0*/  ISETP.GE.AND P0, PT, R35, UR4, PT ;  /* 0x0000000423007c0c */ /* 0x000fda000bf06270 */
[----:B------:R-:W-:Y:S05]  /*e500*/  @!P0 BRA `(.L_x_603) ;  /* 0xffffff2800e48947 */ /* 0x000fea000383ffff */
[----:B------:R-:W-:Y:S05]  /*e510*/  BRA `(.L_x_474) ;  /* 0x00000064009c7947 */ /* 0x000fea0003800000 */
.L_x_472:
[----:B------:R-:W-:-:S08]  /*e520*/  NOP ;  /* 0x0000000000007918 */ /* 0x000fd00000000000 */
[----:B------:R-:W0:-:S00]  /*e530*/  USETMAXREG.DEALLOC.CTAPOOL 0x20 ;  /* 0x00000020000079c8 */ /* 0x000e0000080e0500 */
[----:B0-----:R-:W2:Y:S01]  /*e540*/  LDL.LU R2, [R1] ;  /* 0x0000000001027983 */ /* 0x001ea20000300800 */
[----:B------:R-:W-:-:S06]  /*e550*/  LOP3.LUT R0, R0, 0x3, RZ, 0xc0, !PT ;  /* 0x0000000300007812 */ /* 0x000fcc00078ec0ff */
[----:B------:R-:W0:Y:S02]  /*e560*/  SHFL.IDX PT, R0, R0, RZ, 0x1f ;  /* 0x00001fff00007589 */ /* 0x000e2400000e0000 */
[----:B0-----:R-:W-:Y:S01]  /*e570*/  ISETP.NE.AND P0, PT, R0, RZ, PT ;  /* 0x000000ff0000720c */ /* 0x001fe20003f05270 */
[----:B------:R-:W-:Y:S01]  /*e580*/  IMAD.MOV.U32 R0, RZ, RZ, RZ ;  /* 0x000000ffff007224 */ /* 0x000fe200078e00ff */
[----:B--2---:R-:W-:-:S11]  /*e590*/  LOP3.LUT R2, R2, 0xfffffffb, RZ, 0xc0, !PT ;  /* 0xfffffffb02027812 */ /* 0x004fd600078ec0ff */
[----:B------:R-:W-:-:S05]  /*e5a0*/  @P0 LOP3.LUT R2, R2, 0x4, RZ, 0xfc, !PT ;  /* 0x0000000402020812 */ /* 0x000fca00078efcff */
[----:B------:R0:W-:Y:S01]  /*e5b0*/  STL [R1], R2 ;  /* 0x0000000201007387 */ /* 0x0001e20000100800 */
[----:B------:R-:W-:Y:S05]  /*e5c0*/  @!P0 BRA `(.L_x_604) ;  /* 0x00000000001c8947 */ /* 0x000fea0003800000 */
[----:B------:R-:W1:Y:S08]  /*e5d0*/  S2UR UR5, SR_CgaCtaId ;  /* 0x00000000000579c3 */ /* 0x000e700000008800 */
[----:B------:R-:W-:Y:S06]  /*e5e0*/  BAR.SYNC.DEFER_BLOCKING 0x5, 0x200 ;  /* 0x0148000000007b1d */ /* 0x000fec0000010000 */
[----:B------:R-:W-:-:S02]  /*e5f0*/  UMOV UR4, 0x400 ;  /* 0x0000040000047882 */ /* 0x000fc40000000000 */
[----:B-1----:R-:W-:-:S09]  /*e600*/  ULEA UR4, UR5, UR4, 0x18 ;  /* 0x0000000405047291 */ /* 0x002fd2000f8ec03f */
[----:B------:R-:W1:Y:S01]  /*e610*/  LDS.128 R16, [UR4+0x168d0] ;  /* 0x0168d004ff107984 */ /* 0x000e620008000c00 */
[----:B------:R-:W-:Y:S06]  /*e620*/  BAR.ARV 0x4, 0x200 ;  /* 0x0108000000007b1d */ /* 0x000fec0000002000 */
[----:B------:R-:W-:Y:S05]  /*e630*/  BRA `(.L_x_605) ;  /* 0x0000000800007947 */ /* 0x000fea0003800000 */
.L_x_604:
[----:B0-----:R-:W0:Y:S01]  /*e640*/  S2R R2, SR_TID.X ;  /* 0x0000000000027919 */ /* 0x001e220000002100 */
[----:B------:R-:W-:Y:S01]  /*e650*/  ULDC UR4, c[0x0][0xc3c] ;  /* 0x00030f0000047ab9 */ /* 0x000fe20000000800 */
        /* <DEDUP_REMOVED lines=10> */
[C---:B------:R-:W-:Y:S02]  /*e700*/  ISETP.GE.U32.AND P2, PT, R5.reuse, 0x2, PT ;  /* 0x000000020500780c */ /* 0x040fe40003f46070 */
[C---:B------:R-:W-:Y:S02]  /*e710*/  ISETP.GE.U32.AND P3, PT, R5.reuse, 0x4, PT ;  /* 0x000000040500780c */ /* 0x040fe40003f66070 */
[C---:B------:R-:W-:Y:S02]  /*e720*/  ISETP.GE.U32.AND P4, PT, R5.reuse, 0x8, PT ;  /* 0x000000080500780c */ /* 0x040fe40003f86070 */
[----:B------:R-:W-:Y:S02]  /*e730*/  ISETP.GE.U32.AND P5, PT, R5, 0x10, PT ;  /* 0x000000100500780c */ /* 0x000fe40003fa6070 */
[----:B------:R-:W-:Y:S01]  /*e740*/  MOV R16, RZ ;  /* 0x000000ff00107202 */ /* 0x000fe20000000f00 */
[----:B--2---:R-:W0:Y:S02]  /*e750*/  SHFL.UP PT, R4, R0, 0x1, RZ ;  /* 0x0420000000047989 */ /* 0x004e2400000e00ff */
        /* <DEDUP_REMOVED lines=19> */
[----:B------:R-:W0:Y:S01]  /*e890*/  LDC R6, c[0x0][0xc3c] ;  /* 0x00030f00ff067b82 */ /* 0x000e220000000800 */
[----:B------:R-:W-:Y:S01]  /*e8a0*/  IMAD.MOV.U32 R4, RZ, RZ, R3 ;  /* 0x000000ffff047224 */ /* 0x000fe200078e0003 */
[----:B------:R-:W-:Y:S01]  /*e8b0*/  UMOV UR4, URZ ;  /* 0x0000003f00047c82 */ /* 0x000fe20008000000 */
[----:B------:R-:W-:Y:S01]  /*e8c0*/  ULDC UR7, c[0x0][0xc3c] ;  /* 0x00030f0000077ab9 */ /* 0x000fe20000000800 */
[----:B------:R-:W-:-:S05]  /*e8d0*/  ULDC UR5, c[0x0][0xc38] ;  /* 0x00030e0000057ab9 */ /* 0x000fca0000000800 */
.L_x_610:
[----:B------:R-:W-:Y:S01]  /*e8e0*/  UIADD3 UR4, UR4, 0x1f, URZ ;  /* 0x0000001f04047890 */ /* 0x000fe2000fffe03f */
[----:B------:R-:W-:-:S05]  /*e8f0*/  IMAD.U32 R19, RZ, RZ, UR7 ;  /* 0x00000007ff137e24 */ /* 0x000fca000f8e00ff */
[----:B0-----:R-:W-:-:S13]  /*e900*/  ISETP.LE.AND P6, PT, R6, UR4, PT ;  /* 0x0000000406007c0c */ /* 0x001fda000bfc3270 */
[----:B------:R-:W-:Y:S05]  /*e910*/  @P6 BRA `(.L_x_607) ;  /* 0x0000000400246947 */ /* 0x000fea0003800000 */
[----:B------:R-:W-:Y:S01]  /*e920*/  IADD3 R7, R5, UR4, RZ ;  /* 0x0000000405077c10 */ /* 0x000fe2000fffe0ff */
[----:B------:R-:W-:Y:S01]  /*e930*/  BSSY B0, `(.L_x_608) ;  /* 0x0000007000007945 */ /* 0x000fe20003800000 */
[----:B------:R-:W-:Y:S02]  /*e940*/  IMAD.MOV.U32 R0, RZ, RZ, RZ ;  /* 0x000000ffff007224 */ /* 0x000fe400078e00ff */
[----:B------:R-:W-:-:S13]  /*e950*/  ISETP.GE.OR P6, PT, R7, R6, !P0 ;  /* 0x000000060700720c */ /* 0x000fda00047c6670 */
[----:B------:R-:W-:Y:S05]  /*e960*/  @P6 BRA `(.L_x_609) ;  /* 0x00000000000c6947 */ /* 0x000fea0003800000 */
[----:B------:R-:W0:Y:S02]  /*e970*/  LDC.64 R2, c[0x0][0xc80] ;  /* 0x00032000ff027b82 */ /* 0x000e240000000a00 */
[----:B0-----:R-:W-:-:S05]  /*e980*/  IMAD.WIDE R2, R7, 0x4, R2 ;  /* 0x0000000407027825 */ /* 0x001fca00078e0202 */
[----:B------:R0:W5:Y:S02]  /*e990*/  LDG.E R0, desc[UR42][R2.64] ;  /* 0x0000002a02007981 */ /* 0x000164000c1e1900 */
.L_x_609:
[----:B------:R-:W-:Y:S05]  /*e9a0*/  BSYNC B0 ;  /* 0x0000000000007941 */ /* 0x000fea0003800000 */
.L_x_608:
[----:B0----5:R-:W0:Y:S02]  /*e9b0*/  SHFL.UP PT, R2, R0, 0x1, RZ ;  /* 0x0420000000027989 */ /* 0x021e2400000e00ff */
        /* <DEDUP_REMOVED lines=19> */
[----:B------:R-:W-:-:S07]  /*eaf0*/  MOV R7, R9 ;  /* 0x0000000900077202 */ /* 0x000fce0000000f00 */
.L_x_606:
        /* <DEDUP_REMOVED lines=10> */
[----:B0-----:R-:W-:-:S06]  /*eba0*/  VIADD R2, R8, 0xffffffe ;  /* 0x0ffffffe08027836 */ /* 0x001fcc0000000000 */
[----:B------:R0:W1:Y:S01]  /*ebb0*/  F2I.FTZ.U32.TRUNC.NTZ R3, R2 ;  /* 0x0000000200037305 */ /* 0x000062000021f000 */
[----:B------:R-:W-:Y:S05]  /*ebc0*/  @!P0 BRA `(.L_x_611) ;  /* 0x0000000000088947 */ /* 0x000fea0003800000 */
[----:B------:R-:W-:-:S06]  /*ebd0*/  VIADD R16, R19, 0xffffffff ;  /* 0xffffffff13107836 */ /* 0x000fcc0000000000 */
[----:B------:R2:W3:Y:S02]  /*ebe0*/  SHFL.IDX PT, R16, R7, R16, 0x1f ;  /* 0x00001f1007107589 */ /* 0x0004e400000e0000 */
.L_x_611:
[----:B---3--:R-:W-:Y:S01]  /*ebf0*/  IMAD R16, R16, UR5, R9 ;  /* 0x0000000510107c24 */ /* 0x008fe2000f8e0209 */
[----:B0-----:R-:W-:Y:S01]  /*ec00*/  IABS R2, R0 ;  /* 0x0000000000027213 */ /* 0x001fe20000000000 */
[----:B------:R-:W-:Y:S01]  /*ec10*/  VIADD R19, R19, UR4 ;  /* 0x0000000413137c36 */ /* 0x000fe20008000000 */
[----:B-12---:R-:W-:Y:S02]  /*ec20*/  IADD3 R7, RZ, -R3, RZ ;  /* 0x80000003ff077210 */ /* 0x006fe40007ffe0ff */
[----:B------:R-:W-:Y:S01]  /*ec30*/  IADD3 R9, -R16, UR6, RZ ;  /* 0x0000000610097c10 */ /* 0x000fe2000fffe1ff */
[----:B------:R-:W-:Y:S02]  /*ec40*/  IMAD.MOV R8, RZ, RZ, -R2 ;  /* 0x000000ffff087224 */ /* 0x000fe400078e0a02 */
[----:B------:R-:W-:Y:S01]  /*ec50*/  IMAD R7, R7, R4, RZ ;  /* 0x0000000407077224 */ /* 0x000fe200078e02ff */
[----:B------:R-:W-:Y:S01]  /*ec60*/  IABS R6, R9 ;  /* 0x0000000900067213 */ /* 0x000fe20000000000 */
[----:B------:R-:W-:-:S04]  /*ec70*/  IMAD.MOV.U32 R2, RZ, RZ, RZ ;  /* 0x000000ffff027224 */ /* 0x000fc800078e00ff */
[----:B------:R-:W-:-:S04]  /*ec80*/  IMAD.HI.U32 R2, R3, R7, R2 ;  /* 0x0000000703027227 */ /* 0x000fc800078e0002 */
[----:B------:R-:W-:Y:S01]  /*ec90*/  IMAD.MOV.U32 R3, RZ, RZ, R6 ;  /* 0x000000ffff037224 */ /* 0x000fe200078e0006 */
[----:B------:R-:W-:-:S03]  /*eca0*/  MOV R6, R8 ;  /* 0x0000000800067202 */ /* 0x000fc60000000f00 */
[----:B------:R-:W-:-:S04]  /*ecb0*/  IMAD.HI.U32 R2, R2, R3, RZ ;  /* 0x0000000302027227 */ /* 0x000fc800078e00ff */
[----:B------:R-:W-:-:S05]  /*ecc0*/  IMAD R3, R2, R6, R3 ;  /* 0x0000000602037224 */ /* 0x000fca00078e0203 */
[----:B------:R-:W-:-:S13]  /*ecd0*/  ISETP.GT.U32.AND P1, PT, R4, R3, PT ;  /* 0x000000030400720c */ /* 0x000fda0003f24070 */
[----:B------:R-:W-:Y:S02]  /*ece0*/  @!P1 IMAD.IADD R3, R3, 0x1, -R4 ;  /* 0x0000000103039824 */ /* 0x000fe400078e0a04 */
[----:B------:R-:W-:Y:S01]  /*ecf0*/  @!P1 VIADD R2, R2, 0x1 ;  /* 0x0000000102029836 */ /* 0x000fe20000000000 */
[----:B------:R-:W-:Y:S02]  /*ed00*/  ISETP.NE.AND P1, PT, R0, RZ, PT ;  /* 0x000000ff0000720c */ /* 0x000fe40003f25270 */
[----:B------:R-:W-:Y:S02]  /*ed10*/  ISETP.GE.U32.AND P0, PT, R3, R4, PT ;  /* 0x000000040300720c */ /* 0x000fe40003f06070 */
[----:B------:R-:W-:-:S04]  /*ed20*/  LOP3.LUT R3, R9, R0, RZ, 0x3c, !PT ;  /* 0x0000000009037212 */ /* 0x000fc800078e3cff */
[----:B------:R-:W-:-:S07]  /*ed30*/  ISETP.GE.AND P2, PT, R3, RZ, PT ;  /* 0x000000ff0300720c */ /* 0x000fce0003f46270 */
[----:B------:R-:W-:-:S06]  /*ed40*/  @P0 VIADD R2, R2, 0x1 ;  /* 0x0000000102020836 */ /* 0x000fcc0000000000 */
[----:B------:R-:W-:Y:S02]  /*ed50*/  @!P2 IADD3 R2, -R2, RZ, RZ ;  /* 0x000000ff0202a210 */ /* 0x000fe40007ffe1ff */
[----:B------:R-:W-:-:S05]  /*ed60*/  @!P1 LOP3.LUT R2, RZ, R0, RZ, 0x33, !PT ;  /* 0x00000000ff029212 */ /* 0x000fca00078e33ff */
[--C-:B------:R-:W-:Y:S02]  /*ed70*/  IMAD.MOV R17, RZ, RZ, -R2.reuse ;  /* 0x000000ffff117224 */ /* 0x100fe400078e0a02 */
[----:B------:R-:W-:Y:S02]  /*ed80*/  IMAD.MOV.U32 R18, RZ, RZ, R2 ;  /* 0x000000ffff127224 */ /* 0x000fe400078e0002 */
[----:B------:R-:W-:Y:S01]  /*ed90*/  IMAD R17, R0, R17, R9 ;  /* 0x0000001100117224 */ /* 0x000fe200078e0209 */
[----:B------:R-:W-:Y:S06]  /*eda0*/  BRA `(.L_x_612) ;  /* 0x00000000000c7947 */ /* 0x000fec0003800000 */
.L_x_607:
[----:B------:R-:W-:Y:S01]  /*edb0*/  MOV R17, RZ ;  /* 0x000000ff00117202 */ /* 0x000fe20000000f00 */
[----:B------:R-:W-:Y:S02]  /*edc0*/  IMAD.U32 R16, RZ, RZ, UR6 ;  /* 0x00000006ff107e24 */ /* 0x000fe4000f8e00ff */
[----:B------:R-:W-:-:S07]  /*edd0*/  IMAD.MOV.U32 R18, RZ, RZ, RZ ;  /* 0x000000ffff127224 */ /* 0x000fce00078e00ff */
.L_x_612:
[----:B------:R-:W-:-:S13]  /*ede0*/  ISETP.NE.AND P0, PT, R5, RZ, PT ;  /* 0x000000ff0500720c */ /* 0x000fda0003f05270 */
[----:B------:R-:W0:Y:S01]  /*edf0*/  @!P0 S2R R3, SR_CgaCtaId ;  /* 0x0000000000038919 */ /* 0x000e220000008800 */
[----:B------:R-:W-:-:S04]  /*ee00*/  @!P0 MOV R0, 0x400 ;  /* 0x0000040000008802 */ /* 0x000fc80000000f00 */
[----:B0-----:R-:W-:-:S05]  /*ee10*/  @!P0 LEA R0, R3, R0, 0x18 ;  /* 0x0000000003008211 */ /* 0x001fca00078ec0ff */
[----:B------:R2:W-:Y:S01]  /*ee20*/  @!P0 STS.128 [R0+0x168d0], R16 ;  /* 0x0168d01000008388 */ /* 0x0005e20000000c00 */
[----:B------:R-:W-:Y:S06]  /*ee30*/  BAR.ARV 0x5, 0x200 ;  /* 0x0148000000007b1d */ /* 0x000fec0000002000 */
.L_x_605:
[----:B------:R3:W-:Y:S01]  /*ee40*/  STL [R1+0x40], RZ ;  /* 0x000040ff01007387 */ /* 0x0007e20000100800 */
[----:B------:R-:W-:Y:S01]  /*ee50*/  ULDC UR4, c[0x0][0xc3c] ;  /* 0x00030f0000047ab9 */ /* 0x000fe20000000800 */
[----:B------:R-:W-:Y:S01]  /*ee60*/  IMAD.MOV.U32 R28, RZ, RZ, 0x1 ;  /* 0x00000001ff1c7424 */ /* 0x000fe200078e00ff */
[----:B-1----:R-:W-:Y:S02]  /*ee70*/  ISETP.GE.AND P0, PT, R19, UR4, PT ;  /* 0x0000000413007c0c */ /* 0x002fe4000bf06270 */
[----:B------:R-:W-:-:S11]  /*ee80*/  MOV R25, RZ ;  /* 0x000000ff00197202 */ /* 0x000fd60000000f00 */
[----:B---3--:R-:W-:Y:S05]  /*ee90*/  @P0 BRA `(.L_x_613) ;  /* 0x0000005800600947 */ /* 0x008fea0003800000 */
[----:B------:R-:W2:Y:S01]  /*eea0*/  S2R R6, SR_TID.X ;  /* 0x0000000000067919 */ /* 0x000ea20000002100 */
[----:B------:R-:W1:Y:S01]  /*eeb0*/  S2UR UR5, SR_CgaCtaId ;  /* 0x00000000000579c3 */ /* 0x000e620000008800 */
[----:B------:R-:W-:Y:S01]  /*eec0*/  UMOV UR4, 0x400 ;  /* 0x0000040000047882 */ /* 0x000fe20000000000 */
[----:B------:R-:W-:Y:S01]  /*eed0*/  BSSY B8, `(.L_x_613) ;  /* 0x0000594000087945 */ /* 0x000fe20003800000 */
[----:B------:R3:W-:Y:S01]  /*eee0*/  STL [R1+0x40], RZ ;  /* 0x000040ff01007387 */ /* 0x0007e20000100800 */
[----:B------:R-:W-:Y:S01]  /*eef0*/  MOV R28, 0x1 ;  /* 0x00000001001c7802 */ /* 0x000fe20000000f00 */
[----:B------:R-:W-:Y:S01]  /*ef00*/  IMAD.MOV.U32 R25, RZ, RZ, RZ ;  /* 0x000000ffff197224 */ /* 0x000fe200078e00ff */
[----:B------:R-:W-:Y:S01]  /*ef10*/  ULDC.64 UR40, c[0x0][0x198] ;  /* 0x0000660000287ab9 */ /* 0x000fe20000000a00 */
[----:B------:R-:W-:Y:S01]  /*ef20*/  IMAD.MOV.U32 R29, RZ, RZ, 0x1 ;  /* 0x00000001ff1d7424 */ /* 0x000fe200078e00ff */
[----:B------:R-:W-:Y:S01]  /*ef30*/  ULOP3.LUT UR38, UR36, 0x2, URZ, 0xfc, !UPT ;  /* 0x0000000224267892 */ /* 0x000fe2000f8efc3f */
[----:B------:R-:W-:Y:S01]  /*ef40*/  IMAD.MOV.U32 R27, RZ, RZ, RZ ;  /* 0x000000ffff1b7224 */ /* 0x000fe200078e00ff */
[----:B------:R-:W-:Y:S01]  /*ef50*/  ULDC UR37, c[0x0][0xc] ;  /* 0x0000030000257ab9 */ /* 0x000fe20000000800 */
[----:B-1----:R-:W-:-:S06]  /*ef60*/  ULEA UR4, UR5, UR4, 0x18 ;  /* 0x0000000405047291 */ /* 0x002fcc000f8ec03f */
[----:B------:R-:W-:Y:S01]  /*ef70*/  MOV R22, UR4 ;  /* 0x0000000400167c02 */ /* 0x000fe20008000f00 */
[C---:B--2---:R-:W-:Y:S01]  /*ef80*/  IMAD.SHL.U32 R0, R6.reuse, 0x8, RZ ;  /* 0x0000000806007824 */ /* 0x044fe200078e00ff */
[----:B------:R-:W-:-:S04]  /*ef90*/  LOP3.LUT R5, R6, 0x7f, RZ, 0xc0, !PT ;  /* 0x0000007f06057812 */ /* 0x000fc800078ec0ff */
[----:B0-----:R-:W-:Y:S01]  /*efa0*/  LOP3.LUT R2, R0, 0x1f8, RZ, 0xc0, !PT ;  /* 0x000001f800027812 */ /* 0x001fe200078ec0ff */
[----:B------:R-:W-:-:S03]  /*efb0*/  IMAD.SHL.U32 R3, R5, 0x8, RZ ;  /* 0x0000000805037824 */ /* 0x000fc600078e00ff */
[----:B------:R-:W-:-:S04]  /*efc0*/  LOP3.LUT R2, R2, 0x38, R6, 0x78, !PT ;  /* 0x0000003802027812 */ /* 0x000fc800078e7806 */
[----:B------:R-:W-:Y:S01]  /*efd0*/  LOP3.LUT R4, R2, 0x200, R3, 0xf8, !PT ;  /* 0x0000020002047812 */ /* 0x000fe200078ef803 */
[----:B------:R-:W-:Y:S01]  /*efe0*/  IMAD.SHL.U32 R2, R6, 0x10, RZ ;  /* 0x0000001006027824 */ /* 0x000fe200078e00ff */
[----:B------:R-:W-:-:S03]  /*eff0*/  SHF.R.U32.HI R3, RZ, 0x3, R5 ;  /* 0x00000003ff037819 */ /* 0x000fc60000011605 */
[----:B------:R-:W-:Y:S01]  /*f000*/  IMAD R0, R4, 0x2, R22 ;  /* 0x0000000204007824 */ /* 0x000fe200078e0216 */
[----:B------:R-:W-:-:S04]  /*f010*/  LOP3.LUT R2, R2, 0x70, RZ, 0xc0, !PT ;  /* 0x0000007002027812 */ /* 0x000fc800078ec0ff */
[----:B------:R3:W-:Y:S01]  /*f020*/  STL [R1+0x24], R0 ;  /* 0x0000240001007387 */ /* 0x0007e20000100800 */
[----:B------:R-:W-:-:S07]  /*f030*/  LOP3.LUT R2, R3, R2, RZ, 0xfc, !PT ;  /* 0x0000000203027212 */ /* 0x000fce00078efcff */
.L_x_706:
[----:B0-----:R-:W0:Y:S02]  /*f040*/  LDC.64 R2, c[0x0][0xc88] ;  /* 0x00032200ff027b82 */ /* 0x001e240000000a00 */
[----:B0-----:R-:W-:-:S05]  /*f050*/  IMAD.WIDE R2, R19, 0x4, R2 ;  /* 0x0000000413027825 */ /* 0x001fca00078e0202 */
[----:B------:R-:W3:Y:S01]  /*f060*/  LDG.E R10, desc[UR42][R2.64] ;  /* 0x0000002a020a7981 */ /* 0x000ee2000c1e1900 */
[----:B------:R-:W-:Y:S05]  /*f070*/  YIELD ;  /* 0x0000000000007946 */ /* 0x000fea0003800000 */
[----:B------:R-:W-:Y:S01]  /*f080*/  ULDC.64 UR4, c[0x0][0xa28] ;  /* 0x00028a0000047ab9 */ /* 0x000fe20000000a00 */
[----:B------:R-:W-:Y:S01]  /*f090*/  IMAD.MOV.U32 R9, RZ, RZ, RZ ;  /* 0x000000ffff097224 */ /* 0x000fe200078e00ff */
[----:B------:R-:W-:Y:S01]  /*f0a0*/  ISETP.NE.U32.AND P0, PT, RZ, UR4, PT ;  /* 0x00000004ff007c0c */ /* 0x000fe2000bf05070 */
[----:B------:R-:W-:Y:S01]  /*f0b0*/  ULDC.64 UR8, c[0x0][0xa18] ;  /* 0x0002860000087ab9 */ /* 0x000fe20000000a00 */
[----:B------:R-:W-:Y:S01]  /*f0c0*/  MOV R6, RZ ;  /* 0x000000ff00067202 */ /* 0x000fe20000000f00 */
[----:B------:R-:W-:Y:S01]  /*f0d0*/  ULDC.64 UR6, c[0x0][0xa10] ;  /* 0x0002840000067ab9 */ /* 0x000fe20000000a00 */
[----:B------:R-:W-:-:S02]  /*f0e0*/  ISETP.NE.AND.EX P0, PT, RZ, UR5, PT, P0 ;  /* 0x00000005ff007c0c */ /* 0x000fc4000bf05300 */
[----:B---3--:R-:W-:Y:S01]  /*f0f0*/  SHF.R.S32.HI R0, RZ, 0x1f, R10 ;  /* 0x0000001fff007819 */ /* 0x008fe2000001140a */
[----:B------:R-:W-:-:S10]  /*f100*/  IMAD.SHL.U32 R23, R10, 0x4, RZ ;  /* 0x000000040a177824 */ /* 0x000fd400078e00ff */
[C---:B------:R-:W-:Y:S01]  /*f110*/  @P0 LEA R2, P1, R10.reuse, UR4, 0x2 ;  /* 0x000000040a020c11 */ /* 0x040fe2000f8210ff */
[----:B------:R-:W-:Y:S03]  /*f120*/  STL [R1+0x8], R10 ;  /* 0x0000080a01007387 */ /* 0x000fe60000100800 */
[C-C-:B------:R-:W-:Y:S01]  /*f130*/  @P0 LEA.HI.X R3, R10.reuse, UR5, R0.reuse, 0x2, P1 ;  /* 0x000000050a030c11 */ /* 0x140fe200088f1400 */
[----:B------:R-:W-:Y:S01]  /*f140*/  ULDC.64 UR4, c[0x0][0xa00] ;  /* 0x0002800000047ab9 */ /* 0x000fe20000000a00 */
[----:B------:R-:W-:Y:S01]  /*f150*/  SHF.L.U64.HI R24, R10, 0x2, R0 ;  /* 0x000000020a187819 */ /* 0x000fe20000010200 */
[----:B------:R0:W-:Y:S04]  /*f160*/  STL [R1+0x30], R0 ;  /* 0x0000300001007387 */ /* 0x0001e80000100800 */
[----:B--2---:R1:W2:Y:S01]  /*f170*/  @P0 LDG.E R9, desc[UR42][R2.64] ;  /* 0x0000002a02090981 */ /* 0x0042a2000c1e1900 */
[----:B------:R-:W-:-:S02]  /*f180*/  ISETP.NE.U32.AND P0, PT, RZ, UR4, PT ;  /* 0x00000004ff007c0c */ /* 0x000fc4000bf05070 */
[----:B------:R-:W-:Y:S02]  /*f190*/  ISETP.NE.U32.AND P2, PT, RZ, UR8, PT ;  /* 0x00000008ff007c0c */ /* 0x000fe4000bf45070 */
[----:B------:R-:W-:Y:S01]  /*f1a0*/  ISETP.NE.AND.EX P0, PT, RZ, UR5, PT, P0 ;  /* 0x00000005ff007c0c */ /* 0x000fe2000bf05300 */
[----:B0-----:R-:W-:Y:S01]  /*f1b0*/  IMAD.MOV.U32 R0, RZ, RZ, RZ ;  /* 0x000000ffff007224 */ /* 0x001fe200078e00ff */
[----:B------:R-:W-:Y:S02]  /*f1c0*/  ISETP.NE.AND.EX P2, PT, RZ, UR9, PT, P2 ;  /* 0x00000009ff007c0c */ /* 0x000fe4000bf45320 */
[----:B------:R-:W-:Y:S02]  /*f1d0*/  ISETP.NE.U32.AND P1, PT, RZ, UR6, PT ;  /* 0x00000006ff007c0c */ /* 0x000fe4000bf25070 */
[----:B-1----:R-:W-:Y:S02]  /*f1e0*/  IADD3 R2, P3, R23, UR4, RZ ;  /* 0x0000000417027c10 */ /* 0x002fe4000ff7e0ff */
[----:B------:R-:W-:-:S02]  /*f1f0*/  ISETP.NE.AND.EX P1, PT, RZ, UR7, PT, P1 ;  /* 0x00000007ff007c0c */ /* 0x000fc4000bf25310 */
[----:B------:R-:W-:Y:S02]  /*f200*/  IADD3.X R3, R24, UR5, RZ, P3, !PT ;  /* 0x0000000518037c10 */ /* 0x000fe40009ffe4ff */
[----:B------:R-:W-:-:S03]  /*f210*/  IADD3 R4, P4, R23, UR6, RZ ;  /* 0x0000000617047c10 */ /* 0x000fc6000ff9e0ff */
[----:B------:R-:W3:Y:S01]  /*f220*/  @P0 LDG.E R6, desc[UR42][R2.64] ;  /* 0x0000002a02060981 */ /* 0x000ee2000c1e1900 */
[----:B------:R-:W-:Y:S01]  /*f230*/  ULDC UR4, c[0x0][0x288] ;  /* 0x0000a20000047ab9 */ /* 0x000fe20000000800 */
[----:B------:R-:W-:Y:S01]  /*f240*/  IADD3.X R5, R24, UR7, RZ, P4, !PT ;  /* 0x0000000718057c10 */ /* 0x000fe2000a7fe4ff */
[----:B------:R-:W-:Y:S01]  /*f250*/  IMAD.U32 R8, RZ, RZ, UR4 ;  /* 0x00000004ff087e24 */ /* 0x000fe2000f8e00ff */
[----:B------:R-:W-:-:S03]  /*f260*/  ULDC.64 UR4, c[0x0][0x418] ;  /* 0x0001060000047ab9 */ /* 0x000fc60000000a00 */
[----:B------:R-:W5:Y:S04]  /*f270*/  @P1 LDG.E R0, desc[UR42][R4.64] ;  /* 0x0000002a04001981 */ /* 0x000f68000c1e1900 */
[----:B---3--:R0:W-:Y:S02]  /*f280*/  STL [R1+0x28], R6 ;  /* 0x0000280601007387 */ /* 0x0081e40000100800 */
[----:B0-----:R-:W-:-:S04]  /*f290*/  @P2 IADD3 R6, P3, R23, UR8, RZ ;  /* 0x0000000817062c10 */ /* 0x001fc8000ff7e0ff */
[----:B------:R-:W-:-:S05]  /*f2a0*/  @P2 IADD3.X R7, R24, UR9, RZ, P3, !PT ;  /* 0x0000000918072c10 */ /* 0x000fca0009ffe4ff */
[----:B------:R0:W3:Y:S01]  /*f2b0*/  @P2 LDG.E R8, desc[UR42][R6.64] ;  /* 0x0000002a06082981 */ /* 0x0000e2000c1e1900 */
[----:B------:R-:W-:-:S03]  /*f2c0*/  UISETP.NE.U32.AND UP0, UPT, UR4, URZ, UPT ;  /* 0x0000003f0400728c */ /* 0x000fc6000bf05070 */
[----:B--2---:R1:W-:Y:S01]  /*f2d0*/  STL [R1+0x1c], R9 ;  /* 0x00001c0901007387 */ /* 0x0043e20000100800 */
[----:B------:R-:W-:Y:S01]  /*f2e0*/  UISETP.NE.AND.EX UP0, UPT, UR5, URZ, UPT, UP0 ;  /* 0x0000003f0500728c */ /* 0x000fe2000bf05300 */
[----:B------:R-:W-:Y:S02]  /*f2f0*/  ULDC UR4, c[0x0][0x424] ;  /* 0x0001090000047ab9 */ /* 0x000fe40000000800 */
[----:B------:R-:W-:Y:S01]  /*f300*/  ULDC UR5, c[0x0][0x2f0] ;  /* 0x0000bc0000057ab9 */ /* 0x000fe20000000800 */
[----:B------:R-:W-:-:S04]  /*f310*/  USEL UR4, UR4, 0x1, UP0 ;  /* 0x0000000104047887 */ /* 0x000fc80008000000 */
[----:B------:R-:W-:-:S03]  /*f320*/  UIMAD UR4, UR4, UR5, URZ ;  /* 0x00000005040472a4 */ /* 0x000fc6000f8e023f */
[----:B------:R-:W-:Y:S02]  /*f330*/  ULDC UR5, c[0x0][0x348] ;  /* 0x0000d20000057ab9 */ /* 0x000fe40000000800 */
[----:B0-----:R-:W-:Y:S01]  /*f340*/  IMAD.U32 R6, RZ, RZ, UR5 ;  /* 0x00000005ff067e24 */ /* 0x001fe2000f8e00ff */
[----:B------:R-:W-:Y:S01]  /*f350*/  MOV R7, UR4 ;  /* 0x0000000400077c02 */ /* 0x000fe20008000f00 */
[----:B---3--:R1:W-:Y:S01]  /*f360*/  STL [R1+0x34], R8 ;  /* 0x0000340801007387 */ /* 0x0083e20000100800 */
[----:B------:R-:W-:Y:S05]  /*f370*/  @P2 BRA `(.L_x_614) ;  /* 0x0000000000142947 */ /* 0x000fea0003800000 */
[----:B------:R-:W-:Y:S05]  /*f380*/  @!P0 BRA `(.L_x_614) ;  /* 0x0000000000108947 */ /* 0x000fea0003800000 */
[----:B-1----:R-:W2:Y:S04]  /*f390*/  LDG.E R8, desc[UR42][R2.64] ;  /* 0x0000002a02087981 */ /* 0x002ea8000c1e1900 */
[----:B------:R-:W2:Y:S02]  /*f3a0*/  LDG.E R2, desc[UR42][R2.64+0x4] ;  /* 0x0000042a02027981 */ /* 0x000ea4000c1e1900 */
[----:B--2---:R-:W-:-:S05]  /*f3b0*/  IMAD.IADD R2, R2, 0x1, -R8 ;  /* 0x0000000102027824 */ /* 0x004fca00078e0a08 */
[----:B------:R0:W-:Y:S02]  /*f3c0*/  STL [R1+0x34], R2 ;  /* 0x0000340201007387 */ /* 0x0001e40000100800 */
.L_x_614:
[----:B-1----:R-:W-:Y:S01]  /*f3d0*/  IMAD.MOV.U32 R8, RZ, RZ, R10 ;  /* 0x000000ffff087224 */ /* 0x002fe200078e000a */
[----:B------:R-:W-:Y:S02]  /*f3e0*/  ULDC.64 UR4, c[0x0][0xa20] ;  /* 0x0002880000047ab9 */ /* 0x000fe40000000a00 */
[----:B------:R-:W-:Y:S02]  /*f3f0*/  ISETP.NE.U32.AND P0, PT, RZ, UR4, PT ;  /* 0x00000004ff007c0c */ /* 0x000fe4000bf05070 */
[----:B------:R1:W-:Y:S02]  /*f400*/  STL [R1+0xc], R8 ;  /* 0x00000c0801007387 */ /* 0x0003e40000100800 */
[----:B------:R-:W-:-:S13]  /*f410*/  ISETP.NE.AND.EX P0, PT, RZ, UR5, PT, P0 ;  /* 0x00000005ff007c0c */ /* 0x000fda000bf05300 */
[----:B-1----:R-:W-:Y:S05]  /*f420*/  @!P0 BRA `(.L_x_615) ;  /* 0x0000000000108947 */ /* 0x002fea0003800000 */
[----:B0-----:R-:W-:-:S04]  /*f430*/  IADD3 R2, P0, R23, UR4, RZ ;  /* 0x0000000417027c10 */ /* 0x001fc8000ff1e0ff */
[----:B------:R-:W-:-:S05]  /*f440*/  IADD3.X R3, R24, UR5, RZ, P0, !PT ;  /* 0x0000000518037c10 */ /* 0x000fca00087fe4ff */
[----:B------:R1:W5:Y:S01]  /*f450*/  LDG.E R7, desc[UR42][R2.64] ;  /* 0x0000002a02077981 */ /* 0x000362000c1e1900 */
[----:B------:R-:W-:Y:S05]  /*f460*/  BRA `(.L_x_616) ;  /* 0x0000000000247947 */ /* 0x000fea0003800000 */
.L_x_615:
[----:B------:R-:W-:Y:S02]  /*f470*/  ULDC.64 UR4, c[0x0][0xa08] ;  /* 0x0002820000047ab9 */ /* 0x000fe40000000a00 */
[----:B------:R-:W-:-:S04]  /*f480*/  ISETP.NE.U32.AND P0, PT, RZ, UR4, PT ;  /* 0x00000004ff007c0c */ /* 0x000fc8000bf05070 */
[----:B------:R-:W-:-:S13]  /*f490*/  ISETP.NE.AND.EX P0, PT, RZ, UR5, PT, P0 ;  /* 0x00000005ff007c0c */ /* 0x000fda000bf05300 */
[----:B------:R-:W-:Y:S05]  /*f4a0*/  @!P0 BRA `(.L_x_616) ;  /* 0x0000000000148947 */ /* 0x000fea0003800000 */
[----:B0-----:R-:W0:Y:S02]  /*f4b0*/  LDC.64 R2, c[0x0][0xa08] ;  /* 0x00028200ff027b82 */ /* 0x001e240000000a00 */
[----:B0-----:R-:W-:-:S05]  /*f4c0*/  IMAD.WIDE R2, R8, 0x4, R2 ;  /* 0x0000000408027825 */ /* 0x001fca00078e0202 */
[----:B------:R-:W2:Y:S04]  /*f4d0*/  LDG.E R7, desc[UR42][R2.64] ;  /* 0x0000002a02077981 */ /* 0x000ea8000c1e1900 */
[----:B------:R-:W2:Y:S02]  /*f4e0*/  LDG.E R2, desc[UR42][R2.64+0x4] ;  /* 0x0000042a02027981 */ /* 0x000ea4000c1e1900 */
[----:B--2---:R-:W-:-:S07]  /*f4f0*/  IMAD.IADD R7, R2, 0x1, -R7 ;  /* 0x0000000102077824 */ /* 0x004fce00078e0a07 */
.L_x_616:
[----:B01----:R-:W2:Y:S04]  /*f500*/  @P1 LDG.E R2, desc[UR42][R4.64] ;  /* 0x0000002a04021981 */ /* 0x003ea8000c1e1900 */
[----:B------:R-:W2:Y:S01]  /*f510*/  @P1 LDG.E R4, desc[UR42][R4.64+0x4] ;  /* 0x0000042a04041981 */ /* 0x000ea2000c1e1900 */
[----:B-----5:R-:W-:Y:S01]  /*f520*/  IMAD.IADD R7, R7, 0x1, -R9 ;  /* 0x0000000107077824 */ /* 0x020fe200078e0a09 */
[----:B------:R-:W-:Y:S01]  /*f530*/  BSSY B0, `(.L_x_617) ;  /* 0x00000dc000007945 */ /* 0x000fe20003800000 */
[----:B--2---:R-:W-:-:S05]  /*f540*/  @P1 IADD3 R6, -R2, R4, RZ ;  /* 0x0000000402061210 */ /* 0x004fca0007ffe1ff */
[----:B------:R-:W-:-:S05]  /*f550*/  IMAD.IADD R2, R7, 0x1, R6 ;  /* 0x0000000107027824 */ /* 0x000fca00078e0206 */
[----:B------:R0:W-:Y:S02]  /*f560*/  STL [R1+0x18], R2 ;  /* 0x0000180201007387 */ /* 0x0001e40000100800 */
[----:B0-----:R-:W-:-:S05]  /*f570*/  VIADD R2, R2, 0x7f ;  /* 0x0000007f02027836 */ /* 0x001fca0000000000 */
[----:B------:R-:W-:-:S04]  /*f580*/  SHF.R.S32.HI R3, RZ, 0x1f, R2 ;  /* 0x0000001fff037819 */ /* 0x000fc80000011402 */
[----:B------:R-:W-:Y:S02]  /*f590*/  LEA.HI R4, R3, R2, RZ, 0x7 ;  /* 0x0000000203047211 */ /* 0x000fe400078f38ff */
[----:B------:R-:W-:Y:S02]  /*f5a0*/  IADD3 R3, -R7, RZ, RZ ;  /* 0x000000ff07037210 */ /* 0x000fe40007ffe1ff */
[----:B------:R-:W-:Y:S01]  /*f5b0*/  LOP3.LUT R2, R4, 0xffffff80, RZ, 0xc0, !PT ;  /* 0xffffff8004027812 */ /* 0x000fe200078ec0ff */
[----:B------:R0:W-:Y:S01]  /*f5c0*/  STL [R1+0x3c], R4 ;  /* 0x00003c0401007387 */ /* 0x0001e20000100800 */
[----:B------:R-:W-:Y:S02]  /*f5d0*/  VIMNMX R3, RZ, R3, !PT ;  /* 0x00000003ff037248 */ /* 0x000fe40007fe0100 */
[----:B------:R-:W-:-:S04]  /*f5e0*/  VIADDMNMX R2, R2, -R7, R6, PT ;  /* 0x8000000702027246 */ /* 0x000fc80003800106 */
[----:B------:R-:W-:Y:S02]  /*f5f0*/  ISETP.GT.AND P0, PT, R2, R3, PT ;  /* 0x000000030200720c */ /* 0x000fe40003f04270 */
[----:B------:R-:W-:-:S11]  /*f600*/  SHF.R.U32.HI R3, RZ, 0x7, R3 ;  /* 0x00000007ff037819 */ /* 0x000fd60000011603 */
[----:B------:R-:W-:-:S05]  /*f610*/  @P0 VIADD R2, R2, 0x7f ;  /* 0x0000007f02020836 */ /* 0x000fca0000000000 */
[----:B0-----:R-:W-:-:S04]  /*f620*/  @P0 SHF.R.S32.HI R4, RZ, 0x1f, R2 ;  /* 0x0000001fff040819 */ /* 0x001fc80000011402 */
[----:B------:R-:W-:Y:S01]  /*f630*/  @P0 LEA.HI R2, R4, R2, RZ, 0x7 ;  /* 0x0000000204020211 */ /* 0x000fe200078f38ff */
[----:B------:R-:W-:-:S03]  /*f640*/  IMAD.MOV.U32 R4, RZ, RZ, R3 ;  /* 0x000000ffff047224 */ /* 0x000fc600078e0003 */
[----:B------:R-:W-:Y:S02]  /*f650*/  @P0 SHF.R.S32.HI R4, RZ, 0x7, R2 ;  /* 0x00000007ff040819 */ /* 0x000fe40000011402 */
[----:B------:R-:W-:Y:S02]  /*f660*/  PLOP3.LUT P0, PT, PT, PT, PT, 0x80, 0x0 ;  /* 0x000000000000781c */ /* 0x000fe40003f0f070 */
[----:B------:R-:W-:-:S13]  /*f670*/  ISETP.GT.AND P2, PT, R4, R3, PT ;  /* 0x000000030400720c */ /* 0x000fda0003f44270 */
[----:B------:R-:W-:Y:S05]  /*f680*/  @!P2 BRA `(.L_x_618) ;  /* 0x0000000c0018a947 */ /* 0x000fea0003800000 */
[----:B------:R-:W-:Y:S01]  /*f690*/  UMOV UR4, 0xffffffff ;  /* 0xffffffff00047882 */ /* 0x000fe20000000000 */
[----:B------:R-:W-:Y:S02]  /*f6a0*/  SEL R2, R8, RZ, !P1 ;  /* 0x000000ff08027207 */ /* 0x000fe40004800000 */
[----:B------:R-:W-:Y:S05]  /*f6b0*/  BRA.DIV UR4, `(.L_x_619) ;  /* 0x0000006604e47947 */ /* 0x000fea000b800000 */
[----:B------:R-:W0:Y:S02]  /*f6c0*/  S2R R5, SR_TID.X ;  /* 0x0000000000057919 */ /* 0x000e240000002100 */
[----:B0-----:R-:W-:-:S04]  /*f6d0*/  SHF.R.U32.HI R5, RZ, 0x5, R5 ;  /* 0x00000005ff057819 */ /* 0x001fc80000011605 */
[----:B------:R-:W-:-:S05]  /*f6e0*/  LOP3.LUT R5, R5, 0x3, RZ, 0xc0, !PT ;  /* 0x0000000305057812 */ /* 0x000fca00078ec0ff */
[----:B------:R0:W1:Y:S02]  /*f6f0*/  SHFL.IDX PT, R14, R5, RZ, 0x1f ;  /* 0x00001fff050e7589 */ /* 0x00006400000e0000 */
.L_x_774:
[----:B-1----:R-:W-:Y:S02]  /*f700*/  ISETP.NE.AND P0, PT, R14, RZ, PT ;  /* 0x000000ff0e00720c */ /* 0x002fe40003f05270 */
[----:B------:R-:W-:-:S11]  /*f710*/  PLOP3.LUT P6, PT, PT, PT, PT, 0x8, 0x0 ;  /* 0x000000000000781c */ /* 0x000fd60003fce170 */
[----:B------:R-:W-:Y:S05]  /*f720*/  @P0 BRA `(.L_x_620) ;  /* 0x00000000000c0947 */ /* 0x000fea0003800000 */
[----:B------:R-:W-:-:S03]  /*f730*/  UMOV UR4, 0xffffffff ;  /* 0xffffffff00047882 */ /* 0x000fc60000000000 */
[----:B------:R-:W-:Y:S05]  /*f740*/  BRA.DIV UR4, `(.L_x_621) ;  /* 0x0000006604f47947 */ /* 0x000fea000b800000 */
[----:B------:R-:W-:-:S13]  /*f750*/  ELECT P6, URZ, PT ;  /* 0x00000000003f782f */ /* 0x000fda00038c0000 */
.L_x_620:
[----:B0-----:R-:W2:Y:S01]  /*f760*/  LDL R5, [R1+0x40] ;  /* 0x0000400001057983 */ /* 0x001ea20000100800 */
[----:B------:R-:W-:Y:S01]  /*f770*/  BSSY B1, `(.L_x_622) ;  /* 0x0000008000017945 */ /* 0x000fe20003800000 */
[----:B--2---:R-:W-:-:S05]  /*f780*/  VIADD R5, R5, 0x1 ;  /* 0x0000000105057836 */ /* 0x004fca0000000000 */
[----:B------:R-:W-:-:S04]  /*f790*/  LEA.HI R6, R5, R5, RZ, 0x1 ;  /* 0x0000000505067211 */ /* 0x000fc800078f08ff */
[----:B------:R-:W-:-:S04]  /*f7a0*/  LOP3.LUT R6, R6, 0xfffffffe, RZ, 0xc0, !PT ;  /* 0xfffffffe06067812 */ /* 0x000fc800078ec0ff */
[----:B------:R-:W-:-:S04]  /*f7b0*/  IADD3 R5, R5, -R6, RZ ;  /* 0x8000000605057210 */ /* 0x000fc80007ffe0ff */
[----:B------:R-:W-:-:S04]  /*f7c0*/  SHF.L.U32 R5, R5, 0x1f, RZ ;  /* 0x0000001f05057819 */ /* 0x000fc800000006ff */
[----:B------:R-:W0:Y:S02]  /*f7d0*/  SYNCS.PHASECHK.TRANS64.TRYWAIT P0, [R22+URZ+0x16820], R5 ;  /* 0x01682005160075a7 */ /* 0x000e24000800017f */
[----:B0-----:R-:W-:Y:S05]  /*f7e0*/  @!P0 BRA `(.L_x_623) ;  /* 0x0000006400ec8947 */ /* 0x001fea0003800000 */
.L_x_777:
[----:B------:R-:W-:Y:S05]  /*f7f0*/  BSYNC B1 ;  /* 0x0000000000017941 */ /* 0x000fea0003800000 */
.L_x_622:
[----:B------:R-:W-:Y:S04]  /*f800*/  BSSY B1, `(.L_x_624) ;  /* 0x000004f000017945 */ /* 0x000fe80003800000 */
[----:B------:R-:W-:Y:S05]  /*f810*/  @!P6 BRA `(.L_x_625) ;  /* 0x000000040034e947 */ /* 0x000fea0003800000 */
[----:B------:R-:W1:Y:S01]  /*f820*/  S2R R6, SR_TID.X ;  /* 0x0000000000067919 */ /* 0x000e620000002100 */
[----:B0-----:R-:W-:Y:S01]  /*f830*/  IMAD R5, R27, 0x8, R22 ;  /* 0x000000081b057824 */ /* 0x001fe200078e0216 */
[----:B------:R-:W-:Y:S01]  /*f840*/  BSSY B2, `(.L_x_626) ;  /* 0x0000006000027945 */ /* 0x000fe20003800000 */
[----:B-1----:R-:W-:Y:S02]  /*f850*/  LOP3.LUT R7, R6, 0x7f, RZ, 0xc0, !PT ;  /* 0x0000007f06077812 */ /* 0x002fe400078ec0ff */
[----:B------:R-:W-:Y:S02]  /*f860*/  SHF.L.U32 R6, R29, 0x1f, RZ ;  /* 0x0000001f1d067819 */ /* 0x000fe400000006ff */
[----:B------:R-:W-:Y:S02]  /*f870*/  ISETP.NE.AND P1, PT, R7, RZ, PT ;  /* 0x000000ff0700720c */ /* 0x000fe40003f25270 */
[----:B------:R-:W0:Y:S02]  /*f880*/  SYNCS.PHASECHK.TRANS64.TRYWAIT P0, [R5+URZ+0x168a0], R6 ;  /* 0x0168a006050075a7 */ /* 0x000e24000800017f */
[----:B0-----:R-:W-:Y:S09]  /*f890*/  @!P0 BRA `(.L_x_627) ;  /* 0x0000006400d48947 */ /* 0x001ff20003800000 */
.L_x_778:
[----:B------:R-:W-:Y:S05]  /*f8a0*/  BSYNC B2 ;  /* 0x0000000000027941 */ /* 0x000fea0003800000 */
.L_x_626:
[----:B------:R-:W-:Y:S04]  /*f8b0*/  BSSY B2, `(.L_x_628) ;  /* 0x0000009000027945 */ /* 0x000fe80003800000 */
[----:B------:R-:W-:Y:S05]  /*f8c0*/  @P1 BRA `(.L_x_629) ;  /* 0x00000000001c1947 */ /* 0x000fea0003800000 */
[----:B------:R-:W1:Y:S02]  /*f8d0*/  S2R R7, SR_TID.X ;  /* 0x0000000000077919 */ /* 0x000e640000002100 */
[----:B-1----:R-:W-:Y:S01]  /*f8e0*/  LOP3.LUT R8, R7, 0x1f, RZ, 0xc0, !PT ;  /* 0x0000001f07087812 */ /* 0x002fe200078ec0ff */
[----:B------:R-:W-:-:S03]  /*f8f0*/  IMAD.MOV.U32 R7, RZ, RZ, 0x4000 ;  /* 0x00004000ff077424 */ /* 0x000fc600078e00ff */
[----:B------:R-:W-:Y:S01]  /*f900*/  ISETP.NE.AND P0, PT, R8, RZ, PT ;  /* 0x000000ff0800720c */ /* 0x000fe20003f05270 */
[----:B------:R1:W-:-:S12]  /*f910*/  SYNCS.ARRIVE.TRANS64 RZ, [R5+URZ+0x16890], R7 ;  /* 0x0168900705ff79a7 */ /* 0x0003d8000800003f */
[----:B-1----:R-:W-:Y:S05]  /*f920*/  @!P0 BRA `(.L_x_629) ;  /* 0x0000000000048947 */ /* 0x002fea0003800000 */
[----:B------:R-:W-:Y:S01]  /*f930*/  BPT.TRAP 0x1 ;  /* 0x000000040000795c */ /* 0x000fe20000300000 */
.L_x_629:
[----:B------:R-:W-:Y:S05]  /*f940*/  BSYNC B2 ;  /* 0x0000000000027941 */ /* 0x000fea0003800000 */
.L_x_628:
[----:B------:R-:W-:Y:S01]  /*f950*/  IMAD.MOV.U32 R11, RZ, RZ, RZ ;  /* 0x000000ffff0b7224 */ /* 0x000fe200078e00ff */
[----:B------:R-:W-:Y:S01]  /*f960*/  LEA R7, R4, R0, 0x7 ;  /* 0x0000000004077211 */ /* 0x000fe200078e38ff */
[----:B------:R-:W-:Y:S01]  /*f970*/  IMAD R8, R27, 0x4000, R22 ;  /* 0x000040001b087824 */ /* 0x000fe200078e0216 */
[----:B------:R-:W-:Y:S01]  /*f980*/  UIADD3 UR4, UP0, UR40, 0x570, URZ ;  /* 0x0000057028047890 */ /* 0x000fe2000ff1e03f */
[----:B------:R-:W-:Y:S01]  /*f990*/  PLOP3.LUT P0, PT, PT, PT, PT, 0x80, 0x0 ;  /* 0x000000000000781c */ /* 0x000fe20003f0f070 */
[----:B------:R-:W-:Y:S01]  /*f9a0*/  VIADD R9, R5, 0x16890 ;  /* 0x0001689005097836 */ /* 0x000fe20000000000 */
[----:B------:R-:W-:Y:S01]  /*f9b0*/  R2UR UR10, R11 ;  /* 0x000000000b0a72ca */ /* 0x000fe200000e0000 */
[----:B------:R-:W-:Y:S01]  /*f9c0*/  VIADD R7, R7, 0xffffff80 ;  /* 0xffffff8007077836 */ /* 0x000fe20000000000 */
[----:B------:R-:W-:Y:S01]  /*f9d0*/  SHF.L.U32 R10, R27, 0xd, RZ ;  /* 0x0000000d1b0a7819 */ /* 0x000fe200000006ff */
[----:B------:R-:W-:Y:S01]  /*f9e0*/  VIADD R8, R8, 0xe400 ;  /* 0x0000e40008087836 */ /* 0x000fe20000000000 */
[----:B------:R-:W-:Y:S01]  /*f9f0*/  UIADD3.X UR5, URZ, UR41, URZ, UP0, !UPT ;  /* 0x000000293f057290 */ /* 0x000fe200087fe43f */
[----:B------:R-:W-:Y:S01]  /*fa00*/  UMOV UR6, 0x0 ;  /* 0x0000000000067882 */ /* 0x000fe20000000000 */
[----:B------:R-:W-:-:S10]  /*fa10*/  UMOV UR7, 0x12f00000 ;  /* 0x12f0000000077882 */ /* 0x000fd40000000000 */
.L_x_630:
[----:B------:R-:W-:-:S13]  /*fa20*/  @P0 ELECT P2, URZ, PT ;  /* 0x00000000003f082f */ /* 0x000fda0003840000 */
[----:B------:R-:W-:Y:S02]  /*fa30*/  @P2 R2UR UR13, R2 ;  /* 0x00000000020d22ca */ /* 0x000fe400000e0000 */
[----:B------:R-:W-:Y:S02]  /*fa40*/  @P2 R2UR UR12, R18 ;  /* 0x00000000120c22ca */ /* 0x000fe400000e0000 */
[----:B------:R-:W-:Y:S02]  /*fa50*/  @P2 R2UR UR11, R7 ;  /* 0x00000000070b22ca */ /* 0x000fe400000e0000 */
[----:B------:R-:W-:Y:S02]  /*fa60*/  @P2 R2UR UR9, R9 ;  /* 0x00000000090922ca */ /* 0x000fe400000e0000 */
[----:B------:R-:W-:Y:S02]  /*fa70*/  @P2 R2UR UR8, R8 ;  /* 0x00000000080822ca */ /* 0x000fe400000e0000 */
[----:B------:R-:W-:-:S02]  /*fa80*/  @P2 PLOP3.LUT P0, PT, P2, PT, PT, 0x8, 0x0 ;  /* 0x000000000000281c */ /* 0x000fc4000170e170 */
[----:B------:R-:W-:-:S09]  /*fa90*/  PLOP3.LUT P2, PT, PT, PT, PT, 0x8, 0x0 ;  /* 0x000000000000781c */ /* 0x000fd20003f4e170 */
[----:B------:R1:W-:Y:S02]  /*faa0*/  UTMALDG.4D [UR8], [UR4], desc[UR6] ;  /* 0x00000608040075b4 */ /* 0x0003e40008019000 */
[----:B-1----:R-:W-:Y:S05]  /*fab0*/  @P0 BRA.U.ANY `(.L_x_630) ;  /* 0xfffffffd00d80947 */ /* 0x002fea000393ffff */
[----:B------:R-:W1:Y:S01]  /*fac0*/  SYNCS.PHASECHK.TRANS64.TRYWAIT P0, [R5+URZ+0x168c0], R6 ;  /* 0x0168c006050075a7 */ /* 0x000e62000800017f */
[----:B------:R-:W-:Y:S04]  /*fad0*/  BSSY B2, `(.L_x_631) ;  /* 0x0000002000027945 */ /* 0x000fe80003800000 */
[----:B-1----:R-:W-:Y:S05]  /*fae0*/  @!P0 BRA `(.L_x_632) ;  /* 0x0000006400548947 */ /* 0x002fea0003800000 */
.L_x_779:
[----:B------:R-:W-:Y:S05]  /*faf0*/  BSYNC B2 ;  /* 0x0000000000027941 */ /* 0x000fea0003800000 */
.L_x_631:
[----:B------:R-:W-:Y:S01]  /*fb00*/  BSSY B2, `(.L_x_633) ;  /* 0x000000b000027945 */ /* 0x000fe20003800000 */
[----:B------:R-:W-:Y:S02]  /*fb10*/  IMAD.MOV.U32 R8, RZ, RZ, 0x0 ;  /* 0x00000000ff087424 */ /* 0x000fe400078e00ff */
[----:B------:R-:W-:Y:S01]  /*fb20*/  IMAD.MOV.U32 R9, RZ, RZ, 0x12f00000 ;  /* 0x12f00000ff097424 */ /* 0x000fe200078e00ff */
[----:B------:R-:W-:Y:S06]  /*fb30*/  @P1 BRA `(.L_x_634) ;  /* 0x00000000001c1947 */ /* 0x000fec0003800000 */
[----:B------:R-:W2:Y:S01]  /*fb40*/  S2R R12, SR_TID.X ;  /* 0x00000000000c7919 */ /* 0x000ea20000002100 */
[----:B01----:R-:W-:-:S04]  /*fb50*/  MOV R6, 0x4000 ;  /* 0x0000400000067802 */ /* 0x003fc80000000f00 */
[----:B------:R3:W-:Y:S01]  /*fb60*/  SYNCS.ARRIVE.TRANS64 RZ, [R5+URZ+0x168b0], R6 ;  /* 0x0168b00605ff79a7 */ /* 0x0007e2000800003f */
[----:B--2---:R-:W-:-:S04]  /*fb70*/  LOP3.LUT R12, R12, 0x1f, RZ, 0xc0, !PT ;  /* 0x0000001f0c0c7812 */ /* 0x004fc800078ec0ff */
[----:B------:R-:W-:-:S13]  /*fb80*/  ISETP.NE.AND P0, PT, R12, RZ, PT ;  /* 0x000000ff0c00720c */ /* 0x000fda0003f05270 */
[----:B---3--:R-:W-:Y:S05]  /*fb90*/  @!P0 BRA `(.L_x_634) ;  /* 0x0000000000048947 */ /* 0x008fea0003800000 */
[----:B------:R-:W-:Y:S01]  /*fba0*/  BPT.TRAP 0x1 ;  /* 0x000000040000795c */ /* 0x000fe20000300000 */
.L_x_634:
[----:B------:R-:W-:Y:S05]  /*fbb0*/  BSYNC B2 ;  /* 0x0000000000027941 */ /* 0x000fea0003800000 */
.L_x_633:
[----:B------:R-:W-:Y:S01]  /*fbc0*/  R2UR UR10, R11 ;  /* 0x000000000b0a72ca */ /* 0x000fe200000e0000 */
[----:B------:R-:W-:Y:S01]  /*fbd0*/  IMAD R10, R10, 0x2, R22 ;  /* 0x000000020a0a7824 */ /* 0x000fe200078e0216 */
[----:B------:R-:W-:Y:S01]  /*fbe0*/  R2UR UR6, R8 ;  /* 0x00000000080672ca */ /* 0x000fe200000e0000 */
[----:B------:R-:W-:Y:S01]  /*fbf0*/  UIADD3 UR4, UP0, UR40, 0x670, URZ ;  /* 0x0000067028047890 */ /* 0x000fe2000ff1e03f */
[----:B------:R-:W-:Y:S01]  /*fc00*/  R2UR UR7, R9 ;  /* 0x00000000090772ca */ /* 0x000fe200000e0000 */
[----:B01----:R-:W-:Y:S01]  /*fc10*/  VIADD R5, R5, 0x168b0 ;  /* 0x000168b005057836 */ /* 0x003fe20000000000 */
[----:B------:R-:W-:Y:S01]  /*fc20*/  PLOP3.LUT P0, PT, PT, PT, PT, 0x80, 0x0 ;  /* 0x000000000000781c */ /* 0x000fe20003f0f070 */
[----:B------:R-:W-:Y:S01]  /*fc30*/  VIADD R10, R10, 0x400 ;  /* 0x000004000a0a7836 */ /* 0x000fe20000000000 */
[----:B------:R-:W-:-:S12]  /*fc40*/  UIADD3.X UR5, URZ, UR41, URZ, UP0, !UPT ;  /* 0x000000293f057290 */ /* 0x000fd800087fe43f */
.L_x_635:
        /* <DEDUP_REMOVED lines=10> */
.L_x_625:
[----:B------:R-:W-:Y:S05]  /*fcf0*/  BSYNC B1 ;  /* 0x0000000000017941 */ /* 0x000fea0003800000 */
.L_x_624:
[----:B------:R-:W-:Y:S01]  /*fd00*/  VIADD R4, R4, 0xfffffffe ;  /* 0xfffffffe04047836 */ /* 0x000fe20000000000 */
[----:B------:R-:W-:Y:S02]  /*fd10*/  IADD3 R27, R27, 0x1, RZ ;  /* 0x000000011b1b7810 */ /* 0x000fe40007ffe0ff */
[----:B------:R-:W-:Y:S02]  /*fd20*/  PLOP3.LUT P0, PT, PT, PT, PT, 0x8, 0x0 ;  /* 0x000000000000781c */ /* 0x000fe40003f0e170 */
[----:B------:R-:W-:Y:S02]  /*fd30*/  ISETP.GE.AND P2, PT, R4, R3, PT ;  /* 0x000000030400720c */ /* 0x000fe40003f46270 */
[----:B------:R-:W-:-:S04]  /*fd40*/  ISETP.NE.AND P1, PT, R27, 0x2, PT ;  /* 0x000000021b00780c */ /* 0x000fc80003f25270 */
[----:B0-----:R-:W-:Y:S02]  /*fd50*/  SEL R5, RZ, 0x1, P1 ;  /* 0x00000001ff057807 */ /* 0x001fe40000800000 */
[----:B------:R-:W-:Y:S02]  /*fd60*/  SEL R27, R27, RZ, P1 ;  /* 0x000000ff1b1b7207 */ /* 0x000fe40000800000 */
[----:B------:R-:W-:-:S03]  /*fd70*/  LOP3.LUT R29, R29, R5, RZ, 0x3c, !PT ;  /* 0x000000051d1d7212 */ /* 0x000fc600078e3cff */
[----:B------:R-:W-:Y:S05]  /*fd80*/  @!P2 BRA `(.L_x_618) ;  /* 0x000000040058a947 */ /* 0x000fea0003800000 */
.L_x_648:
[----:B------:R-:W-:Y:S05]  /*fd90*/  YIELD ;  /* 0x0000000000007946 */ /* 0x000fea0003800000 */
[----:B------:R-:W-:Y:S04]  /*fda0*/  BSSY B1, `(.L_x_636) ;  /* 0x000004c000017945 */ /* 0x000fe80003800000 */
[----:B------:R-:W-:Y:S05]  /*fdb0*/  @!P6 BRA `(.L_x_637) ;  /* 0x000000040028e947 */ /* 0x000fea0003800000 */
[----:B------:R-:W0:Y:S01]  /*fdc0*/  S2R R5, SR_TID.X ;  /* 0x0000000000057919 */ /* 0x000e220000002100 */
[----:B------:R-:W-:Y:S01]  /*fdd0*/  SHF.L.U32 R6, R29, 0x1f, RZ ;  /* 0x0000001f1d067819 */ /* 0x000fe200000006ff */
[----:B------:R-:W-:Y:S01]  /*fde0*/  BSSY B2, `(.L_x_638) ;  /* 0x0000006000027945 */ /* 0x000fe20003800000 */
[----:B0-----:R-:W-:Y:S01]  /*fdf0*/  LOP3.LUT R7, R5, 0x7f, RZ, 0xc0, !PT ;  /* 0x0000007f05077812 */ /* 0x001fe200078ec0ff */
[----:B------:R-:W-:-:S03]  /*fe00*/  IMAD R5, R27, 0x8, R22 ;  /* 0x000000081b057824 */ /* 0x000fc600078e0216 */
[----:B------:R-:W-:Y:S01]  /*fe10*/  ISETP.NE.AND P2, PT, R7, RZ, PT ;  /* 0x000000ff0700720c */ /* 0x000fe20003f45270 */
[----:B------:R-:W0:Y:S02]  /*fe20*/  SYNCS.PHASECHK.TRANS64.TRYWAIT P1, [R5+URZ+0x168a0], R6 ;  /* 0x0168a006050075a7 */ /* 0x000e24000802017f */
[----:B0-----:R-:W-:Y:S10]  /*fe30*/  @!P1 BRA `(.L_x_639) ;  /* 0x0000006000949947 */ /* 0x001ff40003800000 */
.L_x_780:
[----:B------:R-:W-:Y:S05]  /*fe40*/  BSYNC B2 ;  /* 0x0000000000027941 */ /* 0x000fea0003800000 */
.L_x_638:
        /* <DEDUP_REMOVED lines=9> */
.L_x_641:
[----:B------:R-:W-:Y:S05]  /*fee0*/  BSYNC B2 ;  /* 0x0000000000027941 */ /* 0x000fea0003800000 */
.L_x_640:
[----:B------:R-:W-:Y:S01]  /*fef0*/  MOV R11, RZ ;  /* 0x000000ff000b7202 */ /* 0x000fe20000000f00 */
[----:B------:R-:W-:Y:S01]  /*ff00*/  IMAD R7, R27, 0x4000, R22 ;  /* 0x000040001b077824 */ /* 0x000fe200078e0216 */
[----:B------:R-:W-:Y:S01]  /*ff10*/  UIADD3 UR4, UP0, UR40, 0x570, URZ ;  /* 0x0000057028047890 */ /* 0x000fe2000ff1e03f */
[----:B------:R-:W-:Y:S01]  /*ff20*/  PLOP3.LUT P1, PT, PT, PT, PT, 0x80, 0x0 ;  /* 0x000000000000781c */ /* 0x000fe20003f2f070 */
[----:B------:R-:W-:Y:S01]  /*ff30*/  IMAD R8, R4, 0x80, R0 ;  /* 0x0000008004087824 */ /* 0x000fe200078e0200 */
[----:B------:R-:W-:Y:S01]  /*ff40*/  R2UR UR10, R11 ;  /* 0x000000000b0a72ca */ /* 0x000fe200000e0000 */
[----:B------:R-:W-:Y:S01]  /*ff50*/  VIADD R9, R5, 0x16890 ;  /* 0x0001689005097836 */ /* 0x000fe20000000000 */
[----:B------:R-:W-:Y:S01]  /*ff60*/  IADD3 R10, R7, 0xe400, RZ ;  /* 0x0000e400070a7810 */ /* 0x000fe20007ffe0ff */
[----:B------:R-:W-:Y:S01]  /*ff70*/  UIADD3.X UR5, URZ, UR41, URZ, UP0, !UPT ;  /* 0x000000293f057290 */ /* 0x000fe200087fe43f */
[----:B------:R-:W-:Y:S01]  /*ff80*/  UMOV UR6, 0x0 ;  /* 0x0000000000067882 */ /* 0x000fe20000000000 */
[----:B------:R-:W-:-:S10]  /*ff90*/  UMOV UR7, 0x12f00000 ;  /* 0x12f0000000077882 */ /* 0x000fd40000000000 */
.L_x_642:
        /* <DEDUP_REMOVED lines=13> */
.L_x_781:
[----:B------:R-:W-:Y:S05]  /*10070*/  BSYNC B2 ;  /* 0x0000000000027941 */ /* 0x000fea0003800000 */
.L_x_643:
[----:B------:R-:W-:Y:S01]  /*10080*/  BSSY B2, `(.L_x_645) ;  /* 0x000000b000027945 */ /* 0x000fe20003800000 */
[----:B------:R-:W-:Y:S02]  /*10090*/  IMAD.MOV.U32 R12, RZ, RZ, 0x0 ;  /* 0x00000000ff0c7424 */ /* 0x000fe400078e00ff */
[----:B------:R-:W-:Y:S01]  /*100a0*/  IMAD.MOV.U32 R13, RZ, RZ, 0x12f00000 ;  /* 0x12f00000ff0d7424 */ /* 0x000fe200078e00ff */
[----:B------:R-:W-:Y:S06]  /*100b0*/  @P2 BRA `(.L_x_646) ;  /* 0x00000000001c2947 */ /* 0x000fec0003800000 */
[----:B------:R-:W2:Y:S01]  /*100c0*/  S2R R9, SR_TID.X ;  /* 0x0000000000097919 */ /* 0x000ea20000002100 */
[----:B01----:R-:W-:-:S04]  /*100d0*/  IMAD.MOV.U32 R6, RZ, RZ, 0x4000 ;  /* 0x00004000ff067424 */ /* 0x003fc800078e00ff */
[----:B------:R3:W-:Y:S01]  /*100e0*/  SYNCS.ARRIVE.TRANS64 RZ, [R5+URZ+0x168b0], R6 ;  /* 0x0168b00605ff79a7 */ /* 0x0007e2000800003f */
[----:B--2---:R-:W-:-:S04]  /*100f0*/  LOP3.LUT R9, R9, 0x1f, RZ, 0xc0, !PT ;  /* 0x0000001f09097812 */ /* 0x004fc800078ec0ff */
[----:B------:R-:W-:-:S13]  /*10100*/  ISETP.NE.AND P1, PT, R9, RZ, PT ;  /* 0x000000ff0900720c */ /* 0x000fda0003f25270 */
[----:B---3--:R-:W-:Y:S05]  /*10110*/  @!P1 BRA `(.L_x_646) ;  /* 0x0000000000049947 */ /* 0x008fea0003800000 */
[----:B------:R-:W-:Y:S01]  /*10120*/  BPT.TRAP 0x1 ;  /* 0x000000040000795c */ /* 0x000fe20000300000 */
.L_x_646:
[----:B------:R-:W-:Y:S05]  /*10130*/  BSYNC B2 ;  /* 0x0000000000027941 */ /* 0x000fea0003800000 */
.L_x_645:
[----:B------:R-:W-:Y:S01]  /*10140*/  R2UR UR10, R11 ;  /* 0x000000000b0a72ca */ /* 0x000fe200000e0000 */
[----:B------:R-:W-:Y:S01]  /*10150*/  UIADD3 UR4, UP0, UR40, 0x670, URZ ;  /* 0x0000067028047890 */ /* 0x000fe2000ff1e03f */
[----:B------:R-:W-:Y:S01]  /*10160*/  R2UR UR6, R12 ;  /* 0x000000000c0672ca */ /* 0x000fe200000e0000 */
[----:B01----:R-:W-:Y:S01]  /*10170*/  VIADD R5, R5, 0x168b0 ;  /* 0x000168b005057836 */ /* 0x003fe20000000000 */
[----:B------:R-:W-:Y:S01]  /*10180*/  R2UR UR7, R13 ;  /* 0x000000000d0772ca */ /* 0x000fe200000e0000 */
[----:B------:R-:W-:Y:S01]  /*10190*/  UIADD3.X UR5, URZ, UR41, URZ, UP0, !UPT ;  /* 0x000000293f057290 */ /* 0x000fe200087fe43f */
[----:B------:R-:W-:Y:S02]  /*101a0*/  PLOP3.LUT P1, PT, PT, PT, PT, 0x80, 0x0 ;  /* 0x000000000000781c */ /* 0x000fe40003f2f070 */
[----:B------:R-:W-:-:S11]  /*101b0*/  IADD3 R7, R7, 0x400, RZ ;  /* 0x0000040007077810 */ /* 0x000fd60007ffe0ff */
.L_x_647:
        /* <DEDUP_REMOVED lines=9> */
[----:B0-----:R-:W-:Y:S05]  /*10250*/  @P1 BRA.U.ANY `(.L_x_647) ;  /* 0xfffffffd00d81947 */ /* 0x001fea000393ffff */
.L_x_637:
[----:B------:R-:W-:Y:S05]  /*10260*/  BSYNC B1 ;  /* 0x0000000000017941 */ /* 0x000fea0003800000 */
.L_x_636:
[C---:B------:R-:W-:Y:S01]  /*10270*/  ISETP.GT.AND P2, PT, R4.reuse, R3, PT ;  /* 0x000000030400720c */ /* 0x040fe20003f44270 */
[----:B------:R-:W-:Y:S02]  /*10280*/  VIADD R27, R27, 0x1 ;  /* 0x000000011b1b7836 */ /* 0x000fe40000000000 */
[----:B------:R-:W-:-:S03]  /*10290*/  VIADD R4, R4, 0xffffffff ;  /* 0xffffffff04047836 */ /* 0x000fc60000000000 */
[----:B------:R-:W-:-:S04]  /*102a0*/  ISETP.NE.AND P1, PT, R27, 0x2, PT ;  /* 0x000000021b00780c */ /* 0x000fc80003f25270 */
[----:B------:R-:W-:Y:S02]  /*102b0*/  SEL R5, RZ, 0x1, P1 ;  /* 0x00000001ff057807 */ /* 0x000fe40000800000 */
[----:B------:R-:W-:Y:S02]  /*102c0*/  SEL R27, R27, RZ, P1 ;  /* 0x000000ff1b1b7207 */ /* 0x000fe40000800000 */
[----:B------:R-:W-:Y:S01]  /*102d0*/  LOP3.LUT R29, R29, R5, RZ, 0x3c, !PT ;  /* 0x000000051d1d7212 */ /* 0x000fe200078e3cff */
[----:B------:R-:W-:Y:S06]  /*102e0*/  @P2 BRA `(.L_x_648) ;  /* 0xfffffff800a82947 */ /* 0x000fec000383ffff */
.L_x_618:
[----:B------:R-:W-:Y:S05]  /*102f0*/  BSYNC B0 ;  /* 0x0000000000007941 */ /* 0x000fea0003800000 */
.L_x_617:
[----:B------:R-:W2:Y:S01]  /*10300*/  LDL R5, [R1+0x18] ;  /* 0x0000180001057983 */ /* 0x000ea20000100800 */
[----:B------:R-:W-:Y:S05]  /*10310*/  @!P0 WARPSYNC.ALL ;  /* 0x0000000000008948 */ /* 0x000fea0003800000 */
[----:B------:R-:W-:Y:S06]  /*10320*/  @!P0 BAR.SYNC.DEFER_BLOCKING 0xc, 0x200 ;  /* 0x0308000000008b1d */ /* 0x000fec0000010000 */
[----:B------:R-:W-:Y:S01]  /*10330*/  BSSY B7, `(.L_x_649) ;  /* 0x00003ae000077945 */ /* 0x000fe20003800000 */
[----:B--2---:R-:W-:-:S13]  /*10340*/  ISETP.GT.AND P0, PT, R5, RZ, PT ;  /* 0x000000ff0500720c */ /* 0x004fda0003f04270 */
[----:B------:R-:W-:Y:S05]  /*10350*/  @P0 BRA `(.L_x_650) ;  /* 0x0000000000440947 */ /* 0x000fea0003800000 */
[----:B------:R-:W0:Y:S02]  /*10360*/  S2R R5, SR_TID.X ;  /* 0x0000000000057919 */ /* 0x000e240000002100 */
        /* <DEDUP_REMOVED lines=16> */
.L_x_650:
[----:B------:R-:W-:Y:S01]  /*10470*/  IADD3 R0, R22, 0xe400, RZ ;  /* 0x0000e40016007810 */ /* 0x000fe20007ffe0ff */
[----:B------:R-:W-:Y:S03]  /*10480*/  BSSY B6, `(.L_x_652) ;  /* 0x0000013000067945 */ /* 0x000fe60003800000 */
        /* <DEDUP_REMOVED lines=9> */
[----:B------:R-:W-:Y:S01]  /*10520*/  IMAD.U32 R5, RZ, RZ, UR7 ;  /* 0x00000007ff057e24 */ /* 0x000fe2000f8e00ff */
[----:B------:R-:W-:Y:S01]  /*10530*/  MOV R12, 0x1 ;  /* 0x00000001000c7802 */ /* 0x000fe20000000f00 */
[----:B------:R-:W-:Y:S02]  /*10540*/  IMAD.U32 R6, RZ, RZ, UR8 ;  /* 0x00000008ff067e24 */ /* 0x000fe4000f8e00ff */
[----:B------:R-:W-:-:S02]  /*10550*/  IMAD.U32 R10, RZ, RZ, UR4 ;  /* 0x00000004ff0a7e24 */ /* 0x000fc4000f8e00ff */
[----:B------:R-:W-:Y:S02]  /*10560*/  IMAD.U32 R11, RZ, RZ, UR5 ;  /* 0x00000005ff0b7e24 */ /* 0x000fe4000f8e00ff */
[----:B------:R-:W-:Y:S02]  /*10570*/  IMAD.MOV.U32 R8, RZ, RZ, 0x70 ;  /* 0x00000070ff087424 */ /* 0x000fe400078e00ff */
[----:B------:R-:W-:-:S07]  /*10580*/  IMAD.MOV.U32 R13, RZ, RZ, RZ ;  /* 0x000000ffff0d7224 */ /* 0x000fce00078e00ff */
[----:B------:R-:W-:-:S07]  /*10590*/  LEPC R20, `(.L_x_653) ;  /* 0x000000001014794e */ /* 0x000fce0000000000 */
[----:B0-----:R-:W-:Y:S05]  /*105a0*/  CALL.ABS.NOINC R2 ;  /* 0x0000000002007343 */ /* 0x001fea0003c00000 */
.L_x_653:
[----:B------:R-:W-:Y:S05]  /*105b0*/  BSYNC B6 ;  /* 0x0000000000067941 */ /* 0x000fea0003800000 */
.L_x_652:
        /* <DEDUP_REMOVED lines=19> */
[----:B-1----:R-:W-:Y:S05]  /*106f0*/  CALL.ABS.NOINC R2 ;  /* 0x0000000002007343 */ /* 0x002fea0003c00000 */
.L_x_656:
[----:B------:R0:W1:Y:S01]  /*10700*/  LDC.64 R2, c[0x4][R26] ;  /* 0x010000001a027b82 */ /* 0x0000620000000a00 */
[----:B------:R-:W-:Y:S01]  /*10710*/  ULDC.64 UR4, c[0x4][0x88] ;  /* 0x0100220000047ab9 */ /* 0x000fe20000000a00 */
[----:B------:R-:W-:Y:S01]  /*10720*/  ULDC.64 UR6, c[0x4][0x90] ;  /* 0x0100240000067ab9 */ /* 0x000fe20000000a00 */
[----:B------:R-:W-:Y:S01]  /*10730*/  ULDC.64 UR8, c[0x4][0x18] ;  /* 0x0100060000087ab9 */ /* 0x000fe20000000a00 */
[----:B------:R-:W-:Y:S01]  /*10740*/  MOV R4, UR4 ;  /* 0x0000000400047c02 */ /* 0x000fe20008000f00 */
[----:B------:R-:W-:Y:S01]  /*10750*/  IMAD.U32 R5, RZ, RZ, UR5 ;  /* 0x00000005ff057e24 */ /* 0x000fe2000f8e00ff */
[----:B------:R-:W-:Y:S01]  /*10760*/  MOV R10, UR8 ;  /* 0x00000008000a7c02 */ /* 0x000fe20008000f00 */
[----:B------:R-:W-:Y:S01]  /*10770*/  IMAD.U32 R6, RZ, RZ, UR6 ;  /* 0x00000006ff067e24 */ /* 0x000fe2000f8e00ff */
[----:B------:R-:W-:Y:S01]  /*10780*/  MOV R13, RZ ;  /* 0x000000ff000d7202 */ /* 0x000fe20000000f00 */
[----:B------:R-:W-:Y:S02]  /*10790*/  IMAD.U32 R7, RZ, RZ, UR7 ;  /* 0x00000007ff077e24 */ /* 0x000fe4000f8e00ff */
[----:B------:R-:W-:-:S02]  /*107a0*/  IMAD.U32 R11, RZ, RZ, UR9 ;  /* 0x00000009ff0b7e24 */ /* 0x000fc4000f8e00ff */
[----:B------:R-:W-:Y:S02]  /*107b0*/  IMAD.MOV.U32 R8, RZ, RZ, 0x70 ;  /* 0x00000070ff087424 */ /* 0x000fe400078e00ff */
[----:B0-----:R-:W-:-:S07]  /*107c0*/  IMAD.MOV.U32 R12, RZ, RZ, 0x1 ;  /* 0x00000001ff0c7424 */ /* 0x001fce00078e00ff */
[----:B------:R-:W-:-:S07]  /*107d0*/  LEPC R20, `(.L_x_655) ;  /* 0x000000001014794e */ /* 0x000fce0000000000 */
[----:B-1----:R-:W-:Y:S05]  /*107e0*/  CALL.ABS.NOINC R2 ;  /* 0x0000000002007343 */ /* 0x002fea0003c00000 */
.L_x_655:
[----:B------:R-:W-:Y:S05]  /*107f0*/  BSYNC B6 ;  /* 0x0000000000067941 */ /* 0x000fea0003800000 */
.L_x_654:
        /* <DEDUP_REMOVED lines=12> */
[----:B------:R-:W4:Y:S04]  /*108c0*/  LDL.LU R9, [R1] ;  /* 0x0000000001097983 */ /* 0x000f280000300800 */
        /* <DEDUP_REMOVED lines=16> */
[----:B------:R-:W-:Y:S02]  /*109d0*/  MOV R4, R0 ;  /* 0x0000000000047202 */ /* 0x000fe40000000f00 */
[----:B-1----:R-:W-:Y:S02]  /*109e0*/  @P1 SHF.R.U32.HI R4, RZ, R6, R5 ;  /* 0x00000006ff041219 */ /* 0x002fe40000011605 */
[----:B------:R-:W-:-:S03]  /*109f0*/  SHF.R.S32.HI R10, RZ, 0x1f, R20 ;  /* 0x0000001fff0a7819 */ /* 0x000fc60000011414 */
[----:B------:R-:W-:-:S04]  /*10a00*/  IMAD.MOV R5, RZ, RZ, -R4 ;  /* 0x000000ffff057224 */ /* 0x000fc800078e0a04 */
        /* <DEDUP_REMOVED lines=10> */
[----:B------:R0:W5:Y:S04]  /*10ab0*/  @!P0 LDG.E R2, desc[UR42][R6.64] ;  /* 0x0000002a06028981 */ /* 0x000168000c1e1900 */
[----:B------:R1:W-:Y:S02]  /*10ac0*/  STL [R1+0x20], R10 ;  /* 0x0000200a01007387 */ /* 0x0003e40000100800 */
[----:B-1----:R-:W-:-:S04]  /*10ad0*/  MOV R10, UR38 ;  /* 0x00000026000a7c02 */ /* 0x002fc80008000f00 */
[----:B------:R-:W-:Y:S02]  /*10ae0*/  ISETP.NE.AND P2, PT, R10, 0x3, PT ;  /* 0x000000030a00780c */ /* 0x000fe40003f45270 */
[----:B------:R-:W-:-:S11]  /*10af0*/  LOP3.LUT R9, R9, 0xfffffffd, RZ, 0xc0, !PT ;  /* 0xfffffffd09097812 */ /* 0x000fd600078ec0ff */
[----:B------:R-:W-:-:S05]  /*10b00*/  @P2 LOP3.LUT R9, R9, 0x2, RZ, 0xfc, !PT ;  /* 0x0000000209092812 */ /* 0x000fca00078efcff */
[----:B------:R0:W-:Y:S01]  /*10b10*/  STL [R1], R9 ;  /* 0x0000000901007387 */ /* 0x0001e20000100800 */
[----:B------:R-:W-:-:S03]  /*10b20*/  UMOV UR4, 0xffffffff ;  /* 0xffffffff00047882 */ /* 0x000fc60000000000 */
[----:B------:R-:W-:Y:S05]  /*10b30*/  BRA.DIV UR4, `(.L_x_657) ;  /* 0x00000056047c7947 */ /* 0x000fea000b800000 */
.L_x_784:
[----:B0-----:R-:W-:-:S05]  /*10b40*/  SHF.R.S32.HI R9, RZ, 0x1f, R18 ;  /* 0x0000001fff097819 */ /* 0x001fca0000011412 */
[----:B------:R0:W-:Y:S01]  /*10b50*/  STL [R1+0x10], R9 ;  /* 0x0000100901007387 */ /* 0x0001e20000100800 */
[----:B------:R-:W-:Y:S05]  /*10b60*/  @!P2 BRA `(.L_x_658) ;  /* 0x000000000004a947 */ /* 0x000fea0003800000 */
[----:B------:R-:W-:Y:S01]  /*10b70*/  BPT.TRAP 0x1 ;  /* 0x000000040000795c */ /* 0x000fe20000300000 */
.L_x_658:
[----:B------:R-:W-:Y:S01]  /*10b80*/  SHF.R.S32.HI R6, RZ, 0x1f, R0 ;  /* 0x0000001fff067819 */ /* 0x000fe20000011400 */
        /* <DEDUP_REMOVED lines=19> */
[----:B------:R-:W-:-:S04]  /*10cc0*/  LEA R3, R25, R22, 0x3 ;  /* 0x0000001619037211 */ /* 0x000fc800078e18ff */
[----:B------:R-:W-:Y:S02]  /*10cd0*/  LEA.HI.X R24, R4, UR5, R24, 0x1, P0 ;  /* 0x0000000504187c11 */ /* 0x000fe400080f0c18 */
[----:B------:R-:W-:-:S04]  /*10ce0*/  SHF.L.U32 R4, R28, 0x1f, RZ ;  /* 0x0000001f1c047819 */ /* 0x000fc800000006ff */
[----:B------:R-:W1:Y:S02]  /*10cf0*/  SYNCS.PHASECHK.TRANS64.TRYWAIT P0, [R3+URZ+0x16840], R4 ;  /* 0x01684004030075a7 */ /* 0x000e64000800017f */
[----:B-1----:R-:W-:Y:S05]  /*10d00*/  @!P0 BRA `(.L_x_660) ;  /* 0x00000054003c8947 */ /* 0x002fea0003800000 */
.L_x_785:
[----:B------:R-:W-:Y:S05]  /*10d10*/  BSYNC B0 ;  /* 0x0000000000007941 */ /* 0x000fea0003800000 */
.L_x_659:
[----:B0-----:R-:W2:Y:S01]  /*10d20*/  LDL R9, [R1+0x10] ;  /* 0x0000100001097983 */ /* 0x001ea20000100800 */
[----:B------:R-:W-:-:S03]  /*10d30*/  ULDC.64 UR4, c[0x0][0x300] ;  /* 0x0000c00000047ab9 */ /* 0x000fc60000000a00 */
[----:B------:R-:W3:Y:S04]  /*10d40*/  LDL R14, [R1+0x18] ;  /* 0x00001800010e7983 */ /* 0x000ee80000100800 */
[----:B------:R-:W4:Y:S01]  /*10d50*/  LDL.LU R10, [R1] ;  /* 0x00000000010a7983 */ /* 0x000f220000300800 */
[----:B------:R-:W-:Y:S02]  /*10d60*/  IMAD R6, R6, UR4, RZ ;  /* 0x0000000406067c24 */ /* 0x000fe4000f8e02ff */
[C---:B-1----:R-:W-:Y:S01]  /*10d70*/  IMAD.WIDE.U32 R4, R0.reuse, UR4, RZ ;  /* 0x0000000400047c25 */ /* 0x042fe2000f8e00ff */
        /* <DEDUP_REMOVED lines=9> */
[----:B------:R-:W-:-:S04]  /*10e10*/  IMAD.WIDE.U32 R4, R18, UR4, R4 ;  /* 0x0000000412047c25 */ /* 0x000fc8000f8e0004 */
[----:B--2---:R-:W-:Y:S02]  /*10e20*/  IMAD R2, R9, UR4, RZ ;  /* 0x0000000409027c24 */ /* 0x004fe4000f8e02ff */
[----:B------:R-:W1:Y:S02]  /*10e30*/  S2R R9, SR_TID.X ;  /* 0x0000000000097919 */ /* 0x000e640000002100 */
[----:B------:R-:W-:Y:S01]  /*10e40*/  IMAD R2, R18, UR5, R2 ;  /* 0x0000000512027c24 */ /* 0x000fe2000f8e0202 */
[----:B------:R-:W-:Y:S02]  /*10e50*/  ULDC.64 UR4, c[0x0][0x2e8] ;  /* 0x0000ba0000047ab9 */ /* 0x000fe40000000a00 */
[----:B------:R-:W-:Y:S01]  /*10e60*/  LEA R0, P0, R4, UR4, 0x1 ;  /* 0x0000000404007c11 */ /* 0x000fe2000f8008ff */
[----:B------:R-:W-:Y:S01]  /*10e70*/  ULDC UR4, c[0x0][0x2f4] ;  /* 0x0000bd0000047ab9 */ /* 0x000fe20000000800 */
[----:B----4-:R-:W-:Y:S01]  /*10e80*/  LOP3.LUT R10, R10, 0xfffffffe, RZ, 0xc0, !PT ;  /* 0xfffffffe0a0a7812 */ /* 0x010fe200078ec0ff */
[----:B------:R-:W-:-:S05]  /*10e90*/  IMAD.IADD R2, R5, 0x1, R2 ;  /* 0x0000000105027824 */ /* 0x000fca00078e0202 */
[----:B------:R-:W-:Y:S02]  /*10ea0*/  LEA.HI.X R2, R4, UR5, R2, 0x1, P0 ;  /* 0x0000000504027c11 */ /* 0x000fe400080f0c02 */
[----:B-1----:R-:W-:Y:S02]  /*10eb0*/  LOP3.LUT R11, R9, 0x7f, RZ, 0xc0, !PT ;  /* 0x0000007f090b7812 */ /* 0x002fe400078ec0ff */
[----:B0-----:R-:W-:Y:S02]  /*10ec0*/  SHF.L.U32 R9, R13, 0x3, RZ ;  /* 0x000000030d097819 */ /* 0x001fe400000006ff */
[----:B------:R-:W-:Y:S02]  /*10ed0*/  SHF.R.U32.HI R12, RZ, 0x3, R11 ;  /* 0x00000003ff0c7819 */ /* 0x000fe4000001160b */
[----:B------:R-:W-:Y:S02]  /*10ee0*/  LOP3.LUT R9, R9, 0x38, RZ, 0xc0, !PT ;  /* 0x0000003809097812 */ /* 0x000fe400078ec0ff */
[----:B---3--:R-:W-:Y:S01]  /*10ef0*/  IADD3 R4, -R12, R14, -R8 ;  /* 0x0000000e0c047210 */ /* 0x008fe20007ffe908 */
[----:B------:R-:W-:Y:S01]  /*10f00*/  IMAD.SHL.U32 R12, R11, 0x8, RZ ;  /* 0x000000080b0c7824 */ /* 0x000fe200078e00ff */
[----:B------:R-:W-:Y:S01]  /*10f10*/  ISETP.GE.AND P2, PT, R9, UR4, PT ;  /* 0x0000000409007c0c */ /* 0x000fe2000bf46270 */
[----:B------:R-:W-:Y:S01]  /*10f20*/  IMAD.SHL.U32 R11, R13, 0x8, RZ ;  /* 0x000000080d0b7824 */ /* 0x000fe200078e00ff */
[----:B------:R-:W-:Y:S01]  /*10f30*/  UMOV UR4, 0xffffffff ;  /* 0xffffffff00047882 */ /* 0x000fe20000000000 */
[----:B------:R-:W-:-:S03]  /*10f40*/  ISETP.GE.AND P0, PT, R4, 0x1, PT ;  /* 0x000000010400780c */ /* 0x000fc60003f06270 */
[----:B------:R-:W-:-:S04]  /*10f50*/  LOP3.LUT R11, R11, 0x1f8, RZ, 0xc0, !PT ;  /* 0x000001f80b0b7812 */ /* 0x000fc800078ec0ff */
[----:B------:R-:W-:-:S03]  /*10f60*/  LOP3.LUT R11, R11, 0x38, R13, 0x78, !PT ;  /* 0x000000380b0b7812 */ /* 0x000fc600078e780d */
[----:B------:R-:W-:Y:S02]  /*10f70*/  @P2 LOP3.LUT R10, R10, 0x1, RZ, 0xfc, !PT ;  /* 0x000000010a0a2812 */ /* 0x000fe400078efcff */
[----:B------:R-:W-:-:S03]  /*10f80*/  LOP3.LUT R11, R11, 0x200, R12, 0xf8, !PT ;  /* 0x000002000b0b7812 */ /* 0x000fc600078ef80c */
[----:B------:R0:W-:Y:S02]  /*10f90*/  STL [R1], R10 ;  /* 0x0000000a01007387 */ /* 0x0001e40000100800 */
[----:B------:R-:W-:Y:S01]  /*10fa0*/  IMAD R5, R25, 0x2000, R11 ;  /* 0x0000200019057824 */ /* 0x000fe200078e020b */
[----:B------:R-:W-:Y:S06]  /*10fb0*/  BRA.DIV UR4, `(.L_x_661) ;  /* 0x0000005204a47947 */ /* 0x000fec000b800000 */
[----:B------:R-:W1:Y:S01]  /*10fc0*/  SHFL.IDX PT, R7, R0, RZ, 0x181f ;  /* 0x00181fff00077589 */ /* 0x000e6200000e0000 */
[----:B------:R-:W-:-:S03]  /*10fd0*/  @P0 IMAD R8, R5, 0x2, R22 ;  /* 0x0000000205080824 */ /* 0x000fc600078e0216 */
[----:B------:R-:W2:Y:S01]  /*10fe0*/  SHFL.IDX PT, R6, R2, RZ, 0x181f ;  /* 0x00181fff02067589 */ /* 0x000ea200000e0000 */
[----:B-1----:R-:W-:-:S04]  /*10ff0*/  @P0 LEA R7, P1, R9, R7, 0x1 ;  /* 0x0000000709070211 */ /* 0x002fc800078208ff */
[----:B--2---:R-:W-:-:S04]  /*11000*/  @P0 IADD3.X R6, RZ, R6, RZ, P1, !PT ;  /* 0x00000006ff060210 */ /* 0x004fc80000ffe4ff */
[----:B------:R-:W-:-:S04]  /*11010*/  @P0 LOP3.LUT R7, R7, R6, RZ, 0x3c, !PT ;  /* 0x0000000607070212 */ /* 0x000fc800078e3cff */
[----:B------:R-:W-:-:S04]  /*11020*/  @P0 LOP3.LUT R6, R7, R6, RZ, 0x3c, !PT ;  /* 0x0000000607060212 */ /* 0x000fc800078e3cff */
[----:B------:R-:W-:-:S05]  /*11030*/  @P0 LOP3.LUT R7, R7, R6, RZ, 0x3c, !PT ;  /* 0x0000000607070212 */ /* 0x000fca00078e3cff */
[----:B------:R-:W-:Y:S01]  /*11040*/  @!PT LDS RZ, [RZ] ;  /* 0x00000000fffff984 */ /* 0x000fe20000000800 */
[----:B------:R1:W-:Y:S01]  /*11050*/  @P0 LDGSTS.E.BYPASS.LTC128B.128 [R8+0xe400], desc[UR42][R6.64], !P2 ;  /* 0x0e40000006080fae */ /* 0x0003e2000d101d6a */
[----:B------:R-:W-:-:S03]  /*11060*/  ISETP.GE.AND P0, PT, R4, 0x11, PT ;  /* 0x000000110400780c */ /* 0x000fc60003f06270 */
[----:B-1----:R-:W1:Y:S10]  /*11070*/  SHFL.IDX PT, R7, R0, 0x1, 0x181f ;  /* 0x00381f0000077f89 */ /* 0x002e7400000e0000 */
[----:B------:R-:W-:Y:S01]  /*11080*/  @P0 IMAD R8, R5, 0x2, R22 ;  /* 0x0000000205080824 */ /* 0x000fe200078e0216 */
[----:B------:R-:W2:Y:S01]  /*11090*/  SHFL.IDX PT, R6, R2, 0x1, 0x181f ;  /* 0x00381f0002067f89 */ /* 0x000ea200000e0000 */
[----:B-1----:R-:W-:-:S05]  /*110a0*/  @P0 LEA R7, P1, R9, R7, 0x1 ;  /* 0x0000000709070211 */ /* 0x002fca00078208ff */
[----:B--2---:R-:W-:-:S05]  /*110b0*/  @P0 IMAD.X R6, RZ, RZ, R6, P1 ;  /* 0x000000ffff060224 */ /* 0x004fca00008e0606 */
[----:B------:R-:W-:-:S04]  /*110c0*/  @P0 LOP3.LUT R7, R7, R6, RZ, 0x3c, !PT ;  /* 0x0000000607070212 */ /* 0x000fc800078e3cff */
[----:B------:R-:W-:-:S04]  /*110d0*/  @P0 LOP3.LUT R6, R7, R6, RZ, 0x3c, !PT ;  /* 0x0000000607060212 */ /* 0x000fc800078e3cff */
[----:B------:R-:W-:-:S05]  /*110e0*/  @P0 LOP3.LUT R7, R7, R6, RZ, 0x3c, !PT ;  /* 0x0000000607070212 */ /* 0x000fca00078e3cff */
[----:B------:R1:W-:Y:S01]  /*110f0*/  @P0 LDGSTS.E.BYPASS.LTC128B.128 [R8+0xec00], desc[UR42][R6.64], !P2 ;  /* 0x0ec0000006080fae */ /* 0x0003e2000d101d6a */
[----:B------:R-:W-:-:S03]  /*11100*/  ISETP.GE.AND P0, PT, R4, 0x21, PT ;  /* 0x000000210400780c */ /* 0x000fc60003f06270 */
[----:B-1----:R-:W1:Y:S10]  /*11110*/  SHFL.IDX PT, R7, R0, 0x2, 0x181f ;  /* 0x00581f0000077f89 */ /* 0x002e7400000e0000 */
[----:B------:R-:W-:Y:S01]  /*11120*/  @P0 IMAD R8, R5, 0x2, R22 ;  /* 0x0000000205080824 */ /* 0x000fe200078e0216 */
[----:B------:R-:W2:Y:S01]  /*11130*/  SHFL.IDX PT, R6, R2, 0x2, 0x181f ;  /* 0x00581f0002067f89 */ /* 0x000ea200000e0000 */
[----:B-1----:R-:W-:-:S04]  /*11140*/  @P0 LEA R7, P1, R9, R7, 0x1 ;  /* 0x0000000709070211 */ /* 0x002fc800078208ff */
[----:B--2---:R-:W-:-:S04]  /*11150*/  @P0 IADD3.X R6, RZ, R6, RZ, P1, !PT ;  /* 0x00000006ff060210 */ /* 0x004fc80000ffe4ff */
        /* <DEDUP_REMOVED lines=37> */
[----:B------:R-:W2:Y:S04]  /*113b0*/  SHFL.IDX PT, R6, R2, 0x6, 0x181f ;  /* 0x00d81f0002067f89 */ /* 0x000ea800000e0000 */
[----:B------:R-:W3:Y:S04]  /*113c0*/  SHFL.IDX PT, R2, R2, 0x7, 0x181f ;  /* 0x00f81f0002027f89 */ /* 0x000ee800000e0000 */
[----:B------:R-:W4:Y:S01]  /*113d0*/  SHFL.IDX PT, R0, R0, 0x7, 0x181f ;  /* 0x00f81f0000007f89 */ /* 0x000f2200000e0000 */
[----:B-1----:R-:W-:-:S04]  /*113e0*/  @P0 LEA R7, P1, R9, R7, 0x1 ;  /* 0x0000000709070211 */ /* 0x002fc800078208ff */
[----:B--2---:R-:W-:-:S04]  /*113f0*/  @P0 IADD3.X R6, RZ, R6, RZ, P1, !PT ;  /* 0x00000006ff060210 */ /* 0x004fc80000ffe4ff */
[----:B------:R-:W-:-:S04]  /*11400*/  @P0 LOP3.LUT R7, R7, R6, RZ, 0x3c, !PT ;  /* 0x0000000607070212 */ /* 0x000fc800078e3cff */
[----:B------:R-:W-:-:S04]  /*11410*/  @P0 LOP3.LUT R6, R7, R6, RZ, 0x3c, !PT ;  /* 0x0000000607060212 */ /* 0x000fc800078e3cff */
[----:B------:R-:W-:-:S05]  /*11420*/  @P0 LOP3.LUT R7, R7, R6, RZ, 0x3c, !PT ;  /* 0x0000000607070212 */ /* 0x000fca00078e3cff */
[----:B---34-:R1:W-:Y:S02]  /*11430*/  @P0 LDGSTS.E.BYPASS.LTC128B.128 [R8+0x11400], desc[UR42][R6.64], !P2 ;  /* 0x1140000006080fae */ /* 0x0183e4000d101d6a */
.L_x_803:
[----:B------:R-:W-:-:S13]  /*11440*/  ISETP.GE.AND P0, PT, R4, 0x71, PT ;  /* 0x000000710400780c */ /* 0x000fda0003f06270 */
[----:B-1----:R-:W-:Y:S01]  /*11450*/  @P0 LEA R6, P1, R9, R0, 0x1 ;  /* 0x0000000009060211 */ /* 0x002fe200078208ff */
        /* <DEDUP_REMOVED lines=8> */
.L_x_662:
        /* <DEDUP_REMOVED lines=11> */
.L_x_663:
[----:B------:R2:W5:Y:S01]  /*11590*/  LDL.LU R4, [R1+0x28] ;  /* 0x0000280001047983 */ /* 0x0005620000300800 */
[----:B------:R2:W-:Y:S03]  /*115a0*/  SYNCS.ARRIVE.TRANS64.A1T0 RZ, [R3+URZ+0x16830], RZ ;  /* 0x016830ff03ff79a7 */ /* 0x0005e6000810003f */
[----:B-1----:R2:W5:Y:S04]  /*115b0*/  LDL.LU R7, [R1+0x8] ;  /* 0x0000080001077983 */ /* 0x0025680000300800 */
[----:B------:R2:W5:Y:S02]  /*115c0*/  LDL.LU R6, [R1+0x30] ;  /* 0x0000300001067983 */ /* 0x0005640000300800 */
[----:B------:R-:W-:Y:S05]  /*115d0*/  WARPSYNC.ALL ;  /* 0x0000000000007948 */ /* 0x000fea0003800000 */
[----:B------:R-:W-:Y:S01]  /*115e0*/  ULDC.64 UR6, c[0x0][0xa00] ;  /* 0x0002800000067ab9 */ /* 0x000fe20000000a00 */
[----:B------:R-:W-:Y:S01]  /*115f0*/  ULDC.64 UR4, c[0x0][0x298] ;  /* 0x0000a60000047ab9 */ /* 0x000fe20000000a00 */
[----:B------:R-:W-:Y:S01]  /*11600*/  VIADD R0, R22, 0x8400 ;  /* 0x0000840016007836 */ /* 0x000fe20000000000 */
[----:B------:R-:W-:Y:S01]  /*11610*/  BAR.SYNC.DEFER_BLOCKING 0x8, 0x200 ;  /* 0x0208000000007b1d */ /* 0x000fe20000010000 */
[----:B------:R-:W-:-:S03]  /*11620*/  ISETP.NE.U32.AND P0, PT, RZ, UR6, PT ;  /* 0x00000006ff007c0c */ /* 0x000fc6000bf05070 */
[----:B------:R-:W-:Y:S02]  /*11630*/  LOP3.LUT P1, RZ, R0, 0x3ff, RZ, 0xc0, !PT ;  /* 0x000003ff00ff7812 */ /* 0x000fe4000782c0ff */
[----:B------:R-:W-:Y:S01]  /*11640*/  ISETP.NE.AND.EX P0, PT, RZ, UR7, PT, P0 ;  /* 0x00000007ff007c0c */ /* 0x000fe2000bf05300 */
[----:B------:R-:W-:Y:S01]  /*11650*/  BSSY B6, `(.L_x_664) ;  /* 0x000001d000067945 */ /* 0x000fe20003800000 */
[----:B-----5:R-:W-:Y:S02]  /*11660*/  SHF.R.S32.HI R2, RZ, 0x1f, R4 ;  /* 0x0000001fff027819 */ /* 0x020fe40000011404 */
[----:B--2---:R-:W-:-:S03]  /*11670*/  SEL R3, R7, RZ, !P0 ;  /* 0x000000ff07037207 */ /* 0x004fc60004000000 */
[----:B------:R-:W-:-:S04]  /*11680*/  IMAD R2, R2, UR4, RZ ;  /* 0x0000000402027c24 */ /* 0x000fc8000f8e02ff */
[----:B------:R-:W-:Y:S01]  /*11690*/  IMAD R0, R4, UR5, R2 ;  /* 0x0000000504007c24 */ /* 0x000fe2000f8e0202 */
[----:B------:R-:W-:Y:S01]  /*116a0*/  SEL R2, R6, RZ, !P0 ;  /* 0x000000ff06027207 */ /* 0x000fe20004000000 */
[----:B------:R-:W-:-:S04]  /*116b0*/  IMAD.WIDE.U32 R4, R4, UR4, RZ ;  /* 0x0000000404047c25 */ /* 0x000fc8000f8e00ff */
[----:B------:R-:W-:Y:S01]  /*116c0*/  IMAD.IADD R0, R5, 0x1, R0 ;  /* 0x0000000105007824 */ /* 0x000fe200078e0200 */
[----:B------:R1:W-:Y:S04]  /*116d0*/  STL.64 [R1+0x28], R4 ;  /* 0x0000280401007387 */ /* 0x0003e80000100a00 */
[----:B------:R1:W-:Y:S04]  /*116e0*/  STL [R1+0x8], R3 ;  /* 0x0000080301007387 */ /* 0x0003e80000100800 */
[----:B------:R1:W-:Y:S04]  /*116f0*/  STL [R1+0x38], R2 ;  /* 0x0000380201007387 */ /* 0x0003e80000100800 */
[----:B------:R1:W-:Y:S01]  /*11700*/  STL [R1+0x30], R0 ;  /* 0x0000300001007387 */ /* 0x0003e20000100800 */
[----:B------:R-:W-:Y:S05]  /*11710*/  @!P1 BRA `(.L_x_665) ;  /* 0x0000000000409947 */ /* 0x000fea0003800000 */
[----:B-1----:R-:W-:Y:S01]  /*11720*/  MOV R2, 0x0 ;  /* 0x0000000000027802 */ /* 0x002fe20000000f00 */
[----:B------:R-:W-:Y:S01]  /*11730*/  ULDC.64 UR4, c[0x4][0x88] ;  /* 0x0100220000047ab9 */ /* 0x000fe20000000a00 */
[----:B------:R-:W-:Y:S01]  /*11740*/  ULDC.64 UR6, c[0x4][0x90] ;  /* 0x0100240000067ab9 */ /* 0x000fe20000000a00 */
[----:B------:R-:W-:Y:S01]  /*11750*/  ULDC.64 UR8, c[0x4][0x20] ;  /* 0x0100080000087ab9 */ /* 0x000fe20000000a00 */
[----:B------:R-:W-:Y:S01]  /*11760*/  IMAD.U32 R4, RZ, RZ, UR4 ;  /* 0x00000004ff047e24 */ /* 0x000fe2000f8e00ff */
[----:B------:R-:W-:Y:S01]  /*11770*/  MOV R5, UR5 ;  /* 0x0000000500057c02 */ /* 0x000fe20008000f00 */
[----:B------:R-:W1:Y:S01]  /*11780*/  LDC.64 R2, c[0x4][R2] ;  /* 0x0100000002027b82 */ /* 0x000e620000000a00 */
[----:B------:R-:W-:Y:S01]  /*11790*/  IMAD.U32 R6, RZ, RZ, UR6 ;  /* 0x00000006ff067e24 */ /* 0x000fe2000f8e00ff */
[----:B------:R-:W-:Y:S01]  /*117a0*/  MOV R11, UR9 ;  /* 0x00000009000b7c02 */ /* 0x000fe20008000f00 */
[----:B------:R-:W-:Y:S02]  /*117b0*/  IMAD.U32 R7, RZ, RZ, UR7 ;  /* 0x00000007ff077e24 */ /* 0x000fe4000f8e00ff */
[----:B0-----:R-:W-:-:S02]  /*117c0*/  IMAD.U32 R10, RZ, RZ, UR8 ;  /* 0x00000008ff0a7e24 */ /* 0x001fc4000f8e00ff */
[----:B------:R-:W-:Y:S02]  /*117d0*/  IMAD.MOV.U32 R8, RZ, RZ, 0x70 ;  /* 0x00000070ff087424 */ /* 0x000fe400078e00ff */
[----:B------:R-:W-:Y:S02]  /*117e0*/  IMAD.MOV.U32 R12, RZ, RZ, 0x1 ;  /* 0x00000001ff0c7424 */ /* 0x000fe400078e00ff */
[----:B------:R-:W-:-:S07]  /*117f0*/  IMAD.MOV.U32 R13, RZ, RZ, RZ ;  /* 0x000000ffff0d7224 */ /* 0x000fce00078e00ff */
[----:B------:R-:W-:-:S07]  /*11800*/  LEPC R20, `(.L_x_665) ;  /* 0x000000001014794e */ /* 0x000fce0000000000 */
[----:B-1----:R-:W-:Y:S05]  /*11810*/  CALL.ABS.NOINC R2 ;  /* 0x0000000002007343 */ /* 0x002fea0003c00000 */
.L_x_665:
[----:B------:R-:W-:Y:S05]  /*11820*/  BSYNC B6 ;  /* 0x0000000000067941 */ /* 0x000fea0003800000 */
.L_x_664:
[----:B------:R-:W2:Y:S01]  /*11830*/  LDL.LU R21, [R1+0x30] ;  /* 0x0000300001157983 */ /* 0x000ea20000300800 */
[----:B------:R-:W-:Y:S01]  /*11840*/  ULDC.64 UR4, c[0x0][0x2d8] ;  /* 0x0000b60000047ab9 */ /* 0x000fe20000000a00 */
[----:B0-----:R-:W0:Y:S01]  /*11850*/  LDC R10, c[0x0][0x448] ;  /* 0x00011200ff0a7b82 */ /* 0x001e220000000800 */
[----:B------:R-:W-:Y:S01]  /*11860*/  ULDC.64 UR6, c[0x0][0x2c8] ;  /* 0x0000b20000067ab9 */ /* 0x000fe20000000a00 */
[----:B-1----:R-:W2:Y:S01]  /*11870*/  LDL.LU.64 R2, [R1+0x28] ;  /* 0x0000280001027983 */ /* 0x002ea20000300a00 */
[----:B------:R-:W-:-:S03]  /*11880*/  ULDC.64 UR8, c[0x0][0x280] ;  /* 0x0000a00000087ab9 */ /* 0x000fc60000000a00 */
[----:B------:R-:W3:Y:S04]  /*11890*/  LDL R20, [R1+0x10] ;  /* 0x0000100001147983 */ /* 0x000ee80000100800 */
[----:B------:R-:W4:Y:S04]  /*118a0*/  LDL.LU R6, [R1+0x38] ;  /* 0x0000380001067983 */ /* 0x000f280000300800 */
[----:B------:R-:W4:Y:S01]  /*118b0*/  LDL.LU R5, [R1+0x8] ;  /* 0x0000080001057983 */ /* 0x000f220000300800 */
[----:B0-----:R-:W-:-:S13]  /*118c0*/  ISETP.NE.AND P0, PT, R10, 0x1, PT ;  /* 0x000000010a00780c */ /* 0x001fda0003f05270 */
[----:B------:R-:W0:Y:S08]  /*118d0*/  @P0 LDC R7, c[0x0][0x44c] ;  /* 0x00011300ff070b82 */ /* 0x000e300000000800 */
[----:B------:R-:W1:Y:S01]  /*118e0*/  @P0 LDC R8, c[0x0][0x450] ;  /* 0x00011400ff080b82 */ /* 0x000e620000000800 */
[----:B--2---:R-:W-:Y:S02]  /*118f0*/  MOV R3, R21 ;  /* 0x0000001500037202 */ /* 0x004fe40000000f00 */
[----:B------:R-:W2:Y:S01]  /*11900*/  S2R R21, SR_TID.X ;  /* 0x0000000000157919 */ /* 0x000ea20000002100 */
[----:B---3--:R-:W-:-:S02]  /*11910*/  IMAD R0, R20, UR4, RZ ;  /* 0x0000000414007c24 */ /* 0x008fc4000f8e02ff */
[----:B------:R-:W3:Y:S01]  /*11920*/  S2R R20, SR_TID.X ;  /* 0x0000000000147919 */ /* 0x000ee20000002100 */
[----:B------:R-:W-:-:S04]  /*11930*/  IMAD.WIDE.U32 R2, R18, UR4, R2 ;  /* 0x0000000412027c25 */ /* 0x000fc8000f8e0002 */
[----:B------:R-:W-:Y:S01]  /*11940*/  IMAD R0, R18, UR5, R0 ;  /* 0x0000000512007c24 */ /* 0x000fe2000f8e0200 */
[----:B------:R-:W-:-:S03]  /*11950*/  ULDC.64 UR4, c[0x0][0x2e0] ;  /* 0x0000b80000047ab9 */ /* 0x000fc60000000a00 */
[----:B------:R-:W-:Y:S02]  /*11960*/  IMAD.IADD R3, R3, 0x1, R0 ;  /* 0x0000000103037824 */ /* 0x000fe400078e0200 */
[----:B----4-:R-:W-:Y:S02]  /*11970*/  IMAD R0, R6, UR4, RZ ;  /* 0x0000000406007c24 */ /* 0x010fe4000f8e02ff */
[----:B------:R-:W-:-:S04]  /*11980*/  IMAD.WIDE.U32 R2, R5, UR4, R2 ;  /* 0x0000000405027c25 */ /* 0x000fc8000f8e0002 */
[----:B------:R-:W-:Y:S01]  /*11990*/  IMAD R0, R5, UR5, R0 ;  /* 0x0000000505007c24 */ /* 0x000fe2000f8e0200 */
[----:B------:R-:W-:Y:S01]  /*119a0*/  MOV R4, R2 ;  /* 0x0000000200047202 */ /* 0x000fe20000000f00 */
[----:B------:R-:W-:Y:S02]  /*119b0*/  ULDC.64 UR4, c[0x0][0x2d0] ;  /* 0x0000b40000047ab9 */ /* 0x000fe40000000a00 */
[----:B------:R-:W-:Y:S02]  /*119c0*/  IMAD.IADD R5, R3, 0x1, R0 ;  /* 0x0000000103057824 */ /* 0x000fe400078e0200 */
[----:B--2---:R-:W-:Y:S01]  /*119d0*/  IMAD.SHL.U32 R21, R21, 0x10, RZ ;  /* 0x0000001015157824 */ /* 0x004fe200078e00ff */
[----:B---3--:R-:W-:-:S04]  /*119e0*/  LOP3.LUT R20, R20, 0x7f, RZ, 0xc0, !PT ;  /* 0x0000007f14147812 */ /* 0x008fc800078ec0ff */
[----:B------:R-:W-:Y:S02]  /*119f0*/  LOP3.LUT R21, R21, 0x70, RZ, 0xc0, !PT ;  /* 0x0000007015157812 */ /* 0x000fe400078ec0ff */
[----:B------:R-:W-:-:S04]  /*11a00*/  SHF.R.U32.HI R20, RZ, 0x3, R20 ;  /* 0x00000003ff147819 */ /* 0x000fc80000011614 */
[----:B------:R-:W-:-:S05]  /*11a10*/  LOP3.LUT R20, R20, R21, RZ, 0xfc, !PT ;  /* 0x0000001514147212 */ /* 0x000fca00078efcff */
[----:B------:R-:W-:Y:S02]  /*11a20*/  IMAD R6, R17, 0xc0, R20 ;  /* 0x000000c011067824 */ /* 0x000fe400078e0214 */
[----:B------:R2:W5:Y:S02]  /*11a30*/  LDL R20, [R1+0x24] ;  /* 0x0000240001147983 */ /* 0x0005640000100800 */
[----:B0-----:R-:W-:Y:S01]  /*11a40*/  @P0 IMAD.HI.U32 R7, R6, R7, RZ ;  /* 0x0000000706070227 */ /* 0x001fe200078e00ff */
[----:B------:R-:W0:Y:S03]  /*11a50*/  S2R R11, SR_TID.X ;  /* 0x00000000000b7919 */ /* 0x000e260000002100 */
[----:B------:R-:W-:Y:S01]  /*11a60*/  IMAD.MOV.U32 R2, RZ, RZ, R6 ;  /* 0x000000ffff027224 */ /* 0x000fe200078e0006 */
[----:B-1----:R-:W-:-:S04]  /*11a70*/  @P0 SHF.R.U32.HI R2, RZ, R8, R7 ;  /* 0x00000008ff020219 */ /* 0x002fc80000011607 */
[----:B------:R-:W-:-:S05]  /*11a80*/  SHF.R.S32.HI R0, RZ, 0x1f, R2 ;  /* 0x0000001fff007819 */ /* 0x000fca0000011402 */
[----:B------:R-:W-:-:S04]  /*11a90*/  IMAD R0, R0, UR4, RZ ;  /* 0x0000000400007c24 */ /* 0x000fc8000f8e02ff */
[C---:B------:R-:W-:Y:S02]  /*11aa0*/  IMAD R7, R2.reuse, UR5, R0 ;  /* 0x0000000502077c24 */ /* 0x040fe4000f8e0200 */
[----:B------:R-:W-:Y:S02]  /*11ab0*/  IMAD.MOV R0, RZ, RZ, -R2 ;  /* 0x000000ffff007224 */ /* 0x000fe400078e0a02 */
[----:B------:R-:W-:-:S04]  /*11ac0*/  IMAD.WIDE.U32 R2, R2, UR4, R4 ;  /* 0x0000000402027c25 */ /* 0x000fc8000f8e0004 */
[----:B------:R-:W-:Y:S02]  /*11ad0*/  IMAD R0, R10, R0, R6 ;  /* 0x000000000a007224 */ /* 0x000fe400078e0206 */
[----:B------:R-:W-:-:S03]  /*11ae0*/  IMAD.IADD R3, R3, 0x1, R7 ;  /* 0x0000000103037824 */ /* 0x000fc600078e0207 */
[----:B------:R-:W-:Y:S01]  /*11af0*/  SHF.R.S32.HI R7, RZ, 0x1f, R0 ;  /* 0x0000001fff077819 */ /* 0x000fe20000011400 */
[----:B------:R-:W-:-:S04]  /*11b00*/  IMAD.WIDE.U32 R8, R0, UR6, R2 ;  /* 0x0000000600087c25 */ /* 0x000fc8000f8e0002 */
[----:B------:R-:W-:Y:S01]  /*11b10*/  IMAD R7, R7, UR6, RZ ;  /* 0x0000000607077c24 */ /* 0x000fe2000f8e02ff */
[----:B------:R-:W-:Y:S01]  /*11b20*/  LEA R2, P1, R8, UR8, 0x1 ;  /* 0x0000000808027c11 */ /* 0x000fe2000f8208ff */
[----:B------:R-:W-:Y:S02]  /*11b30*/  VIADD R3, R6, 0x80 ;  /* 0x0000008006037836 */ /* 0x000fe40000000000 */
[----:B------:R-:W-:Y:S02]  /*11b40*/  IMAD R0, R0, UR7, R7 ;  /* 0x0000000700007c24 */ /* 0x000fe4000f8e0207 */
[----:B------:R-:W1:Y:S01]  /*11b50*/  @P0 LDC R7, c[0x0][0x44c] ;  /* 0x00011300ff070b82 */ /* 0x000e620000000800 */
[----:B------:R-:W-:Y:S02]  /*11b60*/  IMAD.MOV.U32 R6, RZ, RZ, R3 ;  /* 0x000000ffff067224 */ /* 0x000fe400078e0003 */
[----:B------:R-:W-:Y:S01]  /*11b70*/  IADD3 R0, R9, R0, RZ ;  /* 0x0000000009007210 */ /* 0x000fe20007ffe0ff */
[C---:B0-----:R-:W-:Y:S01]  /*11b80*/  IMAD.SHL.U32 R21, R11.reuse, 0x8, RZ ;  /* 0x000000080b157824 */ /* 0x041fe200078e00ff */
[----:B------:R-:W-:-:S02]  /*11b90*/  LOP3.LUT R11, R11, 0x7f, RZ, 0xc0, !PT ;  /* 0x0000007f0b0b7812 */ /* 0x000fc400078ec0ff */
[----:B------:R-:W-:Y:S02]  /*11ba0*/  LEA.HI.X R0, R8, UR9, R0, 0x1, P1 ;  /* 0x0000000908007c11 */ /* 0x000fe400088f0c00 */
[----:B------:R-:W0:Y:S01]  /*11bb0*/  @P0 LDC R8, c[0x0][0x450] ;  /* 0x00011400ff080b82 */ /* 0x000e220000000800 */
[----:B------:R-:W-:Y:S02]  /*11bc0*/  LOP3.LUT R21, R21, 0x38, RZ, 0xc0, !PT ;  /* 0x0000003815157812 */ /* 0x000fe400078ec0ff */
[----:B------:R-:W-:Y:S01]  /*11bd0*/  SHF.R.U32.HI R9, RZ, 0x3, R11 ;  /* 0x00000003ff097819 */ /* 0x000fe2000001160b */
[----:B-1----:R-:W-:-:S05]  /*11be0*/  @P0 IMAD.HI.U32 R7, R3, R7, RZ ;  /* 0x0000000703070227 */ /* 0x002fca00078e00ff */
[----:B0-----:R-:W-:-:S05]  /*11bf0*/  @P0 SHF.R.U32.HI R6, RZ, R8, R7 ;  /* 0x00000008ff060219 */ /* 0x001fca0000011607 */
[----:B------:R-:W-:Y:S02]  /*11c00*/  IMAD.MOV R7, RZ, RZ, -R6 ;  /* 0x000000ffff077224 */ /* 0x000fe400078e0a06 */
[----:B------:R-:W-:-:S04]  /*11c10*/  IMAD.WIDE.U32 R4, R6, UR4, R4 ;  /* 0x0000000406047c25 */ /* 0x000fc8000f8e0004 */
[----:B------:R-:W-:Y:S01]  /*11c20*/  IMAD R3, R10, R7, R3 ;  /* 0x000000070a037224 */ /* 0x000fe200078e0203 */
[----:B------:R-:W-:-:S04]  /*11c30*/  SHF.R.S32.HI R7, RZ, 0x1f, R6 ;  /* 0x0000001fff077819 */ /* 0x000fc80000011406 */
[----:B------:R-:W-:Y:S01]  /*11c40*/  SHF.R.S32.HI R8, RZ, 0x1f, R3 ;  /* 0x0000001fff087819 */ /* 0x000fe20000011403 */
[----:B------:R-:W-:Y:S01]  /*11c50*/  IMAD R7, R7, UR4, RZ ;  /* 0x0000000407077c24 */ /* 0x000fe2000f8e02ff */
[----:B------:R-:W-:Y:S02]  /*11c60*/  ULDC UR4, c[0x0][0x2b8] ;  /* 0x0000ae0000047ab9 */ /* 0x000fe40000000800 */
[----:B------:R-:W-:Y:S01]  /*11c70*/  ISETP.GE.AND P0, PT, R21, UR4, PT ;  /* 0x0000000415007c0c */ /* 0x000fe2000bf06270 */
[----:B------:R-:W-:Y:S01]  /*11c80*/  IMAD R7, R6, UR5, R7 ;  /* 0x0000000506077c24 */ /* 0x000fe2000f8e0207 */
[----:B------:R-:W-:Y:S01]  /*11c90*/  UMOV UR4, 0xffffffff ;  /* 0xffffffff00047882 */ /* 0x000fe20000000000 */
[----:B------:R-:W-:-:S03]  /*11ca0*/  IMAD R8, R8, UR6, RZ ;  /* 0x0000000608087c24 */ /* 0x000fc6000f8e02ff */
[----:B------:R-:W-:Y:S01]  /*11cb0*/  IADD3 R5, R5, R7, RZ ;  /* 0x0000000705057210 */ /* 0x000fe20007ffe0ff */
[C---:B------:R-:W-:Y:S02]  /*11cc0*/  IMAD R8, R3.reuse, UR7, R8 ;  /* 0x0000000703087c24 */ /* 0x040fe4000f8e0208 */
[----:B------:R-:W-:-:S04]  /*11cd0*/  IMAD.WIDE.U32 R6, R3, UR6, R4 ;  /* 0x0000000603067c25 */ /* 0x000fc8000f8e0004 */
[----:B------:R-:W-:Y:S01]  /*11ce0*/  IMAD.IADD R4, R7, 0x1, R8 ;  /* 0x0000000107047824 */ /* 0x000fe200078e0208 */
[----:B------:R-:W-:-:S04]  /*11cf0*/  LEA R5, P1, R6, UR8, 0x1 ;  /* 0x0000000806057c11 */ /* 0x000fc8000f8208ff */
[----:B------:R-:W-:Y:S01]  /*11d00*/  LEA.HI.X R4, R6, UR9, R4, 0x1, P1 ;  /* 0x0000000906047c11 */ /* 0x000fe200088f0c04 */
[----:B--2---:R-:W-:Y:S08]  /*11d10*/  BRA.DIV UR4, `(.L_x_666) ;  /* 0x0000004e04fc7947 */ /* 0x004ff0000b800000 */
[----:B------:R-:W2:Y:S01]  /*11d20*/  LDL.LU R6, [R1+0x34] ;  /* 0x0000340001067983 */ /* 0x000ea20000300800 */
[----:B------:R-:W-:-:S03]  /*11d30*/  IMAD R17, R17, 0xc0, R9 ;  /* 0x000000c011117824 */ /* 0x000fc600078e0209 */
[----:B------:R-:W0:Y:S04]  /*11d40*/  SHFL.IDX PT, R7, R2, RZ, 0x181f ;  /* 0x00181fff02077589 */ /* 0x000e2800000e0000 */
[----:B------:R-:W-:Y:S01]  /*11d50*/  SHFL.IDX PT, R8, R5, RZ, 0x181f ;  /* 0x00181fff05087589 */ /* 0x000fe200000e0000 */
[----:B--2---:R-:W-:-:S03]  /*11d60*/  IMAD R3, R6, R10, RZ ;  /* 0x0000000a06037224 */ /* 0x004fc600078e02ff */
[----:B------:R-:W1:Y:S02]  /*11d70*/  SHFL.IDX PT, R6, R0, RZ, 0x181f ;  /* 0x00181fff00067589 */ /* 0x000e6400000e0000 */
[----:B------:R-:W-:-:S13]  /*11d80*/  ISETP.GE.AND P1, PT, R17, R3, PT ;  /* 0x000000031100720c */ /* 0x000fda0003f26270 */
[----:B0-----:R-:W-:-:S05]  /*11d90*/  @!P1 LEA R7, P2, R21, R7, 0x1 ;  /* 0x0000000715079211 */ /* 0x001fca00078408ff */
[----:B-1----:R-:W-:-:S05]  /*11da0*/  @!P1 IMAD.X R6, RZ, RZ, R6, P2 ;  /* 0x000000ffff069224 */ /* 0x002fca00010e0606 */
[----:B------:R-:W-:-:S04]  /*11db0*/  @!P1 LOP3.LUT R7, R7, R6, RZ, 0x3c, !PT ;  /* 0x0000000607079212 */ /* 0x000fc800078e3cff */
[----:B------:R-:W-:-:S04]  /*11dc0*/  @!P1 LOP3.LUT R6, R7, R6, RZ, 0x3c, !PT ;  /* 0x0000000607069212 */ /* 0x000fc800078e3cff */
[----:B------:R-:W-:-:S05]  /*11dd0*/  @!P1 LOP3.LUT R7, R7, R6, RZ, 0x3c, !PT ;  /* 0x0000000607079212 */ /* 0x000fca00078e3cff */
[----:B-----5:R0:W-:Y:S02]  /*11de0*/  @!P1 LDGSTS.E.BYPASS.LTC128B.128 [R20+0x8400], desc[UR42][R6.64], !P0 ;  /* 0x0840000006149fae */ /* 0x0201e4000c101d6a */
        /* <DEDUP_REMOVED lines=62> */
[----:B0-----:R-:W-:-:S04]  /*121d0*/  IADD3 R2, R17, 0x80, RZ ;  /* 0x0000008011027810 */ /* 0x001fc80007ffe0ff */
[----:B------:R-:W-:Y:S01]  /*121e0*/  ISETP.GE.AND P1, PT, R2, R3, PT ;  /* 0x000000030200720c */ /* 0x000fe20003f26270 */
[----:B------:R-:W-:-:S05]  /*121f0*/  VIADD R2, R17, 0x70 ;  /* 0x0000007011027836 */ /* 0x000fca0000000000 */
[----:B------:R-:W-:Y:S02]  /*12200*/  ISETP.GE.AND P3, PT, R2, R3, PT ;  /* 0x000000030200720c */ /* 0x000fe40003f66270 */
[----:B------:R-:W0:Y:S11]  /*12210*/  SHFL.IDX PT, R2, R4, RZ, 0x181f ;  /* 0x00181fff04027589 */ /* 0x000e3600000e0000 */
[----:B-1----:R-:W-:-:S05]  /*12220*/  @!P3 LEA R6, P2, R21, R6, 0x1 ;  /* 0x000000061506b211 */ /* 0x002fca00078408ff */
[----:B------:R-:W-:-:S04]  /*12230*/  @!P3 IMAD.X R0, RZ, RZ, R0, P2 ;  /* 0x000000ffff00b224 */ /* 0x000fc800010e0600 */
[----:B------:R-:W-:Y:S02]  /*12240*/  @!P3 IMAD.MOV.U32 R7, RZ, RZ, R0 ;  /* 0x000000ffff07b224 */ /* 0x000fe400078e0000 */
[----:B------:R-:W-:-:S03]  /*12250*/  VIADD R0, R17, 0x90 ;  /* 0x0000009011007836 */ /* 0x000fc60000000000 */
[----:B------:R1:W-:Y:S02]  /*12260*/  @!P3 LDGSTS.E.BYPASS.LTC128B.128 [R20+0xbc00], desc[UR42][R6.64], !P0 ;  /* 0x0bc000000614bfae */ /* 0x0003e4000c101d6a */
[----:B-1----:R-:W-:-:S04]  /*12270*/  @!P1 LEA R6, P2, R21, R8, 0x1 ;  /* 0x0000000815069211 */ /* 0x002fc800078408ff */
[----:B0-----:R-:W-:-:S05]  /*12280*/  @!P1 IADD3.X R2, RZ, R2, RZ, P2, !PT ;  /* 0x00000002ff029210 */ /* 0x001fca00017fe4ff */
[----:B------:R-:W-:Y:S02]  /*12290*/  @!P1 IMAD.MOV.U32 R7, RZ, RZ, R2 ;  /* 0x000000ffff079224 */ /* 0x000fe400078e0002 */
[----:B------:R-:W-:Y:S04]  /*122a0*/  SHFL.IDX PT, R2, R5, 0x3, 0x181f ;  /* 0x00781f0005027f89 */ /* 0x000fe800000e0000 */
[----:B------:R0:W-:Y:S01]  /*122b0*/  @!P1 LDGSTS.E.BYPASS.LTC128B.128 [R20+0xc400], desc[UR42][R6.64], !P0 ;  /* 0x0c40000006149fae */ /* 0x0001e2000c101d6a */
[----:B------:R-:W-:-:S03]  /*122c0*/  ISETP.GE.AND P1, PT, R0, R3, PT ;  /* 0x000000030000720c */ /* 0x000fc60003f26270 */
[----:B------:R-:W-:Y:S04]  /*122d0*/  SHFL.IDX PT, R0, R4, 0x1, 0x181f ;  /* 0x00381f0004007f89 */ /* 0x000fe800000e0000 */
[----:B0-----:R-:W0:Y:S06]  /*122e0*/  SHFL.IDX PT, R6, R5, 0x1, 0x181f ;  /* 0x00381f0005067f89 */ /* 0x001e2c00000e0000 */
[----:B0-----:R-:W-:-:S05]  /*122f0*/  @!P1 LEA R6, P2, R21, R6, 0x1 ;  /* 0x0000000615069211 */ /* 0x001fca00078408ff */
[----:B------:R-:W-:-:S05]  /*12300*/  @!P1 IMAD.X R0, RZ, RZ, R0, P2 ;  /* 0x000000ffff009224 */ /* 0x000fca00010e0600 */
[----:B------:R-:W-:Y:S01]  /*12310*/  @!P1 MOV R7, R0 ;  /* 0x0000000000079202 */ /* 0x000fe20000000f00 */
[----:B------:R-:W-:-:S04]  /*12320*/  VIADD R0, R17, 0xa0 ;  /* 0x000000a011007836 */ /* 0x000fc80000000000 */
[----:B------:R0:W-:Y:S01]  /*12330*/  @!P1 LDGSTS.E.BYPASS.LTC128B.128 [R20+0xcc00], desc[UR42][R6.64], !P0 ;  /* 0x0cc0000006149fae */ /* 0x0001e2000c101d6a */
[----:B------:R-:W-:-:S03]  /*12340*/  ISETP.GE.AND P1, PT, R0, R3, PT ;  /* 0x000000030000720c */ /* 0x000fc60003f26270 */
[----:B------:R-:W-:Y:S04]  /*12350*/  SHFL.IDX PT, R0, R4, 0x2, 0x181f ;  /* 0x00581f0004007f89 */ /* 0x000fe800000e0000 */
[----:B------:R-:W-:Y:S04]  /*12360*/  SHFL.IDX PT, R4, R4, 0x3, 0x181f ;  /* 0x00781f0004047f89 */ /* 0x000fe800000e0000 */
[----:B0-----:R-:W0:Y:S02]  /*12370*/  SHFL.IDX PT, R6, R5, 0x2, 0x181f ;  /* 0x00581f0005067f89 */ /* 0x001e2400000e0000 */
[----:B0-----:R-:W-:-:S05]  /*12380*/  @!P1 LEA R6, P2, R21, R6, 0x1 ;  /* 0x0000000615069211 */ /* 0x001fca00078408ff */
[----:B------:R-:W-:-:S04]  /*12390*/  @!P1 IMAD.X R0, RZ, RZ, R0, P2 ;  /* 0x000000ffff009224 */ /* 0x000fc800010e0600 */
[----:B------:R-:W-:-:S05]  /*123a0*/  @!P1 IMAD.MOV.U32 R7, RZ, RZ, R0 ;  /* 0x000000ffff079224 */ /* 0x000fca00078e0000 */
[----:B------:R0:W-:Y:S02]  /*123b0*/  @!P1 LDGSTS.E.BYPASS.LTC128B.128 [R20+0xd400], desc[UR42][R6.64], !P0 ;  /* 0x0d40000006149fae */ /* 0x0001e4000c101d6a */
.L_x_828:
[----:B------:R-:W-:-:S04]  /*123c0*/  IADD3 R17, R17, 0xb0, RZ ;  /* 0x000000b011117810 */ /* 0x000fc80007ffe0ff */
[----:B------:R-:W-:-:S13]  /*123d0*/  ISETP.GE.AND P1, PT, R17, R3, PT ;  /* 0x000000031100720c */ /* 0x000fda0003f26270 */
[----:B------:R-:W-:-:S05]  /*123e0*/  @!P1 LEA R2, P2, R21, R2, 0x1 ;  /* 0x0000000215029211 */ /* 0x000fca00078408ff */
[----:B------:R-:W-:-:S05]  /*123f0*/  @!P1 IMAD.X R3, RZ, RZ, R4, P2 ;  /* 0x000000ffff039224 */ /* 0x000fca00010e0604 */
[----:B------:R-:W-:Y:S01]  /*12400*/  @!PT LDS RZ, [RZ] ;  /* 0x00000000fffff984 */ /* 0x000fe20000000800 */
[----:B------:R-:W-:Y:S01]  /*12410*/  @!PT LDS RZ, [RZ] ;  /* 0x00000000fffff984 */ /* 0x000fe20000000800 */
[----:B------:R-:W-:Y:S01]  /*12420*/  @!PT LDS RZ, [RZ] ;  /* 0x00000000fffff984 */ /* 0x000fe20000000800 */
[----:B------:R1:W-:Y:S01]  /*12430*/  @!P1 LDGSTS.E.BYPASS.LTC128B.128 [R20+0xdc00], desc[UR42][R2.64], !P0 ;  /* 0x0dc0000002149fae */ /* 0x0003e2000c101d6a */
[----:B------:R-:W-:Y:S01]  /*12440*/  PLOP3.LUT P0, PT, PT, PT, PT, 0x80, 0x0 ;  /* 0x000000000000781c */ /* 0x000fe20003f0f070 */
[----:B------:R-:W-:-:S12]  /*12450*/  NOP ;  /* 0x0000000000007918 */ /* 0x000fd80000000000 */
.L_x_667:
[----:B------:R-:W-:Y:S02]  /*12460*/  PLOP3.LUT P1, PT, P1, P0, PT, 0xa2, 0x0 ;  /* 0x000000000000781c */ /* 0x000fe40000f21472 */
[----:B------:R-:W-:-:S08]  /*12470*/  @P0 R2UR P1, UR4, R22 ;  /* 0x00000000160402ca */ /* 0x000fd00000020000 */
[----:B------:R-:W-:-:S05]  /*12480*/  @P0 PLOP3.LUT P0, PT, P1, PT, PT, 0x80, 0x0 ;  /* 0x000000000000081c */ /* 0x000fca0000f0f070 */
[----:B------:R-:W-:Y:S01]  /*12490*/  @!P1 SYNCS.ARRIVE.TRANS64.RED.A0T1 RZ, [UR4+0x16800], RZ ;  /* 0x016800ffffff99a7 */ /* 0x000fe20008200404 */
[----:B------:R-:W-:Y:S07]  /*124a0*/  @!P1 ARRIVES.LDGSTSBAR.64.TRANSCNT [UR4+0x16800] ;  /* 0x01680000ff0099b0 */ /* 0x000fee0008000a84 */
[----:B------:R-:W-:Y:S05]  /*124b0*/  @P0 BRA.U.ANY `(.L_x_667) ;  /* 0xfffffffd00e80947 */ /* 0x000fea000393ffff */
[----:B-1----:R-:W2:Y:S02]  /*124c0*/  LDL.LU R2, [R1+0x40] ;  /* 0x0000400001027983 */ /* 0x002ea40000300800 */
[----:B--2---:R-:W-:-:S05]  /*124d0*/  VIADD R2, R2, 0x1 ;  /* 0x0000000102027836 */ /* 0x004fca0000000000 */
[----:B------:R1:W-:Y:S01]  /*124e0*/  STL [R1+0x40], R2 ;  /* 0x0000400201007387 */ /* 0x0003e20000100800 */
[----:B------:R-:W-:-:S04]  /*124f0*/  LEA.HI R0, R2, R2, RZ, 0x1 ;  /* 0x0000000202007211 */ /* 0x000fc800078f08ff */
[----:B------:R-:W-:-:S05]  /*12500*/  LOP3.LUT R0, R0, 0xfffffffe, RZ, 0xc0, !PT ;  /* 0xfffffffe00007812 */ /* 0x000fca00078ec0ff */
[----:B------:R-:W-:-:S05]  /*12510*/  IMAD.IADD R0, R2, 0x1, -R0 ;  /* 0x0000000102007824 */ /* 0x000fca00078e0a00 */
[----:B------:R-:W-:Y:S01]  /*12520*/  SHF.L.U32 R0, R0, 0x1f, RZ ;  /* 0x0000001f00007819 */ /* 0x000fe200000006ff */
[----:B------:R-:W-:Y:S01]  /*12530*/  NOP ;  /* 0x0000000000007918 */ /* 0x000fe20000000000 */
[----:B------:R1:W-:Y:S01]  /*12540*/  SYNCS.ARRIVE.TRANS64.A1T0 RZ, [R22+URZ+0x16800], RZ ;  /* 0x016800ff16ff79a7 */ /* 0x0003e2000810003f */
[----:B------:R-:W-:Y:S01]  /*12550*/  BSSY B0, `(.L_x_668) ;  /* 0x0000003000007945 */ /* 0x000fe20003800000 */
[----:B------:R-:W2:Y:S03]  /*12560*/  SYNCS.PHASECHK.TRANS64.TRYWAIT P0, [R22+URZ+0x16820], R0 ;  /* 0x01682000160075a7 */ /* 0x000ea6000800017f */
[----:B-12---:R-:W-:Y:S05]  /*12570*/  @!P0 BRA `(.L_x_669) ;  /* 0x0000005400cc8947 */ /* 0x006fea0003800000 */
.L_x_829:
[----:B------:R-:W-:Y:S05]  /*12580*/  BSYNC B0 ;  /* 0x0000000000007941 */ /* 0x000fea0003800000 */
.L_x_668:
[----:B------:R-:W2:Y:S01]  /*12590*/  LDL R2, [R1+0x18] ;  /* 0x0000180001027983 */ /* 0x000ea20000100800 */
[----:B------:R-:W-:Y:S01]  /*125a0*/  BSSY B0, `(.L_x_670) ;  /* 0x0000110000007945 */ /* 0x000fe20003800000 */
[----:B--2---:R-:W-:-:S13]  /*125b0*/  ISETP.GE.AND P0, PT, R2, 0x81, PT ;  /* 0x000000810200780c */ /* 0x004fda0003f06270 */
[----:B------:R-:W-:Y:S05]  /*125c0*/  @!P0 BRA `(.L_x_671) ;  /* 0x0000001000348947 */ /* 0x000fea0003800000 */
[----:B------:R-:W2:Y:S01]  /*125d0*/  S2R R2, SR_TID.X ;  /* 0x0000000000027919 */ /* 0x000ea20000002100 */
[----:B------:R-:W-:Y:S01]  /*125e0*/  ULDC UR4, c[0x0][0x2f4] ;  /* 0x0000bd0000047ab9 */ /* 0x000fe20000000800 */
[----:B--2---:R-:W-:Y:S02]  /*125f0*/  SHF.L.U32 R3, R2, 0x3, RZ ;  /* 0x0000000302037819 */ /* 0x004fe400000006ff */
[----:B------:R-:W2:Y:S02]  /*12600*/  LDL.LU R2, [R1+0x3c] ;  /* 0x00003c0001027983 */ /* 0x000ea40000300800 */
[----:B------:R-:W-:Y:S02]  /*12610*/  LOP3.LUT R3, R3, 0x38, RZ, 0xc0, !PT ;  /* 0x0000003803037812 */ /* 0x000fe400078ec0ff */
[----:B------:R3:W-:Y:S01]  /*12620*/  STL [R1+0x8], R26 ;  /* 0x0000081a01007387 */ /* 0x0007e20000100800 */
[----:B------:R-:W-:Y:S01]  /*12630*/  IMAD.MOV.U32 R17, RZ, RZ, R28 ;  /* 0x000000ffff117224 */ /* 0x000fe200078e001c */
[----:B------:R-:W-:Y:S01]  /*12640*/  ISETP.GE.AND P1, PT, R3, UR4, PT ;  /* 0x0000000403007c0c */ /* 0x000fe2000bf26270 */
[----:B0-----:R-:W-:Y:S01]  /*12650*/  IMAD.MOV.U32 R6, RZ, RZ, R25 ;  /* 0x000000ffff067224 */ /* 0x001fe200078e0019 */
[----:B--23--:R-:W-:-:S11]  /*12660*/  LEA.HI.SX32 R7, R2, 0xfffffffe, 0x19 ;  /* 0xfffffffe02077811 */ /* 0x00cfd600078fcaff */
.L_x_684:
[----:B------:R-:W2:Y:S01]  /*12670*/  LDL R10, [R1+0x1c] ;  /* 0x00001c00010a7983 */ /* 0x000ea20000100800 */
[----:B-1----:R-:W0:Y:S03]  /*12680*/  LDC R0, c[0x0][0x430] ;  /* 0x00010c00ff007b82 */ /* 0x002e260000000800 */
        /* <DEDUP_REMOVED lines=8> */
[----:B------:R-:W-:Y:S01]  /*12710*/  IMAD.SHL.U32 R2, R2, 0x10, RZ ;  /* 0x0000001002027824 */ /* 0x000fe200078e00ff */
[----:B------:R-:W-:-:S04]  /*12720*/  LEA R4, R7, R4, 0x7 ;  /* 0x0000000407047211 */ /* 0x000fc800078e38ff */
[----:B------:R-:W-:Y:S01]  /*12730*/  LOP3.LUT R2, R2, 0x70, RZ, 0xc0, !PT ;  /* 0x0000007002027812 */ /* 0x000fe200078ec0ff */
[----:B------:R-:W-:Y:S05]  /*12740*/  YIELD ;  /* 0x0000000000007946 */ /* 0x000fea0003800000 */
[----:B------:R-:W-:Y:S01]  /*12750*/  ULDC.64 UR4, c[0x0][0x428] ;  /* 0x00010a0000047ab9 */ /* 0x000fe20000000a00 */
[----:B--2---:R-:W-:-:S05]  /*12760*/  IADD3 R4, R2, R4, R10 ;  /* 0x0000000402047210 */ /* 0x004fca0007ffe00a */
[----:B0-----:R-:W-:-:S04]  /*12770*/  @P0 IMAD.HI.U32 R5, R4, R5, RZ ;  /* 0x0000000504050227 */ /* 0x001fc800078e00ff */
[----:B------:R-:W-:Y:S01]  /*12780*/  IMAD.MOV.U32 R2, RZ, RZ, R4 ;  /* 0x000000ffff027224 */ /* 0x000fe200078e0004 */
[----:B-1----:R-:W-:-:S05]  /*12790*/  @P0 SHF.R.U32.HI R2, RZ, R3, R5 ;  /* 0x00000003ff020219 */ /* 0x002fca0000011605 */
[----:B------:R-:W-:-:S04]  /*127a0*/  IMAD.MOV R3, RZ, RZ, -R2 ;  /* 0x000000ffff037224 */ /* 0x000fc800078e0a02 */
[----:B------:R-:W-:Y:S01]  /*127b0*/  IMAD R0, R0, R3, R4 ;  /* 0x0000000300007224 */ /* 0x000fe200078e0204 */
        /* <DEDUP_REMOVED lines=9> */
[----:B------:R-:W-:Y:S01]  /*12850*/  IMAD.U32 R8, RZ, RZ, UR38 ;  /* 0x00000026ff087e24 */ /* 0x000fe2000f8e00ff */
[----:B------:R-:W-:-:S04]  /*12860*/  IADD3 R25, R6, 0x1, RZ ;  /* 0x0000000106197810 */ /* 0x000fc80007ffe0ff */
        /* <DEDUP_REMOVED lines=9> */
.L_x_672:
[----:B------:R-:W-:Y:S01]  /*12900*/  IMAD R5, R25, 0x8, R22 ;  /* 0x0000000819057824 */ /* 0x000fe200078e0216 */
[----:B------:R-:W-:Y:S01]  /*12910*/  SHF.L.U32 R2, R28, 0x1f, RZ ;  /* 0x0000001f1c027819 */ /* 0x000fe200000006ff */
[----:B------:R-:W-:Y:S03]  /*12920*/  BSSY B1, `(.L_x_673) ;  /* 0x0000003000017945 */ /* 0x000fe60003800000 */
[----:B------:R-:W0:Y:S02]  /*12930*/  SYNCS.PHASECHK.TRANS64.TRYWAIT P0, [R5+URZ+0x16840], R2 ;  /* 0x01684002050075a7 */ /* 0x000e24000800017f */
[----:B0-----:R-:W-:Y:S05]  /*12940*/  @!P0 BRA `(.L_x_674) ;  /* 0x0000005000ec8947 */ /* 0x001fea0003800000 */
.L_x_830:
[----:B------:R-:W-:Y:S05]  /*12950*/  BSYNC B1 ;  /* 0x0000000000017941 */ /* 0x000fea0003800000 */
.L_x_673:
[----:B------:R-:W2:Y:S04]  /*12960*/  LDL R3, [R1] ;  /* 0x0000000001037983 */ /* 0x000ea80000100800 */
[----:B------:R-:W3:Y:S01]  /*12970*/  LDL R9, [R1+0x10] ;  /* 0x0000100001097983 */ /* 0x000ee20000100800 */
[----:B------:R-:W-:Y:S01]  /*12980*/  SHF.R.S32.HI R20, RZ, 0x1f, R0 ;  /* 0x0000001fff147819 */ /* 0x000fe20000011400 */
[----:B------:R-:W-:Y:S01]  /*12990*/  ULDC.64 UR4, c[0x0][0x300] ;  /* 0x0000c00000047ab9 */ /* 0x000fe20000000a00 */
[----:B------:R-:W1:Y:S03]  /*129a0*/  S2R R8, SR_TID.X ;  /* 0x0000000000087919 */ /* 0x000e660000002100 */
[----:B------:R-:W-:-:S04]  /*129b0*/  IMAD R7, R20, UR4, RZ ;  /* 0x0000000414077c24 */ /* 0x000fc8000f8e02ff */
[----:B------:R-:W-:Y:S01]  /*129c0*/  IMAD R7, R0, UR5, R7 ;  /* 0x0000000500077c24 */ /* 0x000fe2000f8e0207 */
[----:B-1----:R-:W-:-:S05]  /*129d0*/  LOP3.LUT R8, R8, 0x7f, RZ, 0xc0, !PT ;  /* 0x0000007f08087812 */ /* 0x002fca00078ec0ff */
[----:B------:R-:W-:Y:S01]  /*129e0*/  IMAD.SHL.U32 R11, R8, 0x8, RZ ;  /* 0x00000008080b7824 */ /* 0x000fe200078e00ff */
[----:B--2---:R-:W-:Y:S01]  /*129f0*/  LOP3.LUT P2, RZ, R3, 0x1, RZ, 0xc0, !PT ;  /* 0x0000000103ff7812 */ /* 0x004fe2000784c0ff */
[----:B0-----:R-:W-:Y:S01]  /*12a00*/  IMAD.WIDE.U32 R2, R0, UR4, RZ ;  /* 0x0000000400027c25 */ /* 0x001fe2000f8e00ff */
[----:B------:R-:W-:-:S04]  /*12a10*/  ULDC.64 UR4, c[0x0][0x310] ;  /* 0x0000c40000047ab9 */ /* 0x000fc80000000a00 */
[----:B------:R-:W-:Y:S01]  /*12a20*/  IADD3 R3, R3, R7, RZ ;  /* 0x0000000703037210 */ /* 0x000fe20007ffe0ff */
[----:B------:R-:W-:-:S04]  /*12a30*/  IMAD R7, R21, UR4, RZ ;  /* 0x0000000415077c24 */ /* 0x000fc8000f8e02ff */
[C---:B------:R-:W-:Y:S02]  /*12a40*/  IMAD R7, R4.reuse, UR5, R7 ;  /* 0x0000000504077c24 */ /* 0x040fe4000f8e0207 */
[----:B------:R-:W-:Y:S01]  /*12a50*/  IMAD.WIDE.U32 R2, R4, UR4, R2 ;  /* 0x0000000404027c25 */ /* 0x000fe2000f8e0002 */
[----:B------:R-:W-:-:S03]  /*12a60*/  ULDC.64 UR4, c[0x0][0x308] ;  /* 0x0000c20000047ab9 */ /* 0x000fc60000000a00 */
[----:B------:R-:W-:Y:S02]  /*12a70*/  IMAD.IADD R3, R3, 0x1, R7 ;  /* 0x0000000103037824 */ /* 0x000fe400078e0207 */
[----:B---3--:R-:W-:Y:S02]  /*12a80*/  IMAD R7, R9, UR4, RZ ;  /* 0x0000000409077c24 */ /* 0x008fe4000f8e02ff */
[----:B------:R-:W0:Y:S01]  /*12a90*/  S2R R9, SR_TID.X ;  /* 0x0000000000097919 */ /* 0x000e220000002100 */
[----:B------:R-:W-:-:S04]  /*12aa0*/  IMAD.WIDE.U32 R2, R18, UR4, R2 ;  /* 0x0000000412027c25 */ /* 0x000fc8000f8e0002 */
[----:B------:R-:W-:Y:S01]  /*12ab0*/  IMAD R7, R18, UR5, R7 ;  /* 0x0000000512077c24 */ /* 0x000fe2000f8e0207 */
[----:B------:R-:W-:-:S04]  /*12ac0*/  ULDC.64 UR4, c[0x0][0x2e8] ;  /* 0x0000ba0000047ab9 */ /* 0x000fc80000000a00 */
[----:B------:R-:W-:Y:S01]  /*12ad0*/  IADD3 R7, R7, R3, RZ ;  /* 0x0000000307077210 */ /* 0x000fe20007ffe0ff */
[----:B0-----:R-:W-:-:S05]  /*12ae0*/  IMAD.SHL.U32 R8, R9, 0x8, RZ ;  /* 0x0000000809087824 */ /* 0x001fca00078e00ff */
[----:B------:R-:W-:-:S04]  /*12af0*/  LOP3.LUT R8, R8, 0x1f8, RZ, 0xc0, !PT ;  /* 0x000001f808087812 */ /* 0x000fc800078ec0ff */
[----:B------:R-:W-:Y:S02]  /*12b00*/  LOP3.LUT R8, R8, 0x38, R9, 0x78, !PT ;  /* 0x0000003808087812 */ /* 0x000fe400078e7809 */
[----:B------:R-:W-:Y:S01]  /*12b10*/  LEA R9, P0, R2, UR4, 0x1 ;  /* 0x0000000402097c11 */ /* 0x000fe2000f8008ff */
[----:B------:R-:W-:Y:S01]  /*12b20*/  UMOV UR4, 0xffffffff ;  /* 0xffffffff00047882 */ /* 0x000fe20000000000 */
[----:B------:R-:W-:Y:S02]  /*12b30*/  LOP3.LUT R8, R8, 0x200, R11, 0xf8, !PT ;  /* 0x0000020008087812 */ /* 0x000fe400078ef80b */
[----:B------:R-:W-:-:S03]  /*12b40*/  LEA.HI.X R10, R2, UR5, R7, 0x1, P0 ;  /* 0x00000005020a7c11 */ /* 0x000fc600080f0c07 */
[----:B------:R-:W-:Y:S01]  /*12b50*/  IMAD R8, R25, 0x2000, R8 ;  /* 0x0000200019087824 */ /* 0x000fe200078e0208 */
[----:B------:R-:W-:Y:S06]  /*12b60*/  BRA.DIV UR4, `(.L_x_675) ;  /* 0x0000005204787947 */ /* 0x000fec000b800000 */
[----:B------:R-:W0:Y:S01]  /*12b70*/  S2R R3, SR_TID.X ;  /* 0x0000000000037919 */ /* 0x000e220000002100 */
[----:B------:R-:W-:Y:S01]  /*12b80*/  IMAD R8, R8, 0x2, R22 ;  /* 0x0000000208087824 */ /* 0x000fe200078e0216 */
[----:B------:R-:W1:Y:S01]  /*12b90*/  SHFL.IDX PT, R2, R9, RZ, 0x181f ;  /* 0x00181fff09027589 */ /* 0x000e6200000e0000 */
[----:B0-----:R-:W-:-:S03]  /*12ba0*/  IMAD.SHL.U32 R11, R3, 0x8, RZ ;  /* 0x00000008030b7824 */ /* 0x001fc600078e00ff */
[----:B------:R-:W0:Y:S02]  /*12bb0*/  SHFL.IDX PT, R3, R10, RZ, 0x181f ;  /* 0x00181fff0a037589 */ /* 0x000e2400000e0000 */
[----:B------:R-:W-:-:S05]  /*12bc0*/  LOP3.LUT R11, R11, 0x38, RZ, 0xc0, !PT ;  /* 0x000000380b0b7812 */ /* 0x000fca00078ec0ff */
[----:B------:R-:W-:-:S05]  /*12bd0*/  IMAD.SHL.U32 R7, R11, 0x2, RZ ;  /* 0x000000020b077824 */ /* 0x000fca00078e00ff */
[----:B-1----:R-:W-:-:S04]  /*12be0*/  IADD3 R2, P0, R2, R7, RZ ;  /* 0x0000000702027210 */ /* 0x002fc80007f1e0ff */
[----:B0-----:R-:W-:-:S05]  /*12bf0*/  IADD3.X R3, RZ, R3, RZ, P0, !PT ;  /* 0x00000003ff037210 */ /* 0x001fca00007fe4ff */
        /* <DEDUP_REMOVED lines=34> */
.L_x_848:
[----:B-1----:R-:W-:-:S04]  /*12e20*/  IADD3 R2, P0, R2, R7, RZ ;  /* 0x0000000702027210 */ /* 0x002fc80007f1e0ff */
[----:B------:R-:W-:Y:S02]  /*12e30*/  IADD3.X R3, RZ, R10, RZ, P0, !PT ;  /* 0x0000000aff037210 */ /* 0x000fe400007fe4ff */
[----:B------:R-:W-:-:S03]  /*12e40*/  PLOP3.LUT P0, PT, PT, PT, PT, 0x80, 0x0 ;  /* 0x000000000000781c */ /* 0x000fc60003f0f070 */
[----:B------:R-:W-:Y:S01]  /*12e50*/  @!PT LDS RZ, [RZ] ;  /* 0x00000000fffff984 */ /* 0x000fe20000000800 */
[----:B------:R-:W-:Y:S01]  /*12e60*/  @!PT LDS RZ, [RZ] ;  /* 0x00000000fffff984 */ /* 0x000fe20000000800 */
[----:B------:R-:W-:Y:S01]  /*12e70*/  @!PT LDS RZ, [RZ] ;  /* 0x00000000fffff984 */ /* 0x000fe20000000800 */
[----:B------:R1:W-:Y:S01]  /*12e80*/  LDGSTS.E.BYPASS.LTC128B.128 [R8+0x11c00], desc[UR42][R2.64], !P2 ;  /* 0x11c0000002087fae */ /* 0x0003e2000d101d6a */
[----:B------:R-:W-:-:S09]  /*12e90*/  NOP ;  /* 0x0000000000007918 */ /* 0x000fd20000000000 */
.L_x_676:
        /* <DEDUP_REMOVED lines=11> */
.L_x_677:
[----:B------:R1:W-:Y:S01]  /*12f50*/  SYNCS.ARRIVE.TRANS64.A1T0 RZ, [R5+URZ+0x16830], RZ ;  /* 0x016830ff05ff79a7 */ /* 0x0003e2000810003f */
[----:B------:R-:W-:Y:S05]  /*12f60*/  @!P3 BRA `(.L_x_678) ;  /* 0x000000000004b947 */ /* 0x000fea0003800000 */
[----:B------:R-:W-:Y:S01]  /*12f70*/  BPT.TRAP 0x1 ;  /* 0x000000040000795c */ /* 0x000fe20000300000 */
.L_x_678:
[----:B------:R-:W-:Y:S01]  /*12f80*/  SHF.L.U32 R2, R17, 0x1f, RZ ;  /* 0x0000001f11027819 */ /* 0x000fe200000006ff */
[----:B-1----:R-:W-:Y:S01]  /*12f90*/  IMAD R5, R6, 0x8, R22 ;  /* 0x0000000806057824 */ /* 0x002fe200078e0216 */
[----:B------:R-:W-:Y:S03]  /*12fa0*/  BSSY B1, `(.L_x_679) ;  /* 0x0000003000017945 */ /* 0x000fe60003800000 */
[----:B------:R-:W1:Y:S02]  /*12fb0*/  SYNCS.PHASECHK.TRANS64.TRYWAIT P0, [R5+URZ+0x16860], R2 ;  /* 0x01686002050075a7 */ /* 0x000e64000800017f */
[----:B-1----:R-:W-:Y:S05]  /*12fc0*/  @!P0 BRA `(.L_x_680) ;  /* 0x00000054009c8947 */ /* 0x002fea0003800000 */
.L_x_849:
[----:B------:R-:W-:Y:S05]  /*12fd0*/  BSYNC B1 ;  /* 0x0000000000017941 */ /* 0x000fea0003800000 */
.L_x_679:
[----:B------:R-:W2:Y:S04]  /*12fe0*/  LDL R11, [R1+0x18] ;  /* 0x00001800010b7983 */ /* 0x000ea80000100800 */
[----:B------:R-:W2:Y:S01]  /*12ff0*/  LDL.LU R8, [R1+0x8] ;  /* 0x0000080001087983 */ /* 0x000ea20000300800 */
[----:B------:R-:W0:Y:S01]  /*13000*/  S2R R12, SR_TID.X ;  /* 0x00000000000c7919 */ /* 0x000e220000002100 */
[----:B------:R-:W-:Y:S01]  /*13010*/  UMOV UR4, 0xffffffff ;  /* 0xffffffff00047882 */ /* 0x000fe20000000000 */
[C---:B0-----:R-:W-:Y:S02]  /*13020*/  SHF.L.U32 R9, R12.reuse, 0x3, RZ ;  /* 0x000000030c097819 */ /* 0x041fe400000006ff */
[----:B------:R-:W-:Y:S02]  /*13030*/  LOP3.LUT R3, R12, 0x7f, RZ, 0xc0, !PT ;  /* 0x0000007f0c037812 */ /* 0x000fe400078ec0ff */
[----:B------:R-:W-:-:S03]  /*13040*/  LOP3.LUT R9, R9, 0x1f8, RZ, 0xc0, !PT ;  /* 0x000001f809097812 */ /* 0x000fc600078ec0ff */
[----:B------:R-:W-:Y:S01]  /*13050*/  IMAD.SHL.U32 R10, R3, 0x8, RZ ;  /* 0x00000008030a7824 */ /* 0x000fe200078e00ff */
        /* <DEDUP_REMOVED lines=8> */
[----:B------:R-:W-:Y:S02]  /*130e0*/  ISETP.LT.OR P0, PT, R8, 0x1, P1 ;  /* 0x000000010800780c */ /* 0x000fe40000f01670 */
[----:B------:R-:W-:Y:S01]  /*130f0*/  LEA R6, R6, R22, 0x1 ;  /* 0x0000001606067211 */ /* 0x000fe200078e08ff */
        /* <DEDUP_REMOVED lines=43> */
.L_x_867:
[----:B------:R-:W2:Y:S01]  /*133b0*/  LDL R9, [R1+0x10] ;  /* 0x0000100001097983 */ /* 0x000ea20000100800 */
        /* <DEDUP_REMOVED lines=13> */
[----:B------:R-:W-:-:S03]  /*13490*/  NOP ;  /* 0x0000000000007918 */ /* 0x000fc60000000000 */
[----:B------:R-:W-:-:S03]  /*134a0*/  IADD3 R3, R3, R6, RZ ;  /* 0x0000000603037210 */ /* 0x000fc60007ffe0ff */
        /* <DEDUP_REMOVED lines=12> */
.L_x_682:
[----:B------:R-:W-:Y:S02]  /*13570*/  PLOP3.LUT P2, PT, P2, P0, PT, 0xa2, 0x0 ;  /* 0x000000000000781c */ /* 0x000fe40001741472 */
[----:B------:R-:W-:-:S08]  /*13580*/  @P0 R2UR P2, UR4, R5 ;  /* 0x00000000050402ca */ /* 0x000fd00000040000 */
[----:B------:R-:W-:-:S05]  /*13590*/  @P0 PLOP3.LUT P0, PT, P2, PT, PT, 0x80, 0x0 ;  /* 0x000000000000081c */ /* 0x000fca000170f070 */
[----:B------:R-:W-:Y:S01]  /*135a0*/  @!P2 SYNCS.ARRIVE.TRANS64.RED.A0T1 RZ, [UR4+0x16850], RZ ;  /* 0x016850ffffffa9a7 */ /* 0x000fe20008200404 */
[----:B------:R-:W-:Y:S07]  /*135b0*/  @!P2 ARRIVES.LDGSTSBAR.64.TRANSCNT [UR4+0x16850] ;  /* 0x01685000ff00a9b0 */ /* 0x000fee0008000a84 */
[----:B------:R-:W-:Y:S05]  /*135c0*/  @P0 BRA.U.ANY `(.L_x_682) ;  /* 0xfffffffd00e80947 */ /* 0x000fea000393ffff */
[----:B------:R-:W-:Y:S01]  /*135d0*/  NOP ;  /* 0x0000000000007918 */ /* 0x000fe20000000000 */
[----:B------:R-:W-:Y:S01]  /*135e0*/  IMAD.U32 R2, RZ, RZ, UR38 ;  /* 0x00000026ff027e24 */ /* 0x000fe2000f8e00ff */
[----:B------:R-:W-:-:S04]  /*135f0*/  MOV R24, R0 ;  /* 0x0000000000187202 */ /* 0x000fc80000000f00 */
[----:B------:R-:W-:-:S13]  /*13600*/  ISETP.NE.AND P3, PT, R2, 0x3, PT ;  /* 0x000000030200780c */ /* 0x000fda0003f65270 */
[----:B------:R-:W-:Y:S05]  /*13610*/  @!P3 BRA `(.L_x_683) ;  /* 0x000000000004b947 */ /* 0x000fea0003800000 */
[----:B------:R-:W-:Y:S01]  /*13620*/  BPT.TRAP 0x1 ;  /* 0x000000040000795c */ /* 0x000fe20000300000 */
.L_x_683:
[----:B------:R2:W-:Y:S01]  /*13630*/  STL [R1+0x8], R26 ;  /* 0x0000081a01007387 */ /* 0x0005e20000100800 */
[C---:B------:R-:W-:Y:S01]  /*13640*/  ISETP.GT.AND P0, PT, R26.reuse, RZ, PT ;  /* 0x000000ff1a00720c */ /* 0x040fe20003f04270 */
[----:B------:R2:W-:Y:S01]  /*13650*/  SYNCS.ARRIVE.TRANS64.A1T0 RZ, [R5+URZ+0x16850], RZ ;  /* 0x016850ff05ff79a7 */ /* 0x0005e2000810003f */
[----:B------:R-:W-:Y:S02]  /*13660*/  VIADD R7, R26, 0xffffffff ;  /* 0xffffffff1a077836 */ /* 0x000fe40000000000 */
[----:B------:R-:W-:Y:S02]  /*13670*/  IMAD.MOV.U32 R17, RZ, RZ, R28 ;  /* 0x000000ffff117224 */ /* 0x000fe400078e001c */
[----:B------:R-:W-:-:S07]  /*13680*/  IMAD.MOV.U32 R6, RZ, RZ, R25 ;  /* 0x000000ffff067224 */ /* 0x000fce00078e0019 */
[----:B--2---:R-:W-:Y:S05]  /*13690*/  @P0 BRA `(.L_x_684) ;  /* 0xffffffec00f40947 */ /* 0x004fea000383ffff */
.L_x_671:
[----:B------:R-:W-:Y:S05]  /*136a0*/  BSYNC B0 ;  /* 0x0000000000007941 */ /* 0x000fea0003800000 */
.L_x_670:
[----:B-1----:R-:W1:Y:S01]  /*136b0*/  S2R R0, SR_TID.X ;  /* 0x0000000000007919 */ /* 0x002e620000002100 */
[----:B------:R-:W-:Y:S01]  /*136c0*/  BSSY B0, `(.L_x_685) ;  /* 0x0000010000007945 */ /* 0x000fe20003800000 */
[----:B-1----:R-:W-:-:S04]  /*136d0*/  LOP3.LUT R0, R0, 0x7f, RZ, 0xc0, !PT ;  /* 0x0000007f00007812 */ /* 0x002fc800078ec0ff */
[----:B------:R-:W-:-:S13]  /*136e0*/  ISETP.NE.AND P0, PT, R0, RZ, PT ;  /* 0x000000ff0000720c */ /* 0x000fda0003f05270 */
[----:B------:R-:W-:Y:S05]  /*136f0*/  @P0 BRA `(.L_x_686) ;  /* 0x0000000000300947 */ /* 0x000fea0003800000 */
[----:B------:R-:W1:Y:S01]  /*13700*/  S2R R5, SR_LANEID ;  /* 0x0000000000057919 */ /* 0x000e620000000000 */
[----:B------:R-:W-:Y:S01]  /*13710*/  VOTEU.ANY UR4, UPT, PT ;  /* 0x0000000000047886 */ /* 0x000fe200038e0100 */
[----:B------:R-:W2:Y:S01]  /*13720*/  LDC.64 R2, c[0x0][0xc60] ;  /* 0x00031800ff027b82 */ /* 0x000ea20000000a00 */
[----:B------:R-:W1:Y:S02]  /*13730*/  FLO.U32 R0, UR4 ;  /* 0x0000000400007d00 */ /* 0x000e6400080e0000 */
[----:B-1----:R-:W-:-:S06]  /*13740*/  ISETP.EQ.U32.AND P0, PT, R0, R5, PT ;  /* 0x000000050000720c */ /* 0x002fcc0003f02070 */
[----:B------:R-:W2:Y:S07]  /*13750*/  POPC R5, UR4 ;  /* 0x0000000400057d09 */ /* 0x000eae0008000000 */
[----:B--2---:R-:W2:Y:S01]  /*13760*/  @P0 ATOMG.E.ADD.STRONG.GPU PT, R3, desc[UR42][R2.64], R5 ;  /* 0x00000005020309a8 */ /* 0x004ea200081ee1ea */
[----:B------:R-:W1:Y:S02]  /*13770*/  S2R R4, SR_LTMASK ;  /* 0x0000000000047919 */ /* 0x000e640000003900 */
[----:B-1----:R-:W-:-:S04]  /*13780*/  LOP3.LUT R4, R4, UR4, RZ, 0xc0, !PT ;  /* 0x0000000404047c12 */ /* 0x002fc8000f8ec0ff */
[----:B0-----:R-:W0:Y:S01]  /*13790*/  POPC R7, R4 ;  /* 0x0000000400077309 */ /* 0x001e220000000000 */
[----:B--2---:R-:W0:Y:S02]  /*137a0*/  SHFL.IDX PT, R0, R3, R0, 0x1f ;  /* 0x00001f0003007589 */ /* 0x004e2400000e0000 */
[----:B0-----:R-:W-:-:S07]  /*137b0*/  IADD3 R16, R0, UR37, R7 ;  /* 0x0000002500107c10 */ /* 0x001fce000fffe007 */
.L_x_686:
[----:B------:R-:W-:Y:S05]  /*137c0*/  BSYNC B0 ;  /* 0x0000000000007941 */ /* 0x000fea0003800000 */
.L_x_685:
[----:B------:R-:W-:-:S04]  /*137d0*/  MOV R0, UR38 ;  /* 0x0000002600007c02 */ /* 0x000fc80008000f00 */
[----:B------:R-:W-:-:S13]  /*137e0*/  ISETP.NE.AND P0, PT, R0, 0x3, PT ;  /* 0x000000030000780c */ /* 0x000fda0003f05270 */
[----:B------:R-:W-:Y:S05]  /*137f0*/  @!P0 BRA `(.L_x_687) ;  /* 0x0000000000048947 */ /* 0x000fea0003800000 */
[----:B------:R-:W-:Y:S01]  /*13800*/  BPT.TRAP 0x1 ;  /* 0x000000040000795c */ /* 0x000fe20000300000 */
.L_x_687:
[----:B------:R-:W0:Y:S01]  /*13810*/  LDL.LU R2, [R1+0x18] ;  /* 0x0000180001027983 */ /* 0x000e220000300800 */
[----:B------:R-:W-:Y:S01]  /*13820*/  IMAD R0, R25, 0x8, R22 ;  /* 0x0000000819007824 */ /* 0x000fe200078e0216 */
[----:B------:R-:W-:Y:S01]  /*13830*/  SHF.L.U32 R3, R28, 0x1f, RZ ;  /* 0x0000001f1c037819 */ /* 0x000fe200000006ff */
[----:B------:R-:W-:Y:S03]  /*13840*/  BSSY B0, `(.L_x_688) ;  /* 0x0000004000007945 */ /* 0x000fe60003800000 */
[----:B------:R-:W1:Y:S01]  /*13850*/  SYNCS.PHASECHK.TRANS64.TRYWAIT P0, [R0+URZ+0x16860], R3 ;  /* 0x01686003000075a7 */ /* 0x000e62000800017f */
[----:B0-----:R-:W-:Y:S01]  /*13860*/  IMAD R6, R26, -0x80, R2 ;  /* 0xffffff801a067824 */ /* 0x001fe200078e0202 */
[----:B-1----:R-:W-:Y:S06]  /*13870*/  @!P0 BRA `(.L_x_689) ;  /* 0x0000005400cc8947 */ /* 0x002fec0003800000 */
.L_x_868:
[----:B------:R-:W-:Y:S05]  /*13880*/  BSYNC B0 ;  /* 0x0000000000007941 */ /* 0x000fea0003800000 */
.L_x_688:
[----:B------:R-:W1:Y:S01]  /*13890*/  S2R R8, SR_TID.X ;  /* 0x0000000000087919 */ /* 0x000e620000002100 */
[----:B------:R-:W-:Y:S01]  /*138a0*/  ULDC UR4, c[0x0][0x2f4] ;  /* 0x0000bd0000047ab9 */ /* 0x000fe20000000800 */
[C---:B-1----:R-:W-:Y:S01]  /*138b0*/  SHF.L.U32 R2, R8.reuse, 0x3, RZ ;  /* 0x0000000308027819 */ /* 0x042fe200000006ff */
[C---:B------:R-:W-:Y:S01]  /*138c0*/  IMAD.SHL.U32 R7, R8.reuse, 0x8, RZ ;  /* 0x0000000808077824 */ /* 0x040fe200078e00ff */
[----:B------:R-:W-:Y:S02]  /*138d0*/  LOP3.LUT R5, R8, 0x7f, RZ, 0xc0, !PT ;  /* 0x0000007f08057812 */ /* 0x000fe400078ec0ff */
[----:B------:R-:W-:Y:S02]  /*138e0*/  LOP3.LUT R2, R2, 0x1f8, RZ, 0xc0, !PT ;  /* 0x000001f802027812 */ /* 0x000fe400078ec0ff */
[----:B------:R-:W-:Y:S01]  /*138f0*/  LOP3.LUT R7, R7, 0x38, RZ, 0xc0, !PT ;  /* 0x0000003807077812 */ /* 0x000fe200078ec0ff */
[----:B------:R-:W-:Y:S01]  /*13900*/  IMAD.SHL.U32 R4, R5, 0x8, RZ ;  /* 0x0000000805047824 */ /* 0x000fe200078e00ff */
[----:B------:R-:W-:-:S02]  /*13910*/  LOP3.LUT R2, R2, 0x38, R8, 0x78, !PT ;  /* 0x0000003802027812 */ /* 0x000fc400078e7808 */
[----:B------:R-:W-:Y:S01]  /*13920*/  ISETP.GE.AND P0, PT, R7, UR4, PT ;  /* 0x0000000407007c0c */ /* 0x000fe2000bf06270 */
[----:B------:R-:W-:Y:S01]  /*13930*/  UMOV UR4, 0xffffffff ;  /* 0xffffffff00047882 */ /* 0x000fe20000000000 */
[----:B------:R-:W-:Y:S02]  /*13940*/  SHF.R.U32.HI R5, RZ, 0x3, R5 ;  /* 0x00000003ff057819 */ /* 0x000fe40000011605 */
[----:B------:R-:W-:-:S03]  /*13950*/  LOP3.LUT R2, R2, 0x200, R4, 0xf8, !PT ;  /* 0x0000020002027812 */ /* 0x000fc600078ef804 */
[----:B------:R-:W-:Y:S02]  /*13960*/  IMAD.IADD R6, R6, 0x1, -R5 ;  /* 0x0000000106067824 */ /* 0x000fe400078e0a05 */
[----:B------:R-:W-:Y:S01]  /*13970*/  IMAD R4, R25, 0x2000, R2 ;  /* 0x0000200019047824 */ /* 0x000fe200078e0202 */
[----:B------:R-:W-:Y:S06]  /*13980*/  BRA.DIV UR4, `(.L_x_690) ;  /* 0x00000056049c7947 */ /* 0x000fec000b800000 */
[----:B------:R-:W1:Y:S01]  /*13990*/  SHFL.IDX PT, R14, R23, RZ, 0x181f ;  /* 0x00181fff170e7589 */ /* 0x000e6200000e0000 */
[----:B------:R-:W-:Y:S01]  /*139a0*/  IMAD.SHL.U32 R5, R7, 0x2, RZ ;  /* 0x0000000207057824 */ /* 0x000fe200078e00ff */
[----:B------:R-:W-:Y:S01]  /*139b0*/  ISETP.LT.OR P1, PT, R6, 0x1, P0 ;  /* 0x000000010600780c */ /* 0x000fe20000721670 */
[----:B------:R-:W-:Y:S01]  /*139c0*/  IMAD R4, R4, 0x2, R22 ;  /* 0x0000000204047824 */ /* 0x000fe200078e0216 */
[----:B0-----:R-:W0:Y:S02]  /*139d0*/  SHFL.IDX PT, R3, R24, RZ, 0x181f ;  /* 0x00181fff18037589 */ /* 0x001e2400000e0000 */
[----:B-1----:R-:W-:Y:S02]  /*139e0*/  IADD3 R2, P2, R14, R5, RZ ;  /* 0x000000050e027210 */ /* 0x002fe40007f5e0ff */
[----:B------:R-:W1:Y:S02]  /*139f0*/  SHFL.IDX PT, R14, R23, 0x1, 0x181f ;  /* 0x00381f00170e7f89 */ /* 0x000e6400000e0000 */
[----:B0-----:R-:W-:-:S05]  /*13a00*/  IADD3.X R3, RZ, R3, RZ, P2, !PT ;  /* 0x00000003ff037210 */ /* 0x001fca00017fe4ff */
[----:B------:R0:W-:Y:S01]  /*13a10*/  LDGSTS.E.BYPASS.LTC128B.128 [R4+0x400], desc[UR42][R2.64], !P1 ;  /* 0x0040000002047fae */ /* 0x0001e2000c901d6a */
[----:B------:R-:W-:-:S03]  /*13a20*/  ISETP.LT.OR P1, PT, R6, 0x11, P0 ;  /* 0x000000110600780c */ /* 0x000fc60000721670 */
[----:B0-----:R-:W0:Y:S01]  /*13a30*/  SHFL.IDX PT, R3, R24, 0x1, 0x181f ;  /* 0x00381f0018037f89 */ /* 0x001e2200000e0000 */
[----:B-1----:R-:W-:-:S03]  /*13a40*/  IADD3 R2, P2, R14, R5, RZ ;  /* 0x000000050e027210 */ /* 0x002fc60007f5e0ff */
[----:B------:R-:W1:Y:S02]  /*13a50*/  SHFL.IDX PT, R14, R23, 0x2, 0x181f ;  /* 0x00581f00170e7f89 */ /* 0x000e6400000e0000 */
[----:B0-----:R-:W-:-:S05]  /*13a60*/  IMAD.X R3, RZ, RZ, R3, P2 ;  /* 0x000000ffff037224 */ /* 0x001fca00010e0603 */
        /* <DEDUP_REMOVED lines=10> */
[----:B------:R-:W1:Y:S01]  /*13b10*/  SHFL.IDX PT, R14, R23, 0x4, 0x181f ;  /* 0x00981f00170e7f89 */ /* 0x000e6200000e0000 */
        /* <DEDUP_REMOVED lines=17> */
[----:B------:R-:W1:Y:S04]  /*13c30*/  SHFL.IDX PT, R24, R24, 0x7, 0x181f ;  /* 0x00f81f0018187f89 */ /* 0x000e6800000e0000 */
[----:B------:R2:W3:Y:S01]  /*13c40*/  SHFL.IDX PT, R14, R23, 0x7, 0x181f ;  /* 0x00f81f00170e7f89 */ /* 0x0004e200000e0000 */
[----:B0-----:R-:W-:-:S05]  /*13c50*/  IMAD.X R3, RZ, RZ, R3, P2 ;  /* 0x000000ffff037224 */ /* 0x001fca00010e0603 */
[----:B-1----:R2:W-:Y:S02]  /*13c60*/  LDGSTS.E.BYPASS.LTC128B.128 [R4+0x3400], desc[UR42][R2.64], !P1 ;  /* 0x0340000002047fae */ /* 0x0025e4000c901d6a */
.L_x_886:
[----:B------:R-:W-:Y:S02]  /*13c70*/  ISETP.LT.OR P0, PT, R6, 0x71, P0 ;  /* 0x000000710600780c */ /* 0x000fe40000701670 */
[----:B--23--:R-:W-:-:S04]  /*13c80*/  IADD3 R2, P1, R14, R5, RZ ;  /* 0x000000050e027210 */ /* 0x00cfc80007f3e0ff */
[----:B------:R-:W-:-:S07]  /*13c90*/  IADD3.X R3, RZ, R24, RZ, P1, !PT ;  /* 0x00000018ff037210 */ /* 0x000fce0000ffe4ff */
[----:B------:R-:W-:Y:S01]  /*13ca0*/  @!PT LDS RZ, [RZ] ;  /* 0x00000000fffff984 */ /* 0x000fe20000000800 */
[----:B------:R-:W-:Y:S01]  /*13cb0*/  @!PT LDS RZ, [RZ] ;  /* 0x00000000fffff984 */ /* 0x000fe20000000800 */
[----:B------:R-:W-:Y:S01]  /*13cc0*/  @!PT LDS RZ, [RZ] ;  /* 0x00000000fffff984 */ /* 0x000fe20000000800 */
[----:B------:R0:W-:Y:S01]  /*13cd0*/  LDGSTS.E.BYPASS.LTC128B.128 [R4+0x3c00], desc[UR42][R2.64], !P0 ;  /* 0x03c0000002047fae */ /* 0x0001e2000c101d6a */
[----:B------:R-:W-:Y:S01]  /*13ce0*/  PLOP3.LUT P0, PT, PT, PT, PT, 0x80, 0x0 ;  /* 0x000000000000781c */ /* 0x000fe20003f0f070 */
[----:B------:R-:W-:-:S12]  /*13cf0*/  NOP ;  /* 0x0000000000007918 */ /* 0x000fd80000000000 */
.L_x_691:
        /* <DEDUP_REMOVED lines=11> */
.L_x_692:
[----:B------:R0:W-:Y:S01]  /*13db0*/  SYNCS.ARRIVE.TRANS64.A1T0 RZ, [R0+URZ+0x16850], RZ ;  /* 0x016850ff00ff79a7 */ /* 0x0001e2000810003f */
[----:B------:R-:W-:-:S05]  /*13dc0*/  VIADD R25, R25, 0x1 ;  /* 0x0000000119197836 */ /* 0x000fca0000000000 */
[----:B------:R-:W-:-:S04]  /*13dd0*/  ISETP.NE.AND P0, PT, R25, 0x2, PT ;  /* 0x000000021900780c */ /* 0x000fc80003f05270 */
[----:B------:R-:W-:Y:S02]  /*13de0*/  SEL R3, RZ, 0x1, P0 ;  /* 0x00000001ff037807 */ /* 0x000fe40000000000 */
[----:B------:R-:W-:Y:S02]  /*13df0*/  SEL R25, R25, RZ, P0 ;  /* 0x000000ff19197207 */ /* 0x000fe40000000000 */
[----:B0-----:R-:W-:-:S07]  /*13e00*/  LOP3.LUT R28, R28, R3, RZ, 0x3c, !PT ;  /* 0x000000031c1c7212 */ /* 0x001fce00078e3cff */
.L_x_651:
[----:B------:R-:W-:Y:S05]  /*13e10*/  BSYNC B7 ;  /* 0x0000000000077941 */ /* 0x000fea0003800000 */
.L_x_649:
[----:B------:R-:W2:Y:S02]  /*13e20*/  LDL R0, [R1] ;  /* 0x0000000001007983 */ /* 0x000ea40000100800 */
        /* <DEDUP_REMOVED lines=8> */
[----:B------:R0:W1:Y:S01]  /*13eb0*/  LDS.128 R16, [R22+0x168d0] ;  /* 0x0168d00016107984 */ /* 0x0000620000000c00 */
[----:B------:R-:W-:Y:S06]  /*13ec0*/  BAR.ARV 0x4, 0x200 ;  /* 0x0108000000007b1d */ /* 0x000fec0000002000 */
[----:B------:R-:W-:Y:S05]  /*13ed0*/  BRA `(.L_x_694) ;  /* 0x0000000800407947 */ /* 0x000fea0003800000 */
.L_x_693:
[----:B------:R-:W0:Y:S01]  /*13ee0*/  S2R R0, SR_TID.X ;  /* 0x0000000000007919 */ /* 0x000e220000002100 */
[----:B------:R-:W-:Y:S01]  /*13ef0*/  UMOV UR4, 0xffffffff ;  /* 0xffffffff00047882 */ /* 0x000fe20000000000 */
[----:B0-----:R-:W-:-:S04]  /*13f00*/  LOP3.LUT R8, R0, 0x1f, RZ, 0xc0, !PT ;  /* 0x0000001f00087812 */ /* 0x001fc800078ec0ff */
[----:B------:R-:W-:Y:S01]  /*13f10*/  ISETP.NE.AND P0, PT, R8, 0x1f, PT ;  /* 0x0000001f0800780c */ /* 0x000fe20003f05270 */
[----:B------:R-:W-:-:S12]  /*13f20*/  BRA.DIV UR4, `(.L_x_695) ;  /* 0x0000005a04607947 */ /* 0x000fd8000b800000 */
[----:B------:R-:W-:Y:S01]  /*13f30*/  IADD3 R5, R19, R8, RZ ;  /* 0x0000000813057210 */ /* 0x000fe20007ffe0ff */
[----:B------:R-:W-:-:S03]  /*13f40*/  ULDC UR4, c[0x0][0xc3c] ;  /* 0x00030f0000047ab9 */ /* 0x000fc60000000800 */
[----:B------:R-:W-:-:S13]  /*13f50*/  ISETP.GE.OR P1, PT, R5, UR4, !P0 ;  /* 0x0000000405007c0c */ /* 0x000fda000c726670 */
[----:B------:R-:W0:Y:S02]  /*13f60*/  @!P1 LDC.64 R2, c[0x0][0xc80] ;  /* 0x00032000ff029b82 */ /* 0x000e240000000a00 */
[----:B0-----:R-:W-:-:S06]  /*13f70*/  @!P1 IMAD.WIDE R2, R5, 0x4, R2 ;  /* 0x0000000405029825 */ /* 0x001fcc00078e0202 */
[----:B------:R0:W2:Y:S01]  /*13f80*/  @!P1 LDG.E R3, desc[UR42][R2.64] ;  /* 0x0000002a02039981 */ /* 0x0000a2000c1e1900 */
[C---:B------:R-:W-:Y:S02]  /*13f90*/  ISETP.GE.U32.AND P2, PT, R8.reuse, 0x2, PT ;  /* 0x000000020800780c */ /* 0x040fe40003f46070 */
[C---:B------:R-:W-:Y:S01]  /*13fa0*/  ISETP.GE.U32.AND P3, PT, R8.reuse, 0x4, PT ;  /* 0x000000040800780c */ /* 0x040fe20003f66070 */
[----:B------:R-:W-:Y:S01]  /*13fb0*/  SHFL.IDX PT, R0, R16, RZ, 0x1f ;  /* 0x00001fff10007589 */ /* 0x000fe200000e0000 */
[C---:B------:R-:W-:Y:S02]  /*13fc0*/  ISETP.GE.U32.AND P4, PT, R8.reuse, 0x8, PT ;  /* 0x000000080800780c */ /* 0x040fe40003f86070 */
[C---:B------:R-:W-:Y:S01]  /*13fd0*/  ISETP.GE.U32.AND P5, PT, R8.reuse, 0x10, PT ;  /* 0x000000100800780c */ /* 0x040fe20003fa6070 */
[----:B------:R-:W-:Y:S01]  /*13fe0*/  SHFL.IDX PT, R4, R16, 0x1, 0x1f ;  /* 0x00201f0010047f89 */ /* 0x000fe200000e0000 */
[----:B0-----:R-:W-:Y:S02]  /*13ff0*/  IMAD.MOV.U32 R2, RZ, RZ, RZ ;  /* 0x000000ffff027224 */ /* 0x001fe400078e00ff */
[----:B--2---:R-:W-:Y:S01]  /*14000*/  @!P1 IMAD.MOV.U32 R2, RZ, RZ, R3 ;  /* 0x000000ffff029224 */ /* 0x004fe200078e0003 */
[----:B------:R-:W-:-:S04]  /*14010*/  ISETP.NE.AND P1, PT, R8, RZ, PT ;  /* 0x000000ff0800720c */ /* 0x000fc80003f25270 */
        /* <DEDUP_REMOVED lines=16> */
.L_x_896:
[----:B------:R-:W-:Y:S02]  /*14120*/  ULDC UR4, c[0x0][0xc38] ;  /* 0x00030e0000047ab9 */ /* 0x000fe40000000800 */
[----:B------:R-:W-:-:S05]  /*14130*/  MOV R16, UR4 ;  /* 0x0000000400107c02 */ /* 0x000fca0008000f00 */
[----:B-1----:R-:W-:-:S04]  /*14140*/  IMAD R5, R14, R16, RZ ;  /* 0x000000100e057224 */ /* 0x002fc800078e02ff */
[----:B------:R-:W-:-:S05]  /*14150*/  IMAD.IADD R4, R4, 0x1, R5 ;  /* 0x0000000104047824 */ /* 0x000fca00078e0205 */
[----:B------:R-:W-:-:S13]  /*14160*/  ISETP.GT.AND P6, PT, R4, R0, PT ;  /* 0x000000000400720c */ /* 0x000fda0003fc4270 */
[----:B------:R-:W-:Y:S05]  /*14170*/  @P6 BRA `(.L_x_696) ;  /* 0x00000000009c6947 */ /* 0x000fea0003800000 */
.L_x_701:
[----:B------:R-:W1:Y:S01]  /*14180*/  LDC R6, c[0x0][0xc3c] ;  /* 0x00030f00ff067b82 */ /* 0x000e620000000800 */
[----:B------:R-:W-:-:S05]  /*14190*/  VIADD R19, R19, 0x1f ;  /* 0x0000001f13137836 */ /* 0x000fca0000000000 */
[----:B-1----:R-:W-:-:S13]  /*141a0*/  ISETP.GE.AND P6, PT, R19, R6, PT ;  /* 0x000000061300720c */ /* 0x002fda0003fc6270 */
[----:B------:R-:W-:Y:S05]  /*141b0*/  @P6 BRA `(.L_x_697) ;  /* 0x0000000400446947 */ /* 0x000fea0003800000 */
[----:B------:R-:W1:Y:S01]  /*141c0*/  S2R R2, SR_TID.X ;  /* 0x0000000000027919 */ /* 0x000e620000002100 */
[----:B------:R-:W-:Y:S01]  /*141d0*/  BSSY B0, `(.L_x_698) ;  /* 0x0000009000007945 */ /* 0x000fe20003800000 */
[----:B-1----:R-:W-:-:S05]  /*141e0*/  LOP3.LUT R2, R2, 0x1f, RZ, 0xc0, !PT ;  /* 0x0000001f02027812 */ /* 0x002fca00078ec0ff */
[----:B------:R-:W-:Y:S01]  /*141f0*/  IMAD.IADD R5, R19, 0x1, R2 ;  /* 0x0000000113057824 */ /* 0x000fe200078e0202 */
[----:B------:R-:W-:-:S04]  /*14200*/  MOV R2, RZ ;  /* 0x000000ff00027202 */ /* 0x000fc80000000f00 */
[----:B------:R-:W-:-:S13]  /*14210*/  ISETP.GE.OR P6, PT, R5, R6, !P0 ;  /* 0x000000060500720c */ /* 0x000fda00047c6670 */
[----:B------:R-:W-:Y:S05]  /*14220*/  @P6 BRA `(.L_x_699) ;  /* 0x00000000000c6947 */ /* 0x000fea0003800000 */
[----:B0-----:R-:W0:Y:S02]  /*14230*/  LDC.64 R2, c[0x0][0xc80] ;  /* 0x00032000ff027b82 */ /* 0x001e240000000a00 */
[----:B0-----:R-:W-:-:S06]  /*14240*/  IMAD.WIDE R2, R5, 0x4, R2 ;  /* 0x0000000405027825 */ /* 0x001fcc00078e0202 */
[----:B------:R1:W5:Y:S02]  /*14250*/  LDG.E R2, desc[UR42][R2.64] ;  /* 0x0000002a02027981 */ /* 0x000364000c1e1900 */
.L_x_699:
[----:B------:R-:W-:Y:S05]  /*14260*/  BSYNC B0 ;  /* 0x0000000000007941 */ /* 0x000fea0003800000 */
.L_x_698:
[----:B------:R-:W-:-:S03]  /*14270*/  UMOV UR4, 0xffffffff ;  /* 0xffffffff00047882 */ /* 0x000fc60000000000 */
[----:B------:R-:W-:Y:S05]  /*14280*/  BRA.DIV UR4, `(.L_x_700) ;  /* 0x0000005a04ac7947 */ /* 0x000fea000b800000 */
[----:B-----5:R-:W2:Y:S02]  /*14290*/  SHFL.UP PT, R14, R2, 0x1, RZ ;  /* 0x04200000020e7989 */ /* 0x020ea400000e00ff */
[----:B--2---:R-:W-:-:S05]  /*142a0*/  SEL R13, R14, RZ, P1 ;  /* 0x000000ff0e0d7207 */ /* 0x004fca0000800000 */
[----:B------:R-:W-:-:S05]  /*142b0*/  IMAD.IADD R13, R2, 0x1, R13 ;  /* 0x00000001020d7824 */ /* 0x000fca00078e020d */
[----:B------:R-:W2:Y:S02]  /*142c0*/  SHFL.UP PT, R14, R13, 0x2, RZ ;  /* 0x044000000d0e7989 */ /* 0x000ea400000e00ff */
[----:B--2---:R-:W-:-:S05]  /*142d0*/  SEL R14, R14, RZ, P2 ;  /* 0x000000ff0e0e7207 */ /* 0x004fca0001000000 */
[----:B01----:R-:W-:-:S05]  /*142e0*/  IMAD.IADD R3, R13, 0x1, R14 ;  /* 0x000000010d037824 */ /* 0x003fca00078e020e */
        /* <DEDUP_REMOVED lines=9> */
[----:B------:R0:W1:Y:S02]  /*14380*/  SHFL.IDX PT, R14, R3, 0x1f, 0x1f ;  /* 0x03e01f00030e7f89 */ /* 0x00006400000e0000 */
.L_x_904:
[----:B------:R-:W-:Y:S02]  /*14390*/  ULDC UR4, c[0x0][0xc38] ;  /* 0x00030e0000047ab9 */ /* 0x000fe40000000800 */
[----:B------:R-:W-:-:S04]  /*143a0*/  IMAD.U32 R16, RZ, RZ, UR4 ;  /* 0x00000004ff107e24 */ /* 0x000fc8000f8e00ff */
[----:B-1----:R-:W-:-:S04]  /*143b0*/  IMAD R5, R14, R16, RZ ;  /* 0x000000100e057224 */ /* 0x002fc800078e02ff */
[----:B------:R-:W-:-:S05]  /*143c0*/  IMAD.IADD R4, R5, 0x1, R4 ;  /* 0x0000000105047824 */ /* 0x000fca00078e0204 */
[----:B------:R-:W-:-:S13]  /*143d0*/  ISETP.GT.AND P6, PT, R4, R0, PT ;  /* 0x000000000400720c */ /* 0x000fda0003fc4270 */
[----:B------:R-:W-:Y:S05]  /*143e0*/  @!P6 BRA `(.L_x_701) ;  /* 0xfffffffc0064e947 */ /* 0x000fea000383ffff */
.L_x_696:
[----:B------:R-:W-:Y:S01]  /*143f0*/  IADD3 R5, -R5, R4, RZ ;  /* 0x0000000405057210 */ /* 0x000fe20007ffe1ff */
[----:B------:R-:W-:-:S04]  /*14400*/  UMOV UR4, 0xffffffff ;  /* 0xffffffff00047882 */ /* 0x000fc80000000000 */
[----:B------:R-:W-:-:S05]  /*14410*/  IMAD R7, R3, R16, R5 ;  /* 0x0000001003077224 */ /* 0x000fca00078e0205 */
[----:B------:R-:W-:Y:S01]  /*14420*/  ISETP.GT.AND P6, PT, R7, R0, PT ;  /* 0x000000000700720c */ /* 0x000fe20003fc4270 */
[----:B------:R-:W-:-:S12]  /*14430*/  BRA.DIV UR4, `(.L_x_702) ;  /* 0x0000005a04fc7947 */ /* 0x000fd8000b800000 */
[----:B------:R-:W-:-:S04]  /*14440*/  VOTE.ANY R6, PT, !P6 ;  /* 0x0000000000067806 */ /* 0x000fc800070e0100 */
[----:B------:R-:W1:Y:S02]  /*14450*/  POPC R4, R6 ;  /* 0x0000000600047309 */ /* 0x000e640000000000 */
[----:B-1----:R1:W2:Y:S02]  /*14460*/  SHFL.IDX PT, R17, R2, R4, 0x1f ;  /* 0x00001f0402117589 */ /* 0x0022a400000e0000 */
.L_x_908:
[----:B------:R-:W-:Y:S01]  /*14470*/  ISETP.NE.AND P0, PT, R6, RZ, PT ;  /* 0x000000ff0600720c */ /* 0x000fe20003f05270 */
[----:B------:R-:W-:-:S12]  /*14480*/  IMAD.MOV.U32 R14, RZ, RZ, RZ ;  /* 0x000000ffff0e7224 */ /* 0x000fd800078e00ff */
[----:B------:R-:W-:Y:S05]  /*14490*/  @!P0 BRA `(.L_x_703) ;  /* 0x0000000000108947 */ /* 0x000fea0003800000 */
[----:B------:R-:W-:Y:S01]  /*144a0*/  UMOV UR4, 0xffffffff ;  /* 0xffffffff00047882 */ /* 0x000fe20000000000 */
[----:B------:R-:W-:Y:S02]  /*144b0*/  VIADD R12, R4, 0xffffffff ;  /* 0xffffffff040c7836 */ /* 0x000fe40000000000 */
[----:B------:R-:W-:Y:S05]  /*144c0*/  BRA.DIV UR4, `(.L_x_704) ;  /* 0x0000005e04207947 */ /* 0x000fea000b800000 */
[----:B------:R3:W4:Y:S02]  /*144d0*/  SHFL.IDX PT, R14, R3, R12, 0x1f ;  /* 0x00001f0c030e7589 */ /* 0x00072400000e0000 */
.L_x_703:
[----:B--2---:R-:W-:Y:S01]  /*144e0*/  IABS R6, R17 ;  /* 0x0000001100067213 */ /* 0x004fe20000000000 */
[----:B----4-:R-:W-:Y:S02]  /*144f0*/  IMAD R16, R14, R16, R5 ;  /* 0x000000100e107224 */ /* 0x010fe400078e0205 */
[----:B------:R-:W-:Y:S01]  /*14500*/  IMAD.IADD R19, R4, 0x1, R19 ;  /* 0x0000000104137824 */ /* 0x000fe200078e0213 */
[----:B------:R-:W2:Y:S01]  /*14510*/  I2F.RP R7, R6 ;  /* 0x0000000600077306 */ /* 0x000ea20000209400 */
[----:B------:R-:W-:-:S07]  /*14520*/  IMAD.IADD R0, R0, 0x1, -R16 ;  /* 0x0000000100007824 */ /* 0x000fce00078e0a10 */
[----:B--2---:R-:W1:Y:S02]  /*14530*/  MUFU.RCP R7, R7 ;  /* 0x0000000700077308 */ /* 0x004e640000001000 */
[----:B-1----:R-:W-:-:S06]  /*14540*/  VIADD R2, R7, 0xffffffe ;  /* 0x0ffffffe07027836 */ /* 0x002fcc0000000000 */
[----:B0--3--:R0:W1:Y:S02]  /*14550*/  F2I.FTZ.U32.TRUNC.NTZ R3, R2 ;  /* 0x0000000200037305 */ /* 0x009064000021f000 */
[----:B0-----:R-:W-:Y:S01]  /*14560*/  IMAD.MOV.U32 R2, RZ, RZ, RZ ;  /* 0x000000ffff027224 */ /* 0x001fe200078e00ff */
[----:B-1----:R-:W-:-:S05]  /*14570*/  IADD3 R5, RZ, -R3, RZ ;  /* 0x80000003ff057210 */ /* 0x002fca0007ffe0ff */
        /* <DEDUP_REMOVED lines=10> */
[-C--:B------:R-:W-:Y:S01]  /*14620*/  @!P1 IADD3 R5, R5, -R6.reuse, RZ ;  /* 0x8000000605059210 */ /* 0x080fe20007ffe0ff */
[----:B------:R-:W-:Y:S01]  /*14630*/  @!P1 VIADD R3, R3, 0x1 ;  /* 0x0000000103039836 */ /* 0x000fe20000000000 */
[----:B------:R-:W-:Y:S02]  /*14640*/  ISETP.NE.AND P1, PT, R17, RZ, PT ;  /* 0x000000ff1100720c */ /* 0x000fe40003f25270 */
[----:B------:R-:W-:-:S13]  /*14650*/  ISETP.GE.U32.AND P0, PT, R5, R6, PT ;  /* 0x000000060500720c */ /* 0x000fda0003f06070 */
[----:B------:R-:W-:-:S04]  /*14660*/  @P0 VIADD R3, R3, 0x1 ;  /* 0x0000000103030836 */ /* 0x000fc80000000000 */
[----:B------:R-:W-:Y:S01]  /*14670*/  @!P2 IMAD.MOV R3, RZ, RZ, -R3 ;  /* 0x000000ffff03a224 */ /* 0x000fe200078e0a03 */
[----:B------:R-:W-:-:S04]  /*14680*/  @!P1 LOP3.LUT R3, RZ, R17, RZ, 0x33, !PT ;  /* 0x00000011ff039212 */ /* 0x000fc800078e33ff */
[----:B------:R-:W-:Y:S01]  /*14690*/  IADD3 R2, -R3, RZ, RZ ;  /* 0x000000ff03027210 */ /* 0x000fe20007ffe1ff */
[----:B------:R-:W-:-:S04]  /*146a0*/  IMAD.MOV.U32 R18, RZ, RZ, R3 ;  /* 0x000000ffff127224 */ /* 0x000fc800078e0003 */
[----:B------:R-:W-:Y:S01]  /*146b0*/  IMAD R17, R17, R2, R0 ;  /* 0x0000000211117224 */ /* 0x000fe200078e0200 */
[----:B------:R-:W-:Y:S06]  /*146c0*/  BRA `(.L_x_705) ;  /* 0x00000000001c7947 */ /* 0x000fec0003800000 */
.L_x_697:
[----:B------:R-:W-:Y:S01]  /*146d0*/  UMOV UR4, URZ ;  /* 0x0000003f00047c82 */ /* 0x000fe20008000000 */
[----:B------:R-:W-:Y:S01]  /*146e0*/  UMOV UR5, URZ ;  /* 0x0000003f00057c82 */ /* 0x000fe20008000000 */
[----:B------:R-:W-:Y:S01]  /*146f0*/  ULDC UR6, c[0x0][0xc3c] ;  /* 0x00030f0000067ab9 */ /* 0x000fe20000000800 */
[----:B------:R-:W-:Y:S01]  /*14700*/  IMAD.MOV.U32 R16, RZ, RZ, R0 ;  /* 0x000000ffff107224 */ /* 0x000fe200078e0000 */
[----:B------:R-:W-:Y:S01]  /*14710*/  MOV R17, UR4 ;  /* 0x0000000400117c02 */ /* 0x000fe20008000f00 */
[----:B------:R-:W-:Y:S02]  /*14720*/  IMAD.U32 R18, RZ, RZ, UR5 ;  /* 0x00000005ff127e24 */ /* 0x000fe4000f8e00ff */
[----:B------:R-:W-:-:S07]  /*14730*/  IMAD.U32 R19, RZ, RZ, UR6 ;  /* 0x00000006ff137e24 */ /* 0x000fce000f8e00ff */
.L_x_705:
[----:B------:R-:W1:Y:S01]  /*14740*/  S2R R0, SR_TID.X ;  /* 0x0000000000007919 */ /* 0x000e620000002100 */
[----:B------:R-:W-:Y:S05]  /*14750*/  WARPSYNC.ALL ;  /* 0x0000000000007948 */ /* 0x000fea0003800000 */
[----:B------:R-:W-:Y:S01]  /*14760*/  BAR.SYNC.DEFER_BLOCKING 0x4, 0x200 ;  /* 0x0108000000007b1d */ /* 0x000fe20000010000 */
[----:B-1----:R-:W-:-:S04]  /*14770*/  LOP3.LUT R0, R0, 0x1f, RZ, 0xc0, !PT ;  /* 0x0000001f00007812 */ /* 0x002fc800078ec0ff */
[----:B------:R-:W-:-:S13]  /*14780*/  ISETP.NE.AND P0, PT, R0, RZ, PT ;  /* 0x000000ff0000720c */ /* 0x000fda0003f05270 */
[----:B0-----:R-:W0:Y:S01]  /*14790*/  @!P0 S2R R3, SR_CgaCtaId ;  /* 0x0000000000038919 */ /* 0x001e220000008800 */
[----:B------:R-:W-:-:S04]  /*147a0*/  @!P0 MOV R0, 0x400 ;  /* 0x0000040000008802 */ /* 0x000fc80000000f00 */
[----:B0-----:R-:W-:-:S05]  /*147b0*/  @!P0 LEA R22, R3, R0, 0x18 ;  /* 0x0000000003168211 */ /* 0x001fca00078ec0ff */
[----:B------:R2:W-:Y:S01]  /*147c0*/  @!P0 STS.128 [R22+0x168d0], R16 ;  /* 0x0168d01016008388 */ /* 0x0005e20000000c00 */
[----:B------:R-:W-:Y:S06]  /*147d0*/  BAR.ARV 0x5, 0x200 ;  /* 0x0148000000007b1d */ /* 0x000fec0000002000 */
.L_x_694:
[----:B------:R-:W-:Y:S02]  /*147e0*/  ULDC UR4, c[0x0][0xc3c] ;  /* 0x00030f0000047ab9 */ /* 0x000fe40000000800 */
[----:B-1----:R-:W-:-:S13]  /*147f0*/  ISETP.GE.AND P0, PT, R19, UR4, PT ;  /* 0x0000000413007c0c */ /* 0x002fda000bf06270 */
[----:B------:R-:W-:Y:S05]  /*14800*/  @!P0 BRA `(.L_x_706) ;  /* 0xffffffa8000c8947 */ /* 0x000fea000383ffff */
[----:B------:R-:W-:Y:S05]  /*14810*/  BSYNC B8 ;  /* 0x0000000000087941 */ /* 0x000fea0003800000 */
.L_x_613:
[----:B--2---:R-:W2:Y:S01]  /*14820*/  LDL.LU R0, [R1+0x40] ;  /* 0x0000400001007983 */ /* 0x004ea20000300800 */
[----:B------:R-:W-:Y:S01]  /*14830*/  BSSY B0, `(.L_x_707) ;  /* 0x000000b000007945 */ /* 0x000fe20003800000 */
[----:B------:R-:W1:Y:S01]  /*14840*/  S2R R5, SR_CgaCtaId ;  /* 0x0000000000057919 */ /* 0x000e620000008800 */
[----:B--2---:R-:W-:-:S05]  /*14850*/  VIADD R0, R0, 0x1 ;  /* 0x0000000100007836 */ /* 0x004fca0000000000 */
[----:B0-----:R-:W-:-:S04]  /*14860*/  LEA.HI R2, R0, R0, RZ, 0x1 ;  /* 0x0000000000027211 */ /* 0x001fc800078f08ff */
[----:B------:R-:W-:Y:S02]  /*14870*/  LOP3.LUT R3, R2, 0xfffffffe, RZ, 0xc0, !PT ;  /* 0xfffffffe02037812 */ /* 0x000fe400078ec0ff */
[----:B------:R-:W-:Y:S02]  /*14880*/  MOV R2, 0x400 ;  /* 0x0000040000027802 */ /* 0x000fe40000000f00 */
[----:B------:R-:W-:Y:S02]  /*14890*/  IADD3 R0, R0, -R3, RZ ;  /* 0x8000000300007210 */ /* 0x000fe40007ffe0ff */
[----:B-1----:R-:W-:Y:S02]  /*148a0*/  LEA R4, R5, R2, 0x18 ;  /* 0x0000000205047211 */ /* 0x002fe400078ec0ff */
[----:B------:R-:W-:-:S04]  /*148b0*/  SHF.L.U32 R0, R0, 0x1f, RZ ;  /* 0x0000001f00007819 */ /* 0x000fc800000006ff */
[----:B------:R-:W0:Y:S02]  /*148c0*/  SYNCS.PHASECHK.TRANS64.TRYWAIT P0, [R4+URZ+0x16820], R0 ;  /* 0x01682000040075a7 */ /* 0x000e24000800017f */
[----:B0-----:R-:W-:Y:S05]  /*148d0*/  @!P0 BRA `(.L_x_708) ;  /* 0x0000005800408947 */ /* 0x001fea0003800000 */
.L_x_911:
[----:B------:R-:W-:Y:S05]  /*148e0*/  BSYNC B0 ;  /* 0x0000000000007941 */ /* 0x000fea0003800000 */
.L_x_707:
[----:B------:R-:W-:-:S03]  /*148f0*/  UMOV UR4, 0xffffffff ;  /* 0xffffffff00047882 */ /* 0x000fc60000000000 */
[----:B------:R-:W-:Y:S05]  /*14900*/  BRA.DIV UR4, `(.L_x_709) ;  /* 0x0000005a04487947 */ /* 0x000fea000b800000 */
[----:B0-----:R-:W0:Y:S02]  /*14910*/  S2R R0, SR_TID.X ;  /* 0x0000000000007919 */ /* 0x001e240000002100 */
[----:B0-----:R-:W-:-:S04]  /*14920*/  SHF.R.U32.HI R0, RZ, 0x5, R0 ;  /* 0x00000005ff007819 */ /* 0x001fc80000011600 */
[----:B------:R-:W-:-:S05]  /*14930*/  LOP3.LUT R0, R0, 0x3, RZ, 0xc0, !PT ;  /* 0x0000000300007812 */ /* 0x000fca00078ec0ff */
[----:B------:R0:W1:Y:S02]  /*14940*/  SHFL.IDX PT, R14, R0, RZ, 0x1f ;  /* 0x00001fff000e7589 */ /* 0x00006400000e0000 */
.L_x_914:
[----:B-1----:R-:W-:-:S13]  /*14950*/  ISETP.NE.AND P0, PT, R14, RZ, PT ;  /* 0x000000ff0e00720c */ /* 0x002fda0003f05270 */
[----:B------:R-:W-:Y:S05]  /*14960*/  @P0 BRA `(.L_x_474) ;  /* 0x0000000000880947 */ /* 0x000fea0003800000 */
[----:B------:R-:W-:-:S03]  /*14970*/  UMOV UR4, 0xffffffff ;  /* 0xffffffff00047882 */ /* 0x000fc60000000000 */
[----:B------:R-:W-:Y:S05]  /*14980*/  BRA.DIV UR4, `(.L_x_710) ;  /* 0x0000005a045c7947 */ /* 0x000fea000b800000 */
[----:B------:R-:W-:-:S13]  /*14990*/  ELECT P6, URZ, PT ;  /* 0x00000000003f782f */ /* 0x000fda00038c0000 */
.L_x_917:
[----:B------:R-:W-:Y:S05]  /*149a0*/  @!P6 BRA `(.L_x_474) ;  /* 0x000000000078e947 */ /* 0x000fea0003800000 */
[----:B------:R-:W-:-:S06]  /*149b0*/  ULOP3.LUT UR4, UR36, 0x2, URZ, 0xfc, !UPT ;  /* 0x0000000224047892 */ /* 0x000fcc000f8efc3f */
[----:B0-----:R-:W-:-:S05]  /*149c0*/  IMAD.U32 R0, RZ, RZ, UR4 ;  /* 0x00000004ff007e24 */ /* 0x001fca000f8e00ff */
[----:B------:R-:W-:-:S13]  /*149d0*/  ISETP.NE.AND P0, PT, R0, 0x3, PT ;  /* 0x000000030000780c */ /* 0x000fda0003f05270 */
[----:B------:R-:W-:Y:S05]  /*149e0*/  @!P0 BRA `(.L_x_711) ;  /* 0x0000000000048947 */ /* 0x000fea0003800000 */
[----:B------:R-:W-:Y:S01]  /*149f0*/  BPT.TRAP 0x1 ;  /* 0x000000040000795c */ /* 0x000fe20000300000 */
.L_x_711:
[C---:B------:R-:W-:Y:S01]  /*14a00*/  IMAD R5, R25.reuse, 0x8, R4 ;  /* 0x0000000819057824 */ /* 0x040fe200078e0204 */
[----:B------:R-:W-:Y:S01]  /*14a10*/  SHF.L.U32 R0, R28, 0x1f, RZ ;  /* 0x0000001f1c007819 */ /* 0x000fe200000006ff */
[----:B------:R-:W-:-:S03]  /*14a20*/  VIADD R25, R25, 0x1 ;  /* 0x0000000119197836 */ /* 0x000fc60000000000 */
[----:B------:R-:W0:Y:S02]  /*14a30*/  SYNCS.PHASECHK.TRANS64.TRYWAIT P1, [R5+URZ+0x16840], R0 ;  /* 0x01684000050075a7 */ /* 0x000e24000802017f */
[----:B------:R-:W-:-:S04]  /*14a40*/  ISETP.NE.AND P2, PT, R25, 0x2, PT ;  /* 0x000000021900780c */ /* 0x000fc80003f45270 */
[----:B------:R-:W-:Y:S01]  /*14a50*/  SEL R3, RZ, 0x1, P2 ;  /* 0x00000001ff037807 */ /* 0x000fe20001000000 */
[----:B0-----:R-:W-:Y:S08]  /*14a60*/  @!P1 BRA `(.L_x_712) ;  /* 0x0000005800449947 */ /* 0x001ff00003800000 */
.L_x_918:
[----:B------:R-:W-:Y:S02]  /*14a70*/  SEL R25, R25, RZ, P2 ;  /* 0x000000ff19197207 */ /* 0x000fe40001000000 */
[----:B------:R-:W-:Y:S01]  /*14a80*/  LOP3.LUT R2, R28, R3, RZ, 0x3c, !PT ;  /* 0x000000031c027212 */ /* 0x000fe200078e3cff */
[----:B------:R-:W-:Y:S06]  /*14a90*/  @!P0 BRA `(.L_x_713) ;  /* 0x0000000000048947 */ /* 0x000fec0003800000 */
[----:B------:R-:W-:Y:S01]  /*14aa0*/  BPT.TRAP 0x1 ;  /* 0x000000040000795c */ /* 0x000fe20000300000 */
.L_x_713:
[----:B------:R-:W-:Y:S02]  /*14ab0*/  LEA R25, R25, R4, 0x3 ;  /* 0x0000000419197211 */ /* 0x000fe400078e18ff */
[----:B------:R-:W-:-:S04]  /*14ac0*/  SHF.L.U32 R2, R2, 0x1f, RZ ;  /* 0x0000001f02027819 */ /* 0x000fc800000006ff */
[----:B------:R-:W1:Y:S02]  /*14ad0*/  SYNCS.PHASECHK.TRANS64.TRYWAIT P1, [R25+URZ+0x16840], R2 ;  /* 0x01684002190075a7 */ /* 0x000e64000802017f */
[----:B-1----:R-:W-:Y:S05]  /*14ae0*/  @!P1 BRA `(.L_x_714) ;  /* 0x0000005800389947 */ /* 0x002fea0003800000 */
.L_x_919:
[----:B------:R-:W-:Y:S05]  /*14af0*/  @!P0 BRA `(.L_x_715) ;  /* 0x0000000000048947 */ /* 0x000fea0003800000 */
[----:B------:R-:W-:Y:S01]  /*14b00*/  BPT.TRAP 0x1 ;  /* 0x000000040000795c */ /* 0x000fe20000300000 */
.L_x_715:
[----:B------:R-:W2:Y:S02]  /*14b10*/  SYNCS.PHASECHK.TRANS64.TRYWAIT P1, [R5+URZ+0x16860], R0 ;  /* 0x01686000050075a7 */ /* 0x000ea4000802017f */
[----:B--2---:R-:W-:Y:S05]  /*14b20*/  @!P1 BRA `(.L_x_716) ;  /* 0x00000058003c9947 */ /* 0x004fea0003800000 */
.L_x_920:
[----:B------:R-:W-:Y:S05]  /*14b30*/  @!P0 BRA `(.L_x_717) ;  /* 0x0000000000048947 */ /* 0x000fea0003800000 */
[----:B------:R-:W-:Y:S01]  /*14b40*/  BPT.TRAP 0x1 ;  /* 0x000000040000795c */ /* 0x000fe20000300000 */
.L_x_717:
[----:B---3--:R3:W4:Y:S02]  /*14b50*/  SYNCS.PHASECHK.TRANS64.TRYWAIT P0, [R25+URZ+0x16860], R2 ;  /* 0x01686002190075a7 */ /* 0x008724000800017f */
[----:B----4-:R-:W-:Y:S05]  /*14b60*/  @!P0 NANOSLEEP.SYNCS 0x989680 ;  /* 0x009896800000895d */ /* 0x010fea0003900000 */
[----:B------:R-:W4:Y:S02]  /*14b70*/  @!P0 SYNCS.PHASECHK.TRANS64 P0, [R25+URZ+0x16860], R2 ;  /* 0x01686002190085a7 */ /* 0x000f24000800007f */
[----:B----4-:R-:W-:Y:S05]  /*14b80*/  @!P0 BRA `(.L_x_717) ;  /* 0xfffffffc00f08947 */ /* 0x010fea000383ffff */
.L_x_474:
[----:B------:R-:W-:Y:S05]  /*14b90*/  BSYNC B9 ;  /* 0x0000000000097941 */ /* 0x000fea0003800000 */
.L_x_471:
[----:B------:R-:W-:Y:S05]  /*14ba0*/  EXIT ;  /* 0x000000000000794d */ /* 0x000fea0003800000 */
.L_x_492:
[----:B0-----:R0:W1:Y:S02]  /*14bb0*/  SYNCS.PHASECHK.TRANS64.TRYWAIT P6, [R71+URZ+0x16890], R79 ;  /* 0x0168904f470075a7 */ /* 0x00106400080c017f */
[----:B-1----:R-:W-:Y:S05]  /*14bc0*/  @!P6 NANOSLEEP.SYNCS 0x989680 ;  /* 0x009896800000e95d */ /* 0x002fea0003900000 */
[----:B------:R-:W1:Y:S02]  /*14bd0*/  @!P6 SYNCS.PHASECHK.TRANS64 P6, [R71+URZ+0x16890], R79 ;  /* 0x0168904f4700e5a7 */ /* 0x000e6400080c007f */
[----:B-1----:R-:W-:Y:S05]  /*14be0*/  @!P6 BRA `(.L_x_492) ;  /* 0xfffffffc00f0e947 */ /* 0x002fea000383ffff */
[----:B------:R-:W-:Y:S05]  /*14bf0*/  BRA `(.L_x_718) ;  /* 0xfffffedc00a87947 */ /* 0x000fea000383ffff */
.L_x_493:
        /* <DEDUP_REMOVED lines=8> */
.L_x_720:
[----:B------:R-:W-:Y:S05]  /*14c80*/  BSYNC B1 ;  /* 0x0000000000017941 */ /* 0x000fea0003800000 */
.L_x_719:
[----:B------:R-:W-:Y:S01]  /*14c90*/  IMAD.MOV.U32 R13, RZ, RZ, R84 ;  /* 0x000000ffff0d7224 */ /* 0x000fe200078e0054 */
[----:B------:R-:W-:Y:S01]  /*14ca0*/  MOV R11, 0x1c1f ;  /* 0x00001c1f000b7802 */ /* 0x000fe20000000f00 */
[----:B------:R-:W-:Y:S02]  /*14cb0*/  IMAD.MOV.U32 R12, RZ, RZ, RZ ;  /* 0x000000ffff0c7224 */ /* 0x000fe400078e00ff */
[----:B------:R-:W-:Y:S02]  /*14cc0*/  IMAD.MOV.U32 R15, RZ, RZ, -0x1 ;  /* 0xffffffffff0f7424 */ /* 0x000fe400078e00ff */
[----:B------:R-:W-:-:S07]  /*14cd0*/  IMAD.MOV.U32 R81, RZ, RZ, R14 ;  /* 0x000000ffff517224 */ /* 0x000fce00078e000e */
[----:B------:R-:W-:Y:S05]  /*14ce0*/  WARPSYNC.COLLECTIVE R15, `(.L_x_721) ;  /* 0x000000000f087348 */ /* 0x000fea0003c00000 */
[----:B------:R0:W1:Y:S02]  /*14cf0*/  SHFL.IDX P6, R14, R13, R12, R11 ;  /* 0x0000000c0d0e7389 */ /* 0x00006400000c000b */
[----:B01----:R-:W-:Y:S01]  /*14d00*/  ENDCOLLECTIVE ;  /* 0x000000000000791b */ /* 0x003fe20003800000 */
.L_x_721:
[----:B------:R-:W-:Y:S05]  /*14d10*/  BRA `(.L_x_722) ;  /* 0xfffffedc00747947 */ /* 0x000fea000383ffff */
.L_x_502:
[----:B------:R-:W-:Y:S01]  /*14d20*/  BSSY B1, `(.L_x_723) ;  /* 0x0000008000017945 */ /* 0x000fe20003800000 */
[----:B0---4-:R-:W-:Y:S01]  /*14d30*/  IMAD.MOV.U32 R13, RZ, RZ, R85 ;  /* 0x000000ffff0d7224 */ /* 0x011fe200078e0055 */
[----:B------:R-:W-:Y:S01]  /*14d40*/  MOV R11, 0x1c1f ;  /* 0x00001c1f000b7802 */ /* 0x000fe20000000f00 */
[----:B------:R-:W-:Y:S02]  /*14d50*/  IMAD.MOV.U32 R12, RZ, RZ, 0x1 ;  /* 0x00000001ff0c7424 */ /* 0x000fe400078e00ff */
[----:B------:R-:W-:-:S07]  /*14d60*/  IMAD.MOV.U32 R15, RZ, RZ, -0x1 ;  /* 0xffffffffff0f7424 */ /* 0x000fce00078e00ff */
[----:B-123--:R-:W-:Y:S05]  /*14d70*/  WARPSYNC.COLLECTIVE R15, `(.L_x_724) ;  /* 0x000000000f087348 */ /* 0x00efea0003c00000 */
[----:B---3--:R0:W3:Y:S02]  /*14d80*/  SHFL.IDX P6, R14, R13, R12, R11 ;  /* 0x0000000c0d0e7389 */ /* 0x0080e400000c000b */
[----:B0123--:R-:W-:Y:S01]  /*14d90*/  ENDCOLLECTIVE ;  /* 0x000000000000791b */ /* 0x00ffe20003800000 */
.L_x_724:
[----:B------:R-:W-:Y:S05]  /*14da0*/  BSYNC B1 ;  /* 0x0000000000017941 */ /* 0x000fea0003800000 */
.L_x_723:
[----:B------:R-:W-:Y:S01]  /*14db0*/  IMAD.MOV.U32 R13, RZ, RZ, R84 ;  /* 0x000000ffff0d7224 */ /* 0x000fe200078e0054 */
[----:B------:R-:W-:Y:S01]  /*14dc0*/  MOV R12, 0x1 ;  /* 0x00000001000c7802 */ /* 0x000fe20000000f00 */
[----:B------:R-:W-:Y:S02]  /*14dd0*/  IMAD.MOV.U32 R11, RZ, RZ, 0x1c1f ;  /* 0x00001c1fff0b7424 */ /* 0x000fe400078e00ff */
[----:B------:R-:W-:Y:S02]  /*14de0*/  IMAD.MOV.U32 R15, RZ, RZ, -0x1 ;  /* 0xffffffffff0f7424 */ /* 0x000fe400078e00ff */
[----:B------:R-:W-:-:S07]  /*14df0*/  IMAD.MOV.U32 R85, RZ, RZ, R14 ;  /* 0x000000ffff557224 */ /* 0x000fce00078e000e */
[----:B------:R-:W-:Y:S05]  /*14e00*/  WARPSYNC.COLLECTIVE R15, `(.L_x_725) ;  /* 0x000000000f087348 */ /* 0x000fea0003c00000 */
[----:B------:R0:W1:Y:S02]  /*14e10*/  SHFL.IDX P6, R14, R13, R12, R11 ;  /* 0x0000000c0d0e7389 */ /* 0x00006400000c000b */
[----:B01----:R-:W-:Y:S01]  /*14e20*/  ENDCOLLECTIVE ;  /* 0x000000000000791b */ /* 0x003fe20003800000 */
.L_x_725:
[----:B------:R-:W-:Y:S05]  /*14e30*/  BRA `(.L_x_726) ;  /* 0xfffffee000e07947 */ /* 0x000fea000383ffff */
.L_x_514:
[----:B--2---:R2:W3:Y:S02]  /*14e40*/  SYNCS.PHASECHK.TRANS64.TRYWAIT P4, [R71+URZ+0x16890], R79 ;  /* 0x0168904f470075a7 */ /* 0x0044e4000808017f */
[----:B---3--:R-:W-:Y:S05]  /*14e50*/  @!P4 NANOSLEEP.SYNCS 0x989680 ;  /* 0x009896800000c95d */ /* 0x008fea0003900000 */
[----:B------:R-:W3:Y:S02]  /*14e60*/  @!P4 SYNCS.PHASECHK.TRANS64 P4, [R71+URZ+0x16890], R79 ;  /* 0x0168904f4700c5a7 */ /* 0x000ee4000808007f */
[----:B---3--:R-:W-:Y:S05]  /*14e70*/  @!P4 BRA `(.L_x_514) ;  /* 0xfffffffc00f0c947 */ /* 0x008fea000383ffff */
[----:B------:R-:W-:Y:S05]  /*14e80*/  BRA `(.L_x_727) ;  /* 0xfffffeec00d07947 */ /* 0x000fea000383ffff */
.L_x_515:
[----:B------:R-:W-:Y:S01]  /*14e90*/  BSSY B1, `(.L_x_728) ;  /* 0x0000008000017945 */ /* 0x000fe20003800000 */
[----:B0-----:R-:W-:Y:S01]  /*14ea0*/  IMAD.MOV.U32 R13, RZ, RZ, R85 ;  /* 0x000000ffff0d7224 */ /* 0x001fe200078e0055 */
[----:B------:R-:W-:Y:S01]  /*14eb0*/  MOV R12, RZ ;  /* 0x000000ff000c7202 */ /* 0x000fe20000000f00 */
[----:B------:R-:W-:Y:S02]  /*14ec0*/  IMAD.MOV.U32 R11, RZ, RZ, 0x1c1f ;  /* 0x00001c1fff0b7424 */ /* 0x000fe400078e00ff */
[----:B------:R-:W-:-:S07]  /*14ed0*/  IMAD.MOV.U32 R15, RZ, RZ, -0x1 ;  /* 0xffffffffff0f7424 */ /* 0x000fce00078e00ff */
[----:B--2---:R-:W-:Y:S05]  /*14ee0*/  WARPSYNC.COLLECTIVE R15, `(.L_x_729) ;  /* 0x000000000f087348 */ /* 0x004fea0003c00000 */
[----:B------:R0:W1:Y:S02]  /*14ef0*/  SHFL.IDX P6, R14, R13, R12, R11 ;  /* 0x0000000c0d0e7389 */ /* 0x00006400000c000b */
[----:B012---:R-:W-:Y:S01]  /*14f00*/  ENDCOLLECTIVE ;  /* 0x000000000000791b */ /* 0x007fe20003800000 */
.L_x_729:
[----:B------:R-:W-:Y:S05]  /*14f10*/  BSYNC B1 ;  /* 0x0000000000017941 */ /* 0x000fea0003800000 */
.L_x_728:
[----:B------:R-:W-:Y:S01]  /*14f20*/  MOV R13, R84 ;  /* 0x00000054000d7202 */ /* 0x000fe20000000f00 */
[----:B------:R-:W-:Y:S02]  /*14f30*/  IMAD.MOV.U32 R12, RZ, RZ, RZ ;  /* 0x000000ffff0c7224 */ /* 0x000fe400078e00ff */
[----:B------:R-:W-:Y:S02]  /*14f40*/  IMAD.MOV.U32 R11, RZ, RZ, 0x1c1f ;  /* 0x00001c1fff0b7424 */ /* 0x000fe400078e00ff */
[----:B------:R-:W-:Y:S02]  /*14f50*/  IMAD.MOV.U32 R15, RZ, RZ, -0x1 ;  /* 0xffffffffff0f7424 */ /* 0x000fe400078e00ff */
[----:B------:R-:W-:-:S07]  /*14f60*/  IMAD.MOV.U32 R83, RZ, RZ, R14 ;  /* 0x000000ffff537224 */ /* 0x000fce00078e000e */
[----:B------:R-:W-:Y:S05]  /*14f70*/  WARPSYNC.COLLECTIVE R15, `(.L_x_730) ;  /* 0x000000000f087348 */ /* 0x000fea0003c00000 */
[----:B------:R0:W1:Y:S02]  /*14f80*/  SHFL.IDX P6, R14, R13, R12, R11 ;  /* 0x0000000c0d0e7389 */ /* 0x00006400000c000b */
[----:B01----:R-:W-:Y:S01]  /*14f90*/  ENDCOLLECTIVE ;  /* 0x000000000000791b */ /* 0x003fe20003800000 */
.L_x_730:
[----:B------:R-:W-:Y:S01]  /*14fa0*/  MOV R82, R14 ;  /* 0x0000000e00527202 */ /* 0x000fe20000000f00 */
[----:B------:R-:W-:Y:S06]  /*14fb0*/  BRA `(.L_x_731) ;  /* 0xfffffeec009c7947 */ /* 0x000fec000383ffff */
.L_x_520:
[----:B------:R-:W-:Y:S01]  /*14fc0*/  BSSY B1, `(.L_x_732) ;  /* 0x0000008000017945 */ /* 0x000fe20003800000 */
[----:B0-----:R-:W-:Y:S01]  /*14fd0*/  IMAD.MOV.U32 R13, RZ, RZ, R85 ;  /* 0x000000ffff0d7224 */ /* 0x001fe200078e0055 */
[----:B------:R-:W-:Y:S01]  /*14fe0*/  MOV R15, 0xffffffff ;  /* 0xffffffff000f7802 */ /* 0x000fe20000000f00 */
[----:B------:R-:W-:Y:S02]  /*14ff0*/  IMAD.MOV.U32 R12, RZ, RZ, 0x1 ;  /* 0x00000001ff0c7424 */ /* 0x000fe400078e00ff */
[----:B------:R-:W-:-:S07]  /*15000*/  IMAD.MOV.U32 R11, RZ, RZ, 0x1c1f ;  /* 0x00001c1fff0b7424 */ /* 0x000fce00078e00ff */
[----:B-1234-:R-:W-:Y:S05]  /*15010*/  WARPSYNC.COLLECTIVE R15, `(.L_x_733) ;  /* 0x000000000f087348 */ /* 0x01efea0003c00000 */
[----:B------:R0:W0:Y:S02]  /*15020*/  SHFL.IDX P6, R14, R13, R12, R11 ;  /* 0x0000000c0d0e7389 */ /* 0x00002400000c000b */
[----:B01234-:R-:W-:Y:S01]  /*15030*/  ENDCOLLECTIVE ;  /* 0x000000000000791b */ /* 0x01ffe20003800000 */
.L_x_733:
[----:B------:R-:W-:Y:S05]  /*15040*/  BSYNC B1 ;  /* 0x0000000000017941 */ /* 0x000fea0003800000 */
.L_x_732:
        /* <DEDUP_REMOVED lines=8> */
.L_x_734:
[----:B------:R-:W-:Y:S01]  /*150d0*/  IMAD.MOV.U32 R84, RZ, RZ, R14 ;  /* 0x000000ffff547224 */ /* 0x000fe200078e000e */
[----:B------:R-:W-:Y:S06]  /*150e0*/  BRA `(.L_x_735) ;  /* 0xfffffef4002c7947 */ /* 0x000fec000383ffff */
.L_x_525:
[----:B0-----:R0:W1:Y:S02]  /*150f0*/  SYNCS.PHASECHK.TRANS64.TRYWAIT P3, [R71+URZ+0x16890], R79 ;  /* 0x0168904f470075a7 */ /* 0x001064000806017f */
[----:B-1----:R-:W-:Y:S05]  /*15100*/  @!P3 NANOSLEEP.SYNCS 0x989680 ;  /* 0x009896800000b95d */ /* 0x002fea0003900000 */
[----:B------:R-:W1:Y:S02]  /*15110*/  @!P3 SYNCS.PHASECHK.TRANS64 P3, [R71+URZ+0x16890], R79 ;  /* 0x0168904f4700b5a7 */ /* 0x000e64000806007f */
[----:B-1----:R-:W-:Y:S05]  /*15120*/  @!P3 BRA `(.L_x_525) ;  /* 0xfffffffc00f0b947 */ /* 0x002fea000383ffff */
[----:B------:R-:W-:Y:S05]  /*15130*/  BRA `(.L_x_736) ;  /* 0xfffffefc00347947 */ /* 0x000fea000383ffff */
.L_x_526:
[----:B------:R-:W-:Y:S01]  /*15140*/  BSSY B1, `(.L_x_737) ;  /* 0x0000008000017945 */ /* 0x000fe20003800000 */
[----:B------:R-:W-:Y:S01]  /*15150*/  IMAD.MOV.U32 R13, RZ, RZ, R38 ;  /* 0x000000ffff0d7224 */ /* 0x000fe200078e0026 */
[----:B------:R-:W-:Y:S01]  /*15160*/  MOV R12, RZ ;  /* 0x000000ff000c7202 */ /* 0x000fe20000000f00 */
[----:B------:R-:W-:Y:S02]  /*15170*/  IMAD.MOV.U32 R11, RZ, RZ, 0x1c1f ;  /* 0x00001c1fff0b7424 */ /* 0x000fe400078e00ff */
[----:B------:R-:W-:-:S07]  /*15180*/  IMAD.MOV.U32 R15, RZ, RZ, -0x1 ;  /* 0xffffffffff0f7424 */ /* 0x000fce00078e00ff */
[----:B0-----:R-:W-:Y:S05]  /*15190*/  WARPSYNC.COLLECTIVE R15, `(.L_x_738) ;  /* 0x000000000f087348 */ /* 0x001fea0003c00000 */
[----:B------:R1:W2:Y:S02]  /*151a0*/  SHFL.IDX P6, R14, R13, R12, R11 ;  /* 0x0000000c0d0e7389 */ /* 0x0002a400000c000b */
[----:B012---:R-:W-:Y:S01]  /*151b0*/  ENDCOLLECTIVE ;  /* 0x000000000000791b */ /* 0x007fe20003800000 */
.L_x_738:
[----:B------:R-:W-:Y:S05]  /*151c0*/  BSYNC B1 ;  /* 0x0000000000017941 */ /* 0x000fea0003800000 */
.L_x_737:
        /* <DEDUP_REMOVED lines=8> */
.L_x_739:
[----:B------:R-:W-:Y:S01]  /*15250*/  MOV R37, R14 ;  /* 0x0000000e00257202 */ /* 0x000fe20000000f00 */
[----:B------:R-:W-:Y:S06]  /*15260*/  BRA `(.L_x_740) ;  /* 0xfffffefc00587947 */ /* 0x000fec000383ffff */
.L_x_529:
[----:B------:R-:W-:Y:S01]  /*15270*/  BSSY B1, `(.L_x_741) ;  /* 0x0000008000017945 */ /* 0x000fe20003800000 */
[----:B----4-:R-:W-:Y:S01]  /*15280*/  IMAD.MOV.U32 R13, RZ, RZ, R38 ;  /* 0x000000ffff0d7224 */ /* 0x010fe200078e0026 */
[----:B------:R-:W-:Y:S01]  /*15290*/  MOV R15, 0xffffffff ;  /* 0xffffffff000f7802 */ /* 0x000fe20000000f00 */
[----:B------:R-:W-:Y:S02]  /*152a0*/  IMAD.MOV.U32 R12, RZ, RZ, 0x1 ;  /* 0x00000001ff0c7424 */ /* 0x000fe400078e00ff */
[----:B------:R-:W-:-:S07]  /*152b0*/  IMAD.MOV.U32 R11, RZ, RZ, 0x1c1f ;  /* 0x00001c1fff0b7424 */ /* 0x000fce00078e00ff */
[----:B0123--:R-:W-:Y:S05]  /*152c0*/  WARPSYNC.COLLECTIVE R15, `(.L_x_742) ;  /* 0x000000000f087348 */ /* 0x00ffea0003c00000 */
[----:B------:R4:W0:Y:S02]  /*152d0*/  SHFL.IDX P6, R14, R13, R12, R11 ;  /* 0x0000000c0d0e7389 */ /* 0x00082400000c000b */
[----:B01234-:R-:W-:Y:S01]  /*152e0*/  ENDCOLLECTIVE ;  /* 0x000000000000791b */ /* 0x01ffe20003800000 */
.L_x_742:
[----:B------:R-:W-:Y:S05]  /*152f0*/  BSYNC B1 ;  /* 0x0000000000017941 */ /* 0x000fea0003800000 */
.L_x_741:
        /* <DEDUP_REMOVED lines=8> */
.L_x_743:
[----:B------:R-:W-:Y:S01]  /*15380*/  IMAD.MOV.U32 R37, RZ, RZ, R14 ;  /* 0x000000ffff257224 */ /* 0x000fe200078e000e */
[----:B------:R-:W-:Y:S06]  /*15390*/  BRA `(.L_x_744) ;  /* 0xfffffefc00547947 */ /* 0x000fec000383ffff */
.L_x_533:
[----:B0-----:R0:W4:Y:S02]  /*153a0*/  SYNCS.PHASECHK.TRANS64.TRYWAIT P4, [R71+URZ+0x168b0], R79 ;  /* 0x0168b04f470075a7 */ /* 0x001124000808017f */
[----:B----4-:R-:W-:Y:S05]  /*153b0*/  @!P4 NANOSLEEP.SYNCS 0x989680 ;  /* 0x009896800000c95d */ /* 0x010fea0003900000 */
[----:B------:R-:W4:Y:S02]  /*153c0*/  @!P4 SYNCS.PHASECHK.TRANS64 P4, [R71+URZ+0x168b0], R79 ;  /* 0x0168b04f4700c5a7 */ /* 0x000f24000808007f */
[----:B----4-:R-:W-:Y:S05]  /*153d0*/  @!P4 BRA `(.L_x_533) ;  /* 0xfffffffc00f0c947 */ /* 0x010fea000383ffff */
[----:B------:R-:W-:Y:S05]  /*153e0*/  BRA `(.L_x_745) ;  /* 0xfffffefc00cc7947 */ /* 0x000fea000383ffff */
.L_x_541:
[----:B------:R-:W0:Y:S01]  /*153f0*/  S2R R4, SR_TID.X ;  /* 0x0000000000047919 */ /* 0x000e220000002100 */
[----:B------:R-:W-:Y:S01]  /*15400*/  BSSY B0, `(.L_x_746) ;  /* 0x000000c000007945 */ /* 0x000fe20003800000 */
[----:B------:R-:W-:Y:S02]  /*15410*/  IMAD.MOV.U32 R12, RZ, RZ, RZ ;  /* 0x000000ffff0c7224 */ /* 0x000fe400078e00ff */
[----:B------:R-:W-:Y:S02]  /*15420*/  IMAD.MOV.U32 R11, RZ, RZ, 0x1f ;  /* 0x0000001fff0b7424 */ /* 0x000fe400078e00ff */
[----:B------:R-:W-:Y:S02]  /*15430*/  IMAD.MOV.U32 R15, RZ, RZ, -0x1 ;  /* 0xffffffffff0f7424 */ /* 0x000fe400078e00ff */
[----:B0-----:R-:W-:-:S05]  /*15440*/  VIADD R5, R4, 0xffffff80 ;  /* 0xffffff8004057836 */ /* 0x001fca0000000000 */
[----:B------:R-:W-:-:S04]  /*15450*/  SHF.R.S32.HI R4, RZ, 0x1f, R5 ;  /* 0x0000001fff047819 */ /* 0x000fc80000011405 */
[----:B------:R-:W-:-:S04]  /*15460*/  LEA.HI R4, R4, R5, RZ, 0x7 ;  /* 0x0000000504047211 */ /* 0x000fc800078f38ff */
[----:B------:R-:W-:-:S04]  /*15470*/  SHF.R.S32.HI R4, RZ, 0x7, R4 ;  /* 0x00000007ff047819 */ /* 0x000fc80000011404 */
[----:B------:R-:W-:-:S07]  /*15480*/  MOV R13, R4 ;  /* 0x00000004000d7202 */ /* 0x000fce0000000f00 */
[----:B-----5:R-:W-:Y:S05]  /*15490*/  WARPSYNC.COLLECTIVE R15, `(.L_x_747) ;  /* 0x000000000f087348 */ /* 0x020fea0003c00000 */
[----:B------:R0:W1:Y:S02]  /*154a0*/  SHFL.IDX P6, R14, R13, R12, R11 ;  /* 0x0000000c0d0e7389 */ /* 0x00006400000c000b */
[----:B01---5:R-:W-:Y:S01]  /*154b0*/  ENDCOLLECTIVE ;  /* 0x000000000000791b */ /* 0x023fe20003800000 */
.L_x_747:
[----:B------:R-:W-:Y:S05]  /*154c0*/  BSYNC B0 ;  /* 0x0000000000007941 */ /* 0x000fea0003800000 */
.L_x_746:
[----:B------:R1:W-:Y:S01]  /*154d0*/  STL [R1+0x20], R14 ;  /* 0x0000200e01007387 */ /* 0x0003e20000100800 */
[----:B------:R-:W-:Y:S05]  /*154e0*/  BRA `(.L_x_748) ;  /* 0xffffff04004c7947 */ /* 0x000fea000383ffff */
.L_x_553:
[----:B------:R-:W-:Y:S01]  /*154f0*/  BSSY B1, `(.L_x_749) ;  /* 0x0000008000017945 */ /* 0x000fe20003800000 */
[----:B------:R-:W-:Y:S01]  /*15500*/  MOV R13, R26 ;  /* 0x0000001a000d7202 */ /* 0x000fe20000000f00 */
[----:B------:R-:W-:Y:S02]  /*15510*/  IMAD.MOV.U32 R12, RZ, RZ, RZ ;  /* 0x000000ffff0c7224 */ /* 0x000fe400078e00ff */
[----:B------:R-:W-:Y:S02]  /*15520*/  IMAD.MOV.U32 R11, RZ, RZ, 0x1c1f ;  /* 0x00001c1fff0b7424 */ /* 0x000fe400078e00ff */
[----:B------:R-:W-:-:S07]  /*15530*/  IMAD.MOV.U32 R15, RZ, RZ, -0x1 ;  /* 0xffffffffff0f7424 */ /* 0x000fce00078e00ff */
[----:B-1----:R-:W-:Y:S05]  /*15540*/  WARPSYNC.COLLECTIVE R15, `(.L_x_750) ;  /* 0x000000000f087348 */ /* 0x002fea0003c00000 */
[----:B-1----:R0:W1:Y:S02]  /*15550*/  SHFL.IDX P6, R14, R13, R12, R11 ;  /* 0x0000000c0d0e7389 */ /* 0x00206400000c000b */
[----:B01----:R-:W-:Y:S01]  /*15560*/  ENDCOLLECTIVE ;  /* 0x000000000000791b */ /* 0x003fe20003800000 */
.L_x_750:
[----:B------:R-:W-:Y:S05]  /*15570*/  BSYNC B1 ;  /* 0x0000000000017941 */ /* 0x000fea0003800000 */
.L_x_749:
[----:B------:R-:W-:Y:S01]  /*15580*/  IMAD.MOV.U32 R13, RZ, RZ, R24 ;  /* 0x000000ffff0d7224 */ /* 0x000fe200078e0018 */
[----:B------:R-:W-:Y:S01]  /*15590*/  MOV R15, 0xffffffff ;  /* 0xffffffff000f7802 */ /* 0x000fe20000000f00 */
[----:B------:R-:W-:Y:S01]  /*155a0*/  IMAD.MOV.U32 R12, RZ, RZ, RZ ;  /* 0x000000ffff0c7224 */ /* 0x000fe200078e00ff */
[----:B------:R-:W-:Y:S01]  /*155b0*/  MOV R3, R14 ;  /* 0x0000000e00037202 */ /* 0x000fe20000000f00 */
[----:B------:R-:W-:-:S07]  /*155c0*/  IMAD.MOV.U32 R11, RZ, RZ, 0x1c1f ;  /* 0x00001c1fff0b7424 */ /* 0x000fce00078e00ff */
[----:B------:R-:W-:Y:S05]  /*155d0*/  WARPSYNC.COLLECTIVE R15, `(.L_x_751) ;  /* 0x000000000f087348 */ /* 0x000fea0003c00000 */
[----:B------:R0:W1:Y:S02]  /*155e0*/  SHFL.IDX P6, R14, R13, R12, R11 ;  /* 0x0000000c0d0e7389 */ /* 0x00006400000c000b */
[----:B01----:R-:W-:Y:S01]  /*155f0*/  ENDCOLLECTIVE ;  /* 0x000000000000791b */ /* 0x003fe20003800000 */
.L_x_751:
[----:B------:R-:W-:Y:S02]  /*15600*/  IMAD.MOV.U32 R13, RZ, RZ, R28 ;  /* 0x000000ffff0d7224 */ /* 0x000fe400078e001c */
[----:B------:R-:W-:-:S07]  /*15610*/  IMAD.MOV.U32 R0, RZ, RZ, R14 ;  /* 0x000000ffff007224 */ /* 0x000fce00078e000e */
[----:B------:R-:W-:Y:S05]  /*15620*/  WARPSYNC.COLLECTIVE R15, `(.L_x_752) ;  /* 0x000000000f087348 */ /* 0x000fea0003c00000 */
[----:B------:R0:W1:Y:S02]  /*15630*/  SHFL.IDX P6, R14, R13, R12, R11 ;  /* 0x0000000c0d0e7389 */ /* 0x00006400000c000b */
[----:B01----:R-:W-:Y:S01]  /*15640*/  ENDCOLLECTIVE ;  /* 0x000000000000791b */ /* 0x003fe20003800000 */
.L_x_752:
[----:B------:R-:W-:Y:S01]  /*15650*/  MOV R13, R27 ;  /* 0x0000001b000d7202 */ /* 0x000fe20000000f00 */
[----:B------:R-:W-:-:S07]  /*15660*/  IMAD.MOV.U32 R5, RZ, RZ, R14 ;  /* 0x000000ffff057224 */ /* 0x000fce00078e000e */
[----:B------:R-:W-:Y:S05]  /*15670*/  WARPSYNC.COLLECTIVE R15, `(.L_x_753) ;  /* 0x000000000f087348 */ /* 0x000fea0003c00000 */
[----:B------:R0:W1:Y:S02]  /*15680*/  SHFL.IDX P6, R14, R13, R12, R11 ;  /* 0x0000000c0d0e7389 */ /* 0x00006400000c000b */
[----:B01----:R-:W-:Y:S01]  /*15690*/  ENDCOLLECTIVE ;  /* 0x000000000000791b */ /* 0x003fe20003800000 */
.L_x_753:
[----:B------:R-:W-:Y:S05]  /*156a0*/  BRA `(.L_x_754) ;  /* 0xffffff08005c7947 */ /* 0x000fea000383ffff */
.L_x_557:
[----:B0-----:R0:W1:Y:S02]  /*156b0*/  SYNCS.PHASECHK.TRANS64.TRYWAIT P0, [R18+URZ+0x16800], R15 ;  /* 0x0168000f120075a7 */ /* 0x001064000800017f */
[----:B-1----:R-:W-:Y:S05]  /*156c0*/  @!P0 NANOSLEEP.SYNCS 0x989680 ;  /* 0x009896800000895d */ /* 0x002fea0003900000 */
[----:B------:R-:W1:Y:S02]  /*156d0*/  @!P0 SYNCS.PHASECHK.TRANS64 P0, [R18+URZ+0x16800], R15 ;  /* 0x0168000f120085a7 */ /* 0x000e64000800007f */
[----:B-1----:R-:W-:Y:S05]  /*156e0*/  @!P0 BRA `(.L_x_557) ;  /* 0xfffffffc00f08947 */ /* 0x002fea000383ffff */
[----:B------:R-:W-:Y:S05]  /*156f0*/  BRA `(.L_x_755) ;  /* 0xffffff0c00987947 */ /* 0x000fea000383ffff */
.L_x_565:
[----:B------:R-:W-:Y:S01]  /*15700*/  BSSY B1, `(.L_x_756) ;  /* 0x0000008000017945 */ /* 0x000fe20003800000 */
[----:B------:R-:W-:Y:S01]  /*15710*/  IMAD.MOV.U32 R13, RZ, RZ, R26 ;  /* 0x000000ffff0d7224 */ /* 0x000fe200078e001a */
[----:B------:R-:W-:Y:S01]  /*15720*/  MOV R15, 0xffffffff ;  /* 0xffffffff000f7802 */ /* 0x000fe20000000f00 */
[----:B------:R-:W-:Y:S02]  /*15730*/  IMAD.MOV.U32 R12, RZ, RZ, RZ ;  /* 0x000000ffff0c7224 */ /* 0x000fe400078e00ff */
[----:B------:R-:W-:-:S07]  /*15740*/  IMAD.MOV.U32 R11, RZ, RZ, 0x1c1f ;  /* 0x00001c1fff0b7424 */ /* 0x000fce00078e00ff */
[----:B-1----:R-:W-:Y:S05]  /*15750*/  WARPSYNC.COLLECTIVE R15, `(.L_x_757) ;  /* 0x000000000f087348 */ /* 0x002fea0003c00000 */
[----:B-1----:R0:W1:Y:S02]  /*15760*/  SHFL.IDX P6, R14, R13, R12, R11 ;  /* 0x0000000c0d0e7389 */ /* 0x00206400000c000b */
[----:B01----:R-:W-:Y:S01]  /*15770*/  ENDCOLLECTIVE ;  /* 0x000000000000791b */ /* 0x003fe20003800000 */
.L_x_757:
[----:B------:R-:W-:Y:S05]  /*15780*/  BSYNC B1 ;  /* 0x0000000000017941 */ /* 0x000fea0003800000 */
.L_x_756:
        /* <DEDUP_REMOVED lines=8> */
.L_x_758:
[----:B------:R-:W-:Y:S02]  /*15810*/  IMAD.MOV.U32 R13, RZ, RZ, R28 ;  /* 0x000000ffff0d7224 */ /* 0x000fe400078e001c */
[----:B------:R-:W-:-:S07]  /*15820*/  IMAD.MOV.U32 R3, RZ, RZ, R14 ;  /* 0x000000ffff037224 */ /* 0x000fce00078e000e */
[----:B------:R-:W-:Y:S05]  /*15830*/  WARPSYNC.COLLECTIVE R15, `(.L_x_759) ;  /* 0x000000000f087348 */ /* 0x000fea0003c00000 */
[----:B------:R0:W1:Y:S02]  /*15840*/  SHFL.IDX P6, R14, R13, R12, R11 ;  /* 0x0000000c0d0e7389 */ /* 0x00006400000c000b */
[----:B01----:R-:W-:Y:S01]  /*15850*/  ENDCOLLECTIVE ;  /* 0x000000000000791b */ /* 0x003fe20003800000 */
.L_x_759:
[----:B------:R-:W-:Y:S01]  /*15860*/  IMAD.MOV.U32 R13, RZ, RZ, R27 ;  /* 0x000000ffff0d7224 */ /* 0x000fe200078e001b */
[----:B------:R-:W-:-:S07]  /*15870*/  MOV R20, R14 ;  /* 0x0000000e00147202 */ /* 0x000fce0000000f00 */
[----:B------:R-:W-:Y:S05]  /*15880*/  WARPSYNC.COLLECTIVE R15, `(.L_x_760) ;  /* 0x000000000f087348 */ /* 0x000fea0003c00000 */
[----:B------:R0:W1:Y:S02]  /*15890*/  SHFL.IDX P6, R14, R13, R12, R11 ;  /* 0x0000000c0d0e7389 */ /* 0x00006400000c000b */
[----:B01----:R-:W-:Y:S01]  /*158a0*/  ENDCOLLECTIVE ;  /* 0x000000000000791b */ /* 0x003fe20003800000 */
.L_x_760:
[----:B------:R-:W-:Y:S05]  /*158b0*/  BRA `(.L_x_761) ;  /* 0xffffff1800007947 */ /* 0x000fea000383ffff */
.L_x_569:
[----:B0-----:R0:W1:Y:S02]  /*158c0*/  SYNCS.PHASECHK.TRANS64.TRYWAIT P1, [R18+URZ+0x16800], R25 ;  /* 0x01680019120075a7 */ /* 0x001064000802017f */
[----:B-1----:R-:W-:Y:S05]  /*158d0*/  @!P1 NANOSLEEP.SYNCS 0x989680 ;  /* 0x009896800000995d */ /* 0x002fea0003900000 */
[----:B------:R-:W1:Y:S02]  /*158e0*/  @!P1 SYNCS.PHASECHK.TRANS64 P1, [R18+URZ+0x16800], R25 ;  /* 0x01680019120095a7 */ /* 0x000e64000802007f */
[----:B-1----:R-:W-:Y:S05]  /*158f0*/  @!P1 BRA `(.L_x_569) ;  /* 0xfffffffc00f09947 */ /* 0x002fea000383ffff */
[----:B------:R-:W-:Y:S05]  /*15900*/  BRA `(.L_x_762) ;  /* 0xffffff1800e47947 */ /* 0x000fea000383ffff */
.L_x_575:
[----:B-1----:R1:W2:Y:S02]  /*15910*/  SYNCS.PHASECHK.TRANS64.TRYWAIT P1, [R3+URZ+0x16830], R4 ;  /* 0x01683004030075a7 */ /* 0x0022a4000802017f */
[----:B--2---:R-:W-:Y:S05]  /*15920*/  @!P1 NANOSLEEP.SYNCS 0x989680 ;  /* 0x009896800000995d */ /* 0x004fea0003900000 */
[----:B------:R-:W2:Y:S02]  /*15930*/  @!P1 SYNCS.PHASECHK.TRANS64 P1, [R3+URZ+0x16830], R4 ;  /* 0x01683004030095a7 */ /* 0x000ea4000802007f */
[----:B--2---:R-:W-:Y:S05]  /*15940*/  @!P1 BRA `(.L_x_575) ;  /* 0xfffffffc00f09947 */ /* 0x004fea000383ffff */
[----:B------:R-:W-:Y:S05]  /*15950*/  BRA `(.L_x_574) ;  /* 0xffffff2800247947 */ /* 0x000fea000383ffff */
.L_x_582:
[----:B-1----:R1:W2:Y:S02]  /*15960*/  SYNCS.PHASECHK.TRANS64.TRYWAIT P2, [R9+URZ+0x16830], R0 ;  /* 0x01683000090075a7 */ /* 0x0022a4000804017f */
[----:B--2---:R-:W-:Y:S05]  /*15970*/  @!P2 NANOSLEEP.SYNCS 0x989680 ;  /* 0x009896800000a95d */ /* 0x004fea0003900000 */
[----:B------:R-:W2:Y:S02]  /*15980*/  @!P2 SYNCS.PHASECHK.TRANS64 P2, [R9+URZ+0x16830], R0 ;  /* 0x016830000900a5a7 */ /* 0x000ea4000804007f */
[----:B--2---:R-:W-:Y:S05]  /*15990*/  @!P2 BRA `(.L_x_582) ;  /* 0xfffffffc00f0a947 */ /* 0x004fea000383ffff */
[----:B------:R-:W-:Y:S05]  /*159a0*/  BRA `(.L_x_581) ;  /* 0xffffff4800787947 */ /* 0x000fea000383ffff */
.L_x_586:
[----:B-1----:R1:W2:Y:S02]  /*159b0*/  SYNCS.PHASECHK.TRANS64.TRYWAIT P1, [R4+URZ+0x16850], R0 ;  /* 0x01685000040075a7 */ /* 0x0022a4000802017f */
[----:B--2---:R-:W-:Y:S05]  /*159c0*/  @!P1 NANOSLEEP.SYNCS 0x989680 ;  /* 0x009896800000995d */ /* 0x004fea0003900000 */
[----:B------:R-:W2:Y:S02]  /*159d0*/  @!P1 SYNCS.PHASECHK.TRANS64 P1, [R4+URZ+0x16850], R0 ;  /* 0x01685000040095a7 */ /* 0x000ea4000802007f */
[----:B--2---:R-:W-:Y:S05]  /*159e0*/  @!P1 BRA `(.L_x_586) ;  /* 0xfffffffc00f09947 */ /* 0x004fea000383ffff */
[----:B------:R-:W-:Y:S05]  /*159f0*/  BRA `(.L_x_583) ;  /* 0xffffff4c00507947 */ /* 0x000fea000383ffff */
.L_x_593:
[----:B-1----:R1:W2:Y:S02]  /*15a00*/  SYNCS.PHASECHK.TRANS64.TRYWAIT P1, [R12+URZ+0x16850], R5 ;  /* 0x016850050c0075a7 */ /* 0x0022a4000802017f */
[----:B--2---:R-:W-:Y:S05]  /*15a10*/  @!P1 NANOSLEEP.SYNCS 0x989680 ;  /* 0x009896800000995d */ /* 0x004fea0003900000 */
[----:B------:R-:W2:Y:S02]  /*15a20*/  @!P1 SYNCS.PHASECHK.TRANS64 P1, [R12+URZ+0x16850], R5 ;  /* 0x016850050c0095a7 */ /* 0x000ea4000802007f */
[----:B--2---:R-:W-:Y:S05]  /*15a30*/  @!P1 BRA `(.L_x_593) ;  /* 0xfffffffc00f09947 */ /* 0x004fea000383ffff */
[----:B------:R-:W-:Y:S05]  /*15a40*/  BRA `(.L_x_592) ;  /* 0xffffff6800187947 */ /* 0x000fea000383ffff */
.L_x_602:
[----:B------:R-:W-:Y:S01]  /*15a50*/  IMAD.MOV.U32 R13, RZ, RZ, R20 ;  /* 0x000000ffff0d7224 */ /* 0x000fe200078e0014 */
[----:B------:R-:W-:Y:S01]  /*15a60*/  MOV R11, 0x181f ;  /* 0x0000181f000b7802 */ /* 0x000fe20000000f00 */
[----:B------:R-:W-:Y:S02]  /*15a70*/  IMAD.MOV.U32 R12, RZ, RZ, RZ ;  /* 0x000000ffff0c7224 */ /* 0x000fe400078e00ff */
[----:B------:R-:W-:Y:S02]  /*15a80*/  IMAD.MOV.U32 R15, RZ, RZ, -0x1 ;  /* 0xffffffffff0f7424 */ /* 0x000fe400078e00ff */
[----:B------:R-:W-:Y:S02]  /*15a90*/  IMAD R24, R28, 0xc0, R29 ;  /* 0x000000c01c187824 */ /* 0x000fe400078e021d */
[----:B------:R-:W-:-:S07]  /*15aa0*/  IMAD R21, R8, R25, RZ ;  /* 0x0000001908157224 */ /* 0x000fce00078e02ff */
[----:B-1----:R-:W-:Y:S05]  /*15ab0*/  WARPSYNC.COLLECTIVE R15, `(.L_x_763) ;  /* 0x000000000f087348 */ /* 0x002fea0003c00000 */
[----:B------:R0:W2:Y:S02]  /*15ac0*/  SHFL.IDX P6, R14, R13, R12, R11 ;  /* 0x0000000c0d0e7389 */ /* 0x0000a400000c000b */
[----:B012---:R-:W-:Y:S01]  /*15ad0*/  ENDCOLLECTIVE ;  /* 0x000000000000791b */ /* 0x007fe20003800000 */
.L_x_763:
[C---:B------:R-:W-:Y:S01]  /*15ae0*/  VIADD R8, R24.reuse, 0x30 ;  /* 0x0000003018087836 */ /* 0x040fe20000000000 */
[----:B------:R-:W-:-:S04]  /*15af0*/  ISETP.GE.OR P3, PT, R24, R21, P0 ;  /* 0x000000151800720c */ /* 0x000fc80000766670 */
[----:B------:R-:W-:Y:S01]  /*15b00*/  ISETP.GE.OR P4, PT, R8, R21, P0 ;  /* 0x000000150800720c */ /* 0x000fe20000786670 */
[----:B------:R-:W-:-:S05]  /*15b10*/  VIADD R8, R24, 0x60 ;  /* 0x0000006018087836 */ /* 0x000fca0000000000 */
[----:B------:R-:W-:Y:S01]  /*15b20*/  ISETP.GE.OR P2, PT, R8, R21, P0 ;  /* 0x000000150800720c */ /* 0x000fe20000746670 */
[----:B------:R-:W-:Y:S02]  /*15b30*/  IMAD.MOV.U32 R13, RZ, RZ, R7 ;  /* 0x000000ffff0d7224 */ /* 0x000fe400078e0007 */
[----:B------:R-:W-:-:S10]  /*15b40*/  IMAD.MOV.U32 R0, RZ, RZ, R14 ;  /* 0x000000ffff007224 */ /* 0x000fd400078e000e */
[----:B------:R-:W-:Y:S05]  /*15b50*/  WARPSYNC.COLLECTIVE R15, `(.L_x_764) ;  /* 0x000000000f087348 */ /* 0x000fea0003c00000 */
[----:B------:R0:W1:Y:S02]  /*15b60*/  SHFL.IDX P6, R14, R13, R12, R11 ;  /* 0x0000000c0d0e7389 */ /* 0x00006400000c000b */
[----:B01----:R-:W-:Y:S01]  /*15b70*/  ENDCOLLECTIVE ;  /* 0x000000000000791b */ /* 0x003fe20003800000 */
.L_x_764:
[----:B------:R-:W-:Y:S02]  /*15b80*/  IMAD.MOV.U32 R13, RZ, RZ, R20 ;  /* 0x000000ffff0d7224 */ /* 0x000fe400078e0014 */
[----:B------:R-:W-:Y:S01]  /*15b90*/  IMAD.MOV.U32 R12, RZ, RZ, 0x1 ;  /* 0x00000001ff0c7424 */ /* 0x000fe200078e00ff */
[----:B------:R-:W-:-:S07]  /*15ba0*/  MOV R3, R14 ;  /* 0x0000000e00037202 */ /* 0x000fce0000000f00 */
[----:B------:R-:W-:Y:S05]  /*15bb0*/  WARPSYNC.COLLECTIVE R15, `(.L_x_765) ;  /* 0x000000000f087348 */ /* 0x000fea0003c00000 */
[----:B------:R0:W1:Y:S02]  /*15bc0*/  SHFL.IDX P6, R14, R13, R12, R11 ;  /* 0x0000000c0d0e7389 */ /* 0x00006400000c000b */
[----:B01----:R-:W-:Y:S01]  /*15bd0*/  ENDCOLLECTIVE ;  /* 0x000000000000791b */ /* 0x003fe20003800000 */
.L_x_765:
[----:B------:R-:W-:-:S04]  /*15be0*/  @!P3 LEA R10, P5, R26, R3, 0x1 ;  /* 0x000000031a0ab211 */ /* 0x000fc800078a08ff */
[----:B------:R-:W-:Y:S02]  /*15bf0*/  @!P3 LEA.HI.X R3, R26, R0, R27, 0x1, P5 ;  /* 0x000000001a03b211 */ /* 0x000fe400028f0c1b */
[----:B------:R-:W-:Y:S01]  /*15c00*/  MOV R13, R7 ;  /* 0x00000007000d7202 */ /* 0x000fe20000000f00 */
[----:B------:R-:W-:-:S07]  /*15c10*/  IMAD.MOV.U32 R4, RZ, RZ, R14 ;  /* 0x000000ffff047224 */ /* 0x000fce00078e000e */
[----:B------:R-:W-:Y:S05]  /*15c20*/  WARPSYNC.COLLECTIVE R15, `(.L_x_766) ;  /* 0x000000000f087348 */ /* 0x000fea0003c00000 */
[----:B------:R0:W1:Y:S02]  /*15c30*/  SHFL.IDX P6, R14, R13, R12, R11 ;  /* 0x0000000c0d0e7389 */ /* 0x00006400000c000b */
[----:B01----:R-:W-:Y:S01]  /*15c40*/  ENDCOLLECTIVE ;  /* 0x000000000000791b */ /* 0x003fe20003800000 */
.L_x_766:
[----:B------:R-:W-:Y:S02]  /*15c50*/  IMAD.MOV.U32 R13, RZ, RZ, R20 ;  /* 0x000000ffff0d7224 */ /* 0x000fe400078e0014 */
[----:B------:R-:W-:Y:S02]  /*15c60*/  IMAD.MOV.U32 R12, RZ, RZ, 0x2 ;  /* 0x00000002ff0c7424 */ /* 0x000fe400078e00ff */
[----:B------:R-:W-:-:S07]  /*15c70*/  IMAD.MOV.U32 R5, RZ, RZ, R14 ;  /* 0x000000ffff057224 */ /* 0x000fce00078e000e */
[----:B------:R-:W-:Y:S05]  /*15c80*/  WARPSYNC.COLLECTIVE R15, `(.L_x_767) ;  /* 0x000000000f087348 */ /* 0x000fea0003c00000 */
[----:B------:R0:W1:Y:S02]  /*15c90*/  SHFL.IDX P6, R14, R13, R12, R11 ;  /* 0x0000000c0d0e7389 */ /* 0x00006400000c000b */
[----:B01----:R-:W-:Y:S01]  /*15ca0*/  ENDCOLLECTIVE ;  /* 0x000000000000791b */ /* 0x003fe20003800000 */
.L_x_767:
[----:B------:R-:W-:-:S04]  /*15cb0*/  @!P4 LEA R8, P1, R26, R5, 0x1 ;  /* 0x000000051a08c211 */ /* 0x000fc800078208ff */
[----:B------:R-:W-:Y:S01]  /*15cc0*/  @!P4 LEA.HI.X R9, R26, R4, R27, 0x1, P1 ;  /* 0x000000041a09c211 */ /* 0x000fe200008f0c1b */
[----:B------:R-:W-:Y:S01]  /*15cd0*/  IMAD.MOV.U32 R13, RZ, RZ, R7 ;  /* 0x000000ffff0d7224 */ /* 0x000fe200078e0007 */
[----:B------:R-:W-:-:S07]  /*15ce0*/  MOV R6, R14 ;  /* 0x0000000e00067202 */ /* 0x000fce0000000f00 */
[----:B------:R-:W-:Y:S05]  /*15cf0*/  WARPSYNC.COLLECTIVE R15, `(.L_x_768) ;  /* 0x000000000f087348 */ /* 0x000fea0003c00000 */
[----:B------:R0:W1:Y:S02]  /*15d00*/  SHFL.IDX P6, R14, R13, R12, R11 ;  /* 0x0000000c0d0e7389 */ /* 0x00006400000c000b */
[----:B01----:R-:W-:Y:S01]  /*15d10*/  ENDCOLLECTIVE ;  /* 0x000000000000791b */ /* 0x003fe20003800000 */
.L_x_768:
[----:B------:R-:W-:Y:S01]  /*15d20*/  @!P3 MOV R11, R3 ;  /* 0x00000003000bb202 */ /* 0x000fe20000000f00 */
[----:B------:R-:W-:Y:S02]  /*15d30*/  IMAD.MOV.U32 R13, RZ, RZ, R20 ;  /* 0x000000ffff0d7224 */ /* 0x000fe400078e0014 */
[----:B------:R-:W-:Y:S02]  /*15d40*/  IMAD.MOV.U32 R12, RZ, RZ, 0x3 ;  /* 0x00000003ff0c7424 */ /* 0x000fe400078e00ff */
[----:B------:R0:W-:Y:S04]  /*15d50*/  @!P3 ST.E.128 desc[UR42][R10.64], RZ ;  /* 0x000000ff0a00b985 */ /* 0x0001e8000c101d2a */
[----:B------:R1:W-:Y:S01]  /*15d60*/  @!P4 ST.E.128 desc[UR42][R8.64], RZ ;  /* 0x000000ff0800c985 */ /* 0x0003e2000c101d2a */
[----:B------:R-:W-:-:S04]  /*15d70*/  @!P2 LEA R25, P5, R26, R14, 0x1 ;  /* 0x0000000e1a19a211 */ /* 0x000fc800078a08ff */
[----:B------:R-:W-:Y:S01]  /*15d80*/  @!P2 LEA.HI.X R5, R26, R6, R27, 0x1, P5 ;  /* 0x000000061a05a211 */ /* 0x000fe200028f0c1b */
[----:B0-----:R-:W-:Y:S02]  /*15d90*/  IMAD.MOV.U32 R11, RZ, RZ, 0x181f ;  /* 0x0000181fff0b7424 */ /* 0x001fe400078e00ff */
[----:B------:R-:W-:-:S07]  /*15da0*/  @!P2 IMAD.MOV.U32 R4, RZ, RZ, R25 ;  /* 0x000000ffff04a224 */ /* 0x000fce00078e0019 */
[----:B-1----:R-:W-:Y:S05]  /*15db0*/  WARPSYNC.COLLECTIVE R15, `(.L_x_769) ;  /* 0x000000000f087348 */ /* 0x002fea0003c00000 */
[----:B------:R0:W2:Y:S02]  /*15dc0*/  SHFL.IDX P6, R14, R13, R12, R11 ;  /* 0x0000000c0d0e7389 */ /* 0x0000a400000c000b */
[----:B012---:R-:W-:Y:S01]  /*15dd0*/  ENDCOLLECTIVE ;  /* 0x000000000000791b */ /* 0x007fe20003800000 */
.L_x_769:
[----:B------:R0:W-:Y:S01]  /*15de0*/  @!P2 ST.E.128 desc[UR42][R4.64], RZ ;  /* 0x000000ff0400a985 */ /* 0x0001e2000c101d2a */
[----:B------:R-:W-:Y:S01]  /*15df0*/  IMAD.MOV.U32 R13, RZ, RZ, R7 ;  /* 0x000000ffff0d7224 */ /* 0x000fe200078e0007 */
[----:B------:R-:W-:-:S07]  /*15e00*/  MOV R0, R14 ;  /* 0x0000000e00007202 */ /* 0x000fce0000000f00 */
[----:B0-----:R-:W-:Y:S05]  /*15e10*/  WARPSYNC.COLLECTIVE R15, `(.L_x_770) ;  /* 0x000000000f087348 */ /* 0x001fea0003c00000 */
[----:B------:R1:W2:Y:S02]  /*15e20*/  SHFL.IDX P6, R14, R13, R12, R11 ;  /* 0x0000000c0d0e7389 */ /* 0x0002a400000c000b */
[----:B012---:R-:W-:Y:S01]  /*15e30*/  ENDCOLLECTIVE ;  /* 0x000000000000791b */ /* 0x007fe20003800000 */
.L_x_770:
[----:B------:R-:W-:Y:S05]  /*15e40*/  BRA `(.L_x_771) ;  /* 0xffffff84008c7947 */ /* 0x000fea000383ffff */
.L_x_619:
[----:B------:R-:W0:Y:S01]  /*15e50*/  S2R R8, SR_TID.X ;  /* 0x0000000000087919 */ /* 0x000e220000002100 */
[----:B------:R-:W-:Y:S01]  /*15e60*/  BSSY B1, `(.L_x_772) ;  /* 0x000000a000017945 */ /* 0x000fe20003800000 */
[----:B------:R-:W-:Y:S01]  /*15e70*/  MOV R12, RZ ;  /* 0x000000ff000c7202 */ /* 0x000fe20000000f00 */
[----:B------:R-:W-:Y:S02]  /*15e80*/  IMAD.MOV.U32 R11, RZ, RZ, 0x1f ;  /* 0x0000001fff0b7424 */ /* 0x000fe400078e00ff */
[----:B------:R-:W-:Y:S01]  /*15e90*/  IMAD.MOV.U32 R15, RZ, RZ, -0x1 ;  /* 0xffffffffff0f7424 */ /* 0x000fe200078e00ff */
[----:B0-----:R-:W-:-:S04]  /*15ea0*/  SHF.R.U32.HI R8, RZ, 0x5, R8 ;  /* 0x00000005ff087819 */ /* 0x001fc80000011608 */
[----:B------:R-:W-:-:S05]  /*15eb0*/  LOP3.LUT R8, R8, 0x3, RZ, 0xc0, !PT ;  /* 0x0000000308087812 */ /* 0x000fca00078ec0ff */
[----:B------:R-:W-:-:S07]  /*15ec0*/  IMAD.MOV.U32 R13, RZ, RZ, R8 ;  /* 0x000000ffff0d7224 */ /* 0x000fce00078e0008 */
[----:B------:R-:W-:Y:S05]  /*15ed0*/  WARPSYNC.COLLECTIVE R15, `(.L_x_773) ;  /* 0x000000000f087348 */ /* 0x000fea0003c00000 */
[----:B------:R0:W1:Y:S02]  /*15ee0*/  SHFL.IDX P6, R14, R13, R12, R11 ;  /* 0x0000000c0d0e7389 */ /* 0x00006400000c000b */
[----:B01----:R-:W-:Y:S01]  /*15ef0*/  ENDCOLLECTIVE ;  /* 0x000000000000791b */ /* 0x003fe20003800000 */
.L_x_773:
[----:B------:R-:W-:Y:S05]  /*15f00*/  BSYNC B1 ;  /* 0x0000000000017941 */ /* 0x000fea0003800000 */
.L_x_772:
[----:B------:R-:W-:Y:S05]  /*15f10*/  BRA `(.L_x_774) ;  /* 0xffffff9400f87947 */ /* 0x000fea000383ffff */
.L_x_621:
[----:B------:R-:W-:Y:S01]  /*15f20*/  BSSY B1, `(.L_x_775) ;  /* 0x0000006000017945 */ /* 0x000fe20003800000 */
[----:B------:R-:W-:-:S07]  /*15f30*/  IMAD.MOV.U32 R15, RZ, RZ, -0x1 ;  /* 0xffffffffff0f7424 */ /* 0x000fce00078e00ff */
[----:B0-----:R-:W-:Y:S05]  /*15f40*/  WARPSYNC.COLLECTIVE R15, `(.L_x_776) ;  /* 0x000000000f0c7348 */ /* 0x001fea0003c00000 */
[----:B------:R-:W-:Y:S02]  /*15f50*/  ELECT P6, UR62, PT ;  /* 0x00000000003e782f */ /* 0x000fe400038c0000 */
[----:B------:R-:W-:Y:S01]  /*15f60*/  MOV R14, UR62 ;  /* 0x0000003e000e7c02 */ /* 0x000fe20008000f00 */
[----:B0-----:R-:W-:Y:S10]  /*15f70*/  ENDCOLLECTIVE ;  /* 0x000000000000791b */ /* 0x001ff40003800000 */
.L_x_776:
[----:B------:R-:W-:Y:S05]  /*15f80*/  BSYNC B1 ;  /* 0x0000000000017941 */ /* 0x000fea0003800000 */
.L_x_775:
[----:B------:R-:W-:Y:S05]  /*15f90*/  BRA `(.L_x_620) ;  /* 0xffffff9400f07947 */ /* 0x000fea000383ffff */
.L_x_623:
[----:B0-----:R0:W1:Y:S02]  /*15fa0*/  SYNCS.PHASECHK.TRANS64.TRYWAIT P0, [R22+URZ+0x16820], R5 ;  /* 0x01682005160075a7 */ /* 0x001064000800017f */
[----:B-1----:R-:W-:Y:S05]  /*15fb0*/  @!P0 NANOSLEEP.SYNCS 0x989680 ;  /* 0x009896800000895d */ /* 0x002fea0003900000 */
[----:B------:R-:W1:Y:S02]  /*15fc0*/  @!P0 SYNCS.PHASECHK.TRANS64 P0, [R22+URZ+0x16820], R5 ;  /* 0x01682005160085a7 */ /* 0x000e64000800007f */
[----:B-1----:R-:W-:Y:S05]  /*15fd0*/  @!P0 BRA `(.L_x_623) ;  /* 0xfffffffc00f08947 */ /* 0x002fea000383ffff */
[----:B------:R-:W-:Y:S05]  /*15fe0*/  BRA `(.L_x_777) ;  /* 0xffffff9800007947 */ /* 0x000fea000383ffff */
.L_x_627:
[----:B0-----:R0:W1:Y:S02]  /*15ff0*/  SYNCS.PHASECHK.TRANS64.TRYWAIT P0, [R5+URZ+0x168a0], R6 ;  /* 0x0168a006050075a7 */ /* 0x001064000800017f */
[----:B-1----:R-:W-:Y:S05]  /*16000*/  @!P0 NANOSLEEP.SYNCS 0x989680 ;  /* 0x009896800000895d */ /* 0x002fea0003900000 */
[----:B------:R-:W1:Y:S02]  /*16010*/  @!P0 SYNCS.PHASECHK.TRANS64 P0, [R5+URZ+0x168a0], R6 ;  /* 0x0168a006050085a7 */ /* 0x000e64000800007f */
[----:B-1----:R-:W-:Y:S05]  /*16020*/  @!P0 BRA `(.L_x_627) ;  /* 0xfffffffc00f08947 */ /* 0x002fea000383ffff */
[----:B------:R-:W-:Y:S05]  /*16030*/  BRA `(.L_x_778) ;  /* 0xffffff9800187947 */ /* 0x000fea000383ffff */
.L_x_632:
[----:B-1----:R1:W2:Y:S02]  /*16040*/  SYNCS.PHASECHK.TRANS64.TRYWAIT P0, [R5+URZ+0x168c0], R6 ;  /* 0x0168c006050075a7 */ /* 0x0022a4000800017f */
[----:B--2---:R-:W-:Y:S05]  /*16050*/  @!P0 NANOSLEEP.SYNCS 0x989680 ;  /* 0x009896800000895d */ /* 0x004fea0003900000 */
[----:B------:R-:W2:Y:S02]  /*16060*/  @!P0 SYNCS.PHASECHK.TRANS64 P0, [R5+URZ+0x168c0], R6 ;  /* 0x0168c006050085a7 */ /* 0x000ea4000800007f */
[----:B--2---:R-:W-:Y:S05]  /*16070*/  @!P0 BRA `(.L_x_632) ;  /* 0xfffffffc00f08947 */ /* 0x004fea000383ffff */
[----:B------:R-:W-:Y:S05]  /*16080*/  BRA `(.L_x_779) ;  /* 0xffffff9800987947 */ /* 0x000fea000383ffff */
.L_x_639:
[----:B0-----:R0:W1:Y:S02]  /*16090*/  SYNCS.PHASECHK.TRANS64.TRYWAIT P1, [R5+URZ+0x168a0], R6 ;  /* 0x0168a006050075a7 */ /* 0x001064000802017f */
[----:B-1----:R-:W-:Y:S05]  /*160a0*/  @!P1 NANOSLEEP.SYNCS 0x989680 ;  /* 0x009896800000995d */ /* 0x002fea0003900000 */
[----:B------:R-:W1:Y:S02]  /*160b0*/  @!P1 SYNCS.PHASECHK.TRANS64 P1, [R5+URZ+0x168a0], R6 ;  /* 0x0168a006050095a7 */ /* 0x000e64000802007f */
[----:B-1----:R-:W-:Y:S05]  /*160c0*/  @!P1 BRA `(.L_x_639) ;  /* 0xfffffffc00f09947 */ /* 0x002fea000383ffff */
[----:B------:R-:W-:Y:S05]  /*160d0*/  BRA `(.L_x_780) ;  /* 0xffffff9c00587947 */ /* 0x000fea000383ffff */
.L_x_644:
[----:B-1----:R1:W2:Y:S02]  /*160e0*/  SYNCS.PHASECHK.TRANS64.TRYWAIT P1, [R5+URZ+0x168c0], R6 ;  /* 0x0168c006050075a7 */ /* 0x0022a4000802017f */
[----:B--2---:R-:W-:Y:S05]  /*160f0*/  @!P1 NANOSLEEP.SYNCS 0x989680 ;  /* 0x009896800000995d */ /* 0x004fea0003900000 */
[----:B------:R-:W2:Y:S02]  /*16100*/  @!P1 SYNCS.PHASECHK.TRANS64 P1, [R5+URZ+0x168c0], R6 ;  /* 0x0168c006050095a7 */ /* 0x000ea4000802007f */
[----:B--2---:R-:W-:Y:S05]  /*16110*/  @!P1 BRA `(.L_x_644) ;  /* 0xfffffffc00f09947 */ /* 0x004fea000383ffff */
[----:B------:R-:W-:Y:S05]  /*16120*/  BRA `(.L_x_781) ;  /* 0xffffff9c00d07947 */ /* 0x000fea000383ffff */
.L_x_657:
[----:B------:R-:W0:Y:S01]  /*16130*/  S2R R20, SR_TID.X ;  /* 0x0000000000147919 */ /* 0x000e220000002100 */
[----:B------:R-:W-:Y:S01]  /*16140*/  BSSY B0, `(.L_x_782) ;  /* 0x000000a000007945 */ /* 0x000fe20003800000 */
[----:B------:R-:W-:Y:S02]  /*16150*/  IMAD.MOV.U32 R12, RZ, RZ, RZ ;  /* 0x000000ffff0c7224 */ /* 0x000fe400078e00ff */
[----:B------:R-:W-:Y:S02]  /*16160*/  IMAD.MOV.U32 R11, RZ, RZ, 0x1f ;  /* 0x0000001fff0b7424 */ /* 0x000fe400078e00ff */
[----:B------:R-:W-:Y:S01]  /*16170*/  IMAD.MOV.U32 R15, RZ, RZ, -0x1 ;  /* 0xffffffffff0f7424 */ /* 0x000fe200078e00ff */
[----:B0-----:R-:W-:-:S04]  /*16180*/  SHF.R.U32.HI R9, RZ, 0x5, R20 ;  /* 0x00000005ff097819 */ /* 0x001fc80000011614 */
[----:B------:R-:W-:-:S04]  /*16190*/  LOP3.LUT R9, R9, 0x3, RZ, 0xc0, !PT ;  /* 0x0000000309097812 */ /* 0x000fc800078ec0ff */
[----:B------:R-:W-:-:S07]  /*161a0*/  MOV R13, R9 ;  /* 0x00000009000d7202 */ /* 0x000fce0000000f00 */
[----:B-----5:R-:W-:Y:S05]  /*161b0*/  WARPSYNC.COLLECTIVE R15, `(.L_x_783) ;  /* 0x000000000f087348 */ /* 0x020fea0003c00000 */
[----:B------:R0:W1:Y:S02]  /*161c0*/  SHFL.IDX P6, R14, R13, R12, R11 ;  /* 0x0000000c0d0e7389 */ /* 0x00006400000c000b */
[----:B01---5:R-:W-:Y:S01]  /*161d0*/  ENDCOLLECTIVE ;  /* 0x000000000000791b */ /* 0x023fe20003800000 */
.L_x_783:
[----:B------:R-:W-:Y:S05]  /*161e0*/  BSYNC B0 ;  /* 0x0000000000007941 */ /* 0x000fea0003800000 */
.L_x_782:
[----:B------:R-:W-:Y:S05]  /*161f0*/  BRA `(.L_x_784) ;  /* 0xffffffa800507947 */ /* 0x000fea000383ffff */
.L_x_660:
[----:B-1----:R1:W2:Y:S02]  /*16200*/  SYNCS.PHASECHK.TRANS64.TRYWAIT P0, [R3+URZ+0x16840], R4 ;  /* 0x01684004030075a7 */ /* 0x0022a4000800017f */
[----:B--2---:R-:W-:Y:S05]  /*16210*/  @!P0 NANOSLEEP.SYNCS 0x989680 ;  /* 0x009896800000895d */ /* 0x004fea0003900000 */
[----:B------:R-:W2:Y:S02]  /*16220*/  @!P0 SYNCS.PHASECHK.TRANS64 P0, [R3+URZ+0x16840], R4 ;  /* 0x01684004030085a7 */ /* 0x000ea4000800007f */
[----:B--2---:R-:W-:Y:S05]  /*16230*/  @!P0 BRA `(.L_x_660) ;  /* 0xfffffffc00f08947 */ /* 0x004fea000383ffff */
[----:B------:R-:W-:Y:S05]  /*16240*/  BRA `(.L_x_785) ;  /* 0xffffffa800b07947 */ /* 0x000fea000383ffff */
.L_x_661:
        /* <DEDUP_REMOVED lines=8> */
.L_x_787:
[----:B------:R-:W-:Y:S05]  /*162d0*/  BSYNC B0 ;  /* 0x0000000000007941 */ /* 0x000fea0003800000 */
.L_x_786:
[----:B------:R-:W-:Y:S01]  /*162e0*/  IMAD.MOV.U32 R13, RZ, RZ, R0 ;  /* 0x000000ffff0d7224 */ /* 0x000fe200078e0000 */
[----:B------:R-:W-:Y:S01]  /*162f0*/  MOV R15, 0xffffffff ;  /* 0xffffffff000f7802 */ /* 0x000fe20000000f00 */
[----:B------:R-:W-:Y:S01]  /*16300*/  IMAD.MOV.U32 R12, RZ, RZ, RZ ;  /* 0x000000ffff0c7224 */ /* 0x000fe200078e00ff */
[----:B------:R-:W-:Y:S01]  /*16310*/  MOV R6, R14 ;  /* 0x0000000e00067202 */ /* 0x000fe20000000f00 */
[----:B------:R-:W-:Y:S02]  /*16320*/  IMAD.MOV.U32 R11, RZ, RZ, 0x181f ;  /* 0x0000181fff0b7424 */ /* 0x000fe400078e00ff */
[----:B------:R-:W-:-:S07]  /*16330*/  @P0 IMAD R8, R5, 0x2, R22 ;  /* 0x0000000205080824 */ /* 0x000fce00078e0216 */
[----:B------:R-:W-:Y:S05]  /*16340*/  WARPSYNC.COLLECTIVE R15, `(.L_x_788) ;  /* 0x000000000f087348 */ /* 0x000fea0003c00000 */
[----:B------:R0:W1:Y:S02]  /*16350*/  SHFL.IDX P6, R14, R13, R12, R11 ;  /* 0x0000000c0d0e7389 */ /* 0x00006400000c000b */
[----:B01----:R-:W-:Y:S01]  /*16360*/  ENDCOLLECTIVE ;  /* 0x000000000000791b */ /* 0x003fe20003800000 */
.L_x_788:
[----:B------:R-:W-:Y:S01]  /*16370*/  MOV R13, R2 ;  /* 0x00000002000d7202 */ /* 0x000fe20000000f00 */
[----:B------:R-:W-:Y:S02]  /*16380*/  IMAD.MOV.U32 R12, RZ, RZ, 0x1 ;  /* 0x00000001ff0c7424 */ /* 0x000fe400078e00ff */
[----:B------:R-:W-:-:S07]  /*16390*/  IMAD.MOV.U32 R7, RZ, RZ, R14 ;  /* 0x000000ffff077224 */ /* 0x000fce00078e000e */
[----:B------:R-:W-:Y:S05]  /*163a0*/  WARPSYNC.COLLECTIVE R15, `(.L_x_789) ;  /* 0x000000000f087348 */ /* 0x000fea0003c00000 */
[----:B------:R0:W1:Y:S02]  /*163b0*/  SHFL.IDX P6, R14, R13, R12, R11 ;  /* 0x0000000c0d0e7389 */ /* 0x00006400000c000b */
[----:B01----:R-:W-:Y:S01]  /*163c0*/  ENDCOLLECTIVE ;  /* 0x000000000000791b */ /* 0x003fe20003800000 */
.L_x_789:
        /* <DEDUP_REMOVED lines=15> */
.L_x_790:
[----:B------:R-:W-:Y:S02]  /*164c0*/  @P0 IMAD R8, R5, 0x2, R22 ;  /* 0x0000000205080824 */ /* 0x000fe400078e0216 */
[----:B------:R-:W-:Y:S01]  /*164d0*/  IMAD.MOV.U32 R13, RZ, RZ, R2 ;  /* 0x000000ffff0d7224 */ /* 0x000fe200078e0002 */
[----:B------:R-:W-:Y:S02]  /*164e0*/  MOV R12, 0x2 ;  /* 0x00000002000c7802 */ /* 0x000fe40000000f00 */
[----:B------:R-:W-:-:S07]  /*164f0*/  MOV R7, R14 ;  /* 0x0000000e00077202 */ /* 0x000fce0000000f00 */
[----:B------:R-:W-:Y:S05]  /*16500*/  WARPSYNC.COLLECTIVE R15, `(.L_x_791) ;  /* 0x000000000f087348 */ /* 0x000fea0003c00000 */
[----:B------:R0:W1:Y:S02]  /*16510*/  SHFL.IDX P6, R14, R13, R12, R11 ;  /* 0x0000000c0d0e7389 */ /* 0x00006400000c000b */
[----:B01----:R-:W-:Y:S01]  /*16520*/  ENDCOLLECTIVE ;  /* 0x000000000000791b */ /* 0x003fe20003800000 */
.L_x_791:
        /* <DEDUP_REMOVED lines=15> */
.L_x_792:
[----:B------:R-:W-:Y:S02]  /*16620*/  @P0 IMAD R8, R5, 0x2, R22 ;  /* 0x0000000205080824 */ /* 0x000fe400078e0216 */
[----:B------:R-:W-:Y:S02]  /*16630*/  IMAD.MOV.U32 R13, RZ, RZ, R2 ;  /* 0x000000ffff0d7224 */ /* 0x000fe400078e0002 */
[----:B------:R-:W-:Y:S02]  /*16640*/  IMAD.MOV.U32 R12, RZ, RZ, 0x3 ;  /* 0x00000003ff0c7424 */ /* 0x000fe400078e00ff */
[----:B------:R-:W-:-:S07]  /*16650*/  IMAD.MOV.U32 R7, RZ, RZ, R14 ;  /* 0x000000ffff077224 */ /* 0x000fce00078e000e */
[----:B------:R-:W-:Y:S05]  /*16660*/  WARPSYNC.COLLECTIVE R15, `(.L_x_793) ;  /* 0x000000000f087348 */ /* 0x000fea0003c00000 */
[----:B------:R0:W1:Y:S02]  /*16670*/  SHFL.IDX P6, R14, R13, R12, R11 ;  /* 0x0000000c0d0e7389 */ /* 0x00006400000c000b */
[----:B01----:R-:W-:Y:S01]  /*16680*/  ENDCOLLECTIVE ;  /* 0x000000000000791b */ /* 0x003fe20003800000 */
.L_x_793:
[----:B------:R-:W-:-:S04]  /*16690*/  @P0 LEA R7, P1, R9, R7, 0x1 ;  /* 0x0000000709070211 */ /* 0x000fc800078208ff */
[----:B------:R-:W-:-:S04]  /*166a0*/  @P0 IADD3.X R6, RZ, R6, RZ, P1, !PT ;  /* 0x00000006ff060210 */ /* 0x000fc80000ffe4ff */
        /* <DEDUP_REMOVED lines=13> */
.L_x_794:
[----:B------:R-:W-:Y:S01]  /*16780*/  @P0 LEA R8, R5, R22, 0x1 ;  /* 0x0000001605080211 */ /* 0x000fe200078e08ff */
[----:B------:R-:W-:Y:S02]  /*16790*/  IMAD.MOV.U32 R13, RZ, RZ, R2 ;  /* 0x000000ffff0d7224 */ /* 0x000fe400078e0002 */
[----:B------:R-:W-:Y:S02]  /*167a0*/  IMAD.MOV.U32 R12, RZ, RZ, 0x4 ;  /* 0x00000004ff0c7424 */ /* 0x000fe400078e00ff */
[----:B------:R-:W-:-:S07]  /*167b0*/  IMAD.MOV.U32 R7, RZ, RZ, R14 ;  /* 0x000000ffff077224 */ /* 0x000fce00078e000e */
[----:B------:R-:W-:Y:S05]  /*167c0*/  WARPSYNC.COLLECTIVE R15, `(.L_x_795) ;  /* 0x000000000f087348 */ /* 0x000fea0003c00000 */
[----:B------:R0:W1:Y:S02]  /*167d0*/  SHFL.IDX P6, R14, R13, R12, R11 ;  /* 0x0000000c0d0e7389 */ /* 0x00006400000c000b */
[----:B01----:R-:W-:Y:S01]  /*167e0*/  ENDCOLLECTIVE ;  /* 0x000000000000791b */ /* 0x003fe20003800000 */
.L_x_795:
        /* <DEDUP_REMOVED lines=15> */
.L_x_796:
[----:B------:R-:W-:Y:S01]  /*168e0*/  @P0 IMAD R8, R5, 0x2, R22 ;  /* 0x0000000205080824 */ /* 0x000fe200078e0216 */
[----:B------:R-:W-:Y:S01]  /*168f0*/  MOV R13, R2 ;  /* 0x00000002000d7202 */ /* 0x000fe20000000f00 */
[----:B------:R-:W-:Y:S02]  /*16900*/  IMAD.MOV.U32 R12, RZ, RZ, 0x5 ;  /* 0x00000005ff0c7424 */ /* 0x000fe400078e00ff */
[----:B------:R-:W-:-:S07]  /*16910*/  IMAD.MOV.U32 R7, RZ, RZ, R14 ;  /* 0x000000ffff077224 */ /* 0x000fce00078e000e */
[----:B------:R-:W-:Y:S05]  /*16920*/  WARPSYNC.COLLECTIVE R15, `(.L_x_797) ;  /* 0x000000000f087348 */ /* 0x000fea0003c00000 */
[----:B------:R0:W1:Y:S02]  /*16930*/  SHFL.IDX P6, R14, R13, R12, R11 ;  /* 0x0000000c0d0e7389 */ /* 0x00006400000c000b */
[----:B01----:R-:W-:Y:S01]  /*16940*/  ENDCOLLECTIVE ;  /* 0x000000000000791b */ /* 0x003fe20003800000 */
.L_x_797:
        /* <DEDUP_REMOVED lines=15> */
.L_x_798:
[----:B------:R-:W-:Y:S02]  /*16a40*/  @P0 IMAD R8, R5, 0x2, R22 ;  /* 0x0000000205080824 */ /* 0x000fe400078e0216 */
[----:B------:R-:W-:Y:S01]  /*16a50*/  IMAD.MOV.U32 R13, RZ, RZ, R2 ;  /* 0x000000ffff0d7224 */ /* 0x000fe200078e0002 */
[----:B------:R-:W-:Y:S02]  /*16a60*/  MOV R12, 0x6 ;  /* 0x00000006000c7802 */ /* 0x000fe40000000f00 */
[----:B------:R-:W-:-:S07]  /*16a70*/  MOV R7, R14 ;  /* 0x0000000e00077202 */ /* 0x000fce0000000f00 */
[----:B------:R-:W-:Y:S05]  /*16a80*/  WARPSYNC.COLLECTIVE R15, `(.L_x_799) ;  /* 0x000000000f087348 */ /* 0x000fea0003c00000 */
[----:B------:R0:W1:Y:S02]  /*16a90*/  SHFL.IDX P6, R14, R13, R12, R11 ;  /* 0x0000000c0d0e7389 */ /* 0x00006400000c000b */
[----:B01----:R-:W-:Y:S01]  /*16aa0*/  ENDCOLLECTIVE ;  /* 0x000000000000791b */ /* 0x003fe20003800000 */
.L_x_799:
        /* <DEDUP_REMOVED lines=15> */
.L_x_800:
[----:B------:R-:W-:Y:S02]  /*16ba0*/  @P0 IMAD R8, R5, 0x2, R22 ;  /* 0x0000000205080824 */ /* 0x000fe400078e0216 */
[----:B------:R-:W-:Y:S02]  /*16bb0*/  IMAD.MOV.U32 R13, RZ, RZ, R2 ;  /* 0x000000ffff0d7224 */ /* 0x000fe400078e0002 */
[----:B------:R-:W-:Y:S02]  /*16bc0*/  IMAD.MOV.U32 R12, RZ, RZ, 0x7 ;  /* 0x00000007ff0c7424 */ /* 0x000fe400078e00ff */
[----:B------:R-:W-:-:S07]  /*16bd0*/  IMAD.MOV.U32 R7, RZ, RZ, R14 ;  /* 0x000000ffff077224 */ /* 0x000fce00078e000e */
[----:B------:R-:W-:Y:S05]  /*16be0*/  WARPSYNC.COLLECTIVE R15, `(.L_x_801) ;  /* 0x000000000f087348 */ /* 0x000fea0003c00000 */
[----:B------:R0:W1:Y:S02]  /*16bf0*/  SHFL.IDX P6, R14, R13, R12, R11 ;  /* 0x0000000c0d0e7389 */ /* 0x00006400000c000b */
[----:B01----:R-:W-:Y:S01]  /*16c00*/  ENDCOLLECTIVE ;  /* 0x000000000000791b */ /* 0x003fe20003800000 */
.L_x_801:
[----:B------:R-:W-:-:S04]  /*16c10*/  @P0 LEA R7, P1, R9, R7, 0x1 ;  /* 0x0000000709070211 */ /* 0x000fc800078208ff */
[----:B------:R-:W-:-:S04]  /*16c20*/  @P0 IADD3.X R6, RZ, R6, RZ, P1, !PT ;  /* 0x00000006ff060210 */ /* 0x000fc80000ffe4ff */
[----:B------:R-:W-:Y:S01]  /*16c30*/  @P0 LOP3.LUT R7, R7, R6, RZ, 0x3c, !PT ;  /* 0x0000000607070212 */ /* 0x000fe200078e3cff */
[----:B------:R-:W-:-:S03]  /*16c40*/  IMAD.MOV.U32 R13, RZ, RZ, R0 ;  /* 0x000000ffff0d7224 */ /* 0x000fc600078e0000 */
[----:B------:R-:W-:-:S04]  /*16c50*/  @P0 LOP3.LUT R6, R7, R6, RZ, 0x3c, !PT ;  /* 0x0000000607060212 */ /* 0x000fc800078e3cff */
[----:B------:R-:W-:Y:S02]  /*16c60*/  @P0 LOP3.LUT R7, R7, R6, RZ, 0x3c, !PT ;  /* 0x0000000607070212 */ /* 0x000fe400078e3cff */
[----:B------:R-:W-:-:S03]  /*16c70*/  MOV R2, R14 ;  /* 0x0000000e00027202 */ /* 0x000fc60000000f00 */
[----:B------:R-:W-:Y:S01]  /*16c80*/  @!PT LDS RZ, [RZ] ;  /* 0x00000000fffff984 */ /* 0x000fe20000000800 */
[----:B------:R-:W-:Y:S01]  /*16c90*/  @!PT LDS RZ, [RZ] ;  /* 0x00000000fffff984 */ /* 0x000fe20000000800 */
[----:B------:R-:W-:Y:S01]  /*16ca0*/  @!PT LDS RZ, [RZ] ;  /* 0x00000000fffff984 */ /* 0x000fe20000000800 */
[----:B------:R0:W-:Y:S04]  /*16cb0*/  @P0 LDGSTS.E.BYPASS.LTC128B.128 [R8+0x11400], desc[UR42][R6.64], !P2 ;  /* 0x1140000006080fae */ /* 0x0001e8000d101d6a */
[----:B0-----:R-:W-:Y:S05]  /*16cc0*/  WARPSYNC.COLLECTIVE R15, `(.L_x_802) ;  /* 0x000000000f087348 */ /* 0x001fea0003c00000 */
[----:B------:R1:W2:Y:S02]  /*16cd0*/  SHFL.IDX P6, R14, R13, R12, R11 ;  /* 0x0000000c0d0e7389 */ /* 0x0002a400000c000b */
[----:B012---:R-:W-:Y:S01]  /*16ce0*/  ENDCOLLECTIVE ;  /* 0x000000000000791b */ /* 0x007fe20003800000 */
.L_x_802:
[----:B------:R-:W-:Y:S01]  /*16cf0*/  IMAD.MOV.U32 R0, RZ, RZ, R14 ;  /* 0x000000ffff007224 */ /* 0x000fe200078e000e */
[----:B------:R-:W-:Y:S06]  /*16d00*/  BRA `(.L_x_803) ;  /* 0xffffffa400cc7947 */ /* 0x000fec000383ffff */
.L_x_666:
[----:B------:R-:W2:Y:S01]  /*16d10*/  LDL.LU R11, [R1+0x34] ;  /* 0x00003400010b7983 */ /* 0x000ea20000300800 */
[----:B------:R-:W-:Y:S01]  /*16d20*/  IMAD.MOV.U32 R13, RZ, RZ, R0 ;  /* 0x000000ffff0d7224 */ /* 0x000fe200078e0000 */
[----:B------:R-:W-:Y:S01]  /*16d30*/  MOV R12, RZ ;  /* 0x000000ff000c7202 */ /* 0x000fe20000000f00 */
[----:B------:R-:W-:Y:S02]  /*16d40*/  IMAD.MOV.U32 R15, RZ, RZ, -0x1 ;  /* 0xffffffffff0f7424 */ /* 0x000fe400078e00ff */
[----:B------:R-:W-:-:S04]  /*16d50*/  IMAD R17, R17, 0xc0, R9 ;  /* 0x000000c011117824 */ /* 0x000fc800078e0209 */
[----:B------:R-:W-:Y:S02]  /*16d60*/  VIADD R8, R17, 0x10 ;  /* 0x0000001011087836 */ /* 0x000fe40000000000 */
[----:B--2---:R-:W-:Y:S02]  /*16d70*/  IMAD R3, R11, R10, RZ ;  /* 0x0000000a0b037224 */ /* 0x004fe400078e02ff */
[----:B------:R-:W-:-:S03]  /*16d80*/  IMAD.MOV.U32 R11, RZ, RZ, 0x181f ;  /* 0x0000181fff0b7424 */ /* 0x000fc600078e00ff */
[----:B------:R-:W-:-:S13]  /*16d90*/  ISETP.GE.AND P1, PT, R17, R3, PT ;  /* 0x000000031100720c */ /* 0x000fda0003f26270 */
[----:B-----5:R-:W-:Y:S05]  /*16da0*/  WARPSYNC.COLLECTIVE R15, `(.L_x_804) ;  /* 0x000000000f087348 */ /* 0x020fea0003c00000 */
[----:B------:R0:W1:Y:S02]  /*16db0*/  SHFL.IDX P6, R14, R13, R12, R11 ;  /* 0x0000000c0d0e7389 */ /* 0x00006400000c000b */
[----:B01---5:R-:W-:Y:S01]  /*16dc0*/  ENDCOLLECTIVE ;  /* 0x000000000000791b */ /* 0x023fe20003800000 */
.L_x_804:
[----:B------:R-:W-:Y:S01]  /*16dd0*/  MOV R13, R2 ;  /* 0x00000002000d7202 */ /* 0x000fe20000000f00 */
[----:B------:R-:W-:-:S07]  /*16de0*/  IMAD.MOV.U32 R6, RZ, RZ, R14 ;  /* 0x000000ffff067224 */ /* 0x000fce00078e000e */
[----:B------:R-:W-:Y:S05]  /*16df0*/  WARPSYNC.COLLECTIVE R15, `(.L_x_805) ;  /* 0x000000000f087348 */ /* 0x000fea0003c00000 */
[----:B------:R0:W1:Y:S02]  /*16e00*/  SHFL.IDX P6, R14, R13, R12, R11 ;  /* 0x0000000c0d0e7389 */ /* 0x00006400000c000b */
[----:B01----:R-:W-:Y:S01]  /*16e10*/  ENDCOLLECTIVE ;  /* 0x000000000000791b */ /* 0x003fe20003800000 */
.L_x_805:
[----:B------:R-:W-:Y:S01]  /*16e20*/  MOV R13, R0 ;  /* 0x00000000000d7202 */ /* 0x000fe20000000f00 */
[----:B------:R-:W-:Y:S02]  /*16e30*/  IMAD.MOV.U32 R12, RZ, RZ, 0x1 ;  /* 0x00000001ff0c7424 */ /* 0x000fe400078e00ff */
[----:B------:R-:W-:-:S07]  /*16e40*/  IMAD.MOV.U32 R7, RZ, RZ, R14 ;  /* 0x000000ffff077224 */ /* 0x000fce00078e000e */
[----:B------:R-:W-:Y:S05]  /*16e50*/  WARPSYNC.COLLECTIVE R15, `(.L_x_806) ;  /* 0x000000000f087348 */ /* 0x000fea0003c00000 */
[----:B------:R0:W1:Y:S02]  /*16e60*/  SHFL.IDX P6, R14, R13, R12, R11 ;  /* 0x0000000c0d0e7389 */ /* 0x00006400000c000b */
[----:B01----:R-:W-:Y:S01]  /*16e70*/  ENDCOLLECTIVE ;  /* 0x000000000000791b */ /* 0x003fe20003800000 */
.L_x_806:
        /* <DEDUP_REMOVED lines=10> */
[----:B------:R-:W-:Y:S01]  /*16f20*/  ISETP.GE.AND P1, PT, R8, R3, PT ;  /* 0x000000030800720c */ /* 0x000fe20003f26270 */
[----:B0-----:R-:W-:-:S12]  /*16f30*/  IMAD.MOV.U32 R6, RZ, RZ, R14 ;  /* 0x000000ffff067224 */ /* 0x001fd800078e000e */
[----:B------:R-:W-:Y:S05]  /*16f40*/  WARPSYNC.COLLECTIVE R15, `(.L_x_807) ;  /* 0x000000000f087348 */ /* 0x000fea0003c00000 */
[----:B------:R0:W1:Y:S02]  /*16f50*/  SHFL.IDX P6, R14, R13, R12, R11 ;  /* 0x0000000c0d0e7389 */ /* 0x00006400000c000b */
[----:B01----:R-:W-:Y:S01]  /*16f60*/  ENDCOLLECTIVE ;  /* 0x000000000000791b */ /* 0x003fe20003800000 */
.L_x_807:
[----:B------:R-:W-:Y:S01]  /*16f70*/  IMAD.MOV.U32 R13, RZ, RZ, R0 ;  /* 0x000000ffff0d7224 */ /* 0x000fe200078e0000 */
[----:B------:R-:W-:Y:S02]  /*16f80*/  MOV R12, 0x2 ;  /* 0x00000002000c7802 */ /* 0x000fe40000000f00 */
[----:B------:R-:W-:-:S07]  /*16f90*/  MOV R7, R14 ;  /* 0x0000000e00077202 */ /* 0x000fce0000000f00 */
[----:B------:R-:W-:Y:S05]  /*16fa0*/  WARPSYNC.COLLECTIVE R15, `(.L_x_808) ;  /* 0x000000000f087348 */ /* 0x000fea0003c00000 */
[----:B------:R0:W1:Y:S02]  /*16fb0*/  SHFL.IDX P6, R14, R13, R12, R11 ;  /* 0x0000000c0d0e7389 */ /* 0x00006400000c000b */
[----:B01----:R-:W-:Y:S01]  /*16fc0*/  ENDCOLLECTIVE ;  /* 0x000000000000791b */ /* 0x003fe20003800000 */
.L_x_808:
        /* <DEDUP_REMOVED lines=16> */
.L_x_809:
[----:B------:R-:W-:Y:S02]  /*170d0*/  IMAD.MOV.U32 R13, RZ, RZ, R0 ;  /* 0x000000ffff0d7224 */ /* 0x000fe400078e0000 */
[----:B------:R-:W-:Y:S02]  /*170e0*/  IMAD.MOV.U32 R12, RZ, RZ, 0x3 ;  /* 0x00000003ff0c7424 */ /* 0x000fe400078e00ff */
[----:B------:R-:W-:-:S07]  /*170f0*/  IMAD.MOV.U32 R7, RZ, RZ, R14 ;  /* 0x000000ffff077224 */ /* 0x000fce00078e000e */
[----:B------:R-:W-:Y:S05]  /*17100*/  WARPSYNC.COLLECTIVE R15, `(.L_x_810) ;  /* 0x000000000f087348 */ /* 0x000fea0003c00000 */
[----:B------:R0:W1:Y:S02]  /*17110*/  SHFL.IDX P6, R14, R13, R12, R11 ;  /* 0x0000000c0d0e7389 */ /* 0x00006400000c000b */
[----:B01----:R-:W-:Y:S01]  /*17120*/  ENDCOLLECTIVE ;  /* 0x000000000000791b */ /* 0x003fe20003800000 */
.L_x_810:
[----:B------:R-:W-:-:S04]  /*17130*/  @!P1 LEA R7, P2, R21, R7, 0x1 ;  /* 0x0000000715079211 */ /* 0x000fc800078408ff */
[----:B------:R-:W-:-:S04]  /*17140*/  @!P1 IADD3.X R6, RZ, R6, RZ, P2, !PT ;  /* 0x00000006ff069210 */ /* 0x000fc800017fe4ff */
        /* <DEDUP_REMOVED lines=9> */
[----:B------:R-:W-:Y:S02]  /*171e0*/  ISETP.GE.AND P1, PT, R6, R3, PT ;  /* 0x000000030600720c */ /* 0x000fe40003f26270 */
[----:B------:R-:W-:-:S11]  /*171f0*/  MOV R6, R14 ;  /* 0x0000000e00067202 */ /* 0x000fd60000000f00 */
[----:B------:R-:W-:Y:S05]  /*17200*/  WARPSYNC.COLLECTIVE R15, `(.L_x_811) ;  /* 0x000000000f087348 */ /* 0x000fea0003c00000 */
[----:B------:R0:W1:Y:S02]  /*17210*/  SHFL.IDX P6, R14, R13, R12, R11 ;  /* 0x0000000c0d0e7389 */ /* 0x00006400000c000b */
[----:B01----:R-:W-:Y:S01]  /*17220*/  ENDCOLLECTIVE ;  /* 0x000000000000791b */ /* 0x003fe20003800000 */
.L_x_811:
[----:B------:R-:W-:Y:S02]  /*17230*/  IMAD.MOV.U32 R13, RZ, RZ, R0 ;  /* 0x000000ffff0d7224 */ /* 0x000fe400078e0000 */
[----:B------:R-:W-:Y:S02]  /*17240*/  IMAD.MOV.U32 R12, RZ, RZ, 0x4 ;  /* 0x00000004ff0c7424 */ /* 0x000fe400078e00ff */
[----:B------:R-:W-:-:S07]  /*17250*/  IMAD.MOV.U32 R7, RZ, RZ, R14 ;  /* 0x000000ffff077224 */ /* 0x000fce00078e000e */
[----:B------:R-:W-:Y:S05]  /*17260*/  WARPSYNC.COLLECTIVE R15, `(.L_x_812) ;  /* 0x000000000f087348 */ /* 0x000fea0003c00000 */
[----:B------:R0:W1:Y:S02]  /*17270*/  SHFL.IDX P6, R14, R13, R12, R11 ;  /* 0x0000000c0d0e7389 */ /* 0x00006400000c000b */
[----:B01----:R-:W-:Y:S01]  /*17280*/  ENDCOLLECTIVE ;  /* 0x000000000000791b */ /* 0x003fe20003800000 */
.L_x_812:
        /* <DEDUP_REMOVED lines=10> */
[----:B0-----:R-:W-:-:S04]  /*17330*/  IADD3 R6, R17, 0x40, RZ ;  /* 0x0000004011067810 */ /* 0x001fc80007ffe0ff */
[----:B------:R-:W-:Y:S01]  /*17340*/  ISETP.GE.AND P1, PT, R6, R3, PT ;  /* 0x000000030600720c */ /* 0x000fe20003f26270 */
[----:B------:R-:W-:-:S12]  /*17350*/  IMAD.MOV.U32 R6, RZ, RZ, R14 ;  /* 0x000000ffff067224 */ /* 0x000fd800078e000e */
[----:B------:R-:W-:Y:S05]  /*17360*/  WARPSYNC.COLLECTIVE R15, `(.L_x_813) ;  /* 0x000000000f087348 */ /* 0x000fea0003c00000 */
[----:B------:R0:W1:Y:S02]  /*17370*/  SHFL.IDX P6, R14, R13, R12, R11 ;  /* 0x0000000c0d0e7389 */ /* 0x00006400000c000b */
[----:B01----:R-:W-:Y:S01]  /*17380*/  ENDCOLLECTIVE ;  /* 0x000000000000791b */ /* 0x003fe20003800000 */
.L_x_813:
[----:B------:R-:W-:Y:S01]  /*17390*/  MOV R13, R0 ;  /* 0x00000000000d7202 */ /* 0x000fe20000000f00 */
[----:B------:R-:W-:Y:S02]  /*173a0*/  IMAD.MOV.U32 R12, RZ, RZ, 0x5 ;  /* 0x00000005ff0c7424 */ /* 0x000fe400078e00ff */
[----:B------:R-:W-:-:S07]  /*173b0*/  IMAD.MOV.U32 R7, RZ, RZ, R14 ;  /* 0x000000ffff077224 */ /* 0x000fce00078e000e */
[----:B------:R-:W-:Y:S05]  /*173c0*/  WARPSYNC.COLLECTIVE R15, `(.L_x_814) ;  /* 0x000000000f087348 */ /* 0x000fea0003c00000 */
[----:B------:R0:W1:Y:S02]  /*173d0*/  SHFL.IDX P6, R14, R13, R12, R11 ;  /* 0x0000000c0d0e7389 */ /* 0x00006400000c000b */
[----:B01----:R-:W-:Y:S01]  /*173e0*/  ENDCOLLECTIVE ;  /* 0x000000000000791b */ /* 0x003fe20003800000 */
.L_x_814:
        /* <DEDUP_REMOVED lines=16> */
.L_x_815:
[----:B------:R-:W-:Y:S01]  /*174f0*/  IMAD.MOV.U32 R13, RZ, RZ, R0 ;  /* 0x000000ffff0d7224 */ /* 0x000fe200078e0000 */
[----:B------:R-:W-:Y:S02]  /*17500*/  MOV R12, 0x6 ;  /* 0x00000006000c7802 */ /* 0x000fe40000000f00 */
[----:B------:R-:W-:-:S07]  /*17510*/  MOV R7, R14 ;  /* 0x0000000e00077202 */ /* 0x000fce0000000f00 */
[----:B------:R-:W-:Y:S05]  /*17520*/  WARPSYNC.COLLECTIVE R15, `(.L_x_816) ;  /* 0x000000000f087348 */ /* 0x000fea0003c00000 */
[----:B------:R0:W1:Y:S02]  /*17530*/  SHFL.IDX P6, R14, R13, R12, R11 ;  /* 0x0000000c0d0e7389 */ /* 0x00006400000c000b */
[----:B01----:R-:W-:Y:S01]  /*17540*/  ENDCOLLECTIVE ;  /* 0x000000000000791b */ /* 0x003fe20003800000 */
.L_x_816:
        /* <DEDUP_REMOVED lines=16> */
.L_x_817:
[----:B------:R-:W-:Y:S02]  /*17650*/  IMAD.MOV.U32 R13, RZ, RZ, R0 ;  /* 0x000000ffff0d7224 */ /* 0x000fe400078e0000 */
[----:B------:R-:W-:Y:S02]  /*17660*/  IMAD.MOV.U32 R12, RZ, RZ, 0x7 ;  /* 0x00000007ff0c7424 */ /* 0x000fe400078e00ff */
[----:B------:R-:W-:-:S07]  /*17670*/  IMAD.MOV.U32 R7, RZ, RZ, R14 ;  /* 0x000000ffff077224 */ /* 0x000fce00078e000e */
[----:B------:R-:W-:Y:S05]  /*17680*/  WARPSYNC.COLLECTIVE R15, `(.L_x_818) ;  /* 0x000000000f087348 */ /* 0x000fea0003c00000 */
[----:B------:R0:W1:Y:S02]  /*17690*/  SHFL.IDX P6, R14, R13, R12, R11 ;  /* 0x0000000c0d0e7389 */ /* 0x00006400000c000b */
[----:B01----:R-:W-:Y:S01]  /*176a0*/  ENDCOLLECTIVE ;  /* 0x000000000000791b */ /* 0x003fe20003800000 */
.L_x_818:
[----:B------:R-:W-:-:S04]  /*176b0*/  @!P1 LEA R7, P2, R21, R7, 0x1 ;  /* 0x0000000715079211 */ /* 0x000fc800078408ff */
[----:B------:R-:W-:-:S04]  /*176c0*/  @!P1 IADD3.X R6, RZ, R6, RZ, P2, !PT ;  /* 0x00000006ff069210 */ /* 0x000fc800017fe4ff */
[----:B------:R-:W-:Y:S02]  /*176d0*/  @!P1 LOP3.LUT R7, R7, R6, RZ, 0x3c, !PT ;  /* 0x0000000607079212 */ /* 0x000fe400078e3cff */
[----:B------:R-:W-:Y:S01]  /*176e0*/  MOV R13, R2 ;  /* 0x00000002000d7202 */ /* 0x000fe20000000f00 */
[----:B------:R-:W-:Y:S01]  /*176f0*/  VIADD R2, R17, 0x70 ;  /* 0x0000007011027836 */ /* 0x000fe20000000000 */
[----:B------:R-:W-:-:S04]  /*17700*/  @!P1 LOP3.LUT R6, R7, R6, RZ, 0x3c, !PT ;  /* 0x0000000607069212 */ /* 0x000fc800078e3cff */
[----:B------:R-:W-:Y:S01]  /*17710*/  @!P1 LOP3.LUT R7, R7, R6, RZ, 0x3c, !PT ;  /* 0x0000000607079212 */ /* 0x000fe200078e3cff */
[----:B------:R-:W-:-:S04]  /*17720*/  IMAD.MOV.U32 R0, RZ, RZ, R14 ;  /* 0x000000ffff007224 */ /* 0x000fc800078e000e */
[----:B------:R-:W-:Y:S01]  /*17730*/  @!PT LDS RZ, [RZ] ;  /* 0x00000000fffff984 */ /* 0x000fe20000000800 */
[----:B------:R-:W-:Y:S01]  /*17740*/  @!PT LDS RZ, [RZ] ;  /* 0x00000000fffff984 */ /* 0x000fe20000000800 */
[----:B------:R-:W-:Y:S01]  /*17750*/  @!PT LDS RZ, [RZ] ;  /* 0x00000000fffff984 */ /* 0x000fe20000000800 */
[----:B------:R0:W-:Y:S01]  /*17760*/  @!P1 LDGSTS.E.BYPASS.LTC128B.128 [R20+0xb400], desc[UR42][R6.64], !P0 ;  /* 0x0b40000006149fae */ /* 0x0001e2000c101d6a */
[----:B------:R-:W-:-:S13]  /*17770*/  ISETP.GE.AND P1, PT, R2, R3, PT ;  /* 0x000000030200720c */ /* 0x000fda0003f26270 */
[----:B0-----:R-:W-:Y:S05]  /*17780*/  WARPSYNC.COLLECTIVE R15, `(.L_x_819) ;  /* 0x000000000f087348 */ /* 0x001fea0003c00000 */
[----:B------:R1:W2:Y:S02]  /*17790*/  SHFL.IDX P6, R14, R13, R12, R11 ;  /* 0x0000000c0d0e7389 */ /* 0x0002a400000c000b */
[----:B012---:R-:W-:Y:S01]  /*177a0*/  ENDCOLLECTIVE ;  /* 0x000000000000791b */ /* 0x007fe20003800000 */
.L_x_819:
[----:B------:R-:W-:Y:S02]  /*177b0*/  IMAD.MOV.U32 R13, RZ, RZ, R4 ;  /* 0x000000ffff0d7224 */ /* 0x000fe400078e0004 */
[----:B------:R-:W-:Y:S02]  /*177c0*/  IMAD.MOV.U32 R12, RZ, RZ, RZ ;  /* 0x000000ffff0c7224 */ /* 0x000fe400078e00ff */
[----:B------:R-:W-:-:S07]  /*177d0*/  IMAD.MOV.U32 R6, RZ, RZ, R14 ;  /* 0x000000ffff067224 */ /* 0x000fce00078e000e */
[----:B------:R-:W-:Y:S05]  /*177e0*/  WARPSYNC.COLLECTIVE R15, `(.L_x_820) ;  /* 0x000000000f087348 */ /* 0x000fea0003c00000 */
[----:B------:R0:W1:Y:S02]  /*177f0*/  SHFL.IDX P6, R14, R13, R12, R11 ;  /* 0x0000000c0d0e7389 */ /* 0x00006400000c000b */
[----:B01----:R-:W-:Y:S01]  /*17800*/  ENDCOLLECTIVE ;  /* 0x000000000000791b */ /* 0x003fe20003800000 */
.L_x_820:
[----:B------:R-:W-:-:S05]  /*17810*/  @!P1 LEA R6, P2, R21, R6, 0x1 ;  /* 0x0000000615069211 */ /* 0x000fca00078408ff */
[----:B------:R-:W-:-:S05]  /*17820*/  @!P1 IMAD.X R0, RZ, RZ, R0, P2 ;  /* 0x000000ffff009224 */ /* 0x000fca00010e0600 */
[----:B------:R-:W-:Y:S01]  /*17830*/  @!P1 MOV R7, R0 ;  /* 0x0000000000079202 */ /* 0x000fe20000000f00 */
[----:B------:R-:W-:Y:S02]  /*17840*/  IMAD.MOV.U32 R13, RZ, RZ, R5 ;  /* 0x000000ffff0d7224 */ /* 0x000fe400078e0005 */
[C---:B------:R-:W-:Y:S02]  /*17850*/  VIADD R0, R17.reuse, 0x80 ;  /* 0x0000008011007836 */ /* 0x040fe40000000000 */
[----:B------:R-:W-:Y:S01]  /*17860*/  @!PT LDS RZ, [RZ] ;  /* 0x00000000fffff984 */ /* 0x000fe20000000800 */
[----:B------:R-:W-:Y:S01]  /*17870*/  @!PT LDS RZ, [RZ] ;  /* 0x00000000fffff984 */ /* 0x000fe20000000800 */
[----:B------:R-:W-:Y:S01]  /*17880*/  @!PT LDS RZ, [RZ] ;  /* 0x00000000fffff984 */ /* 0x000fe20000000800 */
[----:B------:R0:W-:Y:S03]  /*17890*/  @!P1 LDGSTS.E.BYPASS.LTC128B.128 [R20+0xbc00], desc[UR42][R6.64], !P0 ;  /* 0x0bc0000006149fae */ /* 0x0001e6000c101d6a */
[----:B------:R-:W-:Y:S01]  /*178a0*/  ISETP.GE.AND P1, PT, R0, R3, PT ;  /* 0x000000030000720c */ /* 0x000fe20003f26270 */
[----:B------:R-:W-:Y:S01]  /*178b0*/  VIADD R0, R17, 0x90 ;  /* 0x0000009011007836 */ /* 0x000fe20000000000 */
[----:B------:R-:W-:-:S11]  /*178c0*/  MOV R2, R14 ;  /* 0x0000000e00027202 */ /* 0x000fd60000000f00 */
[----:B0-----:R-:W-:Y:S05]  /*178d0*/  WARPSYNC.COLLECTIVE R15, `(.L_x_821) ;  /* 0x000000000f087348 */ /* 0x001fea0003c00000 */
[----:B------:R1:W2:Y:S02]  /*178e0*/  SHFL.IDX P6, R14, R13, R12, R11 ;  /* 0x0000000c0d0e7389 */ /* 0x0002a400000c000b */
[----:B012---:R-:W-:Y:S01]  /*178f0*/  ENDCOLLECTIVE ;  /* 0x000000000000791b */ /* 0x007fe20003800000 */
.L_x_821:
[----:B------:R-:W-:Y:S02]  /*17900*/  IMAD.MOV.U32 R13, RZ, RZ, R4 ;  /* 0x000000ffff0d7224 */ /* 0x000fe400078e0004 */
[----:B------:R-:W-:Y:S02]  /*17910*/  IMAD.MOV.U32 R12, RZ, RZ, 0x1 ;  /* 0x00000001ff0c7424 */ /* 0x000fe400078e00ff */
[----:B------:R-:W-:-:S07]  /*17920*/  IMAD.MOV.U32 R8, RZ, RZ, R14 ;  /* 0x000000ffff087224 */ /* 0x000fce00078e000e */
[----:B------:R-:W-:Y:S05]  /*17930*/  WARPSYNC.COLLECTIVE R15, `(.L_x_822) ;  /* 0x000000000f087348 */ /* 0x000fea0003c00000 */
[----:B------:R0:W1:Y:S02]  /*17940*/  SHFL.IDX P6, R14, R13, R12, R11 ;  /* 0x0000000c0d0e7389 */ /* 0x00006400000c000b */
[----:B01----:R-:W-:Y:S01]  /*17950*/  ENDCOLLECTIVE ;  /* 0x000000000000791b */ /* 0x003fe20003800000 */
.L_x_822:
[----:B------:R-:W-:-:S05]  /*17960*/  @!P1 LEA R6, P2, R21, R8, 0x1 ;  /* 0x0000000815069211 */ /* 0x000fca00078408ff */
[----:B------:R-:W-:-:S05]  /*17970*/  @!P1 IMAD.X R2, RZ, RZ, R2, P2 ;  /* 0x000000ffff029224 */ /* 0x000fca00010e0602 */
[----:B------:R-:W-:Y:S01]  /*17980*/  @!P1 MOV R7, R2 ;  /* 0x0000000200079202 */ /* 0x000fe20000000f00 */
[----:B------:R-:W-:Y:S02]  /*17990*/  IMAD.MOV.U32 R13, RZ, RZ, R5 ;  /* 0x000000ffff0d7224 */ /* 0x000fe400078e0005 */
[----:B------:R-:W-:Y:S02]  /*179a0*/  VIADD R2, R17, 0xa0 ;  /* 0x000000a011027836 */ /* 0x000fe40000000000 */
[----:B------:R-:W-:Y:S01]  /*179b0*/  @!PT LDS RZ, [RZ] ;  /* 0x00000000fffff984 */ /* 0x000fe20000000800 */
[----:B------:R-:W-:Y:S01]  /*179c0*/  @!PT LDS RZ, [RZ] ;  /* 0x00000000fffff984 */ /* 0x000fe20000000800 */
[----:B------:R-:W-:Y:S01]  /*179d0*/  @!PT LDS RZ, [RZ] ;  /* 0x00000000fffff984 */ /* 0x000fe20000000800 */
[----:B------:R0:W-:Y:S01]  /*179e0*/  @!P1 LDGSTS.E.BYPASS.LTC128B.128 [R20+0xc400], desc[UR42][R6.64], !P0 ;  /* 0x0c40000006149fae */ /* 0x0001e2000c101d6a */
[----:B------:R-:W-:Y:S02]  /*179f0*/  ISETP.GE.AND P1, PT, R0, R3, PT ;  /* 0x000000030000720c */ /* 0x000fe40003f26270 */
[----:B------:R-:W-:-:S11]  /*17a00*/  MOV R0, R14 ;  /* 0x0000000e00007202 */ /* 0x000fd60000000f00 */
[----:B0-----:R-:W-:Y:S05]  /*17a10*/  WARPSYNC.COLLECTIVE R15, `(.L_x_823) ;  /* 0x000000000f087348 */ /* 0x001fea0003c00000 */
[----:B------:R1:W2:Y:S02]  /*17a20*/  SHFL.IDX P6, R14, R13, R12, R11 ;  /* 0x0000000c0d0e7389 */ /* 0x0002a400000c000b */
[----:B012---:R-:W-:Y:S01]  /*17a30*/  ENDCOLLECTIVE ;  /* 0x000000000000791b */ /* 0x007fe20003800000 */
.L_x_823:
[----:B------:R-:W-:Y:S02]  /*17a40*/  IMAD.MOV.U32 R13, RZ, RZ, R4 ;  /* 0x000000ffff0d7224 */ /* 0x000fe400078e0004 */
[----:B------:R-:W-:Y:S02]  /*17a50*/  IMAD.MOV.U32 R12, RZ, RZ, 0x2 ;  /* 0x00000002ff0c7424 */ /* 0x000fe400078e00ff */
[----:B------:R-:W-:-:S07]  /*17a60*/  IMAD.MOV.U32 R6, RZ, RZ, R14 ;  /* 0x000000ffff067224 */ /* 0x000fce00078e000e */
[----:B------:R-:W-:Y:S05]  /*17a70*/  WARPSYNC.COLLECTIVE R15, `(.L_x_824) ;  /* 0x000000000f087348 */ /* 0x000fea0003c00000 */
[----:B------:R0:W1:Y:S02]  /*17a80*/  SHFL.IDX P6, R14, R13, R12, R11 ;  /* 0x0000000c0d0e7389 */ /* 0x00006400000c000b */
[----:B01----:R-:W-:Y:S01]  /*17a90*/  ENDCOLLECTIVE ;  /* 0x000000000000791b */ /* 0x003fe20003800000 */
.L_x_824:
[----:B------:R-:W-:-:S05]  /*17aa0*/  @!P1 LEA R6, P2, R21, R6, 0x1 ;  /* 0x0000000615069211 */ /* 0x000fca00078408ff */
[----:B------:R-:W-:-:S05]  /*17ab0*/  @!P1 IMAD.X R0, RZ, RZ, R0, P2 ;  /* 0x000000ffff009224 */ /* 0x000fca00010e0600 */
[----:B------:R-:W-:Y:S02]  /*17ac0*/  @!P1 MOV R7, R0 ;  /* 0x0000000000079202 */ /* 0x000fe40000000f00 */
[----:B------:R-:W-:-:S03]  /*17ad0*/  MOV R13, R5 ;  /* 0x00000005000d7202 */ /* 0x000fc60000000f00 */
[----:B------:R-:W-:Y:S01]  /*17ae0*/  @!PT LDS RZ, [RZ] ;  /* 0x00000000fffff984 */ /* 0x000fe20000000800 */
[----:B------:R-:W-:Y:S01]  /*17af0*/  @!PT LDS RZ, [RZ] ;  /* 0x00000000fffff984 */ /* 0x000fe20000000800 */
[----:B------:R-:W-:Y:S01]  /*17b00*/  @!PT LDS RZ, [RZ] ;  /* 0x00000000fffff984 */ /* 0x000fe20000000800 */
[----:B------:R0:W-:Y:S01]  /*17b10*/  @!P1 LDGSTS.E.BYPASS.LTC128B.128 [R20+0xcc00], desc[UR42][R6.64], !P0 ;  /* 0x0cc0000006149fae */ /* 0x0001e2000c101d6a */
[----:B------:R-:W-:Y:S01]  /*17b20*/  ISETP.GE.AND P1, PT, R2, R3, PT ;  /* 0x000000030200720c */ /* 0x000fe20003f26270 */
[----:B------:R-:W-:-:S12]  /*17b30*/  IMAD.MOV.U32 R0, RZ, RZ, R14 ;  /* 0x000000ffff007224 */ /* 0x000fd800078e000e */
[----:B0-----:R-:W-:Y:S05]  /*17b40*/  WARPSYNC.COLLECTIVE R15, `(.L_x_825) ;  /* 0x000000000f087348 */ /* 0x001fea0003c00000 */
[----:B------:R1:W2:Y:S02]  /*17b50*/  SHFL.IDX P6, R14, R13, R12, R11 ;  /* 0x0000000c0d0e7389 */ /* 0x0002a400000c000b */
[----:B012---:R-:W-:Y:S01]  /*17b60*/  ENDCOLLECTIVE ;  /* 0x000000000000791b */ /* 0x007fe20003800000 */
.L_x_825:
[----:B------:R-:W-:Y:S02]  /*17b70*/  IMAD.MOV.U32 R13, RZ, RZ, R4 ;  /* 0x000000ffff0d7224 */ /* 0x000fe400078e0004 */
[----:B------:R-:W-:Y:S02]  /*17b80*/  IMAD.MOV.U32 R12, RZ, RZ, 0x3 ;  /* 0x00000003ff0c7424 */ /* 0x000fe400078e00ff */
[----:B------:R-:W-:-:S07]  /*17b90*/  IMAD.MOV.U32 R6, RZ, RZ, R14 ;  /* 0x000000ffff067224 */ /* 0x000fce00078e000e */
[----:B------:R-:W-:Y:S05]  /*17ba0*/  WARPSYNC.COLLECTIVE R15, `(.L_x_826) ;  /* 0x000000000f087348 */ /* 0x000fea0003c00000 */
[----:B------:R0:W1:Y:S02]  /*17bb0*/  SHFL.IDX P6, R14, R13, R12, R11 ;  /* 0x0000000c0d0e7389 */ /* 0x00006400000c000b */
[----:B01----:R-:W-:Y:S01]  /*17bc0*/  ENDCOLLECTIVE ;  /* 0x000000000000791b */ /* 0x003fe20003800000 */
.L_x_826:
        /* <DEDUP_REMOVED lines=12> */
.L_x_827:
[----:B------:R-:W-:Y:S01]  /*17c90*/  IMAD.MOV.U32 R2, RZ, RZ, R14 ;  /* 0x000000ffff027224 */ /* 0x000fe200078e000e */
[----:B------:R-:W-:Y:S06]  /*17ca0*/  BRA `(.L_x_828) ;  /* 0xffffffa400c47947 */ /* 0x000fec000383ffff */
.L_x_669:
[----:B-1----:R1:W2:Y:S02]  /*17cb0*/  SYNCS.PHASECHK.TRANS64.TRYWAIT P0, [R22+URZ+0x16820], R0 ;  /* 0x01682000160075a7 */ /* 0x0022a4000800017f */
[----:B--2---:R-:W-:Y:S05]  /*17cc0*/  @!P0 NANOSLEEP.SYNCS 0x989680 ;  /* 0x009896800000895d */ /* 0x004fea0003900000 */
[----:B------:R-:W2:Y:S02]  /*17cd0*/  @!P0 SYNCS.PHASECHK.TRANS64 P0, [R22+URZ+0x16820], R0 ;  /* 0x01682000160085a7 */ /* 0x000ea4000800007f */
[----:B--2---:R-:W-:Y:S05]  /*17ce0*/  @!P0 BRA `(.L_x_669) ;  /* 0xfffffffc00f08947 */ /* 0x004fea000383ffff */
[----:B------:R-:W-:Y:S05]  /*17cf0*/  BRA `(.L_x_829) ;  /* 0xffffffa800207947 */ /* 0x000fea000383ffff */
.L_x_674:
[----:B0-----:R0:W1:Y:S02]  /*17d00*/  SYNCS.PHASECHK.TRANS64.TRYWAIT P0, [R5+URZ+0x16840], R2 ;  /* 0x01684002050075a7 */ /* 0x001064000800017f */
[----:B-1----:R-:W-:Y:S05]  /*17d10*/  @!P0 NANOSLEEP.SYNCS 0x989680 ;  /* 0x009896800000895d */ /* 0x002fea0003900000 */
[----:B------:R-:W1:Y:S02]  /*17d20*/  @!P0 SYNCS.PHASECHK.TRANS64 P0, [R5+URZ+0x16840], R2 ;  /* 0x01684002050085a7 */ /* 0x000e64000800007f */
[----:B-1----:R-:W-:Y:S05]  /*17d30*/  @!P0 BRA `(.L_x_674) ;  /* 0xfffffffc00f08947 */ /* 0x002fea000383ffff */
[----:B------:R-:W-:Y:S05]  /*17d40*/  BRA `(.L_x_830) ;  /* 0xffffffac00007947 */ /* 0x000fea000383ffff */
.L_x_675:
        /* <DEDUP_REMOVED lines=8> */
.L_x_832:
[----:B------:R-:W-:Y:S05]  /*17dd0*/  BSYNC B1 ;  /* 0x0000000000017941 */ /* 0x000fea0003800000 */
.L_x_831:
[----:B------:R-:W0:Y:S01]  /*17de0*/  S2R R7, SR_TID.X ;  /* 0x0000000000077919 */ /* 0x000e220000002100 */
[----:B------:R-:W-:Y:S01]  /*17df0*/  IMAD.MOV.U32 R13, RZ, RZ, R9 ;  /* 0x000000ffff0d7224 */ /* 0x000fe200078e0009 */
[----:B------:R-:W-:Y:S01]  /*17e00*/  MOV R12, RZ ;  /* 0x000000ff000c7202 */ /* 0x000fe20000000f00 */
[----:B------:R-:W-:Y:S02]  /*17e10*/  IMAD.MOV.U32 R11, RZ, RZ, 0x181f ;  /* 0x0000181fff0b7424 */ /* 0x000fe400078e00ff */
[----:B------:R-:W-:Y:S02]  /*17e20*/  IMAD.MOV.U32 R15, RZ, RZ, -0x1 ;  /* 0xffffffffff0f7424 */ /* 0x000fe400078e00ff */
[----:B------:R-:W-:Y:S02]  /*17e30*/  IMAD.MOV.U32 R3, RZ, RZ, R14 ;  /* 0x000000ffff037224 */ /* 0x000fe400078e000e */
[----:B------:R-:W-:-:S07]  /*17e40*/  IMAD R8, R8, 0x2, R22 ;  /* 0x0000000208087824 */ /* 0x000fce00078e0216 */
[----:B0-----:R-:W-:Y:S05]  /*17e50*/  WARPSYNC.COLLECTIVE R15, `(.L_x_833) ;  /* 0x000000000f087348 */ /* 0x001fea0003c00000 */
[----:B------:R1:W2:Y:S02]  /*17e60*/  SHFL.IDX P6, R14, R13, R12, R11 ;  /* 0x0000000c0d0e7389 */ /* 0x0002a400000c000b */
[----:B012---:R-:W-:Y:S01]  /*17e70*/  ENDCOLLECTIVE ;  /* 0x000000000000791b */ /* 0x007fe20003800000 */
.L_x_833:
[----:B------:R-:W-:Y:S01]  /*17e80*/  MOV R13, R10 ;  /* 0x0000000a000d7202 */ /* 0x000fe20000000f00 */
[----:B------:R-:W-:Y:S02]  /*17e90*/  IMAD.MOV.U32 R12, RZ, RZ, 0x1 ;  /* 0x00000001ff0c7424 */ /* 0x000fe400078e00ff */
[----:B------:R-:W-:Y:S01]  /*17ea0*/  IMAD.SHL.U32 R7, R7, 0x8, RZ ;  /* 0x0000000807077824 */ /* 0x000fe200078e00ff */
[----:B------:R-:W-:-:S07]  /*17eb0*/  MOV R2, R14 ;  /* 0x0000000e00027202 */ /* 0x000fce0000000f00 */
[----:B------:R-:W-:Y:S05]  /*17ec0*/  WARPSYNC.COLLECTIVE R15, `(.L_x_834) ;  /* 0x000000000f087348 */ /* 0x000fea0003c00000 */
[----:B------:R0:W1:Y:S02]  /*17ed0*/  SHFL.IDX P6, R14, R13, R12, R11 ;  /* 0x0000000c0d0e7389 */ /* 0x00006400000c000b */
[----:B01----:R-:W-:Y:S01]  /*17ee0*/  ENDCOLLECTIVE ;  /* 0x000000000000791b */ /* 0x003fe20003800000 */
.L_x_834:
[----:B------:R-:W-:-:S05]  /*17ef0*/  LOP3.LUT R7, R7, 0x38, RZ, 0xc0, !PT ;  /* 0x0000003807077812 */ /* 0x000fca00078ec0ff */
[----:B------:R-:W-:-:S05]  /*17f00*/  IMAD.SHL.U32 R7, R7, 0x2, RZ ;  /* 0x0000000207077824 */ /* 0x000fca00078e00ff */
[----:B------:R-:W-:Y:S01]  /*17f10*/  IADD3 R2, P0, R2, R7, RZ ;  /* 0x0000000702027210 */ /* 0x000fe20007f1e0ff */
[----:B------:R-:W-:-:S04]  /*17f20*/  IMAD.MOV.U32 R13, RZ, RZ, R9 ;  /* 0x000000ffff0d7224 */ /* 0x000fc800078e0009 */
[----:B------:R-:W-:-:S05]  /*17f30*/  IMAD.X R3, RZ, RZ, R3, P0 ;  /* 0x000000ffff037224 */ /* 0x000fca00000e0603 */
[----:B------:R-:W-:Y:S01]  /*17f40*/  @!PT LDS RZ, [RZ] ;  /* 0x00000000fffff984 */ /* 0x000fe20000000800 */
[----:B------:R-:W-:Y:S01]  /*17f50*/  @!PT LDS RZ, [RZ] ;  /* 0x00000000fffff984 */ /* 0x000fe20000000800 */
[----:B------:R-:W-:Y:S01]  /*17f60*/  @!PT LDS RZ, [RZ] ;  /* 0x00000000fffff984 */ /* 0x000fe20000000800 */
[----:B------:R0:W-:Y:S02]  /*17f70*/  LDGSTS.E.BYPASS.LTC128B.128 [R8+0xe400], desc[UR42][R2.64], !P2 ;  /* 0x0e40000002087fae */ /* 0x0001e4000d101d6a */
[----:B0-----:R-:W-:-:S07]  /*17f80*/  IMAD.MOV.U32 R3, RZ, RZ, R14 ;  /* 0x000000ffff037224 */ /* 0x001fce00078e000e */
[----:B------:R-:W-:Y:S05]  /*17f90*/  WARPSYNC.COLLECTIVE R15, `(.L_x_835) ;  /* 0x000000000f087348 */ /* 0x000fea0003c00000 */
[----:B------:R0:W1:Y:S02]  /*17fa0*/  SHFL.IDX P6, R14, R13, R12, R11 ;  /* 0x0000000c0d0e7389 */ /* 0x00006400000c000b */
[----:B01----:R-:W-:Y:S01]  /*17fb0*/  ENDCOLLECTIVE ;  /* 0x000000000000791b */ /* 0x003fe20003800000 */
.L_x_835:
[----:B------:R-:W-:Y:S02]  /*17fc0*/  IMAD.MOV.U32 R13, RZ, RZ, R10 ;  /* 0x000000ffff0d7224 */ /* 0x000fe400078e000a */
[----:B------:R-:W-:Y:S01]  /*17fd0*/  IMAD.MOV.U32 R12, RZ, RZ, 0x2 ;  /* 0x00000002ff0c7424 */ /* 0x000fe200078e00ff */
[----:B------:R-:W-:-:S07]  /*17fe0*/  MOV R2, R14 ;  /* 0x0000000e00027202 */ /* 0x000fce0000000f00 */
[----:B------:R-:W-:Y:S05]  /*17ff0*/  WARPSYNC.COLLECTIVE R15, `(.L_x_836) ;  /* 0x000000000f087348 */ /* 0x000fea0003c00000 */
[----:B------:R0:W1:Y:S02]  /*18000*/  SHFL.IDX P6, R14, R13, R12, R11 ;  /* 0x0000000c0d0e7389 */ /* 0x00006400000c000b */
[----:B01----:R-:W-:Y:S01]  /*18010*/  ENDCOLLECTIVE ;  /* 0x000000000000791b */ /* 0x003fe20003800000 */
.L_x_836:
[----:B------:R-:W-:-:S05]  /*18020*/  IADD3 R2, P0, R2, R7, RZ ;  /* 0x0000000702027210 */ /* 0x000fca0007f1e0ff */
[----:B------:R-:W-:-:S05]  /*18030*/  IMAD.X R3, RZ, RZ, R3, P0 ;  /* 0x000000ffff037224 */ /* 0x000fca00000e0603 */
[----:B------:R-:W-:Y:S01]  /*18040*/  @!PT LDS RZ, [RZ] ;  /* 0x00000000fffff984 */ /* 0x000fe20000000800 */
[----:B------:R-:W-:Y:S01]  /*18050*/  @!PT LDS RZ, [RZ] ;  /* 0x00000000fffff984 */ /* 0x000fe20000000800 */
[----:B------:R-:W-:Y:S01]  /*18060*/  @!PT LDS RZ, [RZ] ;  /* 0x00000000fffff984 */ /* 0x000fe20000000800 */
[----:B------:R0:W-:Y:S01]  /*18070*/  LDGSTS.E.BYPASS.LTC128B.128 [R8+0xec00], desc[UR42][R2.64], !P2 ;  /* 0x0ec0000002087fae */ /* 0x0001e2000d101d6a */
[----:B------:R-:W-:Y:S01]  /*18080*/  IMAD.MOV.U32 R13, RZ, RZ, R9 ;  /* 0x000000ffff0d7224 */ /* 0x000fe200078e0009 */
[----:B0-----:R-:W-:-:S07]  /*18090*/  MOV R3, R14 ;  /* 0x0000000e00037202 */ /* 0x001fce0000000f00 */
[----:B------:R-:W-:Y:S05]  /*180a0*/  WARPSYNC.COLLECTIVE R15, `(.L_x_837) ;  /* 0x000000000f087348 */ /* 0x000fea0003c00000 */
[----:B------:R0:W1:Y:S02]  /*180b0*/  SHFL.IDX P6, R14, R13, R12, R11 ;  /* 0x0000000c0d0e7389 */ /* 0x00006400000c000b */
[----:B01----:R-:W-:Y:S01]  /*180c0*/  ENDCOLLECTIVE ;  /* 0x000000000000791b */ /* 0x003fe20003800000 */
.L_x_837:
[----:B------:R-:W-:Y:S01]  /*180d0*/  MOV R13, R10 ;  /* 0x0000000a000d7202 */ /* 0x000fe20000000f00 */
[----:B------:R-:W-:Y:S02]  /*180e0*/  IMAD.MOV.U32 R12, RZ, RZ, 0x3 ;  /* 0x00000003ff0c7424 */ /* 0x000fe400078e00ff */
[----:B------:R-:W-:-:S07]  /*180f0*/  IMAD.MOV.U32 R2, RZ, RZ, R14 ;  /* 0x000000ffff027224 */ /* 0x000fce00078e000e */
[----:B------:R-:W-:Y:S05]  /*18100*/  WARPSYNC.COLLECTIVE R15, `(.L_x_838) ;  /* 0x000000000f087348 */ /* 0x000fea0003c00000 */
[----:B------:R0:W1:Y:S02]  /*18110*/  SHFL.IDX P6, R14, R13, R12, R11 ;  /* 0x0000000c0d0e7389 */ /* 0x00006400000c000b */
[----:B01----:R-:W-:Y:S01]  /*18120*/  ENDCOLLECTIVE ;  /* 0x000000000000791b */ /* 0x003fe20003800000 */
.L_x_838:
        /* <DEDUP_REMOVED lines=11> */
.L_x_839:
[----:B------:R-:W-:Y:S02]  /*181e0*/  IMAD.MOV.U32 R13, RZ, RZ, R10 ;  /* 0x000000ffff0d7224 */ /* 0x000fe400078e000a */
[----:B------:R-:W-:Y:S01]  /*181f0*/  IMAD.MOV.U32 R12, RZ, RZ, 0x4 ;  /* 0x00000004ff0c7424 */ /* 0x000fe200078e00ff */
[----:B------:R-:W-:-:S07]  /*18200*/  MOV R2, R14 ;  /* 0x0000000e00027202 */ /* 0x000fce0000000f00 */
[----:B------:R-:W-:Y:S05]  /*18210*/  WARPSYNC.COLLECTIVE R15, `(.L_x_840) ;  /* 0x000000000f087348 */ /* 0x000fea0003c00000 */
[----:B------:R0:W1:Y:S02]  /*18220*/  SHFL.IDX P6, R14, R13, R12, R11 ;  /* 0x0000000c0d0e7389 */ /* 0x00006400000c000b */
[----:B01----:R-:W-:Y:S01]  /*18230*/  ENDCOLLECTIVE ;  /* 0x000000000000791b */ /* 0x003fe20003800000 */
.L_x_840:
        /* <DEDUP_REMOVED lines=11> */
.L_x_841:
[----:B------:R-:W-:Y:S01]  /*182f0*/  MOV R13, R10 ;  /* 0x0000000a000d7202 */ /* 0x000fe20000000f00 */
[----:B------:R-:W-:Y:S02]  /*18300*/  IMAD.MOV.U32 R12, RZ, RZ, 0x5 ;  /* 0x00000005ff0c7424 */ /* 0x000fe400078e00ff */
[----:B------:R-:W-:-:S07]  /*18310*/  IMAD.MOV.U32 R2, RZ, RZ, R14 ;  /* 0x000000ffff027224 */ /* 0x000fce00078e000e */
[----:B------:R-:W-:Y:S05]  /*18320*/  WARPSYNC.COLLECTIVE R15, `(.L_x_842) ;  /* 0x000000000f087348 */ /* 0x000fea0003c00000 */
[----:B------:R0:W1:Y:S02]  /*18330*/  SHFL.IDX P6, R14, R13, R12, R11 ;  /* 0x0000000c0d0e7389 */ /* 0x00006400000c000b */
[----:B01----:R-:W-:Y:S01]  /*18340*/  ENDCOLLECTIVE ;  /* 0x000000000000791b */ /* 0x003fe20003800000 */
.L_x_842:
        /* <DEDUP_REMOVED lines=11> */
.L_x_843:
[----:B------:R-:W-:Y:S02]  /*18400*/  IMAD.MOV.U32 R13, RZ, RZ, R10 ;  /* 0x000000ffff0d7224 */ /* 0x000fe400078e000a */
[----:B------:R-:W-:Y:S01]  /*18410*/  IMAD.MOV.U32 R12, RZ, RZ, 0x6 ;  /* 0x00000006ff0c7424 */ /* 0x000fe200078e00ff */
[----:B------:R-:W-:-:S07]  /*18420*/  MOV R2, R14 ;  /* 0x0000000e00027202 */ /* 0x000fce0000000f00 */
[----:B------:R-:W-:Y:S05]  /*18430*/  WARPSYNC.COLLECTIVE R15, `(.L_x_844) ;  /* 0x000000000f087348 */ /* 0x000fea0003c00000 */
[----:B------:R0:W1:Y:S02]  /*18440*/  SHFL.IDX P6, R14, R13, R12, R11 ;  /* 0x0000000c0d0e7389 */ /* 0x00006400000c000b */
[----:B01----:R-:W-:Y:S01]  /*18450*/  ENDCOLLECTIVE ;  /* 0x000000000000791b */ /* 0x003fe20003800000 */
.L_x_844:
        /* <DEDUP_REMOVED lines=11> */
.L_x_845:
[----:B------:R-:W-:Y:S01]  /*18510*/  MOV R13, R10 ;  /* 0x0000000a000d7202 */ /* 0x000fe20000000f00 */
[----:B------:R-:W-:Y:S02]  /*18520*/  IMAD.MOV.U32 R12, RZ, RZ, 0x7 ;  /* 0x00000007ff0c7424 */ /* 0x000fe400078e00ff */
[----:B------:R-:W-:-:S07]  /*18530*/  IMAD.MOV.U32 R2, RZ, RZ, R14 ;  /* 0x000000ffff027224 */ /* 0x000fce00078e000e */
[----:B------:R-:W-:Y:S05]  /*18540*/  WARPSYNC.COLLECTIVE R15, `(.L_x_846) ;  /* 0x000000000f087348 */ /* 0x000fea0003c00000 */
[----:B------:R0:W1:Y:S02]  /*18550*/  SHFL.IDX P6, R14, R13, R12, R11 ;  /* 0x0000000c0d0e7389 */ /* 0x00006400000c000b */
[----:B01----:R-:W-:Y:S01]  /*18560*/  ENDCOLLECTIVE ;  /* 0x000000000000791b */ /* 0x003fe20003800000 */
.L_x_846:
        /* <DEDUP_REMOVED lines=11> */
.L_x_847:
[----:B------:R-:W-:Y:S01]  /*18620*/  MOV R2, R14 ;  /* 0x0000000e00027202 */ /* 0x000fe20000000f00 */
[----:B------:R-:W-:Y:S06]  /*18630*/  BRA `(.L_x_848) ;  /* 0xffffffa400f87947 */ /* 0x000fec000383ffff */
.L_x_680:
[----:B-1----:R1:W2:Y:S02]  /*18640*/  SYNCS.PHASECHK.TRANS64.TRYWAIT P0, [R5+URZ+0x16860], R2 ;  /* 0x01686002050075a7 */ /* 0x0022a4000800017f */
[----:B--2---:R-:W-:Y:S05]  /*18650*/  @!P0 NANOSLEEP.SYNCS 0x989680 ;  /* 0x009896800000895d */ /* 0x004fea0003900000 */
[----:B------:R-:W2:Y:S02]  /*18660*/  @!P0 SYNCS.PHASECHK.TRANS64 P0, [R5+URZ+0x16860], R2 ;  /* 0x01686002050085a7 */ /* 0x000ea4000800007f */
[----:B--2---:R-:W-:Y:S05]  /*18670*/  @!P0 BRA `(.L_x_680) ;  /* 0xfffffffc00f08947 */ /* 0x004fea000383ffff */
[----:B------:R-:W-:Y:S05]  /*18680*/  BRA `(.L_x_849) ;  /* 0xffffffa800507947 */ /* 0x000fea000383ffff */
.L_x_681:
[----:B------:R-:W-:Y:S01]  /*18690*/  BSSY B1, `(.L_x_850) ;  /* 0x0000008000017945 */ /* 0x000fe20003800000 */
[----:B------:R-:W-:Y:S01]  /*186a0*/  IMAD.MOV.U32 R13, RZ, RZ, R24 ;  /* 0x000000ffff0d7224 */ /* 0x000fe200078e0018 */
[----:B------:R-:W-:Y:S01]  /*186b0*/  MOV R15, 0xffffffff ;  /* 0xffffffff000f7802 */ /* 0x000fe20000000f00 */
[----:B------:R-:W-:Y:S02]  /*186c0*/  IMAD.MOV.U32 R12, RZ, RZ, RZ ;  /* 0x000000ffff0c7224 */ /* 0x000fe400078e00ff */
[----:B------:R-:W-:-:S07]  /*186d0*/  IMAD.MOV.U32 R11, RZ, RZ, 0x181f ;  /* 0x0000181fff0b7424 */ /* 0x000fce00078e00ff */
[----:B-1----:R-:W-:Y:S05]  /*186e0*/  WARPSYNC.COLLECTIVE R15, `(.L_x_851) ;  /* 0x000000000f087348 */ /* 0x002fea0003c00000 */
[----:B------:R0:W2:Y:S02]  /*186f0*/  SHFL.IDX P6, R14, R13, R12, R11 ;  /* 0x0000000c0d0e7389 */ /* 0x0000a400000c000b */
[----:B012---:R-:W-:Y:S01]  /*18700*/  ENDCOLLECTIVE ;  /* 0x000000000000791b */ /* 0x007fe20003800000 */
.L_x_851:
[----:B------:R-:W-:Y:S05]  /*18710*/  BSYNC B1 ;  /* 0x0000000000017941 */ /* 0x000fea0003800000 */
.L_x_850:
[----:B------:R-:W-:Y:S01]  /*18720*/  IMAD.MOV.U32 R13, RZ, RZ, R23 ;  /* 0x000000ffff0d7224 */ /* 0x000fe200078e0017 */
[----:B------:R-:W-:Y:S01]  /*18730*/  MOV R11, 0x181f ;  /* 0x0000181f000b7802 */ /* 0x000fe20000000f00 */
[----:B------:R-:W-:Y:S01]  /*18740*/  IMAD.MOV.U32 R12, RZ, RZ, RZ ;  /* 0x000000ffff0c7224 */ /* 0x000fe200078e00ff */
[----:B------:R-:W-:Y:S01]  /*18750*/  ISETP.LT.OR P2, PT, R8, 0x1, P1 ;  /* 0x000000010800780c */ /* 0x000fe20000f41670 */
[----:B------:R-:W-:Y:S01]  /*18760*/  IMAD.MOV.U32 R15, RZ, RZ, -0x1 ;  /* 0xffffffffff0f7424 */ /* 0x000fe200078e00ff */
[----:B------:R-:W-:Y:S01]  /*18770*/  LEA R6, R6, R22, 0x1 ;  /* 0x0000001606067211 */ /* 0x000fe200078e08ff */
[----:B------:R-:W-:-:S10]  /*18780*/  IMAD.MOV.U32 R3, RZ, RZ, R14 ;  /* 0x000000ffff037224 */ /* 0x000fd400078e000e */
[----:B------:R-:W-:Y:S05]  /*18790*/  WARPSYNC.COLLECTIVE R15, `(.L_x_852) ;  /* 0x000000000f087348 */ /* 0x000fea0003c00000 */
[----:B------:R0:W1:Y:S02]  /*187a0*/  SHFL.IDX P6, R14, R13, R12, R11 ;  /* 0x0000000c0d0e7389 */ /* 0x00006400000c000b */
[----:B01----:R-:W-:Y:S01]  /*187b0*/  ENDCOLLECTIVE ;  /* 0x000000000000791b */ /* 0x003fe20003800000 */
.L_x_852:
[----:B------:R-:W-:Y:S02]  /*187c0*/  IMAD.MOV.U32 R13, RZ, RZ, R24 ;  /* 0x000000ffff0d7224 */ /* 0x000fe400078e0018 */
[----:B------:R-:W-:Y:S02]  /*187d0*/  IMAD.MOV.U32 R12, RZ, RZ, 0x1 ;  /* 0x00000001ff0c7424 */ /* 0x000fe400078e00ff */
[----:B------:R-:W-:-:S07]  /*187e0*/  IMAD.MOV.U32 R2, RZ, RZ, R14 ;  /* 0x000000ffff027224 */ /* 0x000fce00078e000e */
[----:B------:R-:W-:Y:S05]  /*187f0*/  WARPSYNC.COLLECTIVE R15, `(.L_x_853) ;  /* 0x000000000f087348 */ /* 0x000fea0003c00000 */
[----:B------:R0:W1:Y:S02]  /*18800*/  SHFL.IDX P6, R14, R13, R12, R11 ;  /* 0x0000000c0d0e7389 */ /* 0x00006400000c000b */
[----:B01----:R-:W-:Y:S01]  /*18810*/  ENDCOLLECTIVE ;  /* 0x000000000000791b */ /* 0x003fe20003800000 */
.L_x_853:
        /* <DEDUP_REMOVED lines=12> */
.L_x_854:
[----:B------:R-:W-:Y:S01]  /*188e0*/  IMAD.MOV.U32 R13, RZ, RZ, R24 ;  /* 0x000000ffff0d7224 */ /* 0x000fe200078e0018 */
[----:B------:R-:W-:Y:S01]  /*188f0*/  MOV R12, 0x2 ;  /* 0x00000002000c7802 */ /* 0x000fe20000000f00 */
[----:B------:R-:W-:-:S07]  /*18900*/  IMAD.MOV.U32 R2, RZ, RZ, R14 ;  /* 0x000000ffff027224 */ /* 0x000fce00078e000e */
[----:B------:R-:W-:Y:S05]  /*18910*/  WARPSYNC.COLLECTIVE R15, `(.L_x_855) ;  /* 0x000000000f087348 */ /* 0x000fea0003c00000 */
[----:B------:R0:W1:Y:S02]  /*18920*/  SHFL.IDX P6, R14, R13, R12, R11 ;  /* 0x0000000c0d0e7389 */ /* 0x00006400000c000b */
[----:B01----:R-:W-:Y:S01]  /*18930*/  ENDCOLLECTIVE ;  /* 0x000000000000791b */ /* 0x003fe20003800000 */
.L_x_855:
        /* <DEDUP_REMOVED lines=12> */
.L_x_856:
[----:B------:R-:W-:Y:S02]  /*18a00*/  IMAD.MOV.U32 R13, RZ, RZ, R24 ;  /* 0x000000ffff0d7224 */ /* 0x000fe400078e0018 */
[----:B------:R-:W-:Y:S02]  /*18a10*/  IMAD.MOV.U32 R12, RZ, RZ, 0x3 ;  /* 0x00000003ff0c7424 */ /* 0x000fe400078e00ff */
[----:B------:R-:W-:-:S07]  /*18a20*/  IMAD.MOV.U32 R2, RZ, RZ, R14 ;  /* 0x000000ffff027224 */ /* 0x000fce00078e000e */
[----:B------:R-:W-:Y:S05]  /*18a30*/  WARPSYNC.COLLECTIVE R15, `(.L_x_857) ;  /* 0x000000000f087348 */ /* 0x000fea0003c00000 */
[----:B------:R0:W1:Y:S02]  /*18a40*/  SHFL.IDX P6, R14, R13, R12, R11 ;  /* 0x0000000c0d0e7389 */ /* 0x00006400000c000b */
[----:B01----:R-:W-:Y:S01]  /*18a50*/  ENDCOLLECTIVE ;  /* 0x000000000000791b */ /* 0x003fe20003800000 */
.L_x_857:
[----:B------:R-:W-:-:S04]  /*18a60*/  IADD3 R2, P0, R2, R7, RZ ;  /* 0x0000000702027210 */ /* 0x000fc80007f1e0ff */
[----:B------:R-:W-:-:S05]  /*18a70*/  IADD3.X R3, RZ, R3, RZ, P0, !PT ;  /* 0x00000003ff037210 */ /* 0x000fca00007fe4ff */
[----:B------:R-:W-:Y:S01]  /*18a80*/  @!PT LDS RZ, [RZ] ;  /* 0x00000000fffff984 */ /* 0x000fe20000000800 */
[----:B------:R-:W-:Y:S01]  /*18a90*/  @!PT LDS RZ, [RZ] ;  /* 0x00000000fffff984 */ /* 0x000fe20000000800 */
[----:B------:R-:W-:Y:S01]  /*18aa0*/  @!PT LDS RZ, [RZ] ;  /* 0x00000000fffff984 */ /* 0x000fe20000000800 */
[----:B------:R0:W-:Y:S01]  /*18ab0*/  LDGSTS.E.BYPASS.LTC128B.128 [R6+0x1400], desc[UR42][R2.64], !P2 ;  /* 0x0140000002067fae */ /* 0x0001e2000d101d6a */
[----:B------:R-:W-:Y:S02]  /*18ac0*/  ISETP.LT.OR P2, PT, R8, 0x31, P1 ;  /* 0x000000310800780c */ /* 0x000fe40000f41670 */
[----:B------:R-:W-:Y:S01]  /*18ad0*/  MOV R13, R23 ;  /* 0x00000017000d7202 */ /* 0x000fe20000000f00 */
[----:B0-----:R-:W-:-:S10]  /*18ae0*/  IMAD.MOV.U32 R3, RZ, RZ, R14 ;  /* 0x000000ffff037224 */ /* 0x001fd400078e000e */
[----:B------:R-:W-:Y:S05]  /*18af0*/  WARPSYNC.COLLECTIVE R15, `(.L_x_858) ;  /* 0x000000000f087348 */ /* 0x000fea0003c00000 */
[----:B------:R0:W1:Y:S02]  /*18b00*/  SHFL.IDX P6, R14, R13, R12, R11 ;  /* 0x0000000c0d0e7389 */ /* 0x00006400000c000b */
[----:B01----:R-:W-:Y:S01]  /*18b10*/  ENDCOLLECTIVE ;  /* 0x000000000000791b */ /* 0x003fe20003800000 */
.L_x_858:
[----:B------:R-:W-:Y:S01]  /*18b20*/  IMAD.MOV.U32 R13, RZ, RZ, R24 ;  /* 0x000000ffff0d7224 */ /* 0x000fe200078e0018 */
[----:B------:R-:W-:Y:S01]  /*18b30*/  MOV R12, 0x4 ;  /* 0x00000004000c7802 */ /* 0x000fe20000000f00 */
[----:B------:R-:W-:-:S07]  /*18b40*/  IMAD.MOV.U32 R2, RZ, RZ, R14 ;  /* 0x000000ffff027224 */ /* 0x000fce00078e000e */
[----:B------:R-:W-:Y:S05]  /*18b50*/  WARPSYNC.COLLECTIVE R15, `(.L_x_859) ;  /* 0x000000000f087348 */ /* 0x000fea0003c00000 */
[----:B------:R0:W1:Y:S02]  /*18b60*/  SHFL.IDX P6, R14, R13, R12, R11 ;  /* 0x0000000c0d0e7389 */ /* 0x00006400000c000b */
[----:B01----:R-:W-:Y:S01]  /*18b70*/  ENDCOLLECTIVE ;  /* 0x000000000000791b */ /* 0x003fe20003800000 */
.L_x_859:
        /* <DEDUP_REMOVED lines=12> */
.L_x_860:
[----:B------:R-:W-:Y:S02]  /*18c40*/  IMAD.MOV.U32 R13, RZ, RZ, R24 ;  /* 0x000000ffff0d7224 */ /* 0x000fe400078e0018 */
[----:B------:R-:W-:Y:S02]  /*18c50*/  IMAD.MOV.U32 R12, RZ, RZ, 0x5 ;  /* 0x00000005ff0c7424 */ /* 0x000fe400078e00ff */
[----:B------:R-:W-:-:S07]  /*18c60*/  IMAD.MOV.U32 R2, RZ, RZ, R14 ;  /* 0x000000ffff027224 */ /* 0x000fce00078e000e */
[----:B------:R-:W-:Y:S05]  /*18c70*/  WARPSYNC.COLLECTIVE R15, `(.L_x_861) ;  /* 0x000000000f087348 */ /* 0x000fea0003c00000 */
[----:B------:R0:W1:Y:S02]  /*18c80*/  SHFL.IDX P6, R14, R13, R12, R11 ;  /* 0x0000000c0d0e7389 */ /* 0x00006400000c000b */
[----:B01----:R-:W-:Y:S01]  /*18c90*/  ENDCOLLECTIVE ;  /* 0x000000000000791b */ /* 0x003fe20003800000 */
.L_x_861:
        /* <DEDUP_REMOVED lines=12> */
.L_x_862:
[----:B------:R-:W-:Y:S01]  /*18d60*/  IMAD.MOV.U32 R13, RZ, RZ, R24 ;  /* 0x000000ffff0d7224 */ /* 0x000fe200078e0018 */
[----:B------:R-:W-:Y:S01]  /*18d70*/  MOV R12, 0x6 ;  /* 0x00000006000c7802 */ /* 0x000fe20000000f00 */
[----:B------:R-:W-:-:S07]  /*18d80*/  IMAD.MOV.U32 R2, RZ, RZ, R14 ;  /* 0x000000ffff027224 */ /* 0x000fce00078e000e */
[----:B------:R-:W-:Y:S05]  /*18d90*/  WARPSYNC.COLLECTIVE R15, `(.L_x_863) ;  /* 0x000000000f087348 */ /* 0x000fea0003c00000 */
[----:B------:R0:W1:Y:S02]  /*18da0*/  SHFL.IDX P6, R14, R13, R12, R11 ;  /* 0x0000000c0d0e7389 */ /* 0x00006400000c000b */
[----:B01----:R-:W-:Y:S01]  /*18db0*/  ENDCOLLECTIVE ;  /* 0x000000000000791b */ /* 0x003fe20003800000 */
.L_x_863:
        /* <DEDUP_REMOVED lines=12> */
.L_x_864:
[----:B------:R-:W-:Y:S02]  /*18e80*/  IMAD.MOV.U32 R13, RZ, RZ, R24 ;  /* 0x000000ffff0d7224 */ /* 0x000fe400078e0018 */
[----:B------:R-:W-:Y:S02]  /*18e90*/  IMAD.MOV.U32 R12, RZ, RZ, 0x7 ;  /* 0x00000007ff0c7424 */ /* 0x000fe400078e00ff */
[----:B------:R-:W-:-:S07]  /*18ea0*/  IMAD.MOV.U32 R2, RZ, RZ, R14 ;  /* 0x000000ffff027224 */ /* 0x000fce00078e000e */
[----:B------:R-:W-:Y:S05]  /*18eb0*/  WARPSYNC.COLLECTIVE R15, `(.L_x_865) ;  /* 0x000000000f087348 */ /* 0x000fea0003c00000 */
[----:B------:R0:W1:Y:S02]  /*18ec0*/  SHFL.IDX P6, R14, R13, R12, R11 ;  /* 0x0000000c0d0e7389 */ /* 0x00006400000c000b */
[----:B01----:R-:W-:Y:S01]  /*18ed0*/  ENDCOLLECTIVE ;  /* 0x000000000000791b */ /* 0x003fe20003800000 */
.L_x_865:
[----:B------:R-:W-:-:S04]  /*18ee0*/  IADD3 R2, P0, R2, R7, RZ ;  /* 0x0000000702027210 */ /* 0x000fc80007f1e0ff */
[----:B------:R-:W-:-:S05]  /*18ef0*/  IADD3.X R3, RZ, R3, RZ, P0, !PT ;  /* 0x00000003ff037210 */ /* 0x000fca00007fe4ff */
        /* <DEDUP_REMOVED lines=9> */
.L_x_866:
[----:B------:R-:W-:Y:S01]  /*18f90*/  IMAD.MOV.U32 R2, RZ, RZ, R14 ;  /* 0x000000ffff027224 */ /* 0x000fe200078e000e */
[----:B------:R-:W-:Y:S06]  /*18fa0*/  BRA `(.L_x_867) ;  /* 0xffffffa400007947 */ /* 0x000fec000383ffff */
.L_x_689:
[----:B0-----:R0:W1:Y:S02]  /*18fb0*/  SYNCS.PHASECHK.TRANS64.TRYWAIT P0, [R0+URZ+0x16860], R3 ;  /* 0x01686003000075a7 */ /* 0x001064000800017f */
[----:B-1----:R-:W-:Y:S05]  /*18fc0*/  @!P0 NANOSLEEP.SYNCS 0x989680 ;  /* 0x009896800000895d */ /* 0x002fea0003900000 */
[----:B------:R-:W1:Y:S02]  /*18fd0*/  @!P0 SYNCS.PHASECHK.TRANS64 P0, [R0+URZ+0x16860], R3 ;  /* 0x01686003000085a7 */ /* 0x000e64000800007f */
[----:B-1----:R-:W-:Y:S05]  /*18fe0*/  @!P0 BRA `(.L_x_689) ;  /* 0xfffffffc00f08947 */ /* 0x002fea000383ffff */
[----:B------:R-:W-:Y:S05]  /*18ff0*/  BRA `(.L_x_868) ;  /* 0xffffffa800207947 */ /* 0x000fea000383ffff */
.L_x_690:
[----:B------:R-:W-:Y:S01]  /*19000*/  BSSY B0, `(.L_x_869) ;  /* 0x0000008000007945 */ /* 0x000fe20003800000 */
[----:B------:R-:W-:Y:S01]  /*19010*/  IMAD.MOV.U32 R13, RZ, RZ, R24 ;  /* 0x000000ffff0d7224 */ /* 0x000fe200078e0018 */
[----:B------:R-:W-:Y:S01]  /*19020*/  MOV R11, 0x181f ;  /* 0x0000181f000b7802 */ /* 0x000fe20000000f00 */
[----:B------:R-:W-:Y:S02]  /*19030*/  IMAD.MOV.U32 R12, RZ, RZ, RZ ;  /* 0x000000ffff0c7224 */ /* 0x000fe400078e00ff */
[----:B------:R-:W-:-:S07]  /*19040*/  IMAD.MOV.U32 R15, RZ, RZ, -0x1 ;  /* 0xffffffffff0f7424 */ /* 0x000fce00078e00ff */
[----:B0-----:R-:W-:Y:S05]  /*19050*/  WARPSYNC.COLLECTIVE R15, `(.L_x_870) ;  /* 0x000000000f087348 */ /* 0x001fea0003c00000 */
[----:B------:R1:W2:Y:S02]  /*19060*/  SHFL.IDX P6, R14, R13, R12, R11 ;  /* 0x0000000c0d0e7389 */ /* 0x0002a400000c000b */
[----:B012---:R-:W-:Y:S01]  /*19070*/  ENDCOLLECTIVE ;  /* 0x000000000000791b */ /* 0x007fe20003800000 */
.L_x_870:
[----:B------:R-:W-:Y:S05]  /*19080*/  BSYNC B0 ;  /* 0x0000000000007941 */ /* 0x000fea0003800000 */
.L_x_869:
[----:B------:R-:W-:Y:S01]  /*19090*/  IMAD.MOV.U32 R13, RZ, RZ, R23 ;  /* 0x000000ffff0d7224 */ /* 0x000fe200078e0017 */
[----:B------:R-:W-:Y:S01]  /*190a0*/  MOV R12, RZ ;  /* 0x000000ff000c7202 */ /* 0x000fe20000000f00 */
[----:B------:R-:W-:Y:S01]  /*190b0*/  IMAD.MOV.U32 R11, RZ, RZ, 0x181f ;  /* 0x0000181fff0b7424 */ /* 0x000fe200078e00ff */
[----:B------:R-:W-:Y:S01]  /*190c0*/  ISETP.LT.OR P2, PT, R6, 0x1, P0 ;  /* 0x000000010600780c */ /* 0x000fe20000741670 */
[----:B------:R-:W-:Y:S02]  /*190d0*/  IMAD.MOV.U32 R15, RZ, RZ, -0x1 ;  /* 0xffffffffff0f7424 */ /* 0x000fe400078e00ff */
[----:B------:R-:W-:Y:S02]  /*190e0*/  IMAD.MOV.U32 R3, RZ, RZ, R14 ;  /* 0x000000ffff037224 */ /* 0x000fe400078e000e */
[----:B------:R-:W-:-:S08]  /*190f0*/  IMAD.SHL.U32 R5, R7, 0x2, RZ ;  /* 0x0000000207057824 */ /* 0x000fd000078e00ff */
[----:B------:R-:W-:Y:S05]  /*19100*/  WARPSYNC.COLLECTIVE R15, `(.L_x_871) ;  /* 0x000000000f087348 */ /* 0x000fea0003c00000 */
[----:B------:R0:W1:Y:S02]  /*19110*/  SHFL.IDX P6, R14, R13, R12, R11 ;  /* 0x0000000c0d0e7389 */ /* 0x00006400000c000b */
[----:B01----:R-:W-:Y:S01]  /*19120*/  ENDCOLLECTIVE ;  /* 0x000000000000791b */ /* 0x003fe20003800000 */
.L_x_871:
[----:B------:R-:W-:Y:S02]  /*19130*/  IMAD R4, R4, 0x2, R22 ;  /* 0x0000000204047824 */ /* 0x000fe400078e0216 */
[----:B------:R-:W-:Y:S02]  /*19140*/  IMAD.MOV.U32 R13, RZ, RZ, R24 ;  /* 0x000000ffff0d7224 */ /* 0x000fe400078e0018 */
[----:B------:R-:W-:Y:S01]  /*19150*/  IMAD.MOV.U32 R12, RZ, RZ, 0x1 ;  /* 0x00000001ff0c7424 */ /* 0x000fe200078e00ff */
[----:B------:R-:W-:-:S13]  /*19160*/  IADD3 R2, P1, R14, R5, RZ ;  /* 0x000000050e027210 */ /* 0x000fda0007f3e0ff */
[----:B------:R-:W-:Y:S05]  /*19170*/  WARPSYNC.COLLECTIVE R15, `(.L_x_872) ;  /* 0x000000000f087348 */ /* 0x000fea0003c00000 */
[----:B------:R0:W1:Y:S02]  /*19180*/  SHFL.IDX P6, R14, R13, R12, R11 ;  /* 0x0000000c0d0e7389 */ /* 0x00006400000c000b */
[----:B01----:R-:W-:Y:S01]  /*19190*/  ENDCOLLECTIVE ;  /* 0x000000000000791b */ /* 0x003fe20003800000 */
.L_x_872:
[----:B------:R-:W-:-:S05]  /*191a0*/  IADD3.X R3, RZ, R3, RZ, P1, !PT ;  /* 0x00000003ff037210 */ /* 0x000fca0000ffe4ff */
[----:B------:R-:W-:Y:S01]  /*191b0*/  @!PT LDS RZ, [RZ] ;  /* 0x00000000fffff984 */ /* 0x000fe20000000800 */
[----:B------:R-:W-:Y:S01]  /*191c0*/  @!PT LDS RZ, [RZ] ;  /* 0x00000000fffff984 */ /* 0x000fe20000000800 */
[----:B------:R-:W-:Y:S01]  /*191d0*/  @!PT LDS RZ, [RZ] ;  /* 0x00000000fffff984 */ /* 0x000fe20000000800 */
[----:B------:R0:W-:Y:S01]  /*191e0*/  LDGSTS.E.BYPASS.LTC128B.128 [R4+0x400], desc[UR42][R2.64], !P2 ;  /* 0x0040000002047fae */ /* 0x0001e2000d101d6a */
[----:B------:R-:W-:Y:S01]  /*191f0*/  ISETP.LT.OR P2, PT, R6, 0x11, P0 ;  /* 0x000000110600780c */ /* 0x000fe20000741670 */
[----:B------:R-:W-:Y:S01]  /*19200*/  IMAD.MOV.U32 R13, RZ, RZ, R23 ;  /* 0x000000ffff0d7224 */ /* 0x000fe200078e0017 */
[----:B0-----:R-:W-:-:S11]  /*19210*/  MOV R3, R14 ;  /* 0x0000000e00037202 */ /* 0x001fd60000000f00 */
[----:B------:R-:W-:Y:S05]  /*19220*/  WARPSYNC.COLLECTIVE R15, `(.L_x_873) ;  /* 0x000000000f087348 */ /* 0x000fea0003c00000 */
[----:B------:R0:W1:Y:S02]  /*19230*/  SHFL.IDX P6, R14, R13, R12, R11 ;  /* 0x0000000c0d0e7389 */ /* 0x00006400000c000b */
[----:B01----:R-:W-:Y:S01]  /*19240*/  ENDCOLLECTIVE ;  /* 0x000000000000791b */ /* 0x003fe20003800000 */
.L_x_873:
[----:B------:R-:W-:Y:S01]  /*19250*/  IMAD.MOV.U32 R13, RZ, RZ, R24 ;  /* 0x000000ffff0d7224 */ /* 0x000fe200078e0018 */
[----:B------:R-:W-:Y:S02]  /*19260*/  MOV R12, 0x2 ;  /* 0x00000002000c7802 */ /* 0x000fe40000000f00 */
[----:B------:R-:W-:-:S13]  /*19270*/  IADD3 R2, P1, R14, R5, RZ ;  /* 0x000000050e027210 */ /* 0x000fda0007f3e0ff */
[----:B------:R-:W-:Y:S05]  /*19280*/  WARPSYNC.COLLECTIVE R15, `(.L_x_874) ;  /* 0x000000000f087348 */ /* 0x000fea0003c00000 */
[----:B------:R0:W1:Y:S02]  /*19290*/  SHFL.IDX P6, R14, R13, R12, R11 ;  /* 0x0000000c0d0e7389 */ /* 0x00006400000c000b */
[----:B01----:R-:W-:Y:S01]  /*192a0*/  ENDCOLLECTIVE ;  /* 0x000000000000791b */ /* 0x003fe20003800000 */
.L_x_874:
[----:B------:R-:W-:-:S05]  /*192b0*/  IMAD.X R3, RZ, RZ, R3, P1 ;  /* 0x000000ffff037224 */ /* 0x000fca00008e0603 */
        /* <DEDUP_REMOVED lines=10> */
.L_x_875:
[----:B------:R-:W-:Y:S01]  /*19360*/  MOV R13, R24 ;  /* 0x00000018000d7202 */ /* 0x000fe20000000f00 */
[----:B------:R-:W-:Y:S01]  /*19370*/  IMAD.MOV.U32 R12, RZ, RZ, 0x3 ;  /* 0x00000003ff0c7424 */ /* 0x000fe200078e00ff */
[----:B------:R-:W-:-:S13]  /*19380*/  IADD3 R2, P1, R14, R5, RZ ;  /* 0x000000050e027210 */ /* 0x000fda0007f3e0ff */
[----:B------:R-:W-:Y:S05]  /*19390*/  WARPSYNC.COLLECTIVE R15, `(.L_x_876) ;  /* 0x000000000f087348 */ /* 0x000fea0003c00000 */
[----:B------:R0:W1:Y:S02]  /*193a0*/  SHFL.IDX P6, R14, R13, R12, R11 ;  /* 0x0000000c0d0e7389 */ /* 0x00006400000c000b */
[----:B01----:R-:W-:Y:S01]  /*193b0*/  ENDCOLLECTIVE ;  /* 0x000000000000791b */ /* 0x003fe20003800000 */
.L_x_876:
        /* <DEDUP_REMOVED lines=11> */
.L_x_877:
[----:B------:R-:W-:Y:S02]  /*19470*/  IMAD.MOV.U32 R13, RZ, RZ, R24 ;  /* 0x000000ffff0d7224 */ /* 0x000fe400078e0018 */
[----:B------:R-:W-:Y:S01]  /*19480*/  IMAD.MOV.U32 R12, RZ, RZ, 0x4 ;  /* 0x00000004ff0c7424 */ /* 0x000fe200078e00ff */
[----:B------:R-:W-:-:S13]  /*19490*/  IADD3 R2, P1, R14, R5, RZ ;  /* 0x000000050e027210 */ /* 0x000fda0007f3e0ff */
[----:B------:R-:W-:Y:S05]  /*194a0*/  WARPSYNC.COLLECTIVE R15, `(.L_x_878) ;  /* 0x000000000f087348 */ /* 0x000fea0003c00000 */
[----:B------:R0:W1:Y:S02]  /*194b0*/  SHFL.IDX P6, R14, R13, R12, R11 ;  /* 0x0000000c0d0e7389 */ /* 0x00006400000c000b */
[----:B01----:R-:W-:Y:S01]  /*194c0*/  ENDCOLLECTIVE ;  /* 0x000000000000791b */ /* 0x003fe20003800000 */
.L_x_878:
        /* <DEDUP_REMOVED lines=11> */
.L_x_879:
[----:B------:R-:W-:Y:S02]  /*19580*/  IMAD.MOV.U32 R13, RZ, RZ, R24 ;  /* 0x000000ffff0d7224 */ /* 0x000fe400078e0018 */
[----:B------:R-:W-:Y:S01]  /*19590*/  IMAD.MOV.U32 R12, RZ, RZ, 0x5 ;  /* 0x00000005ff0c7424 */ /* 0x000fe200078e00ff */
[----:B------:R-:W-:-:S13]  /*195a0*/  IADD3 R2, P1, R14, R5, RZ ;  /* 0x000000050e027210 */ /* 0x000fda0007f3e0ff */
[----:B------:R-:W-:Y:S05]  /*195b0*/  WARPSYNC.COLLECTIVE R15, `(.L_x_880) ;  /* 0x000000000f087348 */ /* 0x000fea0003c00000 */
[----:B------:R0:W1:Y:S02]  /*195c0*/  SHFL.IDX P6, R14, R13, R12, R11 ;  /* 0x0000000c0d0e7389 */ /* 0x00006400000c000b */
[----:B01----:R-:W-:Y:S01]  /*195d0*/  ENDCOLLECTIVE ;  /* 0x000000000000791b */ /* 0x003fe20003800000 */
.L_x_880:
[----:B------:R-:W-:-:S05]  /*195e0*/  IMAD.X R3, RZ, RZ, R3, P1 ;  /* 0x000000ffff037224 */ /* 0x000fca00008e0603 */
        /* <DEDUP_REMOVED lines=10> */
.L_x_881:
[----:B------:R-:W-:Y:S01]  /*19690*/  IMAD.MOV.U32 R13, RZ, RZ, R24 ;  /* 0x000000ffff0d7224 */ /* 0x000fe200078e0018 */
[----:B------:R-:W-:Y:S02]  /*196a0*/  MOV R12, 0x6 ;  /* 0x00000006000c7802 */ /* 0x000fe40000000f00 */
[----:B------:R-:W-:-:S13]  /*196b0*/  IADD3 R2, P1, R14, R5, RZ ;  /* 0x000000050e027210 */ /* 0x000fda0007f3e0ff */
[----:B------:R-:W-:Y:S05]  /*196c0*/  WARPSYNC.COLLECTIVE R15, `(.L_x_882) ;  /* 0x000000000f087348 */ /* 0x000fea0003c00000 */
[----:B------:R0:W1:Y:S02]  /*196d0*/  SHFL.IDX P6, R14, R13, R12, R11 ;  /* 0x0000000c0d0e7389 */ /* 0x00006400000c000b */
[----:B01----:R-:W-:Y:S01]  /*196e0*/  ENDCOLLECTIVE ;  /* 0x000000000000791b */ /* 0x003fe20003800000 */
.L_x_882:
        /* <DEDUP_REMOVED lines=11> */
.L_x_883:
[----:B------:R-:W-:Y:S01]  /*197a0*/  MOV R13, R24 ;  /* 0x00000018000d7202 */ /* 0x000fe20000000f00 */
[----:B------:R-:W-:Y:S01]  /*197b0*/  IMAD.MOV.U32 R12, RZ, RZ, 0x7 ;  /* 0x00000007ff0c7424 */ /* 0x000fe200078e00ff */
[----:B------:R-:W-:-:S13]  /*197c0*/  IADD3 R2, P1, R14, R5, RZ ;  /* 0x000000050e027210 */ /* 0x000fda0007f3e0ff */
[----:B------:R-:W-:Y:S05]  /*197d0*/  WARPSYNC.COLLECTIVE R15, `(.L_x_884) ;  /* 0x000000000f087348 */ /* 0x000fea0003c00000 */
[----:B------:R0:W1:Y:S02]  /*197e0*/  SHFL.IDX P6, R14, R13, R12, R11 ;  /* 0x0000000c0d0e7389 */ /* 0x00006400000c000b */
[----:B01----:R-:W-:Y:S01]  /*197f0*/  ENDCOLLECTIVE ;  /* 0x000000000000791b */ /* 0x003fe20003800000 */
.L_x_884:
        /* <DEDUP_REMOVED lines=10> */
.L_x_885:
[----:B------:R-:W-:Y:S05]  /*198a0*/  BRA `(.L_x_886) ;  /* 0xffffffa000f07947 */ /* 0x000fea000383ffff */
.L_x_695:
[----:B------:R-:W-:Y:S01]  /*198b0*/  BSSY B0, `(.L_x_887) ;  /* 0x0000008000007945 */ /* 0x000fe20003800000 */
[----:B------:R-:W-:Y:S01]  /*198c0*/  MOV R13, R16 ;  /* 0x00000010000d7202 */ /* 0x000fe20000000f00 */
[----:B------:R-:W-:Y:S02]  /*198d0*/  IMAD.MOV.U32 R12, RZ, RZ, RZ ;  /* 0x000000ffff0c7224 */ /* 0x000fe400078e00ff */
[----:B------:R-:W-:Y:S02]  /*198e0*/  IMAD.MOV.U32 R11, RZ, RZ, 0x1f ;  /* 0x0000001fff0b7424 */ /* 0x000fe400078e00ff */
[----:B------:R-:W-:-:S07]  /*198f0*/  IMAD.MOV.U32 R15, RZ, RZ, -0x1 ;  /* 0xffffffffff0f7424 */ /* 0x000fce00078e00ff */
[----:B------:R-:W-:Y:S05]  /*19900*/  WARPSYNC.COLLECTIVE R15, `(.L_x_888) ;  /* 0x000000000f087348 */ /* 0x000fea0003c00000 */
[----:B------:R0:W1:Y:S02]  /*19910*/  SHFL.IDX P6, R14, R13, R12, R11 ;  /* 0x0000000c0d0e7389 */ /* 0x00006400000c000b */
[----:B01----:R-:W-:Y:S01]  /*19920*/  ENDCOLLECTIVE ;  /* 0x000000000000791b */ /* 0x003fe20003800000 */
.L_x_888:
[----:B------:R-:W-:Y:S05]  /*19930*/  BSYNC B0 ;  /* 0x0000000000007941 */ /* 0x000fea0003800000 */
.L_x_887:
[----:B------:R-:W-:Y:S01]  /*19940*/  IMAD.MOV.U32 R13, RZ, RZ, R16 ;  /* 0x000000ffff0d7224 */ /* 0x000fe200078e0010 */
[----:B------:R-:W-:Y:S01]  /*19950*/  MOV R15, 0xffffffff ;  /* 0xffffffff000f7802 */ /* 0x000fe20000000f00 */
[----:B------:R-:W-:Y:S01]  /*19960*/  IMAD.MOV.U32 R12, RZ, RZ, 0x1 ;  /* 0x00000001ff0c7424 */ /* 0x000fe200078e00ff */
[----:B------:R-:W-:Y:S01]  /*19970*/  MOV R0, R14 ;  /* 0x0000000e00007202 */ /* 0x000fe20000000f00 */
[----:B------:R-:W-:Y:S02]  /*19980*/  IMAD.MOV.U32 R11, RZ, RZ, 0x1f ;  /* 0x0000001fff0b7424 */ /* 0x000fe400078e00ff */
[----:B------:R-:W-:-:S07]  /*19990*/  IMAD.IADD R5, R19, 0x1, R8 ;  /* 0x0000000113057824 */ /* 0x000fce00078e0208 */
[----:B------:R-:W-:Y:S05]  /*199a0*/  WARPSYNC.COLLECTIVE R15, `(.L_x_889) ;  /* 0x000000000f087348 */ /* 0x000fea0003c00000 */
[----:B------:R0:W1:Y:S02]  /*199b0*/  SHFL.IDX P6, R14, R13, R12, R11 ;  /* 0x0000000c0d0e7389 */ /* 0x00006400000c000b */
[----:B01----:R-:W-:Y:S01]  /*199c0*/  ENDCOLLECTIVE ;  /* 0x000000000000791b */ /* 0x003fe20003800000 */
.L_x_889:
[----:B------:R-:W-:Y:S02]  /*199d0*/  ULDC UR4, c[0x0][0xc3c] ;  /* 0x00030f0000047ab9 */ /* 0x000fe40000000800 */
[----:B------:R-:W-:-:S13]  /*199e0*/  ISETP.GE.OR P1, PT, R5, UR4, !P0 ;  /* 0x0000000405007c0c */ /* 0x000fda000c726670 */
[----:B------:R-:W0:Y:S01]  /*199f0*/  @!P1 LDC.64 R2, c[0x0][0xc80] ;  /* 0x00032000ff029b82 */ /* 0x000e220000000a00 */
[----:B------:R-:W-:Y:S02]  /*19a00*/  IMAD.MOV.U32 R11, RZ, RZ, RZ ;  /* 0x000000ffff0b7224 */ /* 0x000fe400078e00ff */
[----:B------:R-:W-:Y:S02]  /*19a10*/  IMAD.MOV.U32 R4, RZ, RZ, R14 ;  /* 0x000000ffff047224 */ /* 0x000fe400078e000e */
[----:B0-----:R-:W-:-:S06]  /*19a20*/  @!P1 IMAD.WIDE R2, R5, 0x4, R2 ;  /* 0x0000000405029825 */ /* 0x001fcc00078e0202 */
[----:B------:R0:W2:Y:S01]  /*19a30*/  @!P1 LDG.E R3, desc[UR42][R2.64] ;  /* 0x0000002a02039981 */ /* 0x0000a2000c1e1900 */
[C---:B------:R-:W-:Y:S02]  /*19a40*/  ISETP.GE.U32.AND P2, PT, R8.reuse, 0x2, PT ;  /* 0x000000020800780c */ /* 0x040fe40003f46070 */
[C---:B------:R-:W-:Y:S02]  /*19a50*/  ISETP.GE.U32.AND P3, PT, R8.reuse, 0x4, PT ;  /* 0x000000040800780c */ /* 0x040fe40003f66070 */
[C---:B------:R-:W-:Y:S02]  /*19a60*/  ISETP.GE.U32.AND P4, PT, R8.reuse, 0x8, PT ;  /* 0x000000080800780c */ /* 0x040fe40003f86070 */
[C---:B------:R-:W-:Y:S01]  /*19a70*/  ISETP.GE.U32.AND P5, PT, R8.reuse, 0x10, PT ;  /* 0x000000100800780c */ /* 0x040fe20003fa6070 */
[----:B0-----:R-:W-:Y:S01]  /*19a80*/  IMAD.MOV.U32 R2, RZ, RZ, RZ ;  /* 0x000000ffff027224 */ /* 0x001fe200078e00ff */
[----:B--2---:R-:W-:Y:S02]  /*19a90*/  @!P1 MOV R2, R3 ;  /* 0x0000000300029202 */ /* 0x004fe40000000f00 */
[----:B------:R-:W-:-:S03]  /*19aa0*/  ISETP.NE.AND P1, PT, R8, RZ, PT ;  /* 0x000000ff0800720c */ /* 0x000fc60003f25270 */
[----:B------:R-:W-:-:S10]  /*19ab0*/  IMAD.MOV.U32 R13, RZ, RZ, R2 ;  /* 0x000000ffff0d7224 */ /* 0x000fd400078e0002 */
[----:B------:R-:W-:Y:S05]  /*19ac0*/  WARPSYNC.COLLECTIVE R15, `(.L_x_890) ;  /* 0x000000000f087348 */ /* 0x000fea0003c00000 */
[----:B------:R0:W1:Y:S02]  /*19ad0*/  SHFL.UP P6, R14, R13, R12, R11 ;  /* 0x0400000c0d0e7389 */ /* 0x00006400000c000b */
[----:B01----:R-:W-:Y:S01]  /*19ae0*/  ENDCOLLECTIVE ;  /* 0x000000000000791b */ /* 0x003fe20003800000 */
.L_x_890:
[----:B------:R-:W-:Y:S01]  /*19af0*/  IMAD.MOV.U32 R12, RZ, RZ, 0x2 ;  /* 0x00000002ff0c7424 */ /* 0x000fe200078e00ff */
[----:B------:R-:W-:-:S05]  /*19b00*/  SEL R5, R14, RZ, P1 ;  /* 0x000000ff0e057207 */ /* 0x000fca0000800000 */
[----:B------:R-:W-:-:S05]  /*19b10*/  IMAD.IADD R5, R2, 0x1, R5 ;  /* 0x0000000102057824 */ /* 0x000fca00078e0205 */
[----:B------:R-:W-:-:S07]  /*19b20*/  MOV R13, R5 ;  /* 0x00000005000d7202 */ /* 0x000fce0000000f00 */
[----:B------:R-:W-:Y:S05]  /*19b30*/  WARPSYNC.COLLECTIVE R15, `(.L_x_891) ;  /* 0x000000000f087348 */ /* 0x000fea0003c00000 */
[----:B------:R0:W1:Y:S02]  /*19b40*/  SHFL.UP P6, R14, R13, R12, R11 ;  /* 0x0400000c0d0e7389 */ /* 0x00006400000c000b */
[----:B01----:R-:W-:Y:S01]  /*19b50*/  ENDCOLLECTIVE ;  /* 0x000000000000791b */ /* 0x003fe20003800000 */
.L_x_891:
[----:B------:R-:W-:Y:S02]  /*19b60*/  MOV R12, 0x4 ;  /* 0x00000004000c7802 */ /* 0x000fe40000000f00 */
[----:B------:R-:W-:-:S05]  /*19b70*/  SEL R6, R14, RZ, P2 ;  /* 0x000000ff0e067207 */ /* 0x000fca0001000000 */
[----:B------:R-:W-:-:S04]  /*19b80*/  IMAD.IADD R6, R5, 0x1, R6 ;  /* 0x0000000105067824 */ /* 0x000fc800078e0206 */
[----:B------:R-:W-:-:S07]  /*19b90*/  IMAD.MOV.U32 R13, RZ, RZ, R6 ;  /* 0x000000ffff0d7224 */ /* 0x000fce00078e0006 */
[----:B------:R-:W-:Y:S05]  /*19ba0*/  WARPSYNC.COLLECTIVE R15, `(.L_x_892) ;  /* 0x000000000f087348 */ /* 0x000fea0003c00000 */
[----:B------:R0:W1:Y:S02]  /*19bb0*/  SHFL.UP P6, R14, R13, R12, R11 ;  /* 0x0400000c0d0e7389 */ /* 0x00006400000c000b */
[----:B01----:R-:W-:Y:S01]  /*19bc0*/  ENDCOLLECTIVE ;  /* 0x000000000000791b */ /* 0x003fe20003800000 */
.L_x_892:
[----:B------:R-:W-:Y:S01]  /*19bd0*/  IMAD.MOV.U32 R12, RZ, RZ, 0x8 ;  /* 0x00000008ff0c7424 */ /* 0x000fe200078e00ff */
[----:B------:R-:W-:-:S05]  /*19be0*/  SEL R7, R14, RZ, P3 ;  /* 0x000000ff0e077207 */ /* 0x000fca0001800000 */
[----:B------:R-:W-:-:S04]  /*19bf0*/  IMAD.IADD R7, R6, 0x1, R7 ;  /* 0x0000000106077824 */ /* 0x000fc800078e0207 */
[----:B------:R-:W-:-:S07]  /*19c00*/  IMAD.MOV.U32 R13, RZ, RZ, R7 ;  /* 0x000000ffff0d7224 */ /* 0x000fce00078e0007 */
[----:B------:R-:W-:Y:S05]  /*19c10*/  WARPSYNC.COLLECTIVE R15, `(.L_x_893) ;  /* 0x000000000f087348 */ /* 0x000fea0003c00000 */
[----:B------:R0:W1:Y:S02]  /*19c20*/  SHFL.UP P6, R14, R13, R12, R11 ;  /* 0x0400000c0d0e7389 */ /* 0x00006400000c000b */
[----:B01----:R-:W-:Y:S01]  /*19c30*/  ENDCOLLECTIVE ;  /* 0x000000000000791b */ /* 0x003fe20003800000 */
.L_x_893:
[----:B------:R-:W-:Y:S01]  /*19c40*/  IMAD.MOV.U32 R12, RZ, RZ, 0x10 ;  /* 0x00000010ff0c7424 */ /* 0x000fe200078e00ff */
[----:B------:R-:W-:-:S04]  /*19c50*/  SEL R14, R14, RZ, P4 ;  /* 0x000000ff0e0e7207 */ /* 0x000fc80002000000 */
[----:B------:R-:W-:-:S05]  /*19c60*/  IADD3 R5, R7, R14, RZ ;  /* 0x0000000e07057210 */ /* 0x000fca0007ffe0ff */
[----:B------:R-:W-:-:S07]  /*19c70*/  IMAD.MOV.U32 R13, RZ, RZ, R5 ;  /* 0x000000ffff0d7224 */ /* 0x000fce00078e0005 */
[----:B------:R-:W-:Y:S05]  /*19c80*/  WARPSYNC.COLLECTIVE R15, `(.L_x_894) ;  /* 0x000000000f087348 */ /* 0x000fea0003c00000 */
[----:B------:R0:W1:Y:S02]  /*19c90*/  SHFL.UP P6, R14, R13, R12, R11 ;  /* 0x0400000c0d0e7389 */ /* 0x00006400000c000b */
[----:B01----:R-:W-:Y:S01]  /*19ca0*/  ENDCOLLECTIVE ;  /* 0x000000000000791b */ /* 0x003fe20003800000 */
.L_x_894:
[----:B------:R-:W-:Y:S02]  /*19cb0*/  IMAD.MOV.U32 R12, RZ, RZ, 0x1f ;  /* 0x0000001fff0c7424 */ /* 0x000fe400078e00ff */
[----:B------:R-:W-:Y:S01]  /*19cc0*/  IMAD.MOV.U32 R11, RZ, RZ, 0x1f ;  /* 0x0000001fff0b7424 */ /* 0x000fe200078e00ff */
[----:B------:R-:W-:-:S05]  /*19cd0*/  SEL R14, R14, RZ, P5 ;  /* 0x000000ff0e0e7207 */ /* 0x000fca0002800000 */
[----:B------:R-:W-:-:S05]  /*19ce0*/  IMAD.IADD R3, R5, 0x1, R14 ;  /* 0x0000000105037824 */ /* 0x000fca00078e020e */
[----:B------:R-:W-:-:S07]  /*19cf0*/  MOV R13, R3 ;  /* 0x00000003000d7202 */ /* 0x000fce0000000f00 */
[----:B------:R-:W-:Y:S05]  /*19d00*/  WARPSYNC.COLLECTIVE R15, `(.L_x_895) ;  /* 0x000000000f087348 */ /* 0x000fea0003c00000 */
[----:B------:R0:W1:Y:S02]  /*19d10*/  SHFL.IDX P6, R14, R13, R12, R11 ;  /* 0x0000000c0d0e7389 */ /* 0x00006400000c000b */
[----:B01----:R-:W-:Y:S01]  /*19d20*/  ENDCOLLECTIVE ;  /* 0x000000000000791b */ /* 0x003fe20003800000 */
.L_x_895:
[----:B------:R-:W-:Y:S05]  /*19d30*/  BRA `(.L_x_896) ;  /* 0xffffffa000f87947 */ /* 0x000fea000383ffff */
.L_x_700:
[----:B------:R-:W-:Y:S01]  /*19d40*/  BSSY B0, `(.L_x_897) ;  /* 0x0000008000007945 */ /* 0x000fe20003800000 */
[----:B-----5:R-:W-:Y:S01]  /*19d50*/  IMAD.MOV.U32 R13, RZ, RZ, R2 ;  /* 0x000000ffff0d7224 */ /* 0x020fe200078e0002 */
[----:B------:R-:W-:Y:S01]  /*19d60*/  MOV R12, 0x1 ;  /* 0x00000001000c7802 */ /* 0x000fe20000000f00 */
[----:B------:R-:W-:Y:S02]  /*19d70*/  IMAD.MOV.U32 R11, RZ, RZ, RZ ;  /* 0x000000ffff0b7224 */ /* 0x000fe400078e00ff */
[----:B------:R-:W-:-:S07]  /*19d80*/  IMAD.MOV.U32 R15, RZ, RZ, -0x1 ;  /* 0xffffffffff0f7424 */ /* 0x000fce00078e00ff */
[----:B01----:R-:W-:Y:S05]  /*19d90*/  WARPSYNC.COLLECTIVE R15, `(.L_x_898) ;  /* 0x000000000f087348 */ /* 0x003fea0003c00000 */
[----:B------:R2:W3:Y:S02]  /*19da0*/  SHFL.UP P6, R14, R13, R12, R11 ;  /* 0x0400000c0d0e7389 */ /* 0x0004e400000c000b */
[----:B0123--:R-:W-:Y:S01]  /*19db0*/  ENDCOLLECTIVE ;  /* 0x000000000000791b */ /* 0x00ffe20003800000 */
.L_x_898:
[----:B------:R-:W-:Y:S05]  /*19dc0*/  BSYNC B0 ;  /* 0x0000000000007941 */ /* 0x000fea0003800000 */
.L_x_897:
[----:B------:R-:W-:Y:S01]  /*19dd0*/  SEL R13, R14, RZ, P1 ;  /* 0x000000ff0e0d7207 */ /* 0x000fe20000800000 */
[----:B------:R-:W-:Y:S01]  /*19de0*/  IMAD.MOV.U32 R11, RZ, RZ, RZ ;  /* 0x000000ffff0b7224 */ /* 0x000fe200078e00ff */
[----:B------:R-:W-:Y:S01]  /*19df0*/  MOV R12, 0x2 ;  /* 0x00000002000c7802 */ /* 0x000fe20000000f00 */
[----:B------:R-:W-:Y:S02]  /*19e00*/  IMAD.MOV.U32 R15, RZ, RZ, -0x1 ;  /* 0xffffffffff0f7424 */ /* 0x000fe400078e00ff */
[----:B------:R-:W-:-:S07]  /*19e10*/  IMAD.IADD R13, R2, 0x1, R13 ;  /* 0x00000001020d7824 */ /* 0x000fce00078e020d */
[----:B------:R-:W-:Y:S05]  /*19e20*/  WARPSYNC.COLLECTIVE R15, `(.L_x_899) ;  /* 0x000000000f087348 */ /* 0x000fea0003c00000 */
[----:B------:R0:W1:Y:S02]  /*19e30*/  SHFL.UP P6, R14, R13, R12, R11 ;  /* 0x0400000c0d0e7389 */ /* 0x00006400000c000b */
[----:B01----:R-:W-:Y:S01]  /*19e40*/  ENDCOLLECTIVE ;  /* 0x000000000000791b */ /* 0x003fe20003800000 */
.L_x_899:
[----:B------:R-:W-:Y:S01]  /*19e50*/  IMAD.MOV.U32 R12, RZ, RZ, 0x4 ;  /* 0x00000004ff0c7424 */ /* 0x000fe200078e00ff */
[----:B------:R-:W-:-:S05]  /*19e60*/  SEL R14, R14, RZ, P2 ;  /* 0x000000ff0e0e7207 */ /* 0x000fca0001000000 */
[----:B------:R-:W-:-:S05]  /*19e70*/  IMAD.IADD R3, R13, 0x1, R14 ;  /* 0x000000010d037824 */ /* 0x000fca00078e020e */
[----:B------:R-:W-:-:S07]  /*19e80*/  MOV R13, R3 ;  /* 0x00000003000d7202 */ /* 0x000fce0000000f00 */
[----:B------:R-:W-:Y:S05]  /*19e90*/  WARPSYNC.COLLECTIVE R15, `(.L_x_900) ;  /* 0x000000000f087348 */ /* 0x000fea0003c00000 */
[----:B------:R0:W1:Y:S02]  /*19ea0*/  SHFL.UP P6, R14, R13, R12, R11 ;  /* 0x0400000c0d0e7389 */ /* 0x00006400000c000b */
[----:B01----:R-:W-:Y:S01]  /*19eb0*/  ENDCOLLECTIVE ;  /* 0x000000000000791b */ /* 0x003fe20003800000 */
.L_x_900:
[----:B------:R-:W-:Y:S02]  /*19ec0*/  MOV R12, 0x8 ;  /* 0x00000008000c7802 */ /* 0x000fe40000000f00 */
[----:B------:R-:W-:-:S05]  /*19ed0*/  SEL R14, R14, RZ, P3 ;  /* 0x000000ff0e0e7207 */ /* 0x000fca0001800000 */
[----:B------:R-:W-:-:S04]  /*19ee0*/  IMAD.IADD R5, R3, 0x1, R14 ;  /* 0x0000000103057824 */ /* 0x000fc800078e020e */
[----:B------:R-:W-:-:S07]  /*19ef0*/  IMAD.MOV.U32 R13, RZ, RZ, R5 ;  /* 0x000000ffff0d7224 */ /* 0x000fce00078e0005 */
[----:B------:R-:W-:Y:S05]  /*19f00*/  WARPSYNC.COLLECTIVE R15, `(.L_x_901) ;  /* 0x000000000f087348 */ /* 0x000fea0003c00000 */
[----:B------:R0:W1:Y:S02]  /*19f10*/  SHFL.UP P6, R14, R13, R12, R11 ;  /* 0x0400000c0d0e7389 */ /* 0x00006400000c000b */
[----:B01----:R-:W-:Y:S01]  /*19f20*/  ENDCOLLECTIVE ;  /* 0x000000000000791b */ /* 0x003fe20003800000 */
.L_x_901:
[----:B------:R-:W-:Y:S01]  /*19f30*/  IMAD.MOV.U32 R12, RZ, RZ, 0x10 ;  /* 0x00000010ff0c7424 */ /* 0x000fe200078e00ff */
[----:B------:R-:W-:-:S05]  /*19f40*/  SEL R6, R14, RZ, P4 ;  /* 0x000000ff0e067207 */ /* 0x000fca0002000000 */
[----:B------:R-:W-:-:S04]  /*19f50*/  IMAD.IADD R6, R5, 0x1, R6 ;  /* 0x0000000105067824 */ /* 0x000fc800078e0206 */
[----:B------:R-:W-:-:S07]  /*19f60*/  IMAD.MOV.U32 R13, RZ, RZ, R6 ;  /* 0x000000ffff0d7224 */ /* 0x000fce00078e0006 */
[----:B------:R-:W-:Y:S05]  /*19f70*/  WARPSYNC.COLLECTIVE R15, `(.L_x_902) ;  /* 0x000000000f087348 */ /* 0x000fea0003c00000 */
[----:B------:R0:W1:Y:S02]  /*19f80*/  SHFL.UP P6, R14, R13, R12, R11 ;  /* 0x0400000c0d0e7389 */ /* 0x00006400000c000b */
[----:B01----:R-:W-:Y:S01]  /*19f90*/  ENDCOLLECTIVE ;  /* 0x000000000000791b */ /* 0x003fe20003800000 */
.L_x_902:
[----:B------:R-:W-:Y:S02]  /*19fa0*/  IMAD.MOV.U32 R12, RZ, RZ, 0x1f ;  /* 0x0000001fff0c7424 */ /* 0x000fe400078e00ff */
[----:B------:R-:W-:Y:S01]  /*19fb0*/  IMAD.MOV.U32 R11, RZ, RZ, 0x1f ;  /* 0x0000001fff0b7424 */ /* 0x000fe200078e00ff */
[----:B------:R-:W-:-:S04]  /*19fc0*/  SEL R3, R14, RZ, P5 ;  /* 0x000000ff0e037207 */ /* 0x000fc80002800000 */
[----:B------:R-:W-:-:S05]  /*19fd0*/  IADD3 R3, R6, R3, RZ ;  /* 0x0000000306037210 */ /* 0x000fca0007ffe0ff */
[----:B------:R-:W-:-:S07]  /*19fe0*/  IMAD.MOV.U32 R13, RZ, RZ, R3 ;  /* 0x000000ffff0d7224 */ /* 0x000fce00078e0003 */
[----:B------:R-:W-:Y:S05]  /*19ff0*/  WARPSYNC.COLLECTIVE R15, `(.L_x_903) ;  /* 0x000000000f087348 */ /* 0x000fea0003c00000 */
[----:B------:R0:W1:Y:S02]  /*1a000*/  SHFL.IDX P6, R14, R13, R12, R11 ;  /* 0x0000000c0d0e7389 */ /* 0x00006400000c000b */
[----:B01----:R-:W-:Y:S01]  /*1a010*/  ENDCOLLECTIVE ;  /* 0x000000000000791b */ /* 0x003fe20003800000 */
.L_x_903:
[----:B------:R-:W-:Y:S05]  /*1a020*/  BRA `(.L_x_904) ;  /* 0xffffffa000d87947 */ /* 0x000fea000383ffff */
.L_x_702:
[----:B------:R-:W-:Y:S01]  /*1a030*/  BSSY B0, `(.L_x_905) ;  /* 0x0000006000007945 */ /* 0x000fe20003800000 */
[----:B------:R-:W-:Y:S02]  /*1a040*/  PLOP3.LUT P6, PT, P6, PT, PT, 0x8, 0x0 ;  /* 0x000000000000781c */ /* 0x000fe400037ce170 */
[----:B------:R-:W-:-:S11]  /*1a050*/  MOV R15, 0xffffffff ;  /* 0xffffffff000f7802 */ /* 0x000fd60000000f00 */
[----:B0-----:R-:W-:Y:S05]  /*1a060*/  WARPSYNC.COLLECTIVE R15, `(.L_x_906) ;  /* 0x000000000f087348 */ /* 0x001fea0003c00000 */
[----:B------:R-:W-:Y:S01]  /*1a070*/  VOTE.ANY R14, PT, P6 ;  /* 0x00000000000e7806 */ /* 0x000fe200030e0100 */
[----:B0-----:R-:W-:Y:S06]  /*1a080*/  ENDCOLLECTIVE ;  /* 0x000000000000791b */ /* 0x001fec0003800000 */
.L_x_906:
[----:B------:R-:W-:Y:S05]  /*1a090*/  BSYNC B0 ;  /* 0x0000000000007941 */ /* 0x000fea0003800000 */
.L_x_905:
[----:B------:R-:W-:Y:S01]  /*1a0a0*/  IMAD.MOV.U32 R6, RZ, RZ, R14 ;  /* 0x000000ffff067224 */ /* 0x000fe200078e000e */
[----:B------:R-:W-:Y:S01]  /*1a0b0*/  MOV R11, 0x1f ;  /* 0x0000001f000b7802 */ /* 0x000fe20000000f00 */
[----:B------:R-:W-:Y:S02]  /*1a0c0*/  IMAD.MOV.U32 R13, RZ, RZ, R2 ;  /* 0x000000ffff0d7224 */ /* 0x000fe400078e0002 */
[----:B------:R-:W0:Y:S01]  /*1a0d0*/  POPC R4, R6 ;  /* 0x0000000600047309 */ /* 0x000e220000000000 */
[----:B------:R-:W-:Y:S02]  /*1a0e0*/  IMAD.MOV.U32 R15, RZ, RZ, -0x1 ;  /* 0xffffffffff0f7424 */ /* 0x000fe400078e00ff */
[----:B0-----:R-:W-:-:S07]  /*1a0f0*/  IMAD.MOV.U32 R12, RZ, RZ, R4 ;  /* 0x000000ffff0c7224 */ /* 0x001fce00078e0004 */
[----:B------:R-:W-:Y:S05]  /*1a100*/  WARPSYNC.COLLECTIVE R15, `(.L_x_907) ;  /* 0x000000000f087348 */ /* 0x000fea0003c00000 */
[----:B------:R0:W1:Y:S02]  /*1a110*/  SHFL.IDX P6, R14, R13, R12, R11 ;  /* 0x0000000c0d0e7389 */ /* 0x00006400000c000b */
[----:B01----:R-:W-:Y:S01]  /*1a120*/  ENDCOLLECTIVE ;  /* 0x000000000000791b */ /* 0x003fe20003800000 */
.L_x_907:
[----:B------:R-:W-:Y:S01]  /*1a130*/  IMAD.MOV.U32 R17, RZ, RZ, R14 ;  /* 0x000000ffff117224 */ /* 0x000fe200078e000e */
[----:B------:R-:W-:Y:S06]  /*1a140*/  BRA `(.L_x_908) ;  /* 0xffffffa000c87947 */ /* 0x000fec000383ffff */
.L_x_704:
[----:B------:R-:W-:Y:S01]  /*1a150*/  BSSY B0, `(.L_x_909) ;  /* 0x0000007000007945 */ /* 0x000fe20003800000 */
[----:B------:R-:W-:Y:S01]  /*1a160*/  IMAD.MOV.U32 R13, RZ, RZ, R3 ;  /* 0x000000ffff0d7224 */ /* 0x000fe200078e0003 */
[----:B------:R-:W-:Y:S01]  /*1a170*/  MOV R11, 0x1f ;  /* 0x0000001f000b7802 */ /* 0x000fe20000000f00 */
[----:B------:R-:W-:-:S07]  /*1a180*/  IMAD.MOV.U32 R15, RZ, RZ, -0x1 ;  /* 0xffffffffff0f7424 */ /* 0x000fce00078e00ff */
[----:B012---:R-:W-:Y:S05]  /*1a190*/  WARPSYNC.COLLECTIVE R15, `(.L_x_910) ;  /* 0x000000000f087348 */ /* 0x007fea0003c00000 */
[----:B------:R3:W4:Y:S02]  /*1a1a0*/  SHFL.IDX P6, R14, R13, R12, R11 ;  /* 0x0000000c0d0e7389 */ /* 0x00072400000c000b */
[----:B01234-:R-:W-:Y:S01]  /*1a1b0*/  ENDCOLLECTIVE ;  /* 0x000000000000791b */ /* 0x01ffe20003800000 */
.L_x_910:
[----:B------:R-:W-:Y:S05]  /*1a1c0*/  BSYNC B0 ;  /* 0x0000000000007941 */ /* 0x000fea0003800000 */
.L_x_909:
[----:B------:R-:W-:Y:S05]  /*1a1d0*/  BRA `(.L_x_703) ;  /* 0xffffffa000c07947 */ /* 0x000fea000383ffff */
.L_x_708:
[----:B0-----:R0:W1:Y:S02]  /*1a1e0*/  SYNCS.PHASECHK.TRANS64.TRYWAIT P0, [R4+URZ+0x16820], R0 ;  /* 0x01682000040075a7 */ /* 0x001064000800017f */
[----:B-1----:R-:W-:Y:S05]  /*1a1f0*/  @!P0 NANOSLEEP.SYNCS 0x989680 ;  /* 0x009896800000895d */ /* 0x002fea0003900000 */
[----:B------:R-:W1:Y:S02]  /*1a200*/  @!P0 SYNCS.PHASECHK.TRANS64 P0, [R4+URZ+0x16820], R0 ;  /* 0x01682000040085a7 */ /* 0x000e64000800007f */
[----:B-1----:R-:W-:Y:S05]  /*1a210*/  @!P0 BRA `(.L_x_708) ;  /* 0xfffffffc00f08947 */ /* 0x002fea000383ffff */
[----:B------:R-:W-:Y:S05]  /*1a220*/  BRA `(.L_x_911) ;  /* 0xffffffa400ac7947 */ /* 0x000fea000383ffff */
.L_x_709:
[----:B------:R-:W1:Y:S01]  /*1a230*/  S2R R2, SR_TID.X ;  /* 0x0000000000027919 */ /* 0x000e620000002100 */
[----:B------:R-:W-:Y:S01]  /*1a240*/  BSSY B0, `(.L_x_912) ;  /* 0x000000a000007945 */ /* 0x000fe20003800000 */
[----:B------:R-:W-:Y:S01]  /*1a250*/  IMAD.MOV.U32 R12, RZ, RZ, RZ ;  /* 0x000000ffff0c7224 */ /* 0x000fe200078e00ff */
[----:B------:R-:W-:Y:S01]  /*1a260*/  MOV R11, 0x1f ;  /* 0x0000001f000b7802 */ /* 0x000fe20000000f00 */
[----:B------:R-:W-:Y:S01]  /*1a270*/  IMAD.MOV.U32 R15, RZ, RZ, -0x1 ;  /* 0xffffffffff0f7424 */ /* 0x000fe200078e00ff */
[----:B-1----:R-:W-:-:S04]  /*1a280*/  SHF.R.U32.HI R2, RZ, 0x5, R2 ;  /* 0x00000005ff027819 */ /* 0x002fc80000011602 */
[----:B------:R-:W-:-:S05]  /*1a290*/  LOP3.LUT R2, R2, 0x3, RZ, 0xc0, !PT ;  /* 0x0000000302027812 */ /* 0x000fca00078ec0ff */
[----:B------:R-:W-:-:S07]  /*1a2a0*/  IMAD.MOV.U32 R13, RZ, RZ, R2 ;  /* 0x000000ffff0d7224 */ /* 0x000fce00078e0002 */
[----:B0-----:R-:W-:Y:S05]  /*1a2b0*/  WARPSYNC.COLLECTIVE R15, `(.L_x_913) ;  /* 0x000000000f087348 */ /* 0x001fea0003c00000 */
[----:B------:R1:W2:Y:S02]  /*1a2c0*/  SHFL.IDX P6, R14, R13, R12, R11 ;  /* 0x0000000c0d0e7389 */ /* 0x0002a400000c000b */
[----:B012---:R-:W-:Y:S01]  /*1a2d0*/  ENDCOLLECTIVE ;  /* 0x000000000000791b */ /* 0x007fe20003800000 */
.L_x_913:
[----:B------:R-:W-:Y:S05]  /*1a2e0*/  BSYNC B0 ;  /* 0x0000000000007941 */ /* 0x000fea0003800000 */
.L_x_912:
[----:B------:R-:W-:Y:S05]  /*1a2f0*/  BRA `(.L_x_914) ;  /* 0xffffffa400947947 */ /* 0x000fea000383ffff */
.L_x_710:
[----:B------:R-:W-:Y:S01]  /*1a300*/  BSSY B0, `(.L_x_915) ;  /* 0x0000006000007945 */ /* 0x000fe20003800000 */
[----:B------:R-:W-:-:S07]  /*1a310*/  IMAD.MOV.U32 R15, RZ, RZ, -0x1 ;  /* 0xffffffffff0f7424 */ /* 0x000fce00078e00ff */
[----:B0-----:R-:W-:Y:S05]  /*1a320*/  WARPSYNC.COLLECTIVE R15, `(.L_x_916) ;  /* 0x000000000f0c7348 */ /* 0x001fea0003c00000 */
[----:B------:R-:W-:Y:S02]  /*1a330*/  ELECT P6, UR62, PT ;  /* 0x00000000003e782f */ /* 0x000fe400038c0000 */
[----:B------:R-:W-:Y:S01]  /*1a340*/  MOV R14, UR62 ;  /* 0x0000003e000e7c02 */ /* 0x000fe20008000f00 */
[----:B0-----:R-:W-:Y:S10]  /*1a350*/  ENDCOLLECTIVE ;  /* 0x000000000000791b */ /* 0x001ff40003800000 */
.L_x_916:
[----:B------:R-:W-:Y:S05]  /*1a360*/  BSYNC B0 ;  /* 0x0000000000007941 */ /* 0x000fea0003800000 */
.L_x_915:
[----:B------:R-:W-:Y:S05]  /*1a370*/  BRA `(.L_x_917) ;  /* 0xffffffa400887947 */ /* 0x000fea000383ffff */
.L_x_712:
[----:B0-----:R0:W1:Y:S02]  /*1a380*/  SYNCS.PHASECHK.TRANS64.TRYWAIT P1, [R5+URZ+0x16840], R0 ;  /* 0x01684000050075a7 */ /* 0x001064000802017f */
[----:B-1----:R-:W-:Y:S05]  /*1a390*/  @!P1 NANOSLEEP.SYNCS 0x989680 ;  /* 0x009896800000995d */ /* 0x002fea0003900000 */
[----:B------:R-:W1:Y:S02]  /*1a3a0*/  @!P1 SYNCS.PHASECHK.TRANS64 P1, [R5+URZ+0x16840], R0 ;  /* 0x01684000050095a7 */ /* 0x000e64000802007f */
[----:B-1----:R-:W-:Y:S05]  /*1a3b0*/  @!P1 BRA `(.L_x_712) ;  /* 0xfffffffc00f09947 */ /* 0x002fea000383ffff */
[----:B------:R-:W-:Y:S05]  /*1a3c0*/  BRA `(.L_x_918) ;  /* 0xffffffa400a87947 */ /* 0x000fea000383ffff */
.L_x_714:
[----:B-1----:R1:W2:Y:S02]  /*1a3d0*/  SYNCS.PHASECHK.TRANS64.TRYWAIT P1, [R25+URZ+0x16840], R2 ;  /* 0x01684002190075a7 */ /* 0x0022a4000802017f */
[----:B--2---:R-:W-:Y:S05]  /*1a3e0*/  @!P1 NANOSLEEP.SYNCS 0x989680 ;  /* 0x009896800000995d */ /* 0x004fea0003900000 */
[----:B------:R-:W2:Y:S02]  /*1a3f0*/  @!P1 SYNCS.PHASECHK.TRANS64 P1, [R25+URZ+0x16840], R2 ;  /* 0x01684002190095a7 */ /* 0x000ea4000802007f */
[----:B--2---:R-:W-:Y:S05]  /*1a400*/  @!P1 BRA `(.L_x_714) ;  /* 0xfffffffc00f09947 */ /* 0x004fea000383ffff */
[----:B------:R-:W-:Y:S05]  /*1a410*/  BRA `(.L_x_919) ;  /* 0xffffffa400b47947 */ /* 0x000fea000383ffff */
.L_x_716:
[----:B--2---:R2:W3:Y:S02]  /*1a420*/  SYNCS.PHASECHK.TRANS64.TRYWAIT P1, [R5+URZ+0x16860], R0 ;  /* 0x01686000050075a7 */ /* 0x0044e4000802017f */
[----:B---3--:R-:W-:Y:S05]  /*1a430*/  @!P1 NANOSLEEP.SYNCS 0x989680 ;  /* 0x009896800000995d */ /* 0x008fea0003900000 */
[----:B------:R-:W3:Y:S02]  /*1a440*/  @!P1 SYNCS.PHASECHK.TRANS64 P1, [R5+URZ+0x16860], R0 ;  /* 0x01686000050095a7 */ /* 0x000ee4000802007f */
[----:B---3--:R-:W-:Y:S05]  /*1a450*/  @!P1 BRA `(.L_x_716) ;  /* 0xfffffffc00f09947 */ /* 0x008fea000383ffff */
[----:B------:R-:W-:Y:S05]  /*1a460*/  BRA `(.L_x_920) ;  /* 0xffffffa400b07947 */ /* 0x000fea000383ffff */
.L_x_921:
        /* <DEDUP_REMOVED lines=9> */
.L_x_3107:


//--------------------- .text._ZN7cutlass13device_kernelIN5flash11enable_sm90INS1_16FlashAttnFwdSm90INS1_25CollectiveMainloopFwdSm90ILi2EN4cute5tupleIJNS5_1CILi1EEES8_S8_EEENS6_IJNS7_ILi192EEENS7_ILi128EEENS7_ILi64EEEEEELi64ENS_6half_tEfNS_4arch4Sm90ELb0ELb1ELb0ELb0ELb1ELb0ELb0ELb1ELb1ELb1ELb0ELb0EEENS1_21CollectiveEpilogueFwdINS6_IJSA_SC_SB_EEES9_SE_SG_Li384ELb0ELb1ELb0ELb0EEENS1_30DynamicPersistentTileSchedulerILi384ELi128ELb0ELb1ELb1EEEEEEEEEvNT_6ParamsE --------------------------
	.section	.text._ZN7cutlass13device_kernelIN5flash11enable_sm90INS1_16FlashAttnFwdSm90INS1_25CollectiveMainloopFwdSm90ILi2EN4cute5tupleIJNS5_1CILi1EEES8_S8_EEENS6_IJNS7_ILi192EEENS7_ILi128EEENS7_ILi64EEEEEELi64ENS_6half_tEfNS_4arch4Sm90ELb0ELb1ELb0ELb0ELb1ELb0ELb0ELb1ELb1ELb1ELb0ELb0EEENS1_21CollectiveEpilogueFwdINS6_IJSA_SC_SB_EEES9_SE_SG_Li384ELb0ELb1ELb0ELb0EEENS1_30DynamicPersistentTileSchedulerILi384ELi128ELb0ELb1ELb1EEEEEEEEEvNT_6ParamsE,"ax",@progbits
	.align	128
.text._ZN7cutlass13device_kernelIN5flash11enable_sm90INS1_16FlashAttnFwdSm90INS1_25CollectiveMainloopFwdSm90ILi2EN4cute5tupleIJNS5_1CILi1EEES8_S8_EEENS6_IJNS7_ILi192EEENS7_ILi128EEENS7_ILi64EEEEEELi64ENS_6half_tEfNS_4arch4Sm90ELb0ELb1ELb0ELb0ELb1ELb0ELb0ELb1ELb1ELb1ELb0ELb0EEENS1_21CollectiveEpilogueFwdINS6_IJSA_SC_SB_EEES9_SE_SG_Li384ELb0ELb1ELb0ELb0EEENS1_30DynamicPersistentTileSchedulerILi384ELi128ELb0ELb1ELb1EEEEEEEEEvNT_6ParamsE:
        .type           _ZN7cutlass13device_kernelIN5flash11enable_sm90INS1_16FlashAttnFwdSm90INS1_25CollectiveMainloopFwdSm90ILi2EN4cute5tupleIJNS5_1CILi1EEES8_S8_EEENS6_IJNS7_ILi192EEENS7_ILi128EEENS7_ILi64EEEEEELi64ENS_6half_tEfNS_4arch4Sm90ELb0ELb1ELb0ELb0ELb1ELb0ELb0ELb1ELb1ELb1ELb0ELb0EEENS1_21CollectiveEpilogueFwdINS6_IJSA_SC_SB_EEES9_SE_SG_Li384ELb0ELb1ELb0ELb0EEENS1_30DynamicPersistentTileSchedulerILi384ELi128ELb0ELb1ELb1EEEEEEEEEvNT_6ParamsE,@function
        .size           _ZN7cutlass13device_kernelIN5flash11enable_sm90INS1_16FlashAttnFwdSm90INS1_25CollectiveMainloopFwdSm90ILi2EN4cute5tupleIJNS5_1CILi1EEES8_S8_EEENS6_IJNS7_ILi192EEENS7_ILi128EEENS7_ILi64EEEEEELi64ENS_6half_tEfNS_4arch4Sm90ELb0ELb1ELb0ELb0ELb1ELb0ELb0ELb1ELb1ELb1ELb0ELb0EEENS1_21CollectiveEpilogueFwdINS6_IJSA_SC_SB_EEES9_SE_SG_Li384ELb0ELb1ELb0ELb0EEENS1_30DynamicPersistentTileSchedulerILi384ELi128ELb0ELb1ELb1EEEEEEEEEvNT_6ParamsE,(.L_x_3108 - _ZN7cutlass13device_kernelIN5flash11enable_sm90INS1_16FlashAttnFwdSm90INS1_25CollectiveMainloopFwdSm90ILi2EN4cute5tupleIJNS5_1CILi1EEES8_S8_EEENS6_IJNS7_ILi192EEENS7_ILi128EEENS7_ILi64EEEEEELi64ENS_6half_tEfNS_4arch4Sm90ELb0ELb1ELb0ELb0ELb1ELb0ELb0ELb1ELb1ELb1ELb0ELb0EEENS1_21CollectiveEpilogueFwdINS6_IJSA_SC_SB_EEES9_SE_SG_Li384ELb0ELb1ELb0ELb0EEENS1_30DynamicPersistentTileSchedulerILi384ELi128ELb0ELb1ELb1EEEEEEEEEvNT_6ParamsE)
        .other          _ZN7cutlass13device_kernelIN5flash11enable_sm90INS1_16FlashAttnFwdSm90INS1_25CollectiveMainloopFwdSm90ILi2EN4cute5tupleIJNS5_1CILi1EEES8_S8_EEENS6_IJNS7_ILi192EEENS7_ILi128EEENS7_ILi64EEEEEELi64ENS_6half_tEfNS_4arch4Sm90ELb0ELb1ELb0ELb0ELb1ELb0ELb0ELb1ELb1ELb1ELb0ELb0EEENS1_21CollectiveEpilogueFwdINS6_IJSA_SC_SB_EEES9_SE_SG_Li384ELb0ELb1ELb0ELb0EEENS1_30DynamicPersistentTileSchedulerILi384ELi128ELb0ELb1ELb1EEEEEEEEEvNT_6ParamsE,@"STO_CUDA_ENTRY STV_DEFAULT"
_ZN7cutlass13device_kernelIN5flash11enable_sm90INS1_16FlashAttnFwdSm90INS1_25CollectiveMainloopFwdSm90ILi2EN4cute5tupleIJNS5_1CILi1EEES8_S8_EEENS6_IJNS7_ILi192EEENS7_ILi128EEENS7_ILi64EEEEEELi64ENS_6half_tEfNS_4arch4Sm90ELb0ELb1ELb0ELb0ELb1ELb0ELb0ELb1ELb1ELb1ELb0ELb0EEENS1_21CollectiveEpilogueFwdINS6_IJSA_SC_SB_EEES9_SE_SG_Li384ELb0ELb1ELb0ELb0EEENS1_30DynamicPersistentTileSchedulerILi384ELi128ELb0ELb1ELb1EEEEEEEEEvNT_6ParamsE:
        /* <DEDUP_REMOVED lines=45> */
.L_x_922:
        /* <DEDUP_REMOVED lines=22> */
.L_x_923:
        /* <DEDUP_REMOVED lines=18> */
.L_x_924:
        /* <DEDUP_REMOVED lines=22> */
.L_x_925:
        /* <DEDUP_REMOVED lines=23> */
.L_x_926:
        /* <DEDUP_REMOVED lines=8> */
.L_x_928:
[----:B------:R-:W-:-:S08]  /*08a0*/  NOP ;  /* 0x0000000000007918 */ /* 0x000fd00000000000 */
[----:B------:R-:W0:Y:S02]  /*08b0*/  USETMAXREG.TRY_ALLOC.CTAPOOL UP0, 0xa0 ;  /* 0x000000a0000079c8 */ /* 0x000e240008000600 */
[----:B0-----:R-:W-:-:S13]  /*08c0*/  PLOP3.LUT P0, PT, PT, PT, UP0, 0x80, 0x0 ;  /* 0x000000000000781c */ /* 0x001fda0003f0f008 */
[----:B------:R-:W-:Y:S05]  /*08d0*/  @!P0 BRA `(.L_x_928) ;  /* 0xfffffffc00f08947 */ /* 0x000fea000383ffff */
[----:B------:R-:W0:Y:S01]  /*08e0*/  S2R R2, SR_TID.X ;  /* 0x0000000000027919 */ /* 0x000e220000002100 */
[----:B-1----:R-:W1:Y:S08]  /*08f0*/  S2UR UR4, SR_CTAID.X ;  /* 0x00000000000479c3 */ /* 0x002e700000002500 */
[----:B------:R-:W-:Y:S08]  /*0900*/  BAR.ARV 0x4, 0x200 ;  /* 0x0108000000007b1d */ /* 0x000ff00000002000 */
[----:B------:R-:W-:Y:S06]  /*0910*/  BAR.ARV 0x8, 0x200 ;  /* 0x0208000000007b1d */ /* 0x000fec0000002000 */
[----:B0-----:R-:W-:-:S04]  /*0920*/  LOP3.LUT R0, R2, 0xffffff80, RZ, 0xc0, !PT ;  /* 0xffffff8002007812 */ /* 0x001fc800078ec0ff */
[----:B------:R-:W-:Y:S02]  /*0930*/  ISETP.NE.AND P0, PT, R0, 0x80, PT ;  /* 0x000000800000780c */ /* 0x000fe40003f05270 */
[----:B------:R-:W1:Y:S11]  /*0940*/  LDC R0, c[0x0][0xc38] ;  /* 0x00030e00ff007b82 */ /* 0x000e760000000800 */
[----:B------:R-:W-:Y:S06]  /*0950*/  @!P0 BAR.ARV 0x9, 0x100 ;  /* 0x0244000000008b1d */ /* 0x000fec0000002000 */
[----:B-1----:R-:W-:-:S13]  /*0960*/  ISETP.LE.AND P0, PT, R0, UR4, PT ;  /* 0x0000000400007c0c */ /* 0x002fda000bf03270 */
[----:B------:R-:W-:Y:S05]  /*0970*/  @P0 EXIT ;  /* 0x000000000000094d */ /* 0x000fea0003800000 */
[----:B------:R-:W-:Y:S01]  /*0980*/  VIADD R10, R2, 0xffffff80 ;  /* 0xffffff80020a7836 */ /* 0x000fe20000000000 */
[----:B------:R-:W-:Y:S01]  /*0990*/  ULOP3.LUT UR48, UR37, 0x1, URZ, 0xfc, !UPT ;  /* 0x0000000125307892 */ /* 0x000fe2000f8efc3f */
[----:B------:R-:W-:Y:S01]  /*09a0*/  UMOV UR47, URZ ;  /* 0x0000003f002f7c82 */ /* 0x000fe20008000000 */
[----:B------:R-:W-:Y:S02]  /*09b0*/  UMOV UR46, URZ ;  /* 0x0000003f002e7c82 */ /* 0x000fe40008000000 */
[----:B------:R-:W-:Y:S01]  /*09c0*/  SHF.R.S32.HI R0, RZ, 0x1f, R10 ;  /* 0x0000001fff007819 */ /* 0x000fe2000001140a */
[----:B------:R-:W-:-:S03]  /*09d0*/  UMOV UR36, URZ ;  /* 0x0000003f00247c82 */ /* 0x000fc60008000000 */
[CC--:B------:R-:W-:Y:S02]  /*09e0*/  LEA.HI R154, R0.reuse, R10.reuse, RZ, 0x7 ;  /* 0x0000000a009a7211 */ /* 0x0c0fe400078f38ff */
[CC--:B------:R-:W-:Y:S02]  /*09f0*/  LEA.HI R3, R0.reuse, R10.reuse, RZ, 0x5 ;  /* 0x0000000a00037211 */ /* 0x0c0fe400078f28ff */
[----:B------:R-:W-:Y:S02]  /*0a00*/  LEA.HI R2, R0, R10, RZ, 0x4 ;  /* 0x0000000a00027211 */ /* 0x000fe400078f20ff */
[----:B------:R-:W-:Y:S01]  /*0a10*/  LOP3.LUT R153, R154, 0xffffff80, RZ, 0xc0, !PT ;  /* 0xffffff809a997812 */ /* 0x000fe200078ec0ff */
[----:B------:R-:W-:Y:S01]  /*0a20*/  IMAD.SHL.U32 R4, R3, 0x20, RZ ;  /* 0x0000002003047824 */ /* 0x000fe200078e00ff */
[----:B------:R-:W-:Y:S02]  /*0a30*/  SHF.R.S32.HI R5, RZ, 0x4, R2 ;  /* 0x00000004ff057819 */ /* 0x000fe40000011402 */
[----:B------:R-:W-:Y:S01]  /*0a40*/  LOP3.LUT R3, R2, 0x3fffff0, RZ, 0xc0, !PT ;  /* 0x03fffff002037812 */ /* 0x000fe200078ec0ff */
[----:B------:R-:W-:Y:S01]  /*0a50*/  IMAD.IADD R153, R10, 0x1, -R153 ;  /* 0x000000010a997824 */ /* 0x000fe200078e0a99 */
[----:B------:R-:W-:-:S02]  /*0a60*/  LEA.HI R2, R2, R5, RZ, 0x1 ;  /* 0x0000000502027211 */ /* 0x000fc400078f08ff */
[----:B------:R-:W-:Y:S01]  /*0a70*/  LOP3.LUT R4, R4, 0xfffffc00, RZ, 0xc0, !PT ;  /* 0xfffffc0004047812 */ /* 0x000fe200078ec0ff */
[----:B------:R-:W-:Y:S01]  /*0a80*/  IMAD.IADD R3, R10, 0x1, -R3 ;  /* 0x000000010a037824 */ /* 0x000fe200078e0a03 */
[----:B------:R-:W-:Y:S02]  /*0a90*/  SHF.R.S32.HI R6, RZ, 0x1f, R153 ;  /* 0x0000001fff067819 */ /* 0x000fe40000011499 */
[----:B------:R-:W-:Y:S01]  /*0aa0*/  LOP3.LUT R2, R2, 0x1ffffffe, RZ, 0xc0, !PT ;  /* 0x1ffffffe02027812 */ /* 0x000fe200078ec0ff */
[----:B------:R-:W-:Y:S01]  /*0ab0*/  IMAD R3, R3, 0x40, R4 ;  /* 0x0000004003037824 */ /* 0x000fe200078e0204 */
[----:B------:R-:W-:Y:S02]  /*0ac0*/  LEA.HI R4, R6, R153, RZ, 0x2 ;  /* 0x0000009906047211 */ /* 0x000fe400078f10ff */
[----:B------:R-:W-:Y:S01]  /*0ad0*/  LEA.HI R7, R0, R10, RZ, 0x2 ;  /* 0x0000000a00077211 */ /* 0x000fe200078f10ff */
[----:B------:R-:W-:Y:S01]  /*0ae0*/  IMAD.IADD R2, R5, 0x1, -R2 ;  /* 0x0000000105027824 */ /* 0x000fe200078e0a02 */
[----:B------:R-:W-:-:S02]  /*0af0*/  SHF.R.S32.HI R5, RZ, 0x2, R4 ;  /* 0x00000002ff057819 */ /* 0x000fc40000011404 */
[----:B------:R-:W-:Y:S01]  /*0b00*/  SHF.R.S32.HI R8, RZ, 0x1f, R4 ;  /* 0x0000001fff087819 */ /* 0x000fe20000011404 */
[----:B------:R-:W-:Y:S01]  /*0b10*/  IMAD R156, R2, 0x8, R3 ;  /* 0x00000008029c7824 */ /* 0x000fe200078e0203 */
[----:B------:R-:W-:Y:S02]  /*0b20*/  SHF.R.S32.HI R154, RZ, 0x7, R154 ;  /* 0x00000007ff9a7819 */ /* 0x000fe4000001149a */
[----:B------:R-:W-:Y:S02]  /*0b30*/  LOP3.LUT R7, R7, 0xfffffffc, RZ, 0xc0, !PT ;  /* 0xfffffffc07077812 */ /* 0x000fe400078ec0ff */
[----:B------:R-:W-:Y:S01]  /*0b40*/  LEA.HI R8, R8, R5, RZ, 0x3 ;  /* 0x0000000508087211 */ /* 0x000fe200078f18ff */
[----:B------:R-:W-:Y:S01]  /*0b50*/  IMAD.HI R2, R154, 0x55555556, RZ ;  /* 0x555555569a027827 */ /* 0x000fe200078e02ff */
[----:B------:R-:W-:Y:S02]  /*0b60*/  LEA.HI R0, R0, R10, RZ, 0x3 ;  /* 0x0000000a00007211 */ /* 0x000fe400078f18ff */
[----:B------:R-:W-:Y:S01]  /*0b70*/  LOP3.LUT R8, R8, 0xfffffff8, RZ, 0xc0, !PT ;  /* 0xfffffff808087812 */ /* 0x000fe200078ec0ff */
[----:B------:R-:W-:Y:S01]  /*0b80*/  IMAD.IADD R7, R10, 0x1, -R7 ;  /* 0x000000010a077824 */ /* 0x000fe200078e0a07 */
[----:B------:R-:W-:-:S02]  /*0b90*/  LEA.HI R6, R6, R153, RZ, 0x5 ;  /* 0x0000009906067211 */ /* 0x000fc400078f28ff */
[----:B------:R-:W-:Y:S01]  /*0ba0*/  LOP3.LUT R18, R0, 0xfffffff8, RZ, 0xc0, !PT ;  /* 0xfffffff800127812 */ /* 0x000fe200078ec0ff */
[----:B------:R-:W-:Y:S01]  /*0bb0*/  IMAD.IADD R5, R5, 0x1, -R8 ;  /* 0x0000000105057824 */ /* 0x000fe200078e0a08 */
[----:B------:R-:W-:Y:S02]  /*0bc0*/  LEA.HI R9, R7, R7, RZ, 0x1 ;  /* 0x0000000707097211 */ /* 0x000fe400078f08ff */
[----:B------:R-:W-:Y:S01]  /*0bd0*/  LEA.HI R3, R2, R2, RZ, 0x1 ;  /* 0x0000000202037211 */ /* 0x000fe200078f08ff */
[----:B------:R-:W-:Y:S01]  /*0be0*/  IMAD.IADD R18, R10, 0x1, -R18 ;  /* 0x000000010a127824 */ /* 0x000fe200078e0a12 */
[----:B------:R-:W-:Y:S02]  /*0bf0*/  SHF.R.S32.HI R6, RZ, 0x5, R6 ;  /* 0x00000005ff067819 */ /* 0x000fe40000011406 */
[----:B------:R-:W-:Y:S01]  /*0c00*/  LOP3.LUT R2, R9, 0x1ffffffe, RZ, 0xc0, !PT ;  /* 0x1ffffffe09027812 */ /* 0x000fe200078ec0ff */
[----:B------:R-:W-:Y:S01]  /*0c10*/  IMAD R3, R3, -0x3, R154 ;  /* 0xfffffffd03037824 */ /* 0x000fe200078e029a */
[----:B------:R-:W-:Y:S01]  /*0c20*/  LOP3.LUT R16, R4, 0x7ffffffc, RZ, 0xc0, !PT ;  /* 0x7ffffffc04107812 */ /* 0x000fe200078ec0ff */
[----:B------:R-:W-:Y:S01]  /*0c30*/  IMAD R6, R6, 0x10, R5 ;  /* 0x0000001006067824 */ /* 0x000fe200078e0205 */
[----:B------:R-:W-:Y:S01]  /*0c40*/  SHF.R.S32.HI R152, RZ, 0x3, R0 ;  /* 0x00000003ff987819 */ /* 0x000fe20000011400 */
[----:B------:R-:W-:-:S02]  /*0c50*/  IMAD.SHL.U32 R22, R18, 0x8, RZ ;  /* 0x0000000812167824 */ /* 0x000fc400078e00ff */
[----:B------:R-:W-:Y:S02]  /*0c60*/  IMAD.IADD R2, R7, 0x1, -R2 ;  /* 0x0000000107027824 */ /* 0x000fe400078e0a02 */
[----:B------:R-:W-:Y:S01]  /*0c70*/  IMAD R155, R3, 0x40, R6 ;  /* 0x00000040039b7824 */ /* 0x000fe200078e0206 */
[----:B------:R-:W-:Y:S01]  /*0c80*/  SHF.R.S32.HI R157, RZ, 0x1f, R22 ;  /* 0x0000001fff9d7819 */ /* 0x000fe20000011416 */
[----:B------:R-:W-:Y:S02]  /*0c90*/  IMAD.IADD R16, R153, 0x1, -R16 ;  /* 0x0000000199107824 */ /* 0x000fe400078e0a10 */
[----:B------:R-:W-:-:S07]  /*0ca0*/  IMAD R17, R2, 0x8, R155 ;  /* 0x0000000802117824 */ /* 0x000fce00078e029b */
.L_x_1021:
[----:B------:R-:W-:Y:S01]  /*0cb0*/  ULDC UR5, c[0x0][0xc60] ;  /* 0x0003180000057ab9 */ /* 0x000fe20000000800 */
[----:B------:R-:W-:Y:S01]  /*0cc0*/  UMOV UR8, UR4 ;  /* 0x0000000400087c82 */ /* 0x000fe20008000000 */
[----:B------:R-:W-:-:S11]  /*0cd0*/  UISETP.NE.AND UP0, UPT, UR5, 0x1, UPT ;  /* 0x000000010500788c */ /* 0x000fd6000bf05270 */
[----:B------:R-:W-:Y:S01]  /*0ce0*/  @UP0 ULDC UR6, c[0x0][0xc64] ;  /* 0x0003190000060ab9 */ /* 0x000fe20000000800 */
[----:B------:R-:W-:Y:S01]  /*0cf0*/  @UP0 ULDC UR9, c[0x0][0xc68] ;  /* 0x00031a0000090ab9 */ /* 0x000fe20000000800 */
[----:B------:R-:W-:-:S04]  /*0d00*/  UIMAD.WIDE.U32 UR6, UR4, UR6, URZ ;  /* 0x00000006040672a5 */ /* 0x000fc8000f8e003f */
[----:B------:R-:W-:-:S03]  /*0d10*/  @UP0 USHF.R.U32.HI UR8, URZ, UR9, UR7 ;  /* 0x000000093f080299 */ /* 0x000fc60008011607 */
[----:B------:R-:W-:Y:S02]  /*0d20*/  ULDC UR6, c[0x0][0xc78] ;  /* 0x00031e0000067ab9 */ /* 0x000fe40000000800 */
[----:B------:R-:W-:Y:S02]  /*0d30*/  UISETP.GE.AND UP0, UPT, UR8, UR6, UPT ;  /* 0x000000060800728c */ /* 0x000fe4000bf06270 */
[----:B------:R-:W-:-:S04]  /*0d40*/  UIADD3 UR6, -UR8, URZ, URZ ;  /* 0x0000003f08067290 */ /* 0x000fc8000fffe13f */
[----:B------:R-:W-:Y:S01]  /*0d50*/  PLOP3.LUT P0, PT, PT, PT, UP0, 0x80, 0x0 ;  /* 0x000000000000781c */ /* 0x000fe20003f0f008 */
[----:B------:R-:W-:-:S12]  /*0d60*/  UIMAD UR9, UR5, UR6, UR4 ;  /* 0x00000006050972a4 */ /* 0x000fd8000f8e0204 */
[----:B01---5:R-:W-:Y:S05]  /*0d70*/  @!P0 BRA `(.L_x_929) ;  /* 0x0000000000208947 */ /* 0x023fea0003800000 */
[----:B------:R-:W-:Y:S01]  /*0d80*/  ULDC UR7, c[0x0][0xc6c] ;  /* 0x00031b0000077ab9 */ /* 0x000fe20000000800 */
[----:B------:R-:W-:Y:S01]  /*0d90*/  UMOV UR6, UR9 ;  /* 0x0000000900067c82 */ /* 0x000fe20008000000 */
[----:B------:R-:W-:-:S11]  /*0da0*/  UISETP.NE.AND UP0, UPT, UR7, 0x1, UPT ;  /* 0x000000010700788c */ /* 0x000fd6000bf05270 */
[----:B------:R-:W-:Y:S02]  /*0db0*/  @UP0 ULDC.64 UR10, c[0x0][0xc70] ;  /* 0x00031c00000a0ab9 */ /* 0x000fe40000000a00 */
[----:B------:R-:W-:-:S04]  /*0dc0*/  UIMAD.WIDE.U32 UR4, UR9, UR10, URZ ;  /* 0x0000000a090472a5 */ /* 0x000fc8000f8e003f */
[----:B------:R-:W-:-:S04]  /*0dd0*/  @UP0 USHF.R.U32.HI UR6, URZ, UR11, UR5 ;  /* 0x0000000b3f060299 */ /* 0x000fc80008011605 */
[----:B------:R-:W-:Y:S01]  /*0de0*/  UIMAD UR4, UR6, UR7, URZ ;  /* 0x00000007060472a4 */ /* 0x000fe2000f8e023f */
[----:B------:R-:W-:Y:S11]  /*0df0*/  BRA `(.L_x_930) ;  /* 0x00000000001c7947 */ /* 0x000ff60003800000 */
.L_x_929:
[----:B------:R-:W-:Y:S01]  /*0e00*/  ULDC UR7, c[0x0][0xc54] ;  /* 0x0003150000077ab9 */ /* 0x000fe20000000800 */
[----:B------:R-:W-:Y:S01]  /*0e10*/  UMOV UR6, UR9 ;  /* 0x0000000900067c82 */ /* 0x000fe20008000000 */
[----:B------:R-:W-:-:S11]  /*0e20*/  UISETP.NE.AND UP0, UPT, UR7, 0x1, UPT ;  /* 0x000000010700788c */ /* 0x000fd6000bf05270 */
[----:B------:R-:W-:Y:S02]  /*0e30*/  @UP0 ULDC.64 UR10, c[0x0][0xc58] ;  /* 0x00031600000a0ab9 */ /* 0x000fe40000000a00 */
[----:B------:R-:W-:-:S04]  /*0e40*/  UIMAD.WIDE.U32 UR4, UR9, UR10, URZ ;  /* 0x0000000a090472a5 */ /* 0x000fc8000f8e003f */
[----:B------:R-:W-:-:S04]  /*0e50*/  @UP0 USHF.R.U32.HI UR6, URZ, UR11, UR5 ;  /* 0x0000000b3f060299 */ /* 0x000fc80008011605 */
[----:B------:R-:W-:-:S12]  /*0e60*/  UIMAD UR4, UR6, UR7, URZ ;  /* 0x00000007060472a4 */ /* 0x000fd8000f8e023f */
.L_x_930:
[----:B------:R-:W-:Y:S01]  /*0e70*/  ULOP3.LUT UR6, URZ, UR6, URZ, 0x33, !UPT ;  /* 0x000000063f067292 */ /* 0x000fe2000f8e333f */
[----:B------:R-:W-:Y:S01]  /*0e80*/  ULDC UR7, c[0x0][0x448] ;  /* 0x0001120000077ab9 */ /* 0x000fe20000000800 */
[----:B------:R-:W-:Y:S01]  /*0e90*/  ULDC UR5, c[0x0][0xc3c] ;  /* 0x00030f0000057ab9 */ /* 0x000fe20000000800 */
[----:B------:R-:W-:Y:S02]  /*0ea0*/  UISETP.NE.AND UP3, UPT, UR7, 0x1, UPT ;  /* 0x000000010700788c */ /* 0x000fe4000bf65270 */
[----:B------:R-:W-:Y:S01]  /*0eb0*/  UIADD3 UR6, UR6, UR5, URZ ;  /* 0x0000000506067290 */ /* 0x000fe2000fffe03f */
[----:B------:R-:W-:Y:S01]  /*0ec0*/  ULDC.64 UR10, c[0x0][0x418] ;  /* 0x00010600000a7ab9 */ /* 0x000fe20000000a00 */
[----:B------:R-:W-:Y:S01]  /*0ed0*/  UIADD3 UR4, UR9, -UR4, URZ ;  /* 0x8000000409047290 */ /* 0x000fe2000fffe03f */
[----:B------:R-:W-:Y:S01]  /*0ee0*/  ULDC UR41, c[0x0][0xc48] ;  /* 0x0003120000297ab9 */ /* 0x000fe20000000800 */
[----:B------:R-:W-:Y:S02]  /*0ef0*/  UISETP.NE.U32.AND UP0, UPT, UR10, URZ, UPT ;  /* 0x0000003f0a00728c */ /* 0x000fe4000bf05070 */
[----:B------:R-:W-:-:S02]  /*0f00*/  UIMAD UR38, UR6, 0xc0, URZ ;  /* 0x000000c0062678a4 */ /* 0x000fc4000f8e023f */
[----:B------:R-:W-:Y:S01]  /*0f10*/  UISETP.NE.AND UP1, UPT, UR41, 0x1, UPT ;  /* 0x000000012900788c */ /* 0x000fe2000bf25270 */
[----:B------:R-:W-:Y:S01]  /*0f20*/  ULDC UR13, c[0x0][0xc54] ;  /* 0x00031500000d7ab9 */ /* 0x000fe20000000800 */
[----:B------:R-:W-:Y:S02]  /*0f30*/  UISETP.NE.AND.EX UP0, UPT, UR11, URZ, UPT, UP0 ;  /* 0x0000003f0b00728c */ /* 0x000fe4000bf05300 */
[----:B------:R-:W-:Y:S02]  /*0f40*/  UIADD3 UR10, UR38, 0xbf, URZ ;  /* 0x000000bf260a7890 */ /* 0x000fe4000fffe03f */
[----:B------:R-:W-:Y:S01]  /*0f50*/  UIMAD UR13, UR8, UR13, UR4 ;  /* 0x0000000d080d72a4 */ /* 0x000fe2000f8e0204 */
[----:B------:R-:W-:Y:S01]  /*0f60*/  ULDC UR40, c[0x0][0x424] ;  /* 0x0001090000287ab9 */ /* 0x000fe20000000800 */
[----:B------:R-:W-:Y:S01]  /*0f70*/  ULDC UR51, c[0x0][0x288] ;  /* 0x0000a20000337ab9 */ /* 0x000fe20000000800 */
[----:B------:R-:W-:Y:S01]  /*0f80*/  ULDC.64 UR4, c[0x0][0x9e0] ;  /* 0x0002780000047ab9 */ /* 0x000fe20000000a00 */
[----:B------:R-:W-:Y:S01]  /*0f90*/  @UP3 ULDC UR8, c[0x0][0x44c] ;  /* 0x0001130000083ab9 */ /* 0x000fe20000000800 */
[----:B------:R-:W-:-:S02]  /*0fa0*/  UIADD3 UR11, -UR51, 0x1, URZ ;  /* 0x00000001330b7890 */ /* 0x000fc4000fffe13f */
[----:B------:R-:W-:Y:S02]  /*0fb0*/  UISETP.GE.AND UP2, UPT, UR5, 0x1, UPT ;  /* 0x000000010500788c */ /* 0x000fe4000bf46270 */
[----:B------:R-:W-:Y:S02]  /*0fc0*/  USEL UR40, UR40, 0x1, UP0 ;  /* 0x0000000128287887 */ /* 0x000fe40008000000 */
[----:B------:R-:W-:Y:S01]  /*0fd0*/  UIMAD.WIDE.U32 UR8, UR10, UR8, URZ ;  /* 0x000000080a0872a5 */ /* 0x000fe2000f8e003f */
[----:B------:R-:W-:Y:S01]  /*0fe0*/  ULDC UR12, c[0x0][0x2f0] ;  /* 0x0000bc00000c7ab9 */ /* 0x000fe20000000800 */
[----:B------:R-:W-:Y:S01]  /*0ff0*/  @UP3 ULDC UR15, c[0x0][0x450] ;  /* 0x00011400000f3ab9 */ /* 0x000fe20000000800 */
[----:B------:R-:W-:Y:S01]  /*1000*/  @UP1 ULDC UR6, c[0x0][0xc4c] ;  /* 0x0003130000061ab9 */ /* 0x000fe20000000800 */
[----:B------:R-:W-:Y:S01]  /*1010*/  UIMAD UR11, UR40, UR12, UR11 ;  /* 0x0000000c280b72a4 */ /* 0x000fe2000f8e020b */
[----:B------:R-:W-:Y:S01]  /*1020*/  PLOP3.LUT P0, PT, PT, PT, UP2, 0x40, 0x0 ;  /* 0x000000000000781c */ /* 0x000fe20003f0e828 */
[----:B------:R-:W-:-:S02]  /*1030*/  @UP3 USHF.R.U32.HI UR10, URZ, UR15, UR9 ;  /* 0x0000000f3f0a3299 */ /* 0x000fc40008011609 */
[----:B------:R-:W-:Y:S01]  /*1040*/  UIMAD.WIDE.U32 UR6, UR13, UR6, URZ ;  /* 0x000000060d0672a5 */ /* 0x000fe2000f8e003f */
[----:B------:R-:W-:Y:S01]  /*1050*/  @UP1 ULDC UR14, c[0x0][0xc50] ;  /* 0x00031400000e1ab9 */ /* 0x000fe20000000800 */
[----:B------:R-:W-:Y:S01]  /*1060*/  UIADD3 UR10, UR11, UR10, URZ ;  /* 0x0000000a0b0a7290 */ /* 0x000fe2000fffe03f */
[----:B------:R-:W-:Y:S01]  /*1070*/  UMOV UR39, UR13 ;  /* 0x0000000d00277c82 */ /* 0x000fe20008000000 */
[----:B------:R-:W-:Y:S02]  /*1080*/  @UP1 USHF.R.U32.HI UR39, URZ, UR14, UR7 ;  /* 0x0000000e3f271299 */ /* 0x000fe40008011607 */
[----:B------:R-:W-:Y:S02]  /*1090*/  UIADD3 UR4, UR10, UR4, URZ ;  /* 0x000000040a047290 */ /* 0x000fe4000fffe03f */
[----:B------:R-:W-:Y:S02]  /*10a0*/  UIADD3 UR6, -UR39, URZ, URZ ;  /* 0x0000003f27067290 */ /* 0x000fe4000fffe13f */
[----:B------:R-:W-:-:S02]  /*10b0*/  UP2UR UR50, UPR, URZ, 0x8 ;  /* 0x000000083f327883 */ /* 0x000fc40008000000 */
[----:B------:R-:W-:Y:S01]  /*10c0*/  UP2UR UR49, UPR, URZ, 0x4 ;  /* 0x000000043f317883 */ /* 0x000fe20008000000 */
[----:B------:R-:W-:Y:S01]  /*10d0*/  IMAD.U32 R0, RZ, RZ, UR4 ;  /* 0x00000004ff007e24 */ /* 0x000fe2000f8e00ff */
[----:B------:R-:W-:Y:S01]  /*10e0*/  UIMAD UR41, UR41, UR6, UR13 ;  /* 0x00000006292972a4 */ /* 0x000fe2000f8e020d */
[----:B------:R-:W-:Y:S11]  /*10f0*/  @P0 BRA `(.L_x_931) ;  /* 0x0000000000400947 */ /* 0x000ff60003800000 */
[----:B------:R-:W-:Y:S01]  /*1100*/  ISETP.LT.AND P0, PT, RZ, UR10, PT ;  /* 0x0000000aff007c0c */ /* 0x000fe2000bf01270 */
[----:B------:R-:W-:-:S12]  /*1110*/  UIADD3 UR4, UR10, -0x1, URZ ;  /* 0xffffffff0a047890 */ /* 0x000fd8000fffe03f */
[----:B------:R-:W-:Y:S05]  /*1120*/  @P0 BRA `(.L_x_932) ;  /* 0x00000000001c0947 */ /* 0x000fea0003800000 */
[----:B------:R-:W-:Y:S02]  /*1130*/  UISETP.NE.AND UP0, UPT, UR5, 0x1, UPT ;  /* 0x000000010500788c */ /* 0x000fe4000bf05270 */
[----:B------:R-:W-:-:S09]  /*1140*/  UIADD3 UR4, -UR10, URZ, URZ ;  /* 0x0000003f0a047290 */ /* 0x000fd2000fffe13f */
[----:B------:R-:W-:Y:S02]  /*1150*/  @UP0 ULDC.64 UR8, c[0x0][0x9e8] ;  /* 0x00027a0000080ab9 */ /* 0x000fe40000000a00 */
[----:B------:R-:W-:-:S04]  /*1160*/  UIMAD.WIDE.U32 UR6, UR4, UR8, URZ ;  /* 0x00000008040672a5 */ /* 0x000fc8000f8e003f */
[----:B------:R-:W-:-:S04]  /*1170*/  @UP0 USHF.R.U32.HI UR4, URZ, UR9, UR7 ;  /* 0x000000093f040299 */ /* 0x000fc80008011607 */
[----:B------:R-:W-:Y:S01]  /*1180*/  ULOP3.LUT UR4, URZ, UR4, URZ, 0x33, !UPT ;  /* 0x000000043f047292 */ /* 0x000fe2000f8e333f */
[----:B------:R-:W-:Y:S11]  /*1190*/  BRA `(.L_x_933) ;  /* 0x0000000000107947 */ /* 0x000ff60003800000 */
.L_x_932:
[----:B------:R-:W-:-:S11]  /*11a0*/  UISETP.NE.AND UP0, UPT, UR5, 0x1, UPT ;  /* 0x000000010500788c */ /* 0x000fd6000bf05270 */
[----:B------:R-:W-:Y:S02]  /*11b0*/  @UP0 ULDC.64 UR8, c[0x0][0x9e8] ;  /* 0x00027a0000080ab9 */ /* 0x000fe40000000a00 */
[----:B------:R-:W-:-:S04]  /*11c0*/  UIMAD.WIDE.U32 UR6, UR4, UR8, URZ ;  /* 0x00000008040672a5 */ /* 0x000fc8000f8e003f */
[----:B------:R-:W-:-:S12]  /*11d0*/  @UP0 USHF.R.U32.HI UR4, URZ, UR9, UR7 ;  /* 0x000000093f040299 */ /* 0x000fd80008011607 */
.L_x_933:
[----:B------:R-:W-:-:S06]  /*11e0*/  UIMAD UR4, UR4, UR5, UR5 ;  /* 0x00000005040472a4 */ /* 0x000fcc000f8e0205 */
[----:B------:R-:W-:-:S07]  /*11f0*/  VIMNMX R0, R0, UR4, PT ;  /* 0x0000000400007c48 */ /* 0x000fce000bfe0100 */
.L_x_931:
[----:B------:R-:W-:Y:S01]  /*1200*/  UISETP.NE.AND UP0, UPT, UR50, URZ, UPT ;  /* 0x0000003f3200728c */ /* 0x000fe2000bf05270 */
[----:B------:R-:W-:Y:S01]  /*1210*/  VIADD R0, R0, 0x7f ;  /* 0x0000007f00007836 */ /* 0x000fe20000000000 */
[----:B------:R-:W-:Y:S01]  /*1220*/  UMOV UR9, UR38 ;  /* 0x0000002600097c82 */ /* 0x000fe20008000000 */
[----:B------:R-:W-:Y:S02]  /*1230*/  UIMAD UR4, UR40, UR12, 0x7f ;  /* 0x0000007f280474a4 */ /* 0x000fe4000f8e020c */
[----:B------:R-:W-:Y:S01]  /*1240*/  UIMAD UR51, UR40, UR12, -UR51 ;  /* 0x0000000c283372a4 */ /* 0x000fe2000f8e0a33 */
[----:B------:R-:W-:Y:S01]  /*1250*/  SHF.R.S32.HI R3, RZ, 0x1f, R0 ;  /* 0x0000001fff037819 */ /* 0x000fe20000011400 */
[----:B------:R-:W-:Y:S01]  /*1260*/  USHF.R.S32.HI UR8, URZ, 0x1f, UR4 ;  /* 0x0000001f3f087899 */ /* 0x000fe20008011404 */
[----:B------:R-:W-:Y:S02]  /*1270*/  ULDC UR10, c[0x0][0x9dc] ;  /* 0x00027700000a7ab9 */ /* 0x000fe40000000800 */
[----:B------:R-:W-:Y:S01]  /*1280*/  LEA.HI R3, R3, R0, RZ, 0x7 ;  /* 0x0000000003037211 */ /* 0x000fe200078f38ff */
[----:B------:R-:W-:Y:S01]  /*1290*/  @UP0 ULDC UR6, c[0x0][0x44c] ;  /* 0x0001130000060ab9 */ /* 0x000fe20000000800 */
[----:B------:R-:W-:Y:S01]  /*12a0*/  @UP0 ULDC UR11, c[0x0][0x450] ;  /* 0x00011400000b0ab9 */ /* 0x000fe20000000800 */
[----:B------:R-:W-:Y:S01]  /*12b0*/  UIMAD.WIDE.U32 UR6, UR38, UR6, URZ ;  /* 0x00000006260672a5 */ /* 0x000fe2000f8e003f */
[----:B------:R-:W-:Y:S01]  /*12c0*/  SHF.R.S32.HI R3, RZ, 0x7, R3 ;  /* 0x00000007ff037819 */ /* 0x000fe20000011403 */
[----:B------:R-:W-:-:S02]  /*12d0*/  ULEA.HI UR8, UR8, UR4, URZ, 0x7 ;  /* 0x0000000408087291 */ /* 0x000fc4000f8f383f */
[----:B------:R-:W-:Y:S02]  /*12e0*/  @UP0 USHF.R.U32.HI UR9, URZ, UR11, UR7 ;  /* 0x0000000b3f090299 */ /* 0x000fe40008011607 */
[----:B------:R-:W-:Y:S02]  /*12f0*/  UISETP.GE.AND UP0, UPT, UR5, 0x1, UPT ;  /* 0x000000010500788c */ /* 0x000fe4000bf06270 */
[----:B------:R-:W-:Y:S02]  /*1300*/  USHF.R.S32.HI UR8, URZ, 0x7, UR8 ;  /* 0x000000073f087899 */ /* 0x000fe40008011408 */
[----:B------:R-:W-:Y:S02]  /*1310*/  UIADD3 UR4, UR51, UR9, URZ ;  /* 0x0000000933047290 */ /* 0x000fe4000fffe03f */
[----:B------:R-:W-:Y:S02]  /*1320*/  PLOP3.LUT P0, PT, PT, PT, UP0, 0x40, 0x0 ;  /* 0x000000000000781c */ /* 0x000fe40003f0e808 */
[----:B------:R-:W-:Y:S01]  /*1330*/  UIADD3 UR9, UR4, -UR10, URZ ;  /* 0x8000000a04097290 */ /* 0x000fe2000fffe03f */
[----:B------:R-:W-:-:S10]  /*1340*/  VIMNMX R88, R3, UR8, PT ;  /* 0x0000000803587c48 */ /* 0x000fd4000bfe0100 */
[----:B------:R-:W-:Y:S05]  /*1350*/  @P0 BRA `(.L_x_934) ;  /* 0x0000000000440947 */ /* 0x000fea0003800000 */
[----:B------:R-:W-:-:S06]  /*1360*/  UISETP.GT.AND UP0, UPT, UR4, -0x1, UPT ;  /* 0xffffffff0400788c */ /* 0x000fcc000bf04270 */
[----:B------:R-:W-:-:S13]  /*1370*/  PLOP3.LUT P0, PT, PT, PT, UP0, 0x80, 0x0 ;  /* 0x000000000000781c */ /* 0x000fda0003f0f008 */
[----:B------:R-:W-:Y:S05]  /*1380*/  @P0 BRA `(.L_x_935) ;  /* 0x00000000001c0947 */ /* 0x000fea0003800000 */
[----:B------:R-:W-:Y:S02]  /*1390*/  UISETP.NE.AND UP0, UPT, UR5, 0x1, UPT ;  /* 0x000000010500788c */ /* 0x000fe4000bf05270 */
[----:B------:R-:W-:-:S09]  /*13a0*/  ULOP3.LUT UR4, URZ, UR4, URZ, 0x33, !UPT ;  /* 0x000000043f047292 */ /* 0x000fd2000f8e333f */
[----:B------:R-:W-:Y:S02]  /*13b0*/  @UP0 ULDC.64 UR10, c[0x0][0x9e8] ;  /* 0x00027a00000a0ab9 */ /* 0x000fe40000000a00 */
[----:B------:R-:W-:-:S04]  /*13c0*/  UIMAD.WIDE.U32 UR6, UR4, UR10, URZ ;  /* 0x0000000a040672a5 */ /* 0x000fc8000f8e003f */
[----:B------:R-:W-:-:S04]  /*13d0*/  @UP0 USHF.R.U32.HI UR4, URZ, UR11, UR7 ;  /* 0x0000000b3f040299 */ /* 0x000fc80008011607 */
[----:B------:R-:W-:Y:S01]  /*13e0*/  ULOP3.LUT UR4, URZ, UR4, URZ, 0x33, !UPT ;  /* 0x000000043f047292 */ /* 0x000fe2000f8e333f */
[----:B------:R-:W-:Y:S11]  /*13f0*/  BRA `(.L_x_936) ;  /* 0x0000000000107947 */ /* 0x000ff60003800000 */
.L_x_935:
[----:B------:R-:W-:-:S11]  /*1400*/  UISETP.NE.AND UP0, UPT, UR5, 0x1, UPT ;  /* 0x000000010500788c */ /* 0x000fd6000bf05270 */
[----:B------:R-:W-:Y:S02]  /*1410*/  @UP0 ULDC.64 UR10, c[0x0][0x9e8] ;  /* 0x00027a00000a0ab9 */ /* 0x000fe40000000a00 */
[----:B------:R-:W-:-:S04]  /*1420*/  UIMAD.WIDE.U32 UR6, UR4, UR10, URZ ;  /* 0x0000000a040672a5 */ /* 0x000fc8000f8e003f */
[----:B------:R-:W-:-:S12]  /*1430*/  @UP0 USHF.R.U32.HI UR4, URZ, UR11, UR7 ;  /* 0x0000000b3f040299 */ /* 0x000fd80008011607 */
.L_x_936:
[----:B------:R-:W-:-:S04]  /*1440*/  UIMAD UR4, UR4, UR5, URZ ;  /* 0x00000005040472a4 */ /* 0x000fc8000f8e023f */
[----:B------:R-:W-:-:S04]  /*1450*/  UISETP.LT.AND UP0, UPT, UR9, UR4, UPT ;  /* 0x000000040900728c */ /* 0x000fc8000bf01270 */
[----:B------:R-:W-:-:S12]  /*1460*/  USEL UR9, UR9, UR4, !UP0 ;  /* 0x0000000409097287 */ /* 0x000fd8000c000000 */
.L_x_934:
[----:B------:R-:W-:Y:S01]  /*1470*/  USHF.R.S32.HI UR4, URZ, 0x1f, UR9 ;  /* 0x0000001f3f047899 */ /* 0x000fe20008011409 */
[----:B------:R-:W-:Y:S02]  /*1480*/  PLOP3.LUT P0, PT, PT, PT, PT, 0x80, 0x0 ;  /* 0x000000000000781c */ /* 0x000fe40003f0f070 */
[----:B------:R-:W-:Y:S02]  /*1490*/  CS2R R24, SRZ ;  /* 0x0000000000187805 */ /* 0x000fe4000001ff00 */
[----:B------:R-:W-:Y:S01]  /*14a0*/  CS2R R34, SRZ ;  /* 0x0000000000227805 */ /* 0x000fe2000001ff00 */
[----:B------:R-:W-:Y:S01]  /*14b0*/  ULEA.HI UR4, UR4, UR9, URZ, 0x7 ;  /* 0x0000000904047291 */ /* 0x000fe2000f8f383f */
[----:B------:R-:W-:Y:S01]  /*14c0*/  IMAD.MOV.U32 R118, RZ, RZ, RZ ;  /* 0x000000ffff767224 */ /* 0x000fe200078e00ff */
[----:B------:R-:W-:Y:S01]  /*14d0*/  CS2R R32, SRZ ;  /* 0x0000000000207805 */ /* 0x000fe2000001ff00 */
[----:B------:R-:W-:Y:S01]  /*14e0*/  IMAD.MOV.U32 R21, RZ, RZ, RZ ;  /* 0x000000ffff157224 */ /* 0x000fe200078e00ff */
[----:B------:R-:W-:Y:S01]  /*14f0*/  USHF.R.S32.HI UR4, URZ, 0x7, UR4 ;  /* 0x000000073f047899 */ /* 0x000fe20008011404 */
[----:B------:R-:W-:Y:S01]  /*1500*/  IMAD.MOV.U32 R114, RZ, RZ, RZ ;  /* 0x000000ffff727224 */ /* 0x000fe200078e00ff */
[----:B------:R-:W-:Y:S01]  /*1510*/  CS2R R14, SRZ ;  /* 0x00000000000e7805 */ /* 0x000fe2000001ff00 */
[----:B------:R-:W-:Y:S01]  /*1520*/  IMAD.MOV.U32 R29, RZ, RZ, RZ ;  /* 0x000000ffff1d7224 */ /* 0x000fe200078e00ff */
[----:B------:R-:W-:Y:S01]  /*1530*/  UISETP.LT.AND UP0, UPT, URZ, UR4, UPT ;  /* 0x000000043f00728c */ /* 0x000fe2000bf01270 */
[----:B------:R-:W-:Y:S01]  /*1540*/  IMAD.MOV.U32 R110, RZ, RZ, RZ ;  /* 0x000000ffff6e7224 */ /* 0x000fe200078e00ff */
[----:B------:R-:W-:Y:S01]  /*1550*/  CS2R R12, SRZ ;  /* 0x00000000000c7805 */ /* 0x000fe2000001ff00 */
[----:B------:R-:W-:Y:S01]  /*1560*/  IMAD.MOV.U32 R37, RZ, RZ, RZ ;  /* 0x000000ffff257224 */ /* 0x000fe200078e00ff */
[----:B------:R-:W-:Y:S01]  /*1570*/  USEL UR42, URZ, UR4, !UP0 ;  /* 0x000000043f2a7287 */ /* 0x000fe2000c000000 */
[----:B------:R-:W-:Y:S01]  /*1580*/  IMAD.MOV.U32 R106, RZ, RZ, RZ ;  /* 0x000000ffff6a7224 */ /* 0x000fe200078e00ff */
[----:B------:R-:W-:Y:S01]  /*1590*/  CS2R R102, SRZ ;  /* 0x0000000000667805 */ /* 0x000fe2000001ff00 */
[----:B------:R-:W-:Y:S01]  /*15a0*/  IMAD.MOV.U32 R41, RZ, RZ, RZ ;  /* 0x000000ffff297224 */ /* 0x000fe200078e00ff */
[----:B------:R-:W-:-:S02]  /*15b0*/  CS2R R100, SRZ ;  /* 0x0000000000647805 */ /* 0x000fc4000001ff00 */
[----:B------:R-:W-:Y:S02]  /*15c0*/  CS2R R98, SRZ ;  /* 0x0000000000627805 */ /* 0x000fe4000001ff00 */
[----:B------:R-:W-:Y:S02]  /*15d0*/  ISETP.GT.AND P1, PT, R88, UR42, PT ;  /* 0x0000002a58007c0c */ /* 0x000fe4000bf24270 */
[----:B------:R-:W-:Y:S02]  /*15e0*/  CS2R R96, SRZ ;  /* 0x0000000000607805 */ /* 0x000fe4000001ff00 */
[----:B------:R-:W-:Y:S02]  /*15f0*/  CS2R R94, SRZ ;  /* 0x00000000005e7805 */ /* 0x000fe4000001ff00 */
[----:B------:R-:W-:Y:S02]  /*1600*/  CS2R R92, SRZ ;  /* 0x00000000005c7805 */ /* 0x000fe4000001ff00 */
[----:B------:R-:W-:Y:S01]  /*1610*/  CS2R R90, SRZ ;  /* 0x00000000005a7805 */ /* 0x000fe2000001ff00 */
[----:B------:R-:W-:-:S02]  /*1620*/  IMAD.MOV.U32 R89, RZ, RZ, RZ ;  /* 0x000000ffff597224 */ /* 0x000fc400078e00ff */
[----:B------:R-:W-:Y:S02]  /*1630*/  IMAD.MOV.U32 R26, RZ, RZ, RZ ;  /* 0x000000ffff1a7224 */ /* 0x000fe400078e00ff */
[----:B------:R-:W-:Y:S05]  /*1640*/  @!P1 BRA `(.L_x_937) ;  /* 0x000000b8000c9947 */ /* 0x000fea0003800000 */
[----:B------:R-:W0:Y:S01]  /*1650*/  SHFL.IDX PT, R0, R154, RZ, 0x1f ;  /* 0x00001fff9a007589 */ /* 0x000e2200000e0000 */
[----:B------:R-:W1:Y:S01]  /*1660*/  S2UR UR43, SR_CgaCtaId ;  /* 0x00000000002b79c3 */ /* 0x000e620000008800 */
[----:B------:R-:W-:Y:S01]  /*1670*/  UMOV UR45, 0x400 ;  /* 0x00000400002d7882 */ /* 0x000fe20000000000 */
        /* <DEDUP_REMOVED lines=17> */
[----:B------:R-:W-:Y:S01]  /*1790*/  IMAD.U32 R5, RZ, RZ, UR5 ;  /* 0x00000005ff057e24 */ /* 0x000fe2000f8e00ff */
        /* <DEDUP_REMOVED lines=10> */
.L_x_938:
[----:B------:R-:W-:Y:S01]  /*1840*/  ULEA.HI UR4, UR47, UR47, URZ, 0x1 ;  /* 0x0000002f2f047291 */ /* 0x000fe2000f8f083f */
[----:B------:R-:W-:-:S03]  /*1850*/  IMAD.U32 R2, RZ, RZ, UR48 ;  /* 0x00000030ff027e24 */ /* 0x000fc6000f8e00ff */
[----:B------:R-:W-:Y:S02]  /*1860*/  ULOP3.LUT UR4, UR4, 0xfffffffe, URZ, 0xc0, !UPT ;  /* 0xfffffffe04047892 */ /* 0x000fe4000f8ec03f */
[----:B------:R-:W-:Y:S02]  /*1870*/  ISETP.NE.AND P0, PT, R2, 0x3, PT ;  /* 0x000000030200780c */ /* 0x000fe40003f05270 */
[----:B------:R-:W-:-:S06]  /*1880*/  UIADD3 UR4, UR47, -UR4, URZ ;  /* 0x800000042f047290 */ /* 0x000fcc000fffe03f */
[----:B------:R-:W-:-:S05]  /*1890*/  IMAD.U32 R0, RZ, RZ, UR4 ;  /* 0x00000004ff007e24 */ /* 0x000fca000f8e00ff */
[----:B------:R-:W-:-:S04]  /*18a0*/  SHF.L.U32 R0, R0, 0x1f, RZ ;  /* 0x0000001f00007819 */ /* 0x000fc800000006ff */
[----:B------:R-:W0:Y:S02]  /*18b0*/  SYNCS.PHASECHK.TRANS64.TRYWAIT P1, [UR45+0x16800], R0 ;  /* 0x01680000ff0075a7 */ /* 0x000e24000802016d */
[----:B0-----:R-:W-:Y:S05]  /*18c0*/  @!P1 BRA `(.L_x_939) ;  /* 0x00000114001c9947 */ /* 0x001fea0003800000 */
.L_x_1091:
[----:B------:R-:W-:Y:S05]  /*18d0*/  @!P0 BRA `(.L_x_940) ;  /* 0x0000000000048947 */ /* 0x000fea0003800000 */
[----:B------:R-:W-:Y:S01]  /*18e0*/  BPT.TRAP 0x1 ;  /* 0x000000040000795c */ /* 0x000fe20000300000 */
.L_x_940:
[----:B0-----:R-:W-:Y:S02]  /*18f0*/  IMAD.U32 R3, RZ, RZ, UR36 ;  /* 0x00000024ff037e24 */ /* 0x001fe4000f8e00ff */
[----:B------:R-:W-:-:S03]  /*1900*/  IMAD.U32 R0, RZ, RZ, UR46 ;  /* 0x0000002eff007e24 */ /* 0x000fc6000f8e00ff */
[----:B------:R-:W-:Y:S02]  /*1910*/  LEA R3, R3, UR45, 0x3 ;  /* 0x0000002d03037c11 */ /* 0x000fe4000f8e18ff */
[----:B------:R-:W-:-:S04]  /*1920*/  SHF.L.U32 R0, R0, 0x1f, RZ ;  /* 0x0000001f00007819 */ /* 0x000fc800000006ff */
[----:B------:R0:W1:Y:S01]  /*1930*/  SYNCS.PHASECHK.TRANS64.TRYWAIT P1, [R3+URZ+0x16830], R0 ;  /* 0x01683000030075a7 */ /* 0x000062000802017f */
[----:B------:R-:W-:Y:S05]  /*1940*/  @!P0 BRA `(.L_x_941) ;  /* 0x0000000000048947 */ /* 0x000fea0003800000 */
[----:B------:R-:W-:Y:S01]  /*1950*/  BPT.TRAP 0x1 ;  /* 0x000000040000795c */ /* 0x000fe20000300000 */
.L_x_941:
[----:B-1----:R-:W-:Y:S05]  /*1960*/  @P1 BRA `(.L_x_942) ;  /* 0x0000000000081947 */ /* 0x002fea0003800000 */
[----:B------:R-:W1:Y:S02]  /*1970*/  SYNCS.PHASECHK.TRANS64.TRYWAIT P1, [R3+URZ+0x16830], R0 ;  /* 0x01683000030075a7 */ /* 0x000e64000802017f */
[----:B-1----:R-:W-:Y:S05]  /*1980*/  @!P1 BRA `(.L_x_943) ;  /* 0x0000011400049947 */ /* 0x002fea0003800000 */
.L_x_942:
        /* <DEDUP_REMOVED lines=35> */
.L_x_944:
[----:B------:R-:W-:Y:S01]  /*1bc0*/  UISETP.NE.AND UP1, UPT, UR50, URZ, UPT ;  /* 0x0000003f3200728c */ /* 0x000fe2000bf25270 */
[----:B01----:R-:W-:Y:S01]  /*1bd0*/  VIADD R0, R17, UR38 ;  /* 0x0000002611007c36 */ /* 0x003fe20008000000 */
[----:B------:R-:W-:Y:S01]  /*1be0*/  R2UR UR6, R3 ;  /* 0x00000000030672ca */ /* 0x000fe200000e0000 */
[----:B------:R-:W0:Y:S01]  /*1bf0*/  LDC R5, c[0x0][0x2f0] ;  /* 0x0000bc00ff057b82 */ /* 0x000e220000000800 */
[----:B------:R-:W-:Y:S01]  /*1c00*/  IMAD.MOV.U32 R3, RZ, RZ, -0x80 ;  /* 0xffffff80ff037424 */ /* 0x000fe200078e00ff */
[----:B------:R-:W-:Y:S01]  /*1c10*/  UISETP.NE.AND UP0, UPT, UR49, URZ, UPT ;  /* 0x0000003f3100728c */ /* 0x000fe2000bf05270 */
[----:B------:R-:W-:Y:S01]  /*1c20*/  PLOP3.LUT P1, PT, PT, PT, UP1, 0x80, 0x0 ;  /* 0x000000000000781c */ /* 0x000fe20003f2f018 */
[----:B------:R-:W-:Y:S01]  /*1c30*/  ULDC UR22, c[0x0][0x9dc] ;  /* 0x0002770000167ab9 */ /* 0x000fe20000000800 */
[----:B------:R-:W-:Y:S01]  /*1c40*/  PLOP3.LUT P2, PT, PT, PT, UP1, 0x80, 0x0 ;  /* 0x000000000000781c */ /* 0x000fe20003f4f018 */
[----:B------:R-:W-:Y:S01]  /*1c50*/  IMAD R12, R88, R3, 0x80 ;  /* 0x00000080580c7424 */ /* 0x000fe200078e0203 */
[----:B------:R-:W-:Y:S01]  /*1c60*/  ULDC UR11, c[0x0][0x9e0] ;  /* 0x00027800000b7ab9 */ /* 0x000fe20000000800 */
[----:B------:R-:W-:Y:S01]  /*1c70*/  @UP1 ULDC UR7, c[0x0][0x44c] ;  /* 0x0001130000071ab9 */ /* 0x000fe20000000800 */
[----:B------:R-:W1:Y:S01]  /*1c80*/  LDC R6, c[0x0][0x288] ;  /* 0x0000a200ff067b82 */ /* 0x000e620000000800 */
[----:B------:R-:W-:Y:S01]  /*1c90*/  VIADD R3, R12, 0x1 ;  /* 0x000000010c037836 */ /* 0x000fe20000000000 */
[----:B------:R-:W-:Y:S01]  /*1ca0*/  LEA R10, R88, 0xffffff80, 0x7 ;  /* 0xffffff80580a7811 */ /* 0x000fe200078e38ff */
[----:B------:R-:W-:-:S04]  /*1cb0*/  UIADD3 UR6, UR6, 0x16840, URZ ;  /* 0x0001684006067890 */ /* 0x000fc8000fffe03f */
[----:B------:R-:W-:Y:S01]  /*1cc0*/  @P1 IMAD.HI.U32 R2, R0, UR7, RZ ;  /* 0x0000000700021c27 */ /* 0x000fe2000f8e00ff */
[----:B------:R-:W-:Y:S01]  /*1cd0*/  @UP1 ULDC UR7, c[0x0][0x450] ;  /* 0x0001140000071ab9 */ /* 0x000fe20000000800 */
[----:B------:R-:W-:Y:S01]  /*1ce0*/  UPRMT UR6, UR43, 0x654, UR6 ;  /* 0x000006542b067896 */ /* 0x000fe20008000006 */
[----:B------:R-:W-:Y:S02]  /*1cf0*/  PLOP3.LUT P1, PT, PT, PT, UP0, 0x40, 0x0 ;  /* 0x000000000000781c */ /* 0x000fe40003f2e808 */
[----:B------:R-:W-:Y:S01]  /*1d00*/  @P2 SHF.R.U32.HI R0, RZ, UR7, R2 ;  /* 0x00000007ff002c19 */ /* 0x000fe20008011602 */
[C---:B------:R-:W-:Y:S02]  /*1d10*/  IMAD R2, R16.reuse, -0x2, R3 ;  /* 0xfffffffe10027824 */ /* 0x040fe400078e0203 */
[C---:B0-----:R-:W-:Y:S02]  /*1d20*/  IMAD R3, R5.reuse, UR40, R12 ;  /* 0x0000002805037c24 */ /* 0x041fe4000f8e020c */
[----:B------:R-:W0:Y:S01]  /*1d30*/  SHFL.IDX PT, R8, R0, RZ, 0x1c1f ;  /* 0x001c1fff00087589 */ /* 0x000e2200000e0000 */
[----:B------:R-:W-:Y:S01]  /*1d40*/  IMAD R7, R5, UR40, R2 ;  /* 0x0000002805077c24 */ /* 0x000fe2000f8e0202 */
[----:B------:R-:W-:Y:S01]  /*1d50*/  SYNCS.ARRIVE.TRANS64.RED.A1T0 RZ, [UR6], RZ ;  /* 0x000000ffffff79a7 */ /* 0x000fe20008100406 */
[----:B------:R-:W-:Y:S01]  /*1d60*/  ULOP3.LUT UR6, URZ, UR22, URZ, 0x33, !UPT ;  /* 0x000000163f067292 */ /* 0x000fe2000f8e333f */
[----:B------:R-:W-:-:S02]  /*1d70*/  IMAD R14, R16, -0x2, R3 ;  /* 0xfffffffe100e7824 */ /* 0x000fc400078e0203 */
[----:B-1----:R-:W-:-:S04]  /*1d80*/  IMAD.IADD R7, R7, 0x1, -R6 ;  /* 0x0000000107077824 */ /* 0x002fc800078e0a06 */
[C---:B------:R-:W-:Y:S02]  /*1d90*/  VIADD R99, R7.reuse, UR11 ;  /* 0x0000000b07637c36 */ /* 0x040fe40008000000 */
[----:B------:R-:W-:-:S03]  /*1da0*/  VIADD R20, R7, UR6 ;  /* 0x0000000607147c36 */ /* 0x000fc60008000000 */
[----:B0-----:R-:W-:Y:S01]  /*1db0*/  VIADDMNMX R2, R8, R99, R14, PT ;  /* 0x0000006308027246 */ /* 0x001fe2000380010e */
[----:B------:R-:W-:Y:S01]  /*1dc0*/  IMAD.IADD R4, R20, 0x1, R8 ;  /* 0x0000000114047824 */ /* 0x000fe200078e0208 */
[----:B------:R-:W-:Y:S06]  /*1dd0*/  @P1 BRA `(.L_x_945) ;  /* 0x0000000000641947 */ /* 0x000fec0003800000 */
[----:B------:R-:W-:Y:S01]  /*1de0*/  IMAD R3, R5, UR40, R8 ;  /* 0x0000002805037c24 */ /* 0x000fe2000f8e0208 */
[----:B------:R-:W-:Y:S03]  /*1df0*/  BSSY B0, `(.L_x_946) ;  /* 0x0000013000007945 */ /* 0x000fe60003800000 */
[----:B------:R-:W-:-:S05]  /*1e00*/  IMAD.IADD R3, R3, 0x1, -R6 ;  /* 0x0000000103037824 */ /* 0x000fca00078e0a06 */
[----:B------:R-:W-:-:S13]  /*1e10*/  ISETP.GT.AND P1, PT, R3, -0x1, PT ;  /* 0xffffffff0300780c */ /* 0x000fda0003f24270 */
[----:B------:R-:W-:Y:S05]  /*1e20*/  @P1 BRA `(.L_x_947) ;  /* 0x0000000000241947 */ /* 0x000fea0003800000 */
[----:B------:R-:W-:Y:S01]  /*1e30*/  ULDC UR6, c[0x0][0x9e4] ;  /* 0x0002790000067ab9 */ /* 0x000fe20000000800 */
[----:B------:R-:W-:Y:S01]  /*1e40*/  LOP3.LUT R3, RZ, R3, RZ, 0x33, !PT ;  /* 0x00000003ff037212 */ /* 0x000fe200078e33ff */
[----:B------:R-:W-:-:S05]  /*1e50*/  IMAD.U32 R7, RZ, RZ, UR6 ;  /* 0x00000006ff077e24 */ /* 0x000fca000f8e00ff */
[----:B------:R-:W-:-:S13]  /*1e60*/  ISETP.NE.AND P1, PT, R7, 0x1, PT ;  /* 0x000000010700780c */ /* 0x000fda0003f25270 */
[----:B------:R-:W0:Y:S02]  /*1e70*/  @P1 LDC.64 R8, c[0x0][0x9e8] ;  /* 0x00027a00ff081b82 */ /* 0x000e240000000a00 */
[----:B0-----:R-:W-:-:S05]  /*1e80*/  @P1 IMAD.HI.U32 R8, R3, R8, RZ ;  /* 0x0000000803081227 */ /* 0x001fca00078e00ff */
[----:B------:R-:W-:-:S04]  /*1e90*/  @P1 SHF.R.U32.HI R3, RZ, R9, R8 ;  /* 0x00000009ff031219 */ /* 0x000fc80000011608 */
[----:B------:R-:W-:Y:S01]  /*1ea0*/  LOP3.LUT R3, RZ, R3, RZ, 0x33, !PT ;  /* 0x00000003ff037212 */ /* 0x000fe200078e33ff */
[----:B------:R-:W-:Y:S06]  /*1eb0*/  BRA `(.L_x_948) ;  /* 0x0000000000187947 */ /* 0x000fec0003800000 */
.L_x_947:
[----:B------:R-:W-:Y:S02]  /*1ec0*/  ULDC UR6, c[0x0][0x9e4] ;  /* 0x0002790000067ab9 */ /* 0x000fe40000000800 */
[----:B------:R-:W-:-:S05]  /*1ed0*/  IMAD.U32 R7, RZ, RZ, UR6 ;  /* 0x00000006ff077e24 */ /* 0x000fca000f8e00ff */
[----:B------:R-:W-:-:S13]  /*1ee0*/  ISETP.NE.AND P1, PT, R7, 0x1, PT ;  /* 0x000000010700780c */ /* 0x000fda0003f25270 */
[----:B------:R-:W0:Y:S02]  /*1ef0*/  @P1 LDC.64 R8, c[0x0][0x9e8] ;  /* 0x00027a00ff081b82 */ /* 0x000e240000000a00 */
[----:B0-----:R-:W-:-:S05]  /*1f00*/  @P1 IMAD.HI.U32 R8, R3, R8, RZ ;  /* 0x0000000803081227 */ /* 0x001fca00078e00ff */
[----:B------:R-:W-:-:S07]  /*1f10*/  @P1 SHF.R.U32.HI R3, RZ, R9, R8 ;  /* 0x00000009ff031219 */ /* 0x000fce0000011608 */
.L_x_948:
[----:B------:R-:W-:Y:S05]  /*1f20*/  BSYNC B0 ;  /* 0x0000000000007941 */ /* 0x000fea0003800000 */
.L_x_946:
[----:B------:R-:W-:-:S04]  /*1f30*/  IMAD R3, R3, R7, -R10 ;  /* 0x0000000703037224 */ /* 0x000fc800078e0a0a */
[----:B------:R-:W-:-:S05]  /*1f40*/  IMAD R3, R16, -0x2, R3 ;  /* 0xfffffffe10037824 */ /* 0x000fca00078e0203 */
[----:B------:R-:W-:Y:S02]  /*1f50*/  VIADDMNMX R2, R3, R7, R2, PT ;  /* 0x0000000703027246 */ /* 0x000fe40003800102 */
[----:B------:R-:W-:-:S07]  /*1f60*/  VIMNMX R4, R4, R3, !PT ;  /* 0x0000000304047248 */ /* 0x000fce0007fe0100 */
.L_x_945:
[C---:B------:R-:W-:Y:S01]  /*1f70*/  ISETP.GE.AND P6, PT, R12.reuse, 0xa, PT ;  /* 0x0000000a0c00780c */ /* 0x040fe20003fc6270 */
[----:B------:R-:W0:Y:S01]  /*1f80*/  SHFL.IDX PT, R0, R0, 0x1, 0x1c1f ;  /* 0x003c1f0000007f89 */ /* 0x000e2200000e0000 */
[C---:B------:R-:W-:Y:S01]  /*1f90*/  ISETP.GE.AND P1, PT, R12.reuse, 0x2, PT ;  /* 0x000000020c00780c */ /* 0x040fe20003f26270 */
[----:B------:R-:W-:Y:S01]  /*1fa0*/  UISETP.NE.AND UP0, UPT, UR49, URZ, UPT ;  /* 0x0000003f3100728c */ /* 0x000fe2000bf05270 */
[C---:B------:R-:W-:Y:S02]  /*1fb0*/  ISETP.GE.AND P2, PT, R12.reuse, 0x9, PT ;  /* 0x000000090c00780c */ /* 0x040fe40003f46270 */
[----:B------:R-:W-:Y:S02]  /*1fc0*/  ISETP.GE.AND P5, PT, R12, 0x11, PT ;  /* 0x000000110c00780c */ /* 0x000fe40003fa6270 */
[----:B------:R-:W-:Y:S02]  /*1fd0*/  LOP3.LUT R19, R19, 0xfffffffb, RZ, 0xc0, !PT ;  /* 0xfffffffb13137812 */ /* 0x000fe400078ec0ff */
[----:B------:R-:W-:-:S02]  /*1fe0*/  ISETP.GT.AND P4, PT, R4, 0x1, !P1 ;  /* 0x000000010400780c */ /* 0x000fc40004f84270 */
[----:B------:R-:W-:Y:S02]  /*1ff0*/  ISETP.GT.AND P3, PT, R4, 0x8, !P2 ;  /* 0x000000080400780c */ /* 0x000fe40005764270 */
[----:B------:R-:W-:Y:S02]  /*2000*/  @P6 LOP3.LUT R19, R19, 0x4, RZ, 0xfc, !PT ;  /* 0x0000000413136812 */ /* 0x000fe400078efcff */
[C---:B------:R-:W-:Y:S02]  /*2010*/  ISETP.LT.OR P4, PT, R2.reuse, 0x2, P4 ;  /* 0x000000020200780c */ /* 0x040fe40002781670 */
[----:B------:R-:W-:Y:S02]  /*2020*/  ISETP.LT.OR P3, PT, R2, 0x9, P3 ;  /* 0x000000090200780c */ /* 0x000fe40001f61670 */
[----:B------:R-:W-:Y:S02]  /*2030*/  LOP3.LUT R19, R19, 0xfffffff7, RZ, 0xc0, !PT ;  /* 0xfffffff713137812 */ /* 0x000fe400078ec0ff */
[----:B------:R-:W-:-:S02]  /*2040*/  FSEL R123, R25, -INF , !P4 ;  /* 0xff800000197b7808 */ /* 0x000fc40006000000 */
[----:B------:R-:W-:Y:S01]  /*2050*/  FSEL R121, R28, -INF , !P3 ;  /* 0xff8000001c797808 */ /* 0x000fe20005800000 */
[----:B0-----:R-:W-:Y:S01]  /*2060*/  IMAD.IADD R8, R20, 0x1, R0 ;  /* 0x0000000114087824 */ /* 0x001fe200078e0200 */
[C---:B------:R-:W-:Y:S02]  /*2070*/  ISETP.GT.AND P4, PT, R4.reuse, 0x9, !P6 ;  /* 0x000000090400780c */ /* 0x040fe40007784270 */
[----:B------:R-:W-:Y:S02]  /*2080*/  @P5 LOP3.LUT R19, R19, 0x8, RZ, 0xfc, !PT ;  /* 0x0000000813135812 */ /* 0x000fe400078efcff */
[----:B------:R-:W-:Y:S02]  /*2090*/  ISETP.GT.AND P3, PT, R4, 0x10, !P5 ;  /* 0x000000100400780c */ /* 0x000fe40006f64270 */
[----:B------:R-:W-:Y:S02]  /*20a0*/  ISETP.GE.AND P5, PT, R12, 0x12, PT ;  /* 0x000000120c00780c */ /* 0x000fe40003fa6270 */
[----:B------:R-:W-:-:S02]  /*20b0*/  ISETP.LT.OR P4, PT, R2, 0xa, P4 ;  /* 0x0000000a0200780c */ /* 0x000fc40002781670 */
[----:B------:R-:W-:Y:S02]  /*20c0*/  ISETP.LT.OR P3, PT, R2, 0x11, P3 ;  /* 0x000000110200780c */ /* 0x000fe40001f61670 */
[----:B------:R-:W-:Y:S02]  /*20d0*/  FSEL R119, R29, -INF , !P4 ;  /* 0xff8000001d777808 */ /* 0x000fe40006000000 */
[----:B------:R-:W-:Y:S02]  /*20e0*/  ISETP.GE.AND P4, PT, R12, 0x19, PT ;  /* 0x000000190c00780c */ /* 0x000fe40003f86270 */
[----:B------:R-:W-:Y:S02]  /*20f0*/  LOP3.LUT R19, R19, 0xffffffef, RZ, 0xc0, !PT ;  /* 0xffffffef13137812 */ /* 0x000fe400078ec0ff */
[----:B------:R-:W-:Y:S02]  /*2100*/  FSEL R97, R32, -INF , !P3 ;  /* 0xff80000020617808 */ /* 0x000fe40005800000 */
[----:B------:R-:W-:-:S02]  /*2110*/  ISETP.GT.AND P3, PT, R4, 0x11, !P5 ;  /* 0x000000110400780c */ /* 0x000fc40006f64270 */
[----:B------:R-:W-:Y:S02]  /*2120*/  @P5 LOP3.LUT R19, R19, 0x10, RZ, 0xfc, !PT ;  /* 0x0000001013135812 */ /* 0x000fe400078efcff */
[----:B------:R-:W-:Y:S02]  /*2130*/  ISETP.LT.OR P3, PT, R2, 0x12, P3 ;  /* 0x000000120200780c */ /* 0x000fe40001f61670 */
[----:B------:R-:W-:Y:S02]  /*2140*/  LOP3.LUT R19, R19, 0xfdffffff, RZ, 0xc0, !PT ;  /* 0xfdffffff13137812 */ /* 0x000fe400078ec0ff */
[----:B------:R-:W-:Y:S02]  /*2150*/  FSEL R33, R33, -INF , !P3 ;  /* 0xff80000021217808 */ /* 0x000fe40005800000 */
[----:B------:R-:W-:Y:S02]  /*2160*/  @P4 LOP3.LUT R19, R19, 0x2000000, RZ, 0xfc, !PT ;  /* 0x0200000013134812 */ /* 0x000fe400078efcff */
[----:B------:R-:W-:-:S02]  /*2170*/  ISETP.GT.AND P3, PT, R4, 0x18, !P4 ;  /* 0x000000180400780c */ /* 0x000fc40006764270 */
[----:B------:R-:W-:Y:S02]  /*2180*/  ISETP.GE.AND P4, PT, R12, 0x1a, PT ;  /* 0x0000001a0c00780c */ /* 0x000fe40003f86270 */
[----:B------:R-:W-:Y:S02]  /*2190*/  ISETP.LT.OR P3, PT, R2, 0x19, P3 ;  /* 0x000000190200780c */ /* 0x000fe40001f61670 */
[----:B------:R-:W-:Y:S02]  /*21a0*/  LOP3.LUT R19, R19, 0xfeffffff, RZ, 0xc0, !PT ;  /* 0xfeffffff13137812 */ /* 0x000fe400078ec0ff */
[----:B------:R-:W-:Y:S02]  /*21b0*/  FSEL R95, R36, -INF , !P3 ;  /* 0xff800000245f7808 */ /* 0x000fe40005800000 */
[----:B------:R-:W-:-:S04]  /*21c0*/  ISETP.GT.AND P3, PT, R4, 0x19, !P4 ;  /* 0x000000190400780c */ /* 0x000fc80006764270 */
[----:B------:R-:W-:Y:S02]  /*21d0*/  ISETP.LT.OR P3, PT, R2, 0x1a, P3 ;  /* 0x0000001a0200780c */ /* 0x000fe40001f61670 */
[----:B------:R-:W-:Y:S02]  /*21e0*/  @P4 LOP3.LUT R19, R19, 0x1000000, RZ, 0xfc, !PT ;  /* 0x0100000013134812 */ /* 0x000fe400078efcff */
[----:B------:R-:W-:Y:S02]  /*21f0*/  ISETP.GE.AND P4, PT, R12, 0x21, PT ;  /* 0x000000210c00780c */ /* 0x000fe40003f86270 */
[----:B------:R-:W-:Y:S02]  /*2200*/  LOP3.LUT R19, R19, 0xff7fffff, RZ, 0xc0, !PT ;  /* 0xff7fffff13137812 */ /* 0x000fe400078ec0ff */
[----:B------:R-:W-:Y:S02]  /*2210*/  FSEL R37, R37, -INF , !P3 ;  /* 0xff80000025257808 */ /* 0x000fe40005800000 */
[----:B------:R-:W-:-:S04]  /*2220*/  ISETP.GT.AND P3, PT, R4, 0x20, !P4 ;  /* 0x000000200400780c */ /* 0x000fc80006764270 */
[----:B------:R-:W-:-:S03]  /*2230*/  ISETP.LT.OR P3, PT, R2, 0x21, P3 ;  /* 0x000000210200780c */ /* 0x000fc60001f61670 */
        /* <DEDUP_REMOVED lines=104> */
[----:B------:R-:W-:Y:S02]  /*28c0*/  FSEL R73, R73, -INF , !P3 ;  /* 0xff80000049497808 */ /* 0x000fe40005800000 */
[----:B------:R-:W-:Y:S02]  /*28d0*/  LOP3.LUT R19, R19, 0xfbffffff, RZ, 0xc0, !PT ;  /* 0xfbffffff13137812 */ /* 0x000fe400078ec0ff */
[----:B------:R-:W-:-:S04]  /*28e0*/  ISETP.GT.AND P3, PT, R4, 0x68, !P4 ;  /* 0x000000680400780c */ /* 0x000fc80006764270 */
[----:B------:R-:W-:-:S03]  /*28f0*/  ISETP.LT.OR P3, PT, R2, 0x69, P3 ;  /* 0x000000690200780c */ /* 0x000fc60001f61670 */
[----:B------:R-:W-:Y:S02]  /*2900*/  @P4 LOP3.LUT R19, R19, 0x4000000, RZ, 0xfc, !PT ;  /* 0x0400000013134812 */ /* 0x000fe400078efcff */
[----:B------:R-:W-:Y:S02]  /*2910*/  ISETP.GE.AND P4, PT, R12, 0x6a, PT ;  /* 0x0000006a0c00780c */ /* 0x000fe40003f86270 */
[----:B------:R-:W-:Y:S02]  /*2920*/  FSEL R15, R76, -INF , !P3 ;  /* 0xff8000004c0f7808 */ /* 0x000fe40005800000 */
[----:B------:R-:W-:Y:S02]  /*2930*/  ISETP.GT.AND P3, PT, R4, 0x69, !P4 ;  /* 0x000000690400780c */ /* 0x000fe40006764270 */
[----:B------:R-:W-:Y:S02]  /*2940*/  LOP3.LUT R19, R19, 0xffffffdf, RZ, 0xc0, !PT ;  /* 0xffffffdf13137812 */ /* 0x000fe400078ec0ff */
[----:B------:R-:W-:-:S04]  /*2950*/  ISETP.LT.OR P3, PT, R2, 0x6a, P3 ;  /* 0x0000006a0200780c */ /* 0x000fc80001f61670 */
[----:B------:R-:W-:Y:S02]  /*2960*/  FSEL R77, R77, -INF , !P3 ;  /* 0xff8000004d4d7808 */ /* 0x000fe40005800000 */
[----:B------:R-:W-:Y:S02]  /*2970*/  ISETP.GE.AND P3, PT, R12, 0x71, PT ;  /* 0x000000710c00780c */ /* 0x000fe40003f66270 */
[----:B------:R-:W-:Y:S02]  /*2980*/  @P4 LOP3.LUT R19, R19, 0x20, RZ, 0xfc, !PT ;  /* 0x0000002013134812 */ /* 0x000fe400078efcff */
[----:B------:R-:W-:Y:S02]  /*2990*/  ISETP.GT.AND P4, PT, R4, 0x70, !P3 ;  /* 0x000000700400780c */ /* 0x000fe40005f84270 */
[----:B------:R-:W-:Y:S02]  /*29a0*/  LOP3.LUT R19, R19, 0xfffffffd, RZ, 0xc0, !PT ;  /* 0xfffffffd13137812 */ /* 0x000fe400078ec0ff */
[----:B------:R-:W-:-:S04]  /*29b0*/  ISETP.LT.OR P4, PT, R2, 0x71, P4 ;  /* 0x000000710200780c */ /* 0x000fc80002781670 */
[----:B------:R-:W-:Y:S02]  /*29c0*/  FSEL R21, R80, -INF , !P4 ;  /* 0xff80000050157808 */ /* 0x000fe40006000000 */
[----:B------:R-:W-:-:S04]  /*29d0*/  ISETP.GE.AND P4, PT, R12, 0x72, PT ;  /* 0x000000720c00780c */ /* 0x000fc80003f86270 */
[----:B------:R-:W-:-:S04]  /*29e0*/  ISETP.GT.AND P5, PT, R4, 0x71, !P4 ;  /* 0x000000710400780c */ /* 0x000fc800067a4270 */
[----:B------:R-:W-:-:S04]  /*29f0*/  ISETP.LT.OR P5, PT, R2, 0x72, P5 ;  /* 0x000000720200780c */ /* 0x000fc80002fa1670 */
[----:B------:R-:W-:Y:S02]  /*2a00*/  FSEL R81, R81, -INF , !P5 ;  /* 0xff80000051517808 */ /* 0x000fe40006800000 */
[----:B------:R-:W-:-:S04]  /*2a10*/  ISETP.GE.AND P5, PT, R12, 0x79, PT ;  /* 0x000000790c00780c */ /* 0x000fc80003fa6270 */
[----:B------:R-:W-:-:S04]  /*2a20*/  ISETP.GT.AND P6, PT, R4, 0x78, !P5 ;  /* 0x000000780400780c */ /* 0x000fc80006fc4270 */
[----:B------:R-:W-:-:S04]  /*2a30*/  ISETP.LT.OR P6, PT, R2, 0x79, P6 ;  /* 0x000000790200780c */ /* 0x000fc800037c1670 */
[----:B------:R-:W-:Y:S02]  /*2a40*/  FSEL R3, R84, -INF , !P6 ;  /* 0xff80000054037808 */ /* 0x000fe40007000000 */
[----:B------:R-:W-:-:S13]  /*2a50*/  ISETP.GE.AND P6, PT, R12, 0x1, PT ;  /* 0x000000010c00780c */ /* 0x000fda0003fc6270 */
[----:B------:R-:W-:Y:S02]  /*2a60*/  @P6 LOP3.LUT R19, R19, 0x2, RZ, 0xfc, !PT ;  /* 0x0000000213136812 */ /* 0x000fe400078efcff */
[----:B------:R-:W-:Y:S02]  /*2a70*/  ISETP.GT.AND P6, PT, R4, RZ, !P6 ;  /* 0x000000ff0400720c */ /* 0x000fe400077c4270 */
[----:B------:R-:W-:Y:S02]  /*2a80*/  LOP3.LUT R19, R19, 0xfffffffe, RZ, 0xc0, !PT ;  /* 0xfffffffe13137812 */ /* 0x000fe400078ec0ff */
[----:B------:R-:W-:-:S04]  /*2a90*/  ISETP.LT.OR P6, PT, R2, 0x1, P6 ;  /* 0x000000010200780c */ /* 0x000fc800037c1670 */
[----:B------:R-:W-:Y:S02]  /*2aa0*/  FSEL R129, R24, -INF , !P6 ;  /* 0xff80000018817808 */ /* 0x000fe40007000000 */
[----:B------:R-:W-:-:S13]  /*2ab0*/  ISETP.GE.AND P6, PT, R12, 0x7a, PT ;  /* 0x0000007a0c00780c */ /* 0x000fda0003fc6270 */
[----:B------:R-:W-:Y:S02]  /*2ac0*/  @P6 LOP3.LUT R19, R19, 0x1, RZ, 0xfc, !PT ;  /* 0x0000000113136812 */ /* 0x000fe400078efcff */
[----:B------:R-:W-:Y:S02]  /*2ad0*/  ISETP.GT.AND P6, PT, R4, 0x79, !P6 ;  /* 0x000000790400780c */ /* 0x000fe400077c4270 */
[----:B------:R-:W-:Y:S02]  /*2ae0*/  VIADDMNMX R4, R0, R99, R14, PT ;  /* 0x0000006300047246 */ /* 0x000fe4000380010e */
[----:B------:R-:W-:-:S04]  /*2af0*/  ISETP.LT.OR P6, PT, R2, 0x7a, P6 ;  /* 0x0000007a0200780c */ /* 0x000fc800037c1670 */
[----:B------:R-:W-:Y:S02]  /*2b00*/  FSEL R85, R85, -INF , !P6 ;  /* 0xff80000055557808 */ /* 0x000fe40007000000 */
[----:B------:R-:W-:-:S13]  /*2b10*/  PLOP3.LUT P6, PT, PT, PT, UP0, 0x40, 0x0 ;  /* 0x000000000000781c */ /* 0x000fda0003fce808 */
[----:B------:R-:W-:Y:S05]  /*2b20*/  @P6 BRA `(.L_x_949) ;  /* 0x0000000000646947 */ /* 0x000fea0003800000 */
        /* <DEDUP_REMOVED lines=14> */
.L_x_951:
[----:B------:R-:W-:Y:S02]  /*2c10*/  ULDC UR6, c[0x0][0x9e4] ;  /* 0x0002790000067ab9 */ /* 0x000fe40000000800 */
[----:B------:R-:W-:-:S05]  /*2c20*/  IMAD.U32 R2, RZ, RZ, UR6 ;  /* 0x00000006ff027e24 */ /* 0x000fca000f8e00ff */
[----:B------:R-:W-:-:S13]  /*2c30*/  ISETP.NE.AND P6, PT, R2, 0x1, PT ;  /* 0x000000010200780c */ /* 0x000fda0003fc5270 */
[----:B------:R-:W0:Y:S02]  /*2c40*/  @P6 LDC.64 R100, c[0x0][0x9e8] ;  /* 0x00027a00ff646b82 */ /* 0x000e240000000a00 */
[----:B0-----:R-:W-:-:S05]  /*2c50*/  @P6 IMAD.HI.U32 R0, R99, R100, RZ ;  /* 0x0000006463006227 */ /* 0x001fca00078e00ff */
[----:B------:R-:W-:-:S07]  /*2c60*/  @P6 SHF.R.U32.HI R99, RZ, R101, R0 ;  /* 0x00000065ff636219 */ /* 0x000fce0000011600 */
.L_x_952:
[----:B------:R-:W-:Y:S05]  /*2c70*/  BSYNC B0 ;  /* 0x0000000000007941 */ /* 0x000fea0003800000 */
.L_x_950:
[----:B------:R-:W-:-:S04]  /*2c80*/  IMAD R99, R99, R2, -R10 ;  /* 0x0000000263637224 */ /* 0x000fc800078e0a0a */
[----:B------:R-:W-:-:S05]  /*2c90*/  IMAD R99, R16, -0x2, R99 ;  /* 0xfffffffe10637824 */ /* 0x000fca00078e0263 */
[----:B------:R-:W-:Y:S02]  /*2ca0*/  VIADDMNMX R4, R99, R2, R4, PT ;  /* 0x0000000263047246 */ /* 0x000fe40003800104 */
[----:B------:R-:W-:-:S07]  /*2cb0*/  VIMNMX R8, R8, R99, !PT ;  /* 0x0000006308087248 */ /* 0x000fce0007fe0100 */
.L_x_949:
[----:B------:R-:W-:Y:S01]  /*2cc0*/  ISETP.GT.AND P1, PT, R8, 0x1, !P1 ;  /* 0x000000010800780c */ /* 0x000fe20004f24270 */
[----:B------:R-:W-:Y:S01]  /*2cd0*/  ULDC UR6, c[0x0][0x988] ;  /* 0x0002620000067ab9 */ /* 0x000fe20000000800 */
[----:B------:R-:W-:Y:S01]  /*2ce0*/  LOP3.LUT P6, RZ, R19, 0x4, RZ, 0xc0, !PT ;  /* 0x0000000413ff7812 */ /* 0x000fe200078cc0ff */
[----:B------:R-:W-:Y:S01]  /*2cf0*/  UISETP.NE.AND UP1, UPT, UR50, URZ, UPT ;  /* 0x0000003f3200728c */ /* 0x000fe2000bf25270 */
[----:B------:R-:W-:Y:S01]  /*2d00*/  ISETP.LT.OR P1, PT, R4, 0x2, P1 ;  /* 0x000000020400780c */ /* 0x000fe20000f21670 */
[----:B------:R-:W-:Y:S01]  /*2d10*/  UISETP.NE.AND UP0, UPT, UR49, URZ, UPT ;  /* 0x0000003f3100728c */ /* 0x000fe2000bf05270 */
[----:B------:R-:W-:Y:S01]  /*2d20*/  FMNMX.FTZ R0, R129, R123, !PT ;  /* 0x0000007b81007209 */ /* 0x000fe20007810000 */
[----:B------:R-:W-:Y:S01]  /*2d30*/  UMOV UR10, UR38 ;  /* 0x00000026000a7c82 */ /* 0x000fe20008000000 */
[----:B------:R-:W-:Y:S02]  /*2d40*/  FSEL R117, R27, -INF , !P1 ;  /* 0xff8000001b757808 */ /* 0x000fe40004800000 */
[----:B------:R-:W-:-:S02]  /*2d50*/  ISETP.GT.AND P1, PT, R8, 0x9, !P6 ;  /* 0x000000090800780c */ /* 0x000fc40007724270 */
[----:B------:R-:W-:Y:S02]  /*2d60*/  FMNMX.FTZ R0, R121, R0, !PT ;  /* 0x0000000079007209 */ /* 0x000fe40007810000 */
[----:B------:R-:W-:Y:S01]  /*2d70*/  ISETP.LT.OR P1, PT, R4, 0xa, P1 ;  /* 0x0000000a0400780c */ /* 0x000fe20000f21670 */
[----:B------:R-:W-:Y:S01]  /*2d80*/  @UP1 ULDC UR14, c[0x0][0x450] ;  /* 0x00011400000e1ab9 */ /* 0x000fe20000000800 */
[----:B------:R-:W-:Y:S02]  /*2d90*/  FMNMX.FTZ R0, R119, R0, !PT ;  /* 0x0000000077007209 */ /* 0x000fe40007810000 */
[----:B------:R-:W-:Y:S02]  /*2da0*/  FSEL R115, R31, -INF , !P1 ;  /* 0xff8000001f737808 */ /* 0x000fe40004800000 */
[----:B------:R-:W-:Y:S02]  /*2db0*/  LOP3.LUT P1, RZ, R19, 0x8, RZ, 0xc0, !PT ;  /* 0x0000000813ff7812 */ /* 0x000fe4000782c0ff */
[----:B------:R-:W-:-:S02]  /*2dc0*/  FMNMX.FTZ R0, R97, R0, !PT ;  /* 0x0000000061007209 */ /* 0x000fc40007810000 */
[----:B------:R-:W-:Y:S02]  /*2dd0*/  ISETP.GT.AND P1, PT, R8, 0x10, !P1 ;  /* 0x000000100800780c */ /* 0x000fe40004f24270 */
[----:B------:R-:W-:Y:S02]  /*2de0*/  FMNMX.FTZ R0, R33, R0, !PT ;  /* 0x0000000021007209 */ /* 0x000fe40007810000 */
[----:B------:R-:W-:Y:S02]  /*2df0*/  ISETP.LT.OR P1, PT, R4, 0x11, P1 ;  /* 0x000000110400780c */ /* 0x000fe40000f21670 */
[----:B------:R-:W-:Y:S02]  /*2e00*/  ISETP.GT.AND P2, PT, R8, 0x8, !P2 ;  /* 0x000000080800780c */ /* 0x000fe40005744270 */
[----:B------:R-:W-:Y:S02]  /*2e10*/  FSEL R99, R34, -INF , !P1 ;  /* 0xff80000022637808 */ /* 0x000fe40004800000 */
[----:B------:R-:W-:-:S02]  /*2e20*/  LOP3.LUT P1, RZ, R19, 0x10, RZ, 0xc0, !PT ;  /* 0x0000001013ff7812 */ /* 0x000fc4000782c0ff */
[----:B------:R-:W-:Y:S02]  /*2e30*/  FMNMX.FTZ R0, R95, R0, !PT ;  /* 0x000000005f007209 */ /* 0x000fe40007810000 */
[----:B------:R-:W-:Y:S02]  /*2e40*/  ISETP.GT.AND P1, PT, R8, 0x11, !P1 ;  /* 0x000000110800780c */ /* 0x000fe40004f24270 */
[C---:B------:R-:W-:Y:S02]  /*2e50*/  ISETP.LT.OR P2, PT, R4.reuse, 0x9, P2 ;  /* 0x000000090400780c */ /* 0x040fe40001741670 */
[----:B------:R-:W-:Y:S02]  /*2e60*/  ISETP.LT.OR P1, PT, R4, 0x12, P1 ;  /* 0x000000120400780c */ /* 0x000fe40000f21670 */
[----:B------:R-:W-:Y:S02]  /*2e70*/  FMNMX.FTZ R0, R37, R0, !PT ;  /* 0x0000000025007209 */ /* 0x000fe40007810000 */
[----:B------:R-:W-:-:S02]  /*2e80*/  FSEL R113, R35, -INF , !P1 ;  /* 0xff80000023717808 */ /* 0x000fc40004800000 */
[C---:B------:R-:W-:Y:S02]  /*2e90*/  LOP3.LUT P1, RZ, R19.reuse, 0x2000000, RZ, 0xc0, !PT ;  /* 0x0200000013ff7812 */ /* 0x040fe4000782c0ff */
[----:B------:R-:W-:Y:S02]  /*2ea0*/  FSEL R103, R30, -INF , !P2 ;  /* 0xff8000001e677808 */ /* 0x000fe40005000000 */
[----:B------:R-:W-:Y:S02]  /*2eb0*/  ISETP.GT.AND P1, PT, R8, 0x18, !P1 ;  /* 0x000000180800780c */ /* 0x000fe40004f24270 */
[----:B------:R-:W-:Y:S02]  /*2ec0*/  LOP3.LUT P2, RZ, R19, 0x40000, RZ, 0xc0, !PT ;  /* 0x0004000013ff7812 */ /* 0x000fe4000784c0ff */
[----:B------:R-:W-:Y:S02]  /*2ed0*/  ISETP.LT.OR P1, PT, R4, 0x19, P1 ;  /* 0x000000190400780c */ /* 0x000fe40000f21670 */
[----:B------:R-:W-:-:S02]  /*2ee0*/  FMNMX.FTZ R0, R93, R0, !PT ;  /* 0x000000005d007209 */ /* 0x000fc40007810000 */
[----:B------:R-:W-:Y:S02]  /*2ef0*/  FSEL R101, R38, -INF , !P1 ;  /* 0xff80000026657808 */ /* 0x000fe40004800000 */
[----:B------:R-:W-:Y:S02]  /*2f00*/  LOP3.LUT P1, RZ, R19, 0x1000000, RZ, 0xc0, !PT ;  /* 0x0100000013ff7812 */ /* 0x000fe4000782c0ff */
[----:B------:R-:W-:Y:S02]  /*2f10*/  FMNMX.FTZ R0, R41, R0, !PT ;  /* 0x0000000029007209 */ /* 0x000fe40007810000 */
[----:B------:R-:W-:Y:S02]  /*2f20*/  ISETP.GT.AND P1, PT, R8, 0x19, !P1 ;  /* 0x000000190800780c */ /* 0x000fe40004f24270 */
[----:B------:R-:W-:Y:S02]  /*2f30*/  LOP3.LUT P6, RZ, R19, 0x20000, RZ, 0xc0, !PT ;  /* 0x0002000013ff7812 */ /* 0x000fe400078cc0ff */
[----:B------:R-:W-:-:S02]  /*2f40*/  ISETP.LT.OR P1, PT, R4, 0x1a, P1 ;  /* 0x0000001a0400780c */ /* 0x000fc40000f21670 */
[----:B------:R-:W-:Y:S02]  /*2f50*/  FMNMX.FTZ R0, R91, R0, !PT ;  /* 0x000000005b007209 */ /* 0x000fe40007810000 */
[----:B------:R-:W-:Y:S02]  /*2f60*/  FSEL R111, R39, -INF , !P1 ;  /* 0xff800000276f7808 */ /* 0x000fe40004800000 */
[----:B------:R-:W-:Y:S02]  /*2f70*/  LOP3.LUT P1, RZ, R19, 0x800000, RZ, 0xc0, !PT ;  /* 0x0080000013ff7812 */ /* 0x000fe4000782c0ff */
[----:B------:R-:W-:Y:S02]  /*2f80*/  FMNMX.FTZ R0, R45, R0, !PT ;  /* 0x000000002d007209 */ /* 0x000fe40007810000 */
[----:B------:R-:W-:Y:S02]  /*2f90*/  ISETP.GT.AND P1, PT, R8, 0x20, !P1 ;  /* 0x000000200800780c */ /* 0x000fe40004f24270 */
[----:B------:R-:W-:-:S02]  /*2fa0*/  FMNMX.FTZ R0, R89, R0, !PT ;  /* 0x0000000059007209 */ /* 0x000fc40007810000 */
[----:B------:R-:W-:Y:S02]  /*2fb0*/  ISETP.LT.OR P1, PT, R4, 0x21, P1 ;  /* 0x000000210400780c */ /* 0x000fe40000f21670 */
[----:B------:R-:W-:Y:S02]  /*2fc0*/  FMNMX.FTZ R0, R49, R0, !PT ;  /* 0x0000000031007209 */ /* 0x000fe40007810000 */
[----:B------:R-:W-:Y:S02]  /*2fd0*/  FSEL R35, R42, -INF , !P1 ;  /* 0xff8000002a237808 */ /* 0x000fe40004800000 */
[----:B------:R-:W-:Y:S02]  /*2fe0*/  LOP3.LUT P1, RZ, R19, 0x400000, RZ, 0xc0, !PT ;  /* 0x0040000013ff7812 */ /* 0x000fe4000782c0ff */
[----:B------:R-:W-:Y:S02]  /*2ff0*/  FMNMX.FTZ R0, R29, R0, !PT ;  /* 0x000000001d007209 */ /* 0x000fe40007810000 */
[----:B------:R-:W-:-:S02]  /*3000*/  ISETP.GT.AND P1, PT, R8, 0x21, !P1 ;  /* 0x000000210800780c */ /* 0x000fc40004f24270 */
[----:B------:R-:W-:Y:S02]  /*3010*/  FMNMX.FTZ R0, R53, R0, !PT ;  /* 0x0000000035007209 */ /* 0x000fe40007810000 */
[----:B------:R-:W-:Y:S02]  /*3020*/  ISETP.LT.OR P1, PT, R4, 0x22, P1 ;  /* 0x000000220400780c */ /* 0x000fe40000f21670 */
[----:B------:R-:W-:Y:S02]  /*3030*/  FMNMX.FTZ R0, R25, R0, !PT ;  /* 0x0000000019007209 */ /* 0x000fe40007810000 */
[----:B------:R-:W-:Y:S02]  /*3040*/  FSEL R109, R43, -INF , !P1 ;  /* 0xff8000002b6d7808 */ /* 0x000fe40004800000 */
[----:B------:R-:W-:Y:S02]  /*3050*/  LOP3.LUT P1, RZ, R19, 0x200000, RZ, 0xc0, !PT ;  /* 0x0020000013ff7812 */ /* 0x000fe4000782c0ff */
[----:B------:R-:W-:-:S02]  /*3060*/  FMNMX.FTZ R0, R57, R0, !PT ;  /* 0x0000000039007209 */ /* 0x000fc40007810000 */
[----:B------:R-:W-:Y:S02]  /*3070*/  ISETP.GT.AND P1, PT, R8, 0x28, !P1 ;  /* 0x000000280800780c */ /* 0x000fe40004f24270 */
[----:B------:R-:W-:Y:S02]  /*3080*/  FMNMX.FTZ R0, R7, R0, !PT ;  /* 0x0000000007007209 */ /* 0x000fe40007810000 */
[----:B------:R-:W-:Y:S02]  /*3090*/  ISETP.LT.OR P1, PT, R4, 0x29, P1 ;  /* 0x000000290400780c */ /* 0x000fe40000f21670 */
[----:B------:R-:W-:Y:S02]  /*30a0*/  FMNMX.FTZ R0, R61, R0, !PT ;  /* 0x000000003d007209 */ /* 0x000fe40007810000 */
[----:B------:R-:W-:Y:S02]  /*30b0*/  FSEL R39, R46, -INF , !P1 ;  /* 0xff8000002e277808 */ /* 0x000fe40004800000 */
[----:B------:R-:W-:-:S02]  /*30c0*/  LOP3.LUT P1, RZ, R19, 0x100000, RZ, 0xc0, !PT ;  /* 0x0010000013ff7812 */ /* 0x000fc4000782c0ff */
[----:B------:R-:W-:Y:S02]  /*30d0*/  FMNMX.FTZ R0, R9, R0, !PT ;  /* 0x0000000009007209 */ /* 0x000fe40007810000 */
[----:B------:R-:W-:Y:S02]  /*30e0*/  ISETP.GT.AND P1, PT, R8, 0x29, !P1 ;  /* 0x000000290800780c */ /* 0x000fe40004f24270 */
[----:B------:R-:W-:Y:S02]  /*30f0*/  FMNMX.FTZ R0, R65, R0, !PT ;  /* 0x0000000041007209 */ /* 0x000fe40007810000 */
[----:B------:R-:W-:Y:S02]  /*3100*/  ISETP.LT.OR P1, PT, R4, 0x2a, P1 ;  /* 0x0000002a0400780c */ /* 0x000fe40000f21670 */
[----:B------:R-:W-:Y:S02]  /*3110*/  FMNMX.FTZ R0, R11, R0, !PT ;  /* 0x000000000b007209 */ /* 0x000fe40007810000 */
[----:B------:R-:W-:-:S02]  /*3120*/  FSEL R107, R47, -INF , !P1 ;  /* 0xff8000002f6b7808 */ /* 0x000fc40004800000 */
[----:B------:R-:W-:Y:S02]  /*3130*/  LOP3.LUT P1, RZ, R19, 0x80000, RZ, 0xc0, !PT ;  /* 0x0008000013ff7812 */ /* 0x000fe4000782c0ff */
[----:B------:R-:W-:Y:S02]  /*3140*/  FMNMX.FTZ R0, R69, R0, !PT ;  /* 0x0000000045007209 */ /* 0x000fe40007810000 */
[----:B------:R-:W-:Y:S02]  /*3150*/  ISETP.GT.AND P1, PT, R8, 0x30, !P1 ;  /* 0x000000300800780c */ /* 0x000fe40004f24270 */
[----:B------:R-:W-:Y:S02]  /*3160*/  FMNMX.FTZ R0, R13, R0, !PT ;  /* 0x000000000d007209 */ /* 0x000fe40007810000 */
[----:B------:R-:W-:Y:S02]  /*3170*/  ISETP.LT.OR P1, PT, R4, 0x31, P1 ;  /* 0x000000310400780c */ /* 0x000fe40000f21670 */
[----:B------:R-:W-:-:S02]  /*3180*/  FMNMX.FTZ R0, R73, R0, !PT ;  /* 0x0000000049007209 */ /* 0x000fc40007810000 */
[----:B------:R-:W-:Y:S02]  /*3190*/  FSEL R43, R50, -INF , !P1 ;  /* 0xff800000322b7808 */ /* 0x000fe40004800000 */
[----:B------:R-:W-:Y:S02]  /*31a0*/  ISETP.GT.AND P1, PT, R8, 0x31, !P2 ;  /* 0x000000310800780c */ /* 0x000fe40005724270 */
[----:B------:R-:W-:Y:S02]  /*31b0*/  FMNMX.FTZ R0, R15, R0, !PT ;  /* 0x000000000f007209 */ /* 0x000fe40007810000 */
[----:B------:R-:W-:Y:S02]  /*31c0*/  ISETP.LT.OR P1, PT, R4, 0x32, P1 ;  /* 0x000000320400780c */ /* 0x000fe40000f21670 */
[----:B------:R-:W-:Y:S02]  /*31d0*/  FMNMX.FTZ R0, R77, R0, !PT ;  /* 0x000000004d007209 */ /* 0x000fe40007810000 */
[----:B------:R-:W-:-:S02]  /*31e0*/  FSEL R105, R51, -INF , !P1 ;  /* 0xff80000033697808 */ /* 0x000fc40004800000 */
        /* <DEDUP_REMOVED lines=8> */
[----:B------:R-:W-:Y:S01]  /*3270*/  FMNMX.FTZ R12, R85, R0, !PT ;  /* 0x00000000550c7209 */ /* 0x000fe20007810000 */
[----:B------:R-:W-:Y:S01]  /*3280*/  IMAD.U32 R0, RZ, RZ, UR6 ;  /* 0x00000006ff007e24 */ /* 0x000fe2000f8e00ff */
[----:B------:R-:W-:Y:S01]  /*3290*/  ISETP.LT.OR P1, PT, R4, 0x3a, P1 ;  /* 0x0000003a0400780c */ /* 0x000fe20000f21670 */
[----:B------:R-:W-:Y:S01]  /*32a0*/  @UP1 ULDC UR6, c[0x0][0x44c] ;  /* 0x0001130000061ab9 */ /* 0x000fe20000000800 */
[----:B------:R-:W-:Y:S01]  /*32b0*/  LOP3.LUT P2, RZ, R19, 0x80, RZ, 0xc0, !PT ;  /* 0x0000008013ff7812 */ /* 0x000fe2000784c0ff */
[----:B------:R-:W0:Y:S01]  /*32c0*/  SHFL.BFLY PT, R131, R12, 0x2, 0x1f ;  /* 0x0c401f000c837f89 */ /* 0x000e2200000e0000 */
[----:B------:R-:W-:Y:S01]  /*32d0*/  FSEL R55, R55, -INF , !P1 ;  /* 0xff80000037377808 */ /* 0x000fe20004800000 */
[----:B------:R-:W-:Y:S01]  /*32e0*/  UIMAD.WIDE.U32 UR6, UR38, UR6, URZ ;  /* 0x00000006260672a5 */ /* 0x000fe2000f8e003f */
[----:B------:R-:W-:-:S02]  /*32f0*/  LOP3.LUT P1, RZ, R19, 0x8000, RZ, 0xc0, !PT ;  /* 0x0000800013ff7812 */ /* 0x000fc4000782c0ff */
[----:B------:R-:W-:Y:S01]  /*3300*/  LOP3.LUT P6, RZ, R19, 0x40, RZ, 0xc0, !PT ;  /* 0x0000004013ff7812 */ /* 0x000fe200078cc0ff */
[----:B------:R-:W-:Y:S01]  /*3310*/  @UP1 USHF.R.U32.HI UR10, URZ, UR14, UR7 ;  /* 0x0000000e3f0a1299 */ /* 0x000fe20008011607 */
[C---:B------:R-:W-:Y:S02]  /*3320*/  ISETP.GT.AND P1, PT, R8.reuse, 0x40, !P1 ;  /* 0x000000400800780c */ /* 0x040fe40004f24270 */
[----:B------:R-:W-:Y:S01]  /*3330*/  ISETP.GT.AND P3, PT, R8, 0x70, !P3 ;  /* 0x000000700800780c */ /* 0x000fe20005f64270 */
[----:B------:R-:W-:Y:S01]  /*3340*/  UIADD3 UR51, UR51, UR10, URZ ;  /* 0x0000000a33337290 */ /* 0x000fe2000fffe03f */
[----:B------:R-:W-:Y:S02]  /*3350*/  ISETP.LT.OR P1, PT, R4, 0x41, P1 ;  /* 0x000000410400780c */ /* 0x000fe40000f21670 */
[----:B------:R-:W-:Y:S01]  /*3360*/  ISETP.GT.AND P4, PT, R8, 0x71, !P4 ;  /* 0x000000710800780c */ /* 0x000fe20006784270 */
[----:B------:R-:W-:Y:S01]  /*3370*/  UIADD3 UR10, UR51, UR11, URZ ;  /* 0x0000000b330a7290 */ /* 0x000fe2000fffe03f */
[----:B------:R-:W-:-:S02]  /*3380*/  FSEL R47, R58, -INF , !P1 ;  /* 0xff8000003a2f7808 */ /* 0x000fc40004800000 */
[----:B------:R-:W-:Y:S02]  /*3390*/  LOP3.LUT P1, RZ, R19, 0x4000, RZ, 0xc0, !PT ;  /* 0x0000400013ff7812 */ /* 0x000fe4000782c0ff */
[----:B------:R-:W-:Y:S02]  /*33a0*/  ISETP.LT.OR P3, PT, R4, 0x71, P3 ;  /* 0x000000710400780c */ /* 0x000fe40001f61670 */
[C---:B------:R-:W-:Y:S02]  /*33b0*/  ISETP.GT.AND P1, PT, R8.reuse, 0x41, !P1 ;  /* 0x000000410800780c */ /* 0x040fe40004f24270 */
[----:B------:R-:W-:Y:S02]  /*33c0*/  ISETP.GT.AND P5, PT, R8, 0x78, !P5 ;  /* 0x000000780800780c */ /* 0x000fe40006fa4270 */
[----:B------:R-:W-:Y:S02]  /*33d0*/  ISETP.LT.OR P1, PT, R4, 0x42, P1 ;  /* 0x000000420400780c */ /* 0x000fe40000f21670 */
[----:B0-----:R-:W-:-:S02]  /*33e0*/  FMNMX.FTZ R131, R12, R131, !PT ;  /* 0x000000830c837209 */ /* 0x001fc40007810000 */
[----:B------:R-:W-:Y:S02]  /*33f0*/  FSEL R59, R59, -INF , !P1 ;  /* 0xff8000003b3b7808 */ /* 0x000fe40004800000 */
[----:B------:R-:W-:Y:S01]  /*3400*/  LOP3.LUT P1, RZ, R19, 0x2000, RZ, 0xc0, !PT ;  /* 0x0000200013ff7812 */ /* 0x000fe2000782c0ff */
[----:B------:R-:W0:Y:S01]  /*3410*/  SHFL.BFLY PT, R2, R131, 0x1, 0x1f ;  /* 0x0c201f0083027f89 */ /* 0x000e2200000e0000 */
[----:B------:R-:W-:Y:S02]  /*3420*/  ISETP.LT.OR P4, PT, R4, 0x72, P4 ;  /* 0x000000720400780c */ /* 0x000fe40002781670 */
[----:B------:R-:W-:Y:S02]  /*3430*/  ISETP.GT.AND P1, PT, R8, 0x48, !P1 ;  /* 0x000000480800780c */ /* 0x000fe40004f24270 */
[C---:B------:R-:W-:Y:S02]  /*3440*/  ISETP.LT.OR P5, PT, R4.reuse, 0x79, P5 ;  /* 0x000000790400780c */ /* 0x040fe40002fa1670 */
[----:B------:R-:W-:-:S02]  /*3450*/  ISETP.LT.OR P1, PT, R4, 0x49, P1 ;  /* 0x000000490400780c */ /* 0x000fc40000f21670 */
[----:B------:R-:W-:Y:S02]  /*3460*/  FSEL R83, R83, -INF , !P4 ;  /* 0xff80000053537808 */ /* 0x000fe40006000000 */
[----:B------:R-:W-:Y:S02]  /*3470*/  FSEL R31, R62, -INF , !P1 ;  /* 0xff8000003e1f7808 */ /* 0x000fe40004800000 */
[----:B------:R-:W-:-:S04]  /*3480*/  LOP3.LUT P1, RZ, R19, 0x1000, RZ, 0xc0, !PT ;  /* 0x0000100013ff7812 */ /* 0x000fc8000782c0ff */
[----:B------:R-:W-:-:S04]  /*3490*/  ISETP.GT.AND P1, PT, R8, 0x49, !P1 ;  /* 0x000000490800780c */ /* 0x000fc80004f24270 */
[----:B------:R-:W-:Y:S02]  /*34a0*/  ISETP.LT.OR P1, PT, R4, 0x4a, P1 ;  /* 0x0000004a0400780c */ /* 0x000fe40000f21670 */
[----:B0-----:R-:W-:Y:S02]  /*34b0*/  FMNMX.FTZ R2, R131, R2, !PT ;  /* 0x0000000283027209 */ /* 0x001fe40007810000 */
[----:B------:R-:W-:Y:S02]  /*34c0*/  FSEL R63, R63, -INF , !P1 ;  /* 0xff8000003f3f7808 */ /* 0x000fe40004800000 */
[----:B------:R-:W-:Y:S01]  /*34d0*/  LOP3.LUT P1, RZ, R19, 0x800, RZ, 0xc0, !PT ;  /* 0x0000080013ff7812 */ /* 0x000fe2000782c0ff */
[----:B------:R-:W-:-:S03]  /*34e0*/  FMUL.FTZ R10, R2, R0 ;  /* 0x00000000020a7220 */ /* 0x000fc60000410000 */
[----:B------:R-:W-:-:S04]  /*34f0*/  ISETP.GT.AND P1, PT, R8, 0x50, !P1 ;  /* 0x000000500800780c */ /* 0x000fc80004f24270 */
[----:B------:R-:W-:-:S04]  /*3500*/  ISETP.LT.OR P1, PT, R4, 0x51, P1 ;  /* 0x000000510400780c */ /* 0x000fc80000f21670 */
[----:B------:R-:W-:Y:S02]  /*3510*/  FSEL R27, R66, -INF , !P1 ;  /* 0xff800000421b7808 */ /* 0x000fe40004800000 */
[----:B------:R-:W-:-:S04]  /*3520*/  LOP3.LUT P1, RZ, R19, 0x400, RZ, 0xc0, !PT ;  /* 0x0000040013ff7812 */ /* 0x000fc8000782c0ff */
        /* <DEDUP_REMOVED lines=11> */
[----:B------:R-:W-:Y:S02]  /*35e0*/  ISETP.GT.AND P1, PT, R8, 0x60, !P2 ;  /* 0x000000600800780c */ /* 0x000fe40005724270 */
[----:B------:R-:W-:Y:S02]  /*35f0*/  LOP3.LUT P2, RZ, R19, 0x20, RZ, 0xc0, !PT ;  /* 0x0000002013ff7812 */ /* 0x000fe4000784c0ff */
[----:B------:R-:W-:Y:S02]  /*3600*/  ISETP.LT.OR P1, PT, R4, 0x61, P1 ;  /* 0x000000610400780c */ /* 0x000fe40000f21670 */
[----:B------:R-:W-:Y:S02]  /*3610*/  ISETP.GT.AND P2, PT, R8, 0x69, !P2 ;  /* 0x000000690800780c */ /* 0x000fe40005744270 */
[----:B------:R-:W-:-:S02]  /*3620*/  FSEL R127, R74, -INF , !P1 ;  /* 0xff8000004a7f7808 */ /* 0x000fc40004800000 */
[----:B------:R-:W-:Y:S02]  /*3630*/  ISETP.GT.AND P1, PT, R8, 0x61, !P6 ;  /* 0x000000610800780c */ /* 0x000fe40007724270 */
[----:B------:R-:W-:Y:S02]  /*3640*/  LOP3.LUT P6, RZ, R19, 0x2, RZ, 0xc0, !PT ;  /* 0x0000000213ff7812 */ /* 0x000fe400078cc0ff */
[C---:B------:R-:W-:Y:S02]  /*3650*/  ISETP.LT.OR P1, PT, R4.reuse, 0x62, P1 ;  /* 0x000000620400780c */ /* 0x040fe40000f21670 */
[----:B------:R-:W-:Y:S02]  /*3660*/  ISETP.LT.OR P2, PT, R4, 0x6a, P2 ;  /* 0x0000006a0400780c */ /* 0x000fe40001741670 */
[----:B------:R-:W-:Y:S02]  /*3670*/  FSEL R75, R75, -INF , !P1 ;  /* 0xff8000004b4b7808 */ /* 0x000fe40004800000 */
[----:B------:R-:W-:-:S02]  /*3680*/  FSETP.NEU.FTZ.AND P1, PT, R2, -INF , PT ;  /* 0xff8000000200780b */ /* 0x000fc40003f3d000 */
[----:B------:R-:W-:Y:S02]  /*3690*/  FSEL R79, R79, -INF , !P2 ;  /* 0xff8000004f4f7808 */ /* 0x000fe40005000000 */
[----:B------:R-:W-:Y:S02]  /*36a0*/  FSEL R10, R10, RZ, P1 ;  /* 0x000000ff0a0a7208 */ /* 0x000fe40000800000 */
[----:B------:R-:W-:Y:S02]  /*36b0*/  ISETP.GT.AND P1, PT, R8, RZ, !P6 ;  /* 0x000000ff0800720c */ /* 0x000fe40007724270 */
[----:B------:R-:W-:Y:S01]  /*36c0*/  LOP3.LUT P6, RZ, R19, 0x1, RZ, 0xc0, !PT ;  /* 0x0000000113ff7812 */ /* 0x000fe200078cc0ff */
[-CC-:B------:R-:W-:Y:S01]  /*36d0*/  FFMA.FTZ R138, R29, R0.reuse, -R10.reuse ;  /* 0x000000001d8a7223 */ /* 0x180fe2000001080a */
[----:B------:R-:W-:Y:S01]  /*36e0*/  ISETP.LT.OR P1, PT, R4, 0x1, P1 ;  /* 0x000000010400780c */ /* 0x000fe20000f21670 */
[-CC-:B------:R-:W-:Y:S01]  /*36f0*/  FFMA.FTZ R29, R53, R0.reuse, -R10.reuse ;  /* 0x00000000351d7223 */ /* 0x180fe2000001080a */
[-CC-:B------:R-:W-:Y:S01]  /*3700*/  FFMA.FTZ R136, R89, R0.reuse, -R10.reuse ;  /* 0x0000000059887223 */ /* 0x180fe2000001080a */
[----:B------:R-:W-:Y:S01]  /*3710*/  FSEL R89, R82, -INF , !P3 ;  /* 0xff80000052597808 */ /* 0x000fe20005800000 */
[-CC-:B------:R-:W-:Y:S01]  /*3720*/  FFMA.FTZ R132, R25, R0.reuse, -R10.reuse ;  /* 0x0000000019847223 */ /* 0x180fe2000001080a */
[----:B------:R-:W-:Y:S01]  /*3730*/  FSEL R26, R26, -INF , !P1 ;  /* 0xff8000001a1a7808 */ /* 0x000fe20004800000 */
[-CC-:B------:R-:W-:Y:S01]  /*3740*/  FFMA.FTZ R25, R57, R0.reuse, -R10.reuse ;  /* 0x0000000039197223 */ /* 0x180fe2000001080a */
[----:B------:R-:W-:Y:S01]  /*3750*/  LOP3.LUT P1, RZ, R19, 0x4000000, RZ, 0xc0, !PT ;  /* 0x0400000013ff7812 */ /* 0x000fe2000782c0ff */
[-CC-:B------:R-:W-:Y:S01]  /*3760*/  FFMA.FTZ R142, R91, R0.reuse, -R10.reuse ;  /* 0x000000005b8e7223 */ /* 0x180fe2000001080a */
[----:B------:R-:W-:Y:S01]  /*3770*/  FMNMX.FTZ R12, R26, R117, !PT ;  /* 0x000000751a0c7209 */ /* 0x000fe20007810000 */
[-CC-:B------:R-:W-:Y:S01]  /*3780*/  FFMA.FTZ R148, R129, R0.reuse, -R10.reuse ;  /* 0x0000000081947223 */ /* 0x180fe2000001080a */
[----:B------:R-:W-:Y:S01]  /*3790*/  ISETP.GT.AND P1, PT, R8, 0x68, !P1 ;  /* 0x000000680800780c */ /* 0x000fe20004f24270 */
[--C-:B------:R-:W-:Y:S01]  /*37a0*/  FFMA.FTZ R123, R123, R0, -R10.reuse ;  /* 0x000000007b7b7223 */ /* 0x100fe2000001080a */
[----:B------:R-:W-:Y:S01]  /*37b0*/  FMNMX.FTZ R12, R103, R12, !PT ;  /* 0x0000000c670c7209 */ /* 0x000fe20007810000 */
[--C-:B------:R-:W-:Y:S01]  /*37c0*/  FFMA.FTZ R150, R121, R0, -R10.reuse ;  /* 0x0000000079967223 */ /* 0x100fe2000001080a */
[----:B------:R-:W-:Y:S01]  /*37d0*/  ISETP.LT.OR P1, PT, R4, 0x69, P1 ;  /* 0x000000690400780c */ /* 0x000fe20000f21670 */
[----:B------:R-:W-:Y:S01]  /*37e0*/  MUFU.EX2 R148, R148 ;  /* 0x0000009400947308 */ /* 0x000fe20000000800 */
[----:B------:R-:W-:Y:S01]  /*37f0*/  FMNMX.FTZ R12, R115, R12, !PT ;  /* 0x0000000c730c7209 */ /* 0x000fe20007810000 */
[-CC-:B------:R-:W-:Y:S01]  /*3800*/  FFMA.FTZ R130, R11, R0.reuse, -R10.reuse ;  /* 0x000000000b827223 */ /* 0x180fe2000001080a */
[----:B------:R-:W-:Y:S01]  /*3810*/  FSEL R53, R78, -INF , !P1 ;  /* 0xff8000004e357808 */ /* 0x000fe20004800000 */
[--C-:B------:R-:W-:Y:S01]  /*3820*/  FFMA.FTZ R119, R119, R0, -R10.reuse ;  /* 0x0000000077777223 */ /* 0x100fe2000001080a */
[----:B------:R-:W-:Y:S01]  /*3830*/  FMNMX.FTZ R12, R99, R12, !PT ;  /* 0x0000000c630c7209 */ /* 0x000fe20007810000 */
[--C-:B------:R-:W-:Y:S01]  /*3840*/  FFMA.FTZ R144, R97, R0, -R10.reuse ;  /* 0x0000000061907223 */ /* 0x100fe2000001080a */
[----:B------:R-:W-:Y:S01]  /*3850*/  ISETP.GT.AND P6, PT, R8, 0x79, !P6 ;  /* 0x000000790800780c */ /* 0x000fe200077c4270 */
[----:B------:R-:W0:Y:S01]  /*3860*/  MUFU.EX2 R123, R123 ;  /* 0x0000007b007b7308 */ /* 0x000e220000000800 */
[----:B------:R-:W-:Y:S01]  /*3870*/  FMNMX.FTZ R12, R113, R12, !PT ;  /* 0x0000000c710c7209 */ /* 0x000fe20007810000 */
[-CC-:B------:R-:W-:Y:S01]  /*3880*/  FFMA.FTZ R33, R33, R0.reuse, -R10.reuse ;  /* 0x0000000021217223 */ /* 0x180fe2000001080a */
[----:B------:R-:W-:Y:S01]  /*3890*/  ISETP.LT.OR P6, PT, R4, 0x7a, P6 ;  /* 0x0000007a0400780c */ /* 0x000fe200037c1670 */
[--C-:B------:R-:W-:Y:S01]  /*38a0*/  FFMA.FTZ R146, R95, R0, -R10.reuse ;  /* 0x000000005f927223 */ /* 0x100fe2000001080a */
[----:B------:R-:W-:Y:S01]  /*38b0*/  FMNMX.FTZ R12, R101, R12, !PT ;  /* 0x0000000c650c7209 */ /* 0x000fe20007810000 */
[--C-:B------:R-:W-:Y:S01]  /*38c0*/  FFMA.FTZ R37, R37, R0, -R10.reuse ;  /* 0x0000000025257223 */ /* 0x100fe2000001080a */
[----:B------:R-:W-:Y:S01]  /*38d0*/  FSEL R57, R86, -INF , !P5 ;  /* 0xff80000056397808 */ /* 0x000fe20006800000 */
[----:B------:R-:W1:Y:S01]  /*38e0*/  MUFU.EX2 R150, R150 ;  /* 0x0000009600967308 */ /* 0x000e620000000800 */
[----:B------:R-:W-:Y:S01]  /*38f0*/  FMNMX.FTZ R12, R111, R12, !PT ;  /* 0x0000000c6f0c7209 */ /* 0x000fe20007810000 */
[-CC-:B------:R-:W-:Y:S01]  /*3900*/  FFMA.FTZ R140, R93, R0.reuse, -R10.reuse ;  /* 0x000000005d8c7223 */ /* 0x180fe2000001080a */
[----:B------:R-:W-:Y:S01]  /*3910*/  FSEL R87, R87, -INF , !P6 ;  /* 0xff80000057577808 */ /* 0x000fe20007000000 */
        /* <DEDUP_REMOVED lines=12> */
[----:B------:R-:W3:Y:S01]  /*39e0*/  MUFU.EX2 R144, R144 ;  /* 0x0000009000907308 */ /* 0x000ee20000000800 */
[----:B------:R-:W-:Y:S01]  /*39f0*/  FMNMX.FTZ R12, R107, R12, !PT ;  /* 0x0000000c6b0c7209 */ /* 0x000fe20007810000 */
[-CC-:B------:R-:W-:Y:S01]  /*3a00*/  FFMA.FTZ R122, R3, R0.reuse, -R10.reuse ;  /* 0x00000000037a7223 */ /* 0x180fe2000001080a */
[-CC-:B------:R-:W-:Y:S01]  /*3a10*/  FFMA.FTZ R49, R49, R0.reuse, -R10.reuse ;  /* 0x0000000031317223 */ /* 0x180fe2000001080a */
[--C-:B------:R-:W-:Y:S01]  /*3a20*/  FFMA.FTZ R9, R65, R0, -R10.reuse ;  /* 0x0000000041097223 */ /* 0x100fe2000001080a */
[----:B------:R-:W-:Y:S01]  /*3a30*/  FMNMX.FTZ R12, R43, R12, !PT ;  /* 0x0000000c2b0c7209 */ /* 0x000fe20007810000 */
[-CC-:B------:R-:W-:Y:S01]  /*3a40*/  FFMA.FTZ R61, R69, R0.reuse, -R10.reuse ;  /* 0x00000000453d7223 */ /* 0x180fe2000001080a */
[--C-:B------:R-:W-:Y:S01]  /*3a50*/  FFMA.FTZ R13, R73, R0, -R10.reuse ;  /* 0x00000000490d7223 */ /* 0x100fe2000001080a */
[----:B------:R-:W4:Y:S01]  /*3a60*/  MUFU.EX2 R33, R33 ;  /* 0x0000002100217308 */ /* 0x000f220000000800 */
[----:B------:R-:W-:Y:S01]  /*3a70*/  FMNMX.FTZ R12, R105, R12, !PT ;  /* 0x0000000c690c7209 */ /* 0x000fe20007810000 */
[-CC-:B------:R-:W-:Y:S01]  /*3a80*/  FFMA.FTZ R15, R77, R0.reuse, -R10.reuse ;  /* 0x000000004d0f7223 */ /* 0x180fe2000001080a */
[-CC-:B------:R-:W-:Y:S01]  /*3a90*/  FFMA.FTZ R21, R81, R0.reuse, -R10.reuse ;  /* 0x0000000051157223 */ /* 0x180fe2000001080a */
[----:B------:R-:W-:Y:S01]  /*3aa0*/  FFMA.FTZ R3, R85, R0, -R10 ;  /* 0x0000000055037223 */ /* 0x000fe2000001080a */
        /* <DEDUP_REMOVED lines=26> */
[----:B------:R-:W-:-:S05]  /*3c50*/  FMNMX.FTZ R12, R87, R12, !PT ;  /* 0x0000000c570c7209 */ /* 0x000fca0007810000 */
[----:B------:R-:W0:Y:S02]  /*3c60*/  SHFL.BFLY PT, R91, R12, 0x2, 0x1f ;  /* 0x0c401f000c5b7f89 */ /* 0x000e2400000e0000 */
        /* <DEDUP_REMOVED lines=9> */
[----:B0-----:R-:W-:-:S04]  /*3d00*/  FMNMX.FTZ R11, R91, R4, !PT ;  /* 0x000000045b0b7209 */ /* 0x001fc80007810000 */
[C---:B------:R-:W-:Y:S01]  /*3d10*/  FSETP.NEU.FTZ.AND P1, PT, R11.reuse, -INF , PT ;  /* 0xff8000000b00780b */ /* 0x040fe20003f3d000 */
[----:B------:R-:W-:Y:S02]  /*3d20*/  FMUL.FTZ R4, R11, R0 ;  /* 0x000000000b047220 */ /* 0x000fe40000410000 */
[----:B------:R-:W-:Y:S03]  /*3d30*/  MUFU.EX2 R130, R130 ;  /* 0x0000008200827308 */ /* 0x000fe60000000800 */
[----:B------:R-:W-:Y:S02]  /*3d40*/  FSEL R4, R4, RZ, P1 ;  /* 0x000000ff04047208 */ /* 0x000fe40000800000 */
[----:B------:R-:W-:-:S03]  /*3d50*/  PLOP3.LUT P1, PT, PT, PT, UP0, 0x40, 0x0 ;  /* 0x000000000000781c */ /* 0x000fc60003f2e808 */
[----:B------:R-:W-:Y:S01]  /*3d60*/  MUFU.EX2 R61, R61 ;  /* 0x0000003d003d7308 */ /* 0x000fe20000000800 */
[-CC-:B------:R-:W-:Y:S01]  /*3d70*/  FFMA.FTZ R141, R35, R0.reuse, -R4.reuse ;  /* 0x00000000238d7223 */ /* 0x180fe20000010804 */
[----:B------:R-:W-:Y:S01]  /*3d80*/  FADD.FTZ R35, R148, R123 ;  /* 0x0000007b94237221 */ /* 0x000fe20000010000 */
[-CC-:B------:R-:W-:Y:S01]  /*3d90*/  FFMA.FTZ R149, R26, R0.reuse, -R4.reuse ;  /* 0x000000001a957223 */ /* 0x180fe20000010804 */
[-CC-:B------:R-:W-:Y:S01]  /*3da0*/  FFMA.FTZ R8, R117, R0.reuse, -R4.reuse ;  /* 0x0000000075087223 */ /* 0x180fe20000010804 */
[-CC-:B------:R-:W-:Y:S01]  /*3db0*/  FFMA.FTZ R151, R103, R0.reuse, -R4.reuse ;  /* 0x0000000067977223 */ /* 0x180fe20000010804 */
[----:B-1----:R-:W-:Y:S01]  /*3dc0*/  FADD.FTZ R28, R150, R35 ;  /* 0x00000023961c7221 */ /* 0x002fe20000010000 */
[-CC-:B------:R-:W-:Y:S01]  /*3dd0*/  FFMA.FTZ R10, R115, R0.reuse, -R4.reuse ;  /* 0x00000000730a7223 */ /* 0x180fe20000010804 */
[-C--:B------:R-:W-:Y:S01]  /*3de0*/  FFMA.FTZ R145, R99, R0.reuse, -R4 ;  /* 0x0000000063917223 */ /* 0x080fe20000010804 */
[----:B------:R-:W-:Y:S01]  /*3df0*/  MUFU.EX2 R149, R149 ;  /* 0x0000009500957308 */ /* 0x000fe20000000800 */
[----:B--2---:R-:W-:Y:S01]  /*3e00*/  FADD.FTZ R35, R119, R28 ;  /* 0x0000001c77237221 */ /* 0x004fe20000010000 */
[-CC-:B------:R-:W-:Y:S01]  /*3e10*/  FFMA.FTZ R12, R113, R0.reuse, -R4.reuse ;  /* 0x00000000710c7223 */ /* 0x180fe20000010804 */
[-CC-:B------:R-:W-:Y:S01]  /*3e20*/  FFMA.FTZ R147, R101, R0.reuse, -R4.reuse ;  /* 0x0000000065937223 */ /* 0x180fe20000010804 */
[-CC-:B------:R-:W-:Y:S01]  /*3e30*/  FFMA.FTZ R14, R111, R0.reuse, -R4.reuse ;  /* 0x000000006f0e7223 */ /* 0x180fe20000010804 */
[----:B---3--:R-:W-:Y:S01]  /*3e40*/  FADD.FTZ R30, R144, R35 ;  /* 0x00000023901e7221 */ /* 0x008fe20000010000 */
[-CC-:B------:R-:W-:Y:S01]  /*3e50*/  FFMA.FTZ R135, R31, R0.reuse, -R4.reuse ;  /* 0x000000001f877223 */ /* 0x180fe20000010804 */
[-C--:B------:R-:W-:Y:S01]  /*3e60*/  FFMA.FTZ R20, R109, R0.reuse, -R4 ;  /* 0x000000006d147223 */ /* 0x080fe20000010804 */
[----:B------:R-:W0:Y:S01]  /*3e70*/  MUFU.EX2 R8, R8 ;  /* 0x0000000800087308 */ /* 0x000e220000000800 */
[----:B----4-:R-:W-:Y:S01]  /*3e80*/  FADD.FTZ R35, R33, R30 ;  /* 0x0000001e21237221 */ /* 0x010fe20000010000 */
[-CC-:B------:R-:W-:Y:S01]  /*3e90*/  FFMA.FTZ R129, R27, R0.reuse, -R4.reuse ;  /* 0x000000001b817223 */ /* 0x180fe20000010804 */
[-CC-:B------:R-:W-:Y:S01]  /*3ea0*/  FFMA.FTZ R143, R39, R0.reuse, -R4.reuse ;  /* 0x00000000278f7223 */ /* 0x180fe20000010804 */
[-CC-:B------:R-:W-:Y:S01]  /*3eb0*/  FFMA.FTZ R24, R107, R0.reuse, -R4.reuse ;  /* 0x000000006b187223 */ /* 0x180fe20000010804 */
[----:B-----5:R-:W-:Y:S01]  /*3ec0*/  FADD.FTZ R30, R146, R35 ;  /* 0x00000023921e7221 */ /* 0x020fe20000010000 */
[-CC-:B------:R-:W-:Y:S01]  /*3ed0*/  FFMA.FTZ R137, R43, R0.reuse, -R4.reuse ;  /* 0x000000002b897223 */ /* 0x180fe20000010804 */
[-C--:B------:R-:W-:Y:S01]  /*3ee0*/  FFMA.FTZ R26, R105, R0.reuse, -R4 ;  /* 0x00000000691a7223 */ /* 0x080fe20000010804 */
[----:B------:R-:W1:Y:S01]  /*3ef0*/  MUFU.EX2 R151, R151 ;  /* 0x0000009700977308 */ /* 0x000e620000000800 */
[----:B------:R-:W-:Y:S01]  /*3f00*/  FADD.FTZ R35, R37, R30 ;  /* 0x0000001e25237221 */ /* 0x000fe20000010000 */
[-CC-:B------:R-:W-:Y:S01]  /*3f10*/  FFMA.FTZ R139, R51, R0.reuse, -R4.reuse ;  /* 0x00000000338b7223 */ /* 0x180fe20000010804 */
[-CC-:B------:R-:W-:Y:S01]  /*3f20*/  FFMA.FTZ R28, R55, R0.reuse, -R4.reuse ;  /* 0x00000000371c7223 */ /* 0x180fe20000010804 */
[-CC-:B------:R-:W-:Y:S01]  /*3f30*/  FFMA.FTZ R133, R47, R0.reuse, -R4.reuse ;  /* 0x000000002f857223 */ /* 0x180fe20000010804 */
[----:B------:R-:W-:Y:S01]  /*3f40*/  FADD.FTZ R32, R140, R35 ;  /* 0x000000238c207221 */ /* 0x000fe20000010000 */
[-CC-:B------:R-:W-:Y:S01]  /*3f50*/  FFMA.FTZ R30, R59, R0.reuse, -R4.reuse ;  /* 0x000000003b1e7223 */ /* 0x180fe20000010804 */
[-C--:B------:R-:W-:Y:S01]  /*3f60*/  FFMA.FTZ R131, R67, R0.reuse, -R4 ;  /* 0x0000000043837223 */ /* 0x080fe20000010804 */
[----:B------:R-:W2:Y:S01]  /*3f70*/  MUFU.EX2 R10, R10 ;  /* 0x0000000a000a7308 */ /* 0x000ea20000000800 */
[----:B------:R-:W-:Y:S01]  /*3f80*/  FADD.FTZ R35, R41, R32 ;  /* 0x0000002029237221 */ /* 0x000fe20000010000 */
[----:B0-----:R-:W-:Y:S01]  /*3f90*/  FADD.FTZ R34, R149, R8 ;  /* 0x0000000895227221 */ /* 0x001fe20000010000 */
[-CC-:B------:R-:W-:Y:S01]  /*3fa0*/  FFMA.FTZ R71, R71, R0.reuse, -R4.reuse ;  /* 0x0000000047477223 */ /* 0x180fe20000010804 */
[-CC-:B------:R-:W-:Y:S01]  /*3fb0*/  FFMA.FTZ R127, R127, R0.reuse, -R4.reuse ;  /* 0x000000007f7f7223 */ /* 0x180fe20000010804 */
[----:B------:R-:W-:Y:S01]  /*3fc0*/  FADD.FTZ R32, R142, R35 ;  /* 0x000000238e207221 */ /* 0x000fe20000010000 */
[-CC-:B------:R-:W-:Y:S01]  /*3fd0*/  FFMA.FTZ R75, R75, R0.reuse, -R4.reuse ;  /* 0x000000004b4b7223 */ /* 0x180fe20000010804 */
[-C--:B------:R-:W-:Y:S01]  /*3fe0*/  FFMA.FTZ R53, R53, R0.reuse, -R4 ;  /* 0x0000000035357223 */ /* 0x080fe20000010804 */
[----:B------:R-:W0:Y:S01]  /*3ff0*/  MUFU.EX2 R145, R145 ;  /* 0x0000009100917308 */ /* 0x000e220000000800 */
[----:B------:R-:W-:Y:S01]  /*4000*/  FADD.FTZ R35, R45, R32 ;  /* 0x000000202d237221 */ /* 0x000fe20000010000 */
[----:B-1----:R-:W-:Y:S01]  /*4010*/  FADD.FTZ R31, R151, R34 ;  /* 0x00000022971f7221 */ /* 0x002fe20000010000 */
[-CC-:B------:R-:W-:Y:S01]  /*4020*/  FFMA.FTZ R32, R63, R0.reuse, -R4.reuse ;  /* 0x000000003f207223 */ /* 0x180fe20000010804 */
[-CC-:B------:R-:W-:Y:S01]  /*4030*/  FFMA.FTZ R79, R79, R0.reuse, -R4.reuse ;  /* 0x000000004f4f7223 */ /* 0x180fe20000010804 */
[----:B------:R-:W-:Y:S01]  /*4040*/  FADD.FTZ R36, R136, R35 ;  /* 0x0000002388247221 */ /* 0x000fe20000010000 */
[-CC-:B------:R-:W-:Y:S01]  /*4050*/  FFMA.FTZ R89, R89, R0.reuse, -R4.reuse ;  /* 0x0000000059597223 */ /* 0x180fe20000010804 */
[-C--:B------:R-:W-:Y:S01]  /*4060*/  FFMA.FTZ R83, R83, R0.reuse, -R4 ;  /* 0x0000000053537223 */ /* 0x080fe20000010804 */
[----:B------:R-:W1:Y:S01]  /*4070*/  MUFU.EX2 R12, R12 ;  /* 0x0000000c000c7308 */ /* 0x000e620000000800 */
[C---:B--2---:R-:W-:Y:S01]  /*4080*/  FADD.FTZ R34, R10.reuse, R31 ;  /* 0x0000001f0a227221 */ /* 0x044fe20000010000 */
[----:B------:R-:W-:Y:S01]  /*4090*/  FADD.FTZ R31, R49, R36 ;  /* 0x00000024311f7221 */ /* 0x000fe20000010000 */
[-CC-:B------:R-:W-:Y:S01]  /*40a0*/  FFMA.FTZ R57, R57, R0.reuse, -R4.reuse ;  /* 0x0000000039397223 */ /* 0x180fe20000010804 */
[-C--:B------:R-:W-:Y:S01]  /*40b0*/  FFMA.FTZ R87, R87, R0.reuse, -R4 ;  /* 0x0000000057577223 */ /* 0x080fe20000010804 */
[----:B------:R-:W-:Y:S01]  /*40c0*/  F2FP.F16.F32.PACK_AB R151, R10, R151 ;  /* 0x000000970a97723e */ /* 0x000fe200000000ff */
[----:B------:R-:W-:Y:S01]  /*40d0*/  FADD.FTZ R38, R138, R31 ;  /* 0x0000001f8a267221 */ /* 0x000fe20000010000 */
[----:B------:R-:W-:Y:S01]  /*40e0*/  F2FP.F16.F32.PACK_AB R149, R8, R149 ;  /* 0x000000950895723e */ /* 0x000fe200000000ff */
[----:B------:R-:W2:Y:S01]  /*40f0*/  MUFU.EX2 R147, R147 ;  /* 0x0000009300937308 */ /* 0x000ea20000000800 */
[----:B0-----:R-:W-:Y:S01]  /*4100*/  FADD.FTZ R27, R145, R34 ;  /* 0x00000022911b7221 */ /* 0x001fe20000010000 */
[----:B------:R-:W-:Y:S01]  /*4110*/  FADD.FTZ R31, R29, R38 ;  /* 0x000000261d1f7221 */ /* 0x000fe20000010000 */
[----:B------:R-:W-:Y:S01]  /*4120*/  FFMA.FTZ R34, R125, R0, -R4 ;  /* 0x000000007d227223 */ /* 0x000fe20000010804 */
[----:B------:R-:W-:-:S02]  /*4130*/  F2FP.F16.F32.PACK_AB R148, R123, R148 ;  /* 0x000000947b94723e */ /* 0x000fc400000000ff */
[----:B------:R-:W-:Y:S01]  /*4140*/  FADD.FTZ R38, R132, R31 ;  /* 0x0000001f84267221 */ /* 0x000fe20000010000 */
[C---:B------:R-:W-:Y:S01]  /*4150*/  F2FP.F16.F32.PACK_AB R132, R25.reuse, R132 ;  /* 0x000000841984723e */ /* 0x040fe200000000ff */
[----:B------:R-:W0:Y:S01]  /*4160*/  MUFU.EX2 R14, R14 ;  /* 0x0000000e000e7308 */ /* 0x000e220000000800 */
[C---:B-1----:R-:W-:Y:S01]  /*4170*/  FADD.FTZ R36, R12.reuse, R27 ;  /* 0x0000001b0c247221 */ /* 0x042fe20000010000 */
[----:B------:R-:W-:Y:S01]  /*4180*/  FADD.FTZ R31, R25, R38 ;  /* 0x00000026191f7221 */ /* 0x000fe20000010000 */
[----:B------:R-:W-:Y:S02]  /*4190*/  F2FP.F16.F32.PACK_AB R145, R12, R145 ;  /* 0x000000910c91723e */ /* 0x000fe400000000ff */
[----:B------:R-:W-:Y:S01]  /*41a0*/  F2FP.F16.F32.PACK_AB R150, R119, R150 ;  /* 0x000000967796723e */ /* 0x000fe200000000ff */
[----:B------:R-:W-:Y:S01]  /*41b0*/  FADD.FTZ R38, R134, R31 ;  /* 0x0000001f86267221 */ /* 0x000fe20000010000 */
[----:B------:R-:W-:Y:S01]  /*41c0*/  F2FP.F16.F32.PACK_AB R134, R7, R134 ;  /* 0x000000860786723e */ /* 0x000fe200000000ff */
[----:B------:R-:W1:Y:S01]  /*41d0*/  MUFU.EX2 R141, R141 ;  /* 0x0000008d008d7308 */ /* 0x000e620000000800 */
[----:B--2---:R-:W-:Y:S01]  /*41e0*/  FADD.FTZ R27, R147, R36 ;  /* 0x00000024931b7221 */ /* 0x004fe20000010000 */
[----:B------:R-:W-:Y:S01]  /*41f0*/  FADD.FTZ R31, R7, R38 ;  /* 0x00000026071f7221 */ /* 0x000fe20000010000 */
[----:B------:R-:W-:-:S02]  /*4200*/  F2FP.F16.F32.PACK_AB R144, R33, R144 ;  /* 0x000000902190723e */ /* 0x000fc400000000ff */
[----:B------:R-:W-:Y:S01]  /*4210*/  F2FP.F16.F32.PACK_AB R146, R37, R146 ;  /* 0x000000922592723e */ /* 0x000fe200000000ff */
[----:B------:R-:W-:Y:S01]  /*4220*/  FADD.FTZ R40, R128, R31 ;  /* 0x0000001f80287221 */ /* 0x000fe20000010000 */
[C---:B------:R-:W-:Y:S01]  /*4230*/  F2FP.F16.F32.PACK_AB R128, R9.reuse, R128 ;  /* 0x000000800980723e */ /* 0x040fe200000000ff */
[----:B------:R-:W2:Y:S01]  /*4240*/  MUFU.EX2 R20, R20 ;  /* 0x0000001400147308 */ /* 0x000ea20000000800 */
[----:B0-----:R-:W-:Y:S01]  /*4250*/  FADD.FTZ R36, R14, R27 ;  /* 0x0000001b0e247221 */ /* 0x001fe20000010000 */
[----:B------:R-:W-:Y:S01]  /*4260*/  FADD.FTZ R31, R9, R40 ;  /* 0x00000028091f7221 */ /* 0x000fe20000010000 */
[----:B------:R-:W-:Y:S02]  /*4270*/  F2FP.F16.F32.PACK_AB R140, R41, R140 ;  /* 0x0000008c298c723e */ /* 0x000fe400000000ff */
[----:B------:R-:W-:Y:S02]  /*4280*/  F2FP.F16.F32.PACK_AB R142, R45, R142 ;  /* 0x0000008e2d8e723e */ /* 0x000fe400000000ff */
[----:B------:R-:W-:Y:S01]  /*4290*/  F2FP.F16.F32.PACK_AB R136, R49, R136 ;  /* 0x000000883188723e */ /* 0x000fe200000000ff */
[----:B------:R-:W0:Y:S01]  /*42a0*/  MUFU.EX2 R143, R143 ;  /* 0x0000008f008f7308 */ /* 0x000e220000000800 */
[----:B-1----:R-:W-:Y:S01]  /*42b0*/  FADD.FTZ R27, R141, R36 ;  /* 0x000000248d1b7221 */ /* 0x002fe20000010000 */
[----:B------:R-:W-:-:S02]  /*42c0*/  F2FP.F16.F32.PACK_AB R138, R29, R138 ;  /* 0x0000008a1d8a723e */ /* 0x000fc400000000ff */
[----:B------:R-:W-:-:S04]  /*42d0*/  F2FP.F16.F32.PACK_AB R147, R14, R147 ;  /* 0x000000930e93723e */ /* 0x000fc800000000ff */
        /* <DEDUP_REMOVED lines=9> */
[----:B--2---:R-:W-:Y:S01]  /*4370*/  FADD.FTZ R27, R137, R38 ;  /* 0x00000026891b7221 */ /* 0x004fe20000010000 */
[----:B------:R-:W-:Y:S01]  /*4380*/  FADD.FTZ R38, R130, R31 ;  /* 0x0000001f82267221 */ /* 0x000fe20000010000 */
[----:B------:R-:W-:-:S03]  /*4390*/  F2FP.F16.F32.PACK_AB R130, R61, R130 ;  /* 0x000000823d82723e */ /* 0x000fc600000000ff */
[----:B------:R-:W-:Y:S02]  /*43a0*/  FADD.FTZ R31, R61, R38 ;  /* 0x000000263d1f7221 */ /* 0x000fe40000010000 */
        /* <DEDUP_REMOVED lines=36> */
[----:B--2---:R-:W-:Y:S01]  /*45f0*/  FADD.FTZ R4, R122, R9 ;  /* 0x000000097a047221 */ /* 0x004fe20000010000 */
[----:B------:R-:W-:-:S06]  /*4600*/  VIADD R9, R88, 0xfffffffe ;  /* 0xfffffffe58097836 */ /* 0x000fcc0000000000 */
        /* <DEDUP_REMOVED lines=25> */
[----:B------:R-:W-:-:S03]  /*47a0*/  F2FP.F16.F32.PACK_AB R121, R8, R89 ;  /* 0x000000590879723e */ /* 0x000fc600000000ff */
[----:B-1----:R-:W-:-:S04]  /*47b0*/  FADD.FTZ R3, R57, R12 ;  /* 0x0000000c39037221 */ /* 0x002fc80000010000 */
[C---:B--2---:R-:W-:Y:S01]  /*47c0*/  FADD.FTZ R3, R10.reuse, R3 ;  /* 0x000000030a037221 */ /* 0x044fe20000010000 */
[----:B------:R-:W-:Y:S01]  /*47d0*/  F2FP.F16.F32.PACK_AB R123, R10, R57 ;  /* 0x000000390a7b723e */ /* 0x000fe200000000ff */
[----:B------:R-:W-:Y:S06]  /*47e0*/  @P1 BRA `(.L_x_953) ;  /* 0x00000000004c1947 */ /* 0x000fec0003800000 */
[----:B------:R-:W-:Y:S01]  /*47f0*/  ISETP.LT.AND P1, PT, RZ, UR51, PT ;  /* 0x00000033ff007c0c */ /* 0x000fe2000bf21270 */
[----:B------:R-:W-:-:S12]  /*4800*/  UIADD3 UR11, UR51, -0x1, URZ ;  /* 0xffffffff330b7890 */ /* 0x000fd8000fffe03f */
[----:B------:R-:W-:Y:S05]  /*4810*/  @P1 BRA `(.L_x_954) ;  /* 0x0000000000201947 */ /* 0x000fea0003800000 */
[----:B------:R-:W-:Y:S01]  /*4820*/  ULDC UR14, c[0x0][0x9e4] ;  /* 0x00027900000e7ab9 */ /* 0x000fe20000000800 */
[----:B------:R-:W-:Y:S02]  /*4830*/  UIADD3 UR11, -UR51, URZ, URZ ;  /* 0x0000003f330b7290 */ /* 0x000fe4000fffe13f */
[----:B------:R-:W-:-:S11]  /*4840*/  UISETP.NE.AND UP0, UPT, UR14, 0x1, UPT ;  /* 0x000000010e00788c */ /* 0x000fd6000bf05270 */
[----:B------:R-:W-:Y:S02]  /*4850*/  @UP0 ULDC.64 UR18, c[0x0][0x9e8] ;  /* 0x00027a0000120ab9 */ /* 0x000fe40000000a00 */
[----:B------:R-:W-:-:S04]  /*4860*/  UIMAD.WIDE.U32 UR6, UR11, UR18, URZ ;  /* 0x000000120b0672a5 */ /* 0x000fc8000f8e003f */
[----:B------:R-:W-:-:S04]  /*4870*/  @UP0 USHF.R.U32.HI UR11, URZ, UR19, UR7 ;  /* 0x000000133f0b0299 */ /* 0x000fc80008011607 */
[----:B------:R-:W-:Y:S01]  /*4880*/  ULOP3.LUT UR11, URZ, UR11, URZ, 0x33, !UPT ;  /* 0x0000000b3f0b7292 */ /* 0x000fe2000f8e333f */
[----:B------:R-:W-:Y:S11]  /*4890*/  BRA `(.L_x_955) ;  /* 0x0000000000147947 */ /* 0x000ff60003800000 */
.L_x_954:
[----:B------:R-:W-:Y:S02]  /*48a0*/  ULDC UR14, c[0x0][0x9e4] ;  /* 0x00027900000e7ab9 */ /* 0x000fe40000000800 */
[----:B------:R-:W-:-:S11]  /*48b0*/  UISETP.NE.AND UP0, UPT, UR14, 0x1, UPT ;  /* 0x000000010e00788c */ /* 0x000fd6000bf05270 */
[----:B------:R-:W-:Y:S02]  /*48c0*/  @UP0 ULDC.64 UR18, c[0x0][0x9e8] ;  /* 0x00027a0000120ab9 */ /* 0x000fe40000000a00 */
[----:B------:R-:W-:-:S04]  /*48d0*/  UIMAD.WIDE.U32 UR6, UR11, UR18, URZ ;  /* 0x000000120b0672a5 */ /* 0x000fc8000f8e003f */
[----:B------:R-:W-:-:S12]  /*48e0*/  @UP0 USHF.R.U32.HI UR11, URZ, UR19, UR7 ;  /* 0x000000133f0b0299 */ /* 0x000fd80008011607 */
.L_x_955:
[----:B------:R-:W-:-:S04]  /*48f0*/  UIMAD UR11, UR11, UR14, UR14 ;  /* 0x0000000e0b0b72a4 */ /* 0x000fc8000f8e020e */
[----:B------:R-:W-:-:S04]  /*4900*/  UISETP.LT.AND UP0, UPT, UR10, UR11, UPT ;  /* 0x0000000b0a00728c */ /* 0x000fc8000bf01270 */
[----:B------:R-:W-:-:S12]  /*4910*/  USEL UR10, UR10, UR11, UP0 ;  /* 0x0000000b0a0a7287 */ /* 0x000fd80008000000 */
.L_x_953:
[----:B------:R-:W-:Y:S01]  /*4920*/  USHF.R.S32.HI UR6, URZ, 0x1f, UR10 ;  /* 0x0000001f3f067899 */ /* 0x000fe2000801140a */
[----:B------:R-:W-:Y:S02]  /*4930*/  CS2R R118, SRZ ;  /* 0x0000000000767805 */ /* 0x000fe4000001ff00 */
[----:B------:R-:W-:Y:S02]  /*4940*/  CS2R R116, SRZ ;  /* 0x0000000000747805 */ /* 0x000fe4000001ff00 */
[----:B------:R-:W-:Y:S01]  /*4950*/  CS2R R114, SRZ ;  /* 0x0000000000727805 */ /* 0x000fe2000001ff00 */
[----:B------:R-:W-:Y:S01]  /*4960*/  ULEA.HI UR6, UR6, UR10, URZ, 0x7 ;  /* 0x0000000a06067291 */ /* 0x000fe2000f8f383f */
[----:B------:R-:W-:Y:S02]  /*4970*/  CS2R R112, SRZ ;  /* 0x0000000000707805 */ /* 0x000fe4000001ff00 */
[----:B------:R-:W-:Y:S02]  /*4980*/  CS2R R110, SRZ ;  /* 0x00000000006e7805 */ /* 0x000fe4000001ff00 */
[----:B------:R-:W-:Y:S01]  /*4990*/  CS2R R108, SRZ ;  /* 0x00000000006c7805 */ /* 0x000fe2000001ff00 */
[----:B------:R-:W-:Y:S01]  /*49a0*/  USHF.R.S32.HI UR6, URZ, 0x7, UR6 ;  /* 0x000000073f067899 */ /* 0x000fe20008011406 */
[----:B------:R-:W-:-:S02]  /*49b0*/  CS2R R106, SRZ ;  /* 0x00000000006a7805 */ /* 0x000fc4000001ff00 */
[----:B------:R-:W-:Y:S02]  /*49c0*/  CS2R R104, SRZ ;  /* 0x0000000000687805 */ /* 0x000fe4000001ff00 */
[----:B------:R-:W-:Y:S01]  /*49d0*/  CS2R R102, SRZ ;  /* 0x0000000000667805 */ /* 0x000fe2000001ff00 */
[----:B------:R-:W-:Y:S01]  /*49e0*/  UISETP.LT.AND UP0, UPT, UR42, UR6, UPT ;  /* 0x000000062a00728c */ /* 0x000fe2000bf01270 */
[----:B------:R-:W-:Y:S02]  /*49f0*/  CS2R R100, SRZ ;  /* 0x0000000000647805 */ /* 0x000fe4000001ff00 */
[----:B------:R-:W-:Y:S02]  /*4a00*/  CS2R R98, SRZ ;  /* 0x0000000000627805 */ /* 0x000fe4000001ff00 */
[----:B------:R-:W-:Y:S01]  /*4a10*/  CS2R R96, SRZ ;  /* 0x0000000000607805 */ /* 0x000fe2000001ff00 */
[----:B------:R-:W-:Y:S01]  /*4a20*/  USEL UR24, UR42, UR6, !UP0 ;  /* 0x000000062a187287 */ /* 0x000fe2000c000000 */
[----:B------:R-:W-:-:S02]  /*4a30*/  CS2R R94, SRZ ;  /* 0x00000000005e7805 */ /* 0x000fc4000001ff00 */
[----:B------:R-:W-:Y:S02]  /*4a40*/  CS2R R92, SRZ ;  /* 0x00000000005c7805 */ /* 0x000fe4000001ff00 */
[----:B------:R-:W-:Y:S02]  /*4a50*/  CS2R R90, SRZ ;  /* 0x00000000005a7805 */ /* 0x000fe4000001ff00 */
[----:B------:R-:W-:Y:S02]  /*4a60*/  CS2R R88, SRZ ;  /* 0x0000000000587805 */ /* 0x000fe4000001ff00 */
[----:B------:R-:W-:-:S13]  /*4a70*/  ISETP.GE.AND P1, PT, R9, UR24, PT ;  /* 0x0000001809007c0c */ /* 0x000fda000bf26270 */
[----:B------:R-:W-:Y:S05]  /*4a80*/  @!P1 BRA `(.L_x_956) ;  /* 0x0000002c00a09947 */ /* 0x000fea0003800000 */
[----:B------:R-:W-:Y:S01]  /*4a90*/  IMAD.MOV.U32 R8, RZ, RZ, R11 ;  /* 0x000000ffff087224 */ /* 0x000fe200078e000b */
[----:B------:R-:W-:Y:S01]  /*4aa0*/  UMOV UR26, UR46 ;  /* 0x0000002e001a7c82 */ /* 0x000fe20008000000 */
[----:B------:R-:W-:Y:S01]  /*4ab0*/  IMAD.MOV.U32 R7, RZ, RZ, R2 ;  /* 0x000000ffff077224 */ /* 0x000fe200078e0002 */
[----:B------:R-:W-:Y:S01]  /*4ac0*/  UMOV UR25, UR36 ;  /* 0x0000002400197c82 */ /* 0x000fe20008000000 */
[----:B------:R-:W-:Y:S01]  /*4ad0*/  IMAD.MOV.U32 R119, RZ, RZ, RZ ;  /* 0x000000ffff777224 */ /* 0x000fe200078e00ff */
[----:B------:R-:W-:Y:S01]  /*4ae0*/  ULDC UR21, c[0x0][0x9e4] ;  /* 0x0002790000157ab9 */ /* 0x000fe20000000800 */
[----:B------:R-:W-:Y:S01]  /*4af0*/  ULDC UR22, c[0x0][0x9dc] ;  /* 0x0002770000167ab9 */ /* 0x000fe20000000800 */
[----:B------:R-:W-:-:S05]  /*4b00*/  ULDC UR23, c[0x0][0x9e0] ;  /* 0x0002780000177ab9 */ /* 0x000fca0000000800 */
.L_x_975:
[----:B------:R-:W-:Y:S01]  /*4b10*/  ISETP.NE.AND P2, PT, RZ, UR44, PT ;  /* 0x0000002cff007c0c */ /* 0x000fe2000bf45270 */
[----:B------:R-:W-:-:S04]  /*4b20*/  UISETP.NE.AND UP0, UPT, UR25, 0x1, UPT ;  /* 0x000000011900788c */ /* 0x000fc8000bf05270 */
[----:B------:R-:W-:-:S04]  /*4b30*/  USEL UR46, URZ, 0x1, UP0 ;  /* 0x000000013f2e7887 */ /* 0x000fc80008000000 */
[----:B------:R-:W-:-:S04]  /*4b40*/  ULOP3.LUT UR46, UR26, UR46, URZ, 0x3c, !UPT ;  /* 0x0000002e1a2e7292 */ /* 0x000fc8000f8e3c3f */
[----:B------:R-:W-:Y:S08]  /*4b50*/  @P2 BRA `(.L_x_957) ;  /* 0x0000000000382947 */ /* 0x000ff00003800000 */
[----:B------:R-:W-:Y:S05]  /*4b60*/  @!P0 BRA `(.L_x_958) ;  /* 0x0000000000048947 */ /* 0x000fea0003800000 */
[----:B------:R-:W-:Y:S01]  /*4b70*/  BPT.TRAP 0x1 ;  /* 0x000000040000795c */ /* 0x000fe20000300000 */
.L_x_958:
        /* <DEDUP_REMOVED lines=9> */
.L_x_959:
[----:B-1----:R-:W-:Y:S05]  /*4c10*/  @P1 BRA `(.L_x_957) ;  /* 0x0000000000081947 */ /* 0x002fea0003800000 */
[----:B------:R-:W1:Y:S02]  /*4c20*/  SYNCS.PHASECHK.TRANS64.TRYWAIT P1, [UR6+0x16830], R0 ;  /* 0x01683000ff0075a7 */ /* 0x000e640008020146 */
[----:B-1----:R-:W-:Y:S05]  /*4c30*/  @!P1 BRA `(.L_x_960) ;  /* 0x000000e0006c9947 */ /* 0x002fea0003800000 */
.L_x_957:
        /* <DEDUP_REMOVED lines=28> */
.L_x_962:
[----:B------:R-:W-:Y:S01]  /*4e00*/  ULEA UR6, UR25, UR45, 0x3 ;  /* 0x0000002d19067291 */ /* 0x000fe2000f8e183f */
[----:B------:R-:W-:-:S05]  /*4e10*/  IMAD.U32 R0, RZ, RZ, UR26 ;  /* 0x0000001aff007e24 */ /* 0x000fca000f8e00ff */
[----:B------:R-:W-:-:S04]  /*4e20*/  SHF.L.U32 R0, R0, 0x1f, RZ ;  /* 0x0000001f00007819 */ /* 0x000fc800000006ff */
[----:B------:R0:W1:Y:S01]  /*4e30*/  SYNCS.PHASECHK.TRANS64.TRYWAIT P1, [UR6+0x16850], R0 ;  /* 0x01685000ff0075a7 */ /* 0x0000620008020146 */
[----:B------:R-:W-:Y:S05]  /*4e40*/  @!P0 BRA `(.L_x_963) ;  /* 0x0000000000048947 */ /* 0x000fea0003800000 */
[----:B------:R-:W-:Y:S01]  /*4e50*/  BPT.TRAP 0x1 ;  /* 0x000000040000795c */ /* 0x000fe20000300000 */
.L_x_963:
[----:B-1----:R-:W-:Y:S05]  /*4e60*/  @P1 BRA `(.L_x_961) ;  /* 0x0000000000081947 */ /* 0x002fea0003800000 */
[----:B------:R-:W1:Y:S02]  /*4e70*/  SYNCS.PHASECHK.TRANS64.TRYWAIT P1, [UR6+0x16850], R0 ;  /* 0x01685000ff0075a7 */ /* 0x000e640008020146 */
[----:B-1----:R-:W-:Y:S05]  /*4e80*/  @!P1 BRA `(.L_x_964) ;  /* 0x000000dc00f09947 */ /* 0x002fea0003800000 */
.L_x_961:
[----:B------:R-:W-:Y:S01]  /*4e90*/  UIADD3 UR6, UR45, 0x400, URZ ;  /* 0x000004002d067890 */ /* 0x000fe2000fffe03f */
[----:B------:R-:W-:Y:S01]  /*4ea0*/  WARPGROUP.ARRIVE ;  /* 0x00000000000079c5 */ /* 0x000fe20000000000 */
[----:B------:R-:W-:-:S05]  /*4eb0*/  UMOV UR7, 0x40000040 ;  /* 0x4000004000077882 */ /* 0x000fca0000000000 */
[----:B------:R-:W2:Y:S01]  /*4ec0*/  S2R R2, SR_TID.X ;  /* 0x0000000000027919 */ /* 0x000ea20000002100 */
[----:B------:R-:W-:Y:S01]  /*4ed0*/  USHF.R.U32.HI UR6, URZ, 0x4, UR6 ;  /* 0x000000043f067899 */ /* 0x000fe20008011606 */
[----:B01----:R-:W-:-:S03]  /*4ee0*/  VIADD R0, R23, 0x9 ;  /* 0x0000000917007836 */ /* 0x003fc60000000000 */
[----:B------:R-:W-:-:S04]  /*4ef0*/  ULOP3.LUT UR6, UR6, 0x3fff, URZ, 0xc0, !UPT ;  /* 0x00003fff06067892 */ /* 0x000fc8000f8ec03f */
[----:B------:R-:W-:-:S07]  /*4f00*/  ULEA UR10, UR25, UR6, 0xa ;  /* 0x00000006190a7291 */ /* 0x000fce000f8e503f */
[----:B------:R-:W-:Y:S02]  /*4f10*/  UMOV UR6, UR10 ;  /* 0x0000000a00067c82 */ /* 0x000fe40008000000 */
[----:B------:R-:W-:Y:S01]  /*4f20*/  HGMMA.64x64x16.F32 R88, R148, gdesc[UR4].tnspB, R88, gsb0 ;  /* 0x40e0000494587df0 */ /* 0x000fe20008000858 */
[----:B------:R-:W-:Y:S01]  /*4f30*/  UIADD3 UR6, UR10, 0x80, URZ ;  /* 0x000000800a067890 */ /* 0x000fe2000fffe03f */
[----:B------:R-:W-:Y:S01]  /*4f40*/  UMOV UR7, 0x40000040 ;  /* 0x4000004000077882 */ /* 0x000fe20000000000 */
[----:B--2---:R-:W-:-:S04]  /*4f50*/  ISETP.GE.U32.AND P1, PT, R2, 0x180, PT ;  /* 0x000001800200780c */ /* 0x004fc80003f26070 */
        /* <DEDUP_REMOVED lines=38> */
.L_x_965:
[----:B------:R-:W-:Y:S01]  /*51c0*/  UISETP.NE.AND UP1, UPT, UR50, URZ, UPT ;  /* 0x0000003f3200728c */ /* 0x000fe2000bf25270 */
[----:B------:R-:W-:Y:S01]  /*51d0*/  VIADD R11, R17, UR38 ;  /* 0x00000026110b7c36 */ /* 0x000fe20008000000 */
[----:B------:R-:W1:Y:S01]  /*51e0*/  LDC R5, c[0x0][0x2f0] ;  /* 0x0000bc00ff057b82 */ /* 0x000e620000000800 */
[----:B------:R-:W-:Y:S02]  /*51f0*/  ULEA UR6, UR36, UR45, 0x3 ;  /* 0x0000002d24067291 */ /* 0x000fe4000f8e183f */
[----:B------:R-:W-:Y:S01]  /*5200*/  UISETP.NE.AND UP0, UPT, UR49, URZ, UPT ;  /* 0x0000003f3100728c */ /* 0x000fe2000bf05270 */
[----:B------:R-:W-:Y:S01]  /*5210*/  PLOP3.LUT P1, PT, PT, PT, UP1, 0x80, 0x0 ;  /* 0x000000000000781c */ /* 0x000fe20003f2f018 */
[----:B------:R-:W-:Y:S01]  /*5220*/  UIADD3 UR6, UR6, 0x16840, URZ ;  /* 0x0001684006067890 */ /* 0x000fe2000fffe03f */
[----:B------:R-:W-:Y:S02]  /*5230*/  PLOP3.LUT P2, PT, PT, PT, UP1, 0x80, 0x0 ;  /* 0x000000000000781c */ /* 0x000fe40003f4f018 */
[----:B------:R-:W2:Y:S01]  /*5240*/  LDC R6, c[0x0][0x288] ;  /* 0x0000a200ff067b82 */ /* 0x000ea20000000800 */
[----:B------:R-:W-:Y:S01]  /*5250*/  @UP1 ULDC UR7, c[0x0][0x44c] ;  /* 0x0001130000071ab9 */ /* 0x000fe20000000800 */
[----:B------:R-:W-:-:S07]  /*5260*/  UPRMT UR6, UR43, 0x654, UR6 ;  /* 0x000006542b067896 */ /* 0x000fce0008000006 */
[----:B0-----:R-:W-:Y:S01]  /*5270*/  @P1 IMAD.HI.U32 R0, R11, UR7, RZ ;  /* 0x000000070b001c27 */ /* 0x001fe2000f8e00ff */
[----:B------:R-:W-:Y:S01]  /*5280*/  @UP1 ULDC UR7, c[0x0][0x450] ;  /* 0x0001140000071ab9 */ /* 0x000fe20000000800 */
[----:B------:R-:W-:Y:S01]  /*5290*/  PLOP3.LUT P1, PT, PT, PT, UP0, 0x40, 0x0 ;  /* 0x000000000000781c */ /* 0x000fe20003f2e808 */
[----:B------:R-:W-:Y:S01]  /*52a0*/  SYNCS.ARRIVE.TRANS64.RED.A1T0 RZ, [UR6], RZ ;  /* 0x000000ffffff79a7 */ /* 0x000fe20008100406 */
[----:B------:R-:W-:Y:S01]  /*52b0*/  ULOP3.LUT UR6, URZ, UR22, URZ, 0x33, !UPT ;  /* 0x000000163f067292 */ /* 0x000fe2000f8e333f */
[----:B------:R-:W-:Y:S01]  /*52c0*/  @P2 SHF.R.U32.HI R11, RZ, UR7, R0 ;  /* 0x00000007ff0b2c19 */ /* 0x000fe20008011600 */
[----:B------:R-:W-:-:S04]  /*52d0*/  IMAD.SHL.U32 R0, R9, 0x80, RZ ;  /* 0x0000008009007824 */ /* 0x000fc800078e00ff */
[----:B------:R-:W0:Y:S01]  /*52e0*/  SHFL.IDX PT, R15, R11, RZ, 0x1c1f ;  /* 0x001c1fff0b0f7589 */ /* 0x000e2200000e0000 */
[----:B------:R-:W-:-:S05]  /*52f0*/  IADD3 R13, -R0, 0x1, RZ ;  /* 0x00000001000d7810 */ /* 0x000fca0007ffe1ff */
[----:B------:R-:W-:-:S04]  /*5300*/  IMAD R2, R16, -0x2, R13 ;  /* 0xfffffffe10027824 */ /* 0x000fc800078e020d */
[----:B-1----:R-:W-:-:S04]  /*5310*/  IMAD R13, R5, UR40, R2 ;  /* 0x00000028050d7c24 */ /* 0x002fc8000f8e0202 */
[----:B--2---:R-:W-:-:S04]  /*5320*/  IMAD.IADD R13, R13, 0x1, -R6 ;  /* 0x000000010d0d7824 */ /* 0x004fc800078e0a06 */
[C---:B------:R-:W-:Y:S02]  /*5330*/  VIADD R14, R13.reuse, UR23 ;  /* 0x000000170d0e7c36 */ /* 0x040fe40008000000 */
[----:B------:R-:W-:Y:S02]  /*5340*/  VIADD R12, R13, UR6 ;  /* 0x000000060d0c7c36 */ /* 0x000fe40008000000 */
[--C-:B0-----:R-:W-:Y:S02]  /*5350*/  IMAD.IADD R2, R14, 0x1, R15.reuse ;  /* 0x000000010e027824 */ /* 0x101fe400078e020f */
[----:B------:R-:W-:Y:S01]  /*5360*/  IMAD.IADD R10, R12, 0x1, R15 ;  /* 0x000000010c0a7824 */ /* 0x000fe200078e020f */
[----:B------:R-:W-:Y:S06]  /*5370*/  @P1 BRA `(.L_x_966) ;  /* 0x00000000005c1947 */ /* 0x000fec0003800000 */
[----:B------:R-:W-:Y:S01]  /*5380*/  IMAD R13, R5, UR40, R15 ;  /* 0x00000028050d7c24 */ /* 0x000fe2000f8e020f */
[----:B------:R-:W-:Y:S03]  /*5390*/  BSSY B0, `(.L_x_967) ;  /* 0x0000011000007945 */ /* 0x000fe60003800000 */
[----:B------:R-:W-:-:S05]  /*53a0*/  IMAD.IADD R13, R13, 0x1, -R6 ;  /* 0x000000010d0d7824 */ /* 0x000fca00078e0a06 */
[----:B------:R-:W-:-:S13]  /*53b0*/  ISETP.GT.AND P1, PT, R13, -0x1, PT ;  /* 0xffffffff0d00780c */ /* 0x000fda0003f24270 */
[----:B------:R-:W-:Y:S05]  /*53c0*/  @P1 BRA `(.L_x_968) ;  /* 0x0000000000201947 */ /* 0x000fea0003800000 */
[----:B------:R-:W-:Y:S01]  /*53d0*/  IMAD.U32 R15, RZ, RZ, UR21 ;  /* 0x00000015ff0f7e24 */ /* 0x000fe2000f8e00ff */
[----:B------:R-:W-:-:S04]  /*53e0*/  LOP3.LUT R13, RZ, R13, RZ, 0x33, !PT ;  /* 0x0000000dff0d7212 */ /* 0x000fc800078e33ff */
[----:B------:R-:W-:-:S13]  /*53f0*/  ISETP.NE.AND P1, PT, R15, 0x1, PT ;  /* 0x000000010f00780c */ /* 0x000fda0003f25270 */
[----:B------:R-:W0:Y:S02]  /*5400*/  @P1 LDC.64 R20, c[0x0][0x9e8] ;  /* 0x00027a00ff141b82 */ /* 0x000e240000000a00 */
[----:B0-----:R-:W-:-:S05]  /*5410*/  @P1 IMAD.HI.U32 R20, R13, R20, RZ ;  /* 0x000000140d141227 */ /* 0x001fca00078e00ff */
[----:B------:R-:W-:-:S04]  /*5420*/  @P1 SHF.R.U32.HI R13, RZ, R21, R20 ;  /* 0x00000015ff0d1219 */ /* 0x000fc80000011614 */
[----:B------:R-:W-:Y:S01]  /*5430*/  LOP3.LUT R13, RZ, R13, RZ, 0x33, !PT ;  /* 0x0000000dff0d7212 */ /* 0x000fe200078e33ff */
[----:B------:R-:W-:Y:S06]  /*5440*/  BRA `(.L_x_969) ;  /* 0x0000000000147947 */ /* 0x000fec0003800000 */
.L_x_968:
[----:B------:R-:W-:-:S05]  /*5450*/  IMAD.U32 R15, RZ, RZ, UR21 ;  /* 0x00000015ff0f7e24 */ /* 0x000fca000f8e00ff */
[----:B------:R-:W-:-:S13]  /*5460*/  ISETP.NE.AND P1, PT, R15, 0x1, PT ;  /* 0x000000010f00780c */ /* 0x000fda0003f25270 */
[----:B------:R-:W0:Y:S02]  /*5470*/  @P1 LDC.64 R20, c[0x0][0x9e8] ;  /* 0x00027a00ff141b82 */ /* 0x000e240000000a00 */
[----:B0-----:R-:W-:-:S05]  /*5480*/  @P1 IMAD.HI.U32 R20, R13, R20, RZ ;  /* 0x000000140d141227 */ /* 0x001fca00078e00ff */
[----:B------:R-:W-:-:S07]  /*5490*/  @P1 SHF.R.U32.HI R13, RZ, R21, R20 ;  /* 0x00000015ff0d1219 */ /* 0x000fce0000011614 */
.L_x_969:
[----:B------:R-:W-:Y:S05]  /*54a0*/  BSYNC B0 ;  /* 0x0000000000007941 */ /* 0x000fea0003800000 */
.L_x_967:
[----:B------:R-:W-:-:S04]  /*54b0*/  IMAD R13, R13, R15, -R0 ;  /* 0x0000000f0d0d7224 */ /* 0x000fc800078e0a00 */
[----:B------:R-:W-:-:S05]  /*54c0*/  IMAD R13, R16, -0x2, R13 ;  /* 0xfffffffe100d7824 */ /* 0x000fca00078e020d */
[----:B------:R-:W-:Y:S02]  /*54d0*/  VIADDMNMX R2, R13, R15, R2, PT ;  /* 0x0000000f0d027246 */ /* 0x000fe40003800102 */
[----:B------:R-:W-:-:S07]  /*54e0*/  VIMNMX R10, R10, R13, !PT ;  /* 0x0000000d0a0a7248 */ /* 0x000fce0007fe0100 */
.L_x_966:
[----:B------:R-:W-:Y:S01]  /*54f0*/  ISETP.GT.AND P1, PT, R9, -0x1, PT ;  /* 0xffffffff0900780c */ /* 0x000fe20003f24270 */
[----:B------:R-:W0:Y:S01]  /*5500*/  SHFL.IDX PT, R11, R11, 0x1, 0x1c1f ;  /* 0x003c1f000b0b7f89 */ /* 0x000e2200000e0000 */
[----:B------:R-:W-:Y:S02]  /*5510*/  UISETP.NE.AND UP0, UPT, UR49, URZ, UPT ;  /* 0x0000003f3100728c */ /* 0x000fe4000bf05270 */
[C---:B------:R-:W-:Y:S02]  /*5520*/  ISETP.GT.AND P3, PT, R10.reuse, 0x8, P1 ;  /* 0x000000080a00780c */ /* 0x040fe40000f64270 */
[----:B------:R-:W-:Y:S02]  /*5530*/  ISETP.GT.AND P6, PT, R10, RZ, P1 ;  /* 0x000000ff0a00720c */ /* 0x000fe40000fc4270 */
[----:B------:R-:W-:Y:S02]  /*5540*/  ISETP.LT.OR P3, PT, R2, 0x9, P3 ;  /* 0x000000090200780c */ /* 0x000fe40001f61670 */
[----:B------:R-:W-:-:S02]  /*5550*/  ISETP.GT.AND P2, PT, R10, 0x1, P1 ;  /* 0x000000010a00780c */ /* 0x000fc40000f44270 */
[----:B------:R-:W-:Y:S02]  /*5560*/  FSEL R13, R28, -INF , !P3 ;  /* 0xff8000001c0d7808 */ /* 0x000fe40005800000 */
[----:B------:R-:W-:Y:S02]  /*5570*/  ISETP.GT.AND P3, PT, R10, 0x19, P1 ;  /* 0x000000190a00780c */ /* 0x000fe40000f64270 */
[C---:B------:R-:W-:Y:S02]  /*5580*/  ISETP.LT.OR P6, PT, R2.reuse, 0x1, P6 ;  /* 0x000000010200780c */ /* 0x040fe400037c1670 */
[C---:B------:R-:W-:Y:S02]  /*5590*/  ISETP.LT.OR P2, PT, R2.reuse, 0x2, P2 ;  /* 0x000000020200780c */ /* 0x040fe40001741670 */
[----:B------:R-:W-:Y:S02]  /*55a0*/  ISETP.LT.OR P3, PT, R2, 0x1a, P3 ;  /* 0x0000001a0200780c */ /* 0x000fe40001f61670 */
[----:B------:R-:W-:-:S02]  /*55b0*/  FSEL R24, R24, -INF , !P6 ;  /* 0xff80000018187808 */ /* 0x000fc40007000000 */
[----:B------:R-:W-:Y:S01]  /*55c0*/  FSEL R25, R25, -INF , !P2 ;  /* 0xff80000019197808 */ /* 0x000fe20005000000 */
[--C-:B0-----:R-:W-:Y:S01]  /*55d0*/  IMAD.IADD R14, R14, 0x1, R11.reuse ;  /* 0x000000010e0e7824 */ /* 0x101fe200078e020b */
[----:B------:R-:W-:Y:S01]  /*55e0*/  ISETP.GT.AND P5, PT, R10, 0x9, P1 ;  /* 0x000000090a00780c */ /* 0x000fe20000fa4270 */
[----:B------:R-:W-:Y:S01]  /*55f0*/  IMAD.IADD R12, R12, 0x1, R11 ;  /* 0x000000010c0c7824 */ /* 0x000fe200078e020b */
[C---:B------:R-:W-:Y:S02]  /*5600*/  ISETP.GT.AND P4, PT, R10.reuse, 0x10, P1 ;  /* 0x000000100a00780c */ /* 0x040fe40000f84270 */
[C---:B------:R-:W-:Y:S02]  /*5610*/  ISETP.GT.AND P6, PT, R10.reuse, 0x11, P1 ;  /* 0x000000110a00780c */ /* 0x040fe40000fc4270 */
[----:B------:R-:W-:Y:S02]  /*5620*/  ISETP.GT.AND P2, PT, R10, 0x18, P1 ;  /* 0x000000180a00780c */ /* 0x000fe40000f44270 */
[----:B------:R-:W-:-:S02]  /*5630*/  FSEL R37, R37, -INF , !P3 ;  /* 0xff80000025257808 */ /* 0x000fc40005800000 */
[----:B------:R-:W-:Y:S02]  /*5640*/  ISETP.GT.AND P3, PT, R10, 0x30, P1 ;  /* 0x000000300a00780c */ /* 0x000fe40000f64270 */
[C---:B------:R-:W-:Y:S02]  /*5650*/  ISETP.LT.OR P5, PT, R2.reuse, 0xa, P5 ;  /* 0x0000000a0200780c */ /* 0x040fe40002fa1670 */
[C---:B------:R-:W-:Y:S02]  /*5660*/  ISETP.LT.OR P4, PT, R2.reuse, 0x11, P4 ;  /* 0x000000110200780c */ /* 0x040fe40002781670 */
[C---:B------:R-:W-:Y:S02]  /*5670*/  ISETP.LT.OR P6, PT, R2.reuse, 0x12, P6 ;  /* 0x000000120200780c */ /* 0x040fe400037c1670 */
[C---:B------:R-:W-:Y:S02]  /*5680*/  ISETP.LT.OR P2, PT, R2.reuse, 0x19, P2 ;  /* 0x000000190200780c */ /* 0x040fe40001741670 */
[----:B------:R-:W-:-:S02]  /*5690*/  ISETP.LT.OR P3, PT, R2, 0x31, P3 ;  /* 0x000000310200780c */ /* 0x000fc40001f61670 */
[----:B------:R-:W-:Y:S02]  /*56a0*/  FSEL R29, R29, -INF , !P5 ;  /* 0xff8000001d1d7808 */ /* 0x000fe40006800000 */
[----:B------:R-:W-:Y:S02]  /*56b0*/  FSEL R15, R32, -INF , !P4 ;  /* 0xff800000200f7808 */ /* 0x000fe40006000000 */
[----:B------:R-:W-:Y:S02]  /*56c0*/  FSEL R33, R33, -INF , !P6 ;  /* 0xff80000021217808 */ /* 0x000fe40007000000 */
[----:B------:R-:W-:Y:S02]  /*56d0*/  FSEL R21, R36, -INF , !P2 ;  /* 0xff80000024157808 */ /* 0x000fe40005000000 */
[C---:B------:R-:W-:Y:S02]  /*56e0*/  ISETP.GT.AND P5, PT, R10.reuse, 0x20, P1 ;  /* 0x000000200a00780c */ /* 0x040fe40000fa4270 */
[----:B------:R-:W-:-:S02]  /*56f0*/  ISETP.GT.AND P4, PT, R10, 0x21, P1 ;  /* 0x000000210a00780c */ /* 0x000fc40000f84270 */
[C---:B------:R-:W-:Y:S02]  /*5700*/  ISETP.GT.AND P6, PT, R10.reuse, 0x28, P1 ;  /* 0x000000280a00780c */ /* 0x040fe40000fc4270 */
[----:B------:R-:W-:Y:S02]  /*5710*/  ISETP.GT.AND P2, PT, R10, 0x29, P1 ;  /* 0x000000290a00780c */ /* 0x000fe40000f44270 */
[----:B------:R-:W-:Y:S02]  /*5720*/  FSEL R125, R48, -INF , !P3 ;  /* 0xff800000307d7808 */ /* 0x000fe40005800000 */
[----:B------:R-:W-:Y:S02]  /*5730*/  ISETP.GT.AND P3, PT, R10, 0x41, P1 ;  /* 0x000000410a00780c */ /* 0x000fe40000f64270 */
[C---:B------:R-:W-:Y:S02]  /*5740*/  ISETP.LT.OR P5, PT, R2.reuse, 0x21, P5 ;  /* 0x000000210200780c */ /* 0x040fe40002fa1670 */
[----:B------:R-:W-:-:S02]  /*5750*/  ISETP.LT.OR P4, PT, R2, 0x22, P4 ;  /* 0x000000220200780c */ /* 0x000fc40002781670 */
[C---:B------:R-:W-:Y:S02]  /*5760*/  ISETP.LT.OR P6, PT, R2.reuse, 0x29, P6 ;  /* 0x000000290200780c */ /* 0x040fe400037c1670 */
[C---:B------:R-:W-:Y:S02]  /*5770*/  ISETP.LT.OR P2, PT, R2.reuse, 0x2a, P2 ;  /* 0x0000002a0200780c */ /* 0x040fe40001741670 */
[----:B------:R-:W-:Y:S02]  /*5780*/  ISETP.LT.OR P3, PT, R2, 0x42, P3 ;  /* 0x000000420200780c */ /* 0x000fe40001f61670 */
[----:B------:R-:W-:Y:S02]  /*5790*/  FSEL R121, R40, -INF , !P5 ;  /* 0xff80000028797808 */ /* 0x000fe40006800000 */
[----:B------:R-:W-:Y:S02]  /*57a0*/  FSEL R41, R41, -INF , !P4 ;  /* 0xff80000029297808 */ /* 0x000fe40006000000 */
[----:B------:R-:W-:-:S02]  /*57b0*/  FSEL R123, R44, -INF , !P6 ;  /* 0xff8000002c7b7808 */ /* 0x000fc40007000000 */
[----:B------:R-:W-:Y:S02]  /*57c0*/  FSEL R45, R45, -INF , !P2 ;  /* 0xff8000002d2d7808 */ /* 0x000fe40005000000 */
[C---:B------:R-:W-:Y:S02]  /*57d0*/  ISETP.GT.AND P5, PT, R10.reuse, 0x31, P1 ;  /* 0x000000310a00780c */ /* 0x040fe40000fa4270 */
        /* <DEDUP_REMOVED lines=34> */
[----:B------:R-:W-:Y:S02]  /*5a00*/  PLOP3.LUT P3, PT, PT, PT, UP0, 0x40, 0x0 ;  /* 0x000000000000781c */ /* 0x000fe40003f6e808 */
[C---:B------:R-:W-:Y:S02]  /*5a10*/  ISETP.LT.OR P5, PT, R2.reuse, 0x5a, P5 ;  /* 0x0000005a0200780c */ /* 0x040fe40002fa1670 */
[C---:B------:R-:W-:Y:S02]  /*5a20*/  ISETP.LT.OR P4, PT, R2.reuse, 0x61, P4 ;  /* 0x000000610200780c */ /* 0x040fe40002781670 */
[C---:B------:R-:W-:Y:S02]  /*5a30*/  ISETP.LT.OR P6, PT, R2.reuse, 0x62, P6 ;  /* 0x000000620200780c */ /* 0x040fe400037c1670 */
[----:B------:R-:W-:Y:S02]  /*5a40*/  ISETP.LT.OR P2, PT, R2, 0x69, P2 ;  /* 0x000000690200780c */ /* 0x000fe40001741670 */
[----:B------:R-:W-:-:S02]  /*5a50*/  FSEL R69, R69, -INF , !P5 ;  /* 0xff80000045457808 */ /* 0x000fc40006800000 */
[----:B------:R-:W-:Y:S02]  /*5a60*/  FSEL R137, R72, -INF , !P4 ;  /* 0xff80000048897808 */ /* 0x000fe40006000000 */
[----:B------:R-:W-:Y:S02]  /*5a70*/  FSEL R73, R73, -INF , !P6 ;  /* 0xff80000049497808 */ /* 0x000fe40007000000 */
[----:B------:R-:W-:Y:S02]  /*5a80*/  FSEL R139, R76, -INF , !P2 ;  /* 0xff8000004c8b7808 */ /* 0x000fe40005000000 */
[C---:B------:R-:W-:Y:S02]  /*5a90*/  ISETP.GT.AND P5, PT, R10.reuse, 0x70, P1 ;  /* 0x000000700a00780c */ /* 0x040fe40000fa4270 */
[C---:B------:R-:W-:Y:S02]  /*5aa0*/  ISETP.GT.AND P4, PT, R10.reuse, 0x71, P1 ;  /* 0x000000710a00780c */ /* 0x040fe40000f84270 */
[----:B------:R-:W-:-:S02]  /*5ab0*/  ISETP.GT.AND P6, PT, R10, 0x78, P1 ;  /* 0x000000780a00780c */ /* 0x000fc40000fc4270 */
[----:B------:R-:W-:Y:S02]  /*5ac0*/  ISETP.GT.AND P2, PT, R10, 0x79, P1 ;  /* 0x000000790a00780c */ /* 0x000fe40000f44270 */
[C---:B------:R-:W-:Y:S02]  /*5ad0*/  ISETP.LT.OR P5, PT, R2.reuse, 0x71, P5 ;  /* 0x000000710200780c */ /* 0x040fe40002fa1670 */
[C---:B------:R-:W-:Y:S02]  /*5ae0*/  ISETP.LT.OR P4, PT, R2.reuse, 0x72, P4 ;  /* 0x000000720200780c */ /* 0x040fe40002781670 */
[C---:B------:R-:W-:Y:S02]  /*5af0*/  ISETP.LT.OR P6, PT, R2.reuse, 0x79, P6 ;  /* 0x000000790200780c */ /* 0x040fe400037c1670 */
[----:B------:R-:W-:Y:S02]  /*5b00*/  ISETP.LT.OR P2, PT, R2, 0x7a, P2 ;  /* 0x0000007a0200780c */ /* 0x000fe40001741670 */
[----:B------:R-:W-:-:S02]  /*5b10*/  FSEL R141, R80, -INF , !P5 ;  /* 0xff800000508d7808 */ /* 0x000fc40006800000 */
[----:B------:R-:W-:Y:S02]  /*5b20*/  FSEL R81, R81, -INF , !P4 ;  /* 0xff80000051517808 */ /* 0x000fe40006000000 */
[----:B------:R-:W-:Y:S02]  /*5b30*/  FSEL R143, R84, -INF , !P6 ;  /* 0xff800000548f7808 */ /* 0x000fe40007000000 */
[----:B------:R-:W-:Y:S01]  /*5b40*/  FSEL R85, R85, -INF , !P2 ;  /* 0xff80000055557808 */ /* 0x000fe20005000000 */
        /* <DEDUP_REMOVED lines=14> */
.L_x_972:
[----:B------:R-:W-:-:S05]  /*5c30*/  IMAD.U32 R2, RZ, RZ, UR21 ;  /* 0x00000015ff027e24 */ /* 0x000fca000f8e00ff */
[----:B------:R-:W-:-:S13]  /*5c40*/  ISETP.NE.AND P2, PT, R2, 0x1, PT ;  /* 0x000000010200780c */ /* 0x000fda0003f45270 */
[----:B------:R-:W0:Y:S02]  /*5c50*/  @P2 LDC.64 R10, c[0x0][0x9e8] ;  /* 0x00027a00ff0a2b82 */ /* 0x000e240000000a00 */
[----:B0-----:R-:W-:-:S05]  /*5c60*/  @P2 IMAD.HI.U32 R10, R145, R10, RZ ;  /* 0x0000000a910a2227 */ /* 0x001fca00078e00ff */
[----:B------:R-:W-:-:S07]  /*5c70*/  @P2 SHF.R.U32.HI R145, RZ, R11, R10 ;  /* 0x0000000bff912219 */ /* 0x000fce000001160a */
.L_x_973:
[----:B------:R-:W-:Y:S05]  /*5c80*/  BSYNC B0 ;  /* 0x0000000000007941 */ /* 0x000fea0003800000 */
.L_x_971:
[----:B------:R-:W-:-:S04]  /*5c90*/  IMAD R145, R145, R2, -R0 ;  /* 0x0000000291917224 */ /* 0x000fc800078e0a00 */
[----:B------:R-:W-:-:S05]  /*5ca0*/  IMAD R145, R16, -0x2, R145 ;  /* 0xfffffffe10917824 */ /* 0x000fca00078e0291 */
[----:B------:R-:W-:Y:S02]  /*5cb0*/  VIADDMNMX R14, R145, R2, R14, PT ;  /* 0x00000002910e7246 */ /* 0x000fe4000380010e */
[----:B------:R-:W-:-:S07]  /*5cc0*/  VIMNMX R12, R12, R145, !PT ;  /* 0x000000910c0c7248 */ /* 0x000fce0007fe0100 */
.L_x_970:
[----:B------:R-:W-:Y:S02]  /*5cd0*/  FMNMX.FTZ R0, R24, R7, !PT ;  /* 0x0000000718007209 */ /* 0x000fe40007810000 */
[C---:B------:R-:W-:Y:S02]  /*5ce0*/  ISETP.GT.AND P6, PT, R12.reuse, 0x1, P1 ;  /* 0x000000010c00780c */ /* 0x040fe40000fc4270 */
[----:B------:R-:W-:Y:S02]  /*5cf0*/  FMNMX.FTZ R0, R25, R0, !PT ;  /* 0x0000000019007209 */ /* 0x000fe40007810000 */
[----:B------:R-:W-:Y:S02]  /*5d00*/  ISETP.GT.AND P5, PT, R12, 0x10, P1 ;  /* 0x000000100c00780c */ /* 0x000fe40000fa4270 */
[----:B------:R-:W-:Y:S02]  /*5d10*/  FMNMX.FTZ R0, R13, R0, !PT ;  /* 0x000000000d007209 */ /* 0x000fe40007810000 */
[----:B------:R-:W-:-:S02]  /*5d20*/  ISETP.LT.OR P6, PT, R14, 0x2, P6 ;  /* 0x000000020e00780c */ /* 0x000fc400037c1670 */
[----:B------:R-:W-:Y:S02]  /*5d30*/  FMNMX.FTZ R0, R29, R0, !PT ;  /* 0x000000001d007209 */ /* 0x000fe40007810000 */
[----:B------:R-:W-:Y:S02]  /*5d40*/  ISETP.LT.OR P5, PT, R14, 0x11, P5 ;  /* 0x000000110e00780c */ /* 0x000fe40002fa1670 */
[----:B------:R-:W-:Y:S02]  /*5d50*/  FMNMX.FTZ R0, R15, R0, !PT ;  /* 0x000000000f007209 */ /* 0x000fe40007810000 */
[----:B------:R-:W-:Y:S02]  /*5d60*/  FSEL R27, R27, -INF , !P6 ;  /* 0xff8000001b1b7808 */ /* 0x000fe40007000000 */
[----:B------:R-:W-:Y:S02]  /*5d70*/  FMNMX.FTZ R0, R33, R0, !PT ;  /* 0x0000000021007209 */ /* 0x000fe40007810000 */
[----:B------:R-:W-:-:S02]  /*5d80*/  FSEL R147, R34, -INF , !P5 ;  /* 0xff80000022937808 */ /* 0x000fc40006800000 */
[----:B------:R-:W-:Y:S02]  /*5d90*/  FMNMX.FTZ R0, R21, R0, !PT ;  /* 0x0000000015007209 */ /* 0x000fe40007810000 */
[----:B------:R-:W-:Y:S02]  /*5da0*/  ISETP.GT.AND P5, PT, R12, 0x20, P1 ;  /* 0x000000200c00780c */ /* 0x000fe40000fa4270 */
[----:B------:R-:W-:Y:S02]  /*5db0*/  FMNMX.FTZ R0, R37, R0, !PT ;  /* 0x0000000025007209 */ /* 0x000fe40007810000 */
[----:B------:R-:W-:Y:S02]  /*5dc0*/  ISETP.LT.OR P5, PT, R14, 0x21, P5 ;  /* 0x000000210e00780c */ /* 0x000fe40002fa1670 */
[----:B------:R-:W-:Y:S02]  /*5dd0*/  FMNMX.FTZ R0, R121, R0, !PT ;  /* 0x0000000079007209 */ /* 0x000fe40007810000 */
[----:B------:R-:W-:-:S02]  /*5de0*/  ISETP.GT.AND P3, PT, R12, 0x8, P1 ;  /* 0x000000080c00780c */ /* 0x000fc40000f64270 */
[----:B------:R-:W-:Y:S02]  /*5df0*/  FMNMX.FTZ R0, R41, R0, !PT ;  /* 0x0000000029007209 */ /* 0x000fe40007810000 */
[----:B------:R-:W-:Y:S02]  /*5e00*/  ISETP.GT.AND P4, PT, R12, 0x9, P1 ;  /* 0x000000090c00780c */ /* 0x000fe40000f84270 */
[----:B------:R-:W-:Y:S02]  /*5e10*/  FMNMX.FTZ R0, R123, R0, !PT ;  /* 0x000000007b007209 */ /* 0x000fe40007810000 */
[C---:B------:R-:W-:Y:S02]  /*5e20*/  ISETP.LT.OR P3, PT, R14.reuse, 0x9, P3 ;  /* 0x000000090e00780c */ /* 0x040fe40001f61670 */
[----:B------:R-:W-:Y:S02]  /*5e30*/  FMNMX.FTZ R0, R45, R0, !PT ;  /* 0x000000002d007209 */ /* 0x000fe40007810000 */
[----:B------:R-:W-:-:S02]  /*5e40*/  ISETP.LT.OR P4, PT, R14, 0xa, P4 ;  /* 0x0000000a0e00780c */ /* 0x000fc40002781670 */
[----:B------:R-:W-:Y:S02]  /*5e50*/  FMNMX.FTZ R0, R125, R0, !PT ;  /* 0x000000007d007209 */ /* 0x000fe40007810000 */
[----:B------:R-:W-:Y:S02]  /*5e60*/  FSEL R145, R30, -INF , !P3 ;  /* 0xff8000001e917808 */ /* 0x000fe40005800000 */
[----:B------:R-:W-:Y:S02]  /*5e70*/  FMNMX.FTZ R0, R49, R0, !PT ;  /* 0x0000000031007209 */ /* 0x000fe40007810000 */
[----:B------:R-:W-:Y:S02]  /*5e80*/  ISETP.GT.AND P2, PT, R12, 0x11, P1 ;  /* 0x000000110c00780c */ /* 0x000fe40000f44270 */
        /* <DEDUP_REMOVED lines=9> */
[C---:B------:R-:W-:Y:S02]  /*5f20*/  ISETP.LT.OR P3, PT, R14.reuse, 0x19, P3 ;  /* 0x000000190e00780c */ /* 0x040fe40001f61670 */
[----:B------:R-:W-:Y:S02]  /*5f30*/  FMNMX.FTZ R0, R61, R0, !PT ;  /* 0x000000003d007209 */ /* 0x000fe40007810000 */
[----:B------:R-:W-:Y:S02]  /*5f40*/  FSEL R149, R35, -INF , !P2 ;  /* 0xff80000023957808 */ /* 0x000fe40005000000 */
        /* <DEDUP_REMOVED lines=15> */
[----:B------:R-:W-:Y:S02]  /*6040*/  ISETP.LT.OR P3, PT, R14, 0x29, P3 ;  /* 0x000000290e00780c */ /* 0x000fe40001f61670 */
[----:B------:R-:W-:Y:S02]  /*6050*/  FMNMX.FTZ R0, R141, R0, !PT ;  /* 0x000000008d007209 */ /* 0x000fe40007810000 */
[----:B------:R-:W-:Y:S02]  /*6060*/  FSEL R43, R43, -INF , !P2 ;  /* 0xff8000002b2b7808 */ /* 0x000fe40005000000 */
[----:B------:R-:W-:Y:S02]  /*6070*/  FMNMX.FTZ R0, R81, R0, !PT ;  /* 0x0000000051007209 */ /* 0x000fe40007810000 */
[----:B------:R-:W-:-:S02]  /*6080*/  ISETP.GT.AND P2, PT, R12, 0x30, P1 ;  /* 0x000000300c00780c */ /* 0x000fc40000f44270 */
[----:B------:R-:W-:Y:S02]  /*6090*/  FMNMX.FTZ R0, R143, R0, !PT ;  /* 0x000000008f007209 */ /* 0x000fe40007810000 */
[----:B------:R-:W-:Y:S02]  /*60a0*/  FSEL R46, R46, -INF , !P3 ;  /* 0xff8000002e2e7808 */ /* 0x000fe40005800000 */
[----:B------:R-:W-:Y:S02]  /*60b0*/  FMNMX.FTZ R10, R85, R0, !PT ;  /* 0x00000000550a7209 */ /* 0x000fe40007810000 */
[----:B------:R-:W0:Y:S01]  /*60c0*/  LDC R0, c[0x0][0x988] ;  /* 0x00026200ff007b82 */ /* 0x000e220000000800 */
[----:B------:R-:W-:Y:S02]  /*60d0*/  ISETP.LT.OR P4, PT, R14, 0x2a, P4 ;  /* 0x0000002a0e00780c */ /* 0x000fe40002781670 */
[----:B------:R-:W1:Y:S01]  /*60e0*/  SHFL.BFLY PT, R11, R10, 0x2, 0x1f ;  /* 0x0c401f000a0b7f89 */ /* 0x000e6200000e0000 */
[----:B------:R-:W-:-:S02]  /*60f0*/  ISETP.GT.AND P3, PT, R12, 0x31, P1 ;  /* 0x000000310c00780c */ /* 0x000fc40000f64270 */
[----:B------:R-:W-:Y:S02]  /*6100*/  ISETP.LT.OR P2, PT, R14, 0x31, P2 ;  /* 0x000000310e00780c */ /* 0x000fe40001741670 */
[----:B------:R-:W-:Y:S02]  /*6110*/  FSEL R47, R47, -INF , !P4 ;  /* 0xff8000002f2f7808 */ /* 0x000fe40006000000 */
[----:B------:R-:W-:Y:S02]  /*6120*/  FSEL R50, R50, -INF , !P2 ;  /* 0xff80000032327808 */ /* 0x000fe40005000000 */
[----:B------:R-:W-:Y:S02]  /*6130*/  ISETP.LT.OR P3, PT, R14, 0x32, P3 ;  /* 0x000000320e00780c */ /* 0x000fe40001f61670 */
[----:B------:R-:W-:Y:S02]  /*6140*/  ISETP.GT.AND P4, PT, R12, 0x39, P1 ;  /* 0x000000390c00780c */ /* 0x000fe40000f84270 */
[----:B------:R-:W-:-:S02]  /*6150*/  FSEL R51, R51, -INF , !P3 ;  /* 0xff80000033337808 */ /* 0x000fc40005800000 */
[----:B------:R-:W-:Y:S02]  /*6160*/  ISETP.GT.AND P2, PT, R12, 0x40, P1 ;  /* 0x000000400c00780c */ /* 0x000fe40000f44270 */
[----:B------:R-:W-:Y:S02]  /*6170*/  ISETP.LT.OR P4, PT, R14, 0x3a, P4 ;  /* 0x0000003a0e00780c */ /* 0x000fe40002781670 */
[----:B------:R-:W-:Y:S02]  /*6180*/  ISETP.GT.AND P3, PT, R12, 0x41, P1 ;  /* 0x000000410c00780c */ /* 0x000fe40000f64270 */
[----:B------:R-:W-:Y:S02]  /*6190*/  ISETP.LT.OR P2, PT, R14, 0x41, P2 ;  /* 0x000000410e00780c */ /* 0x000fe40001741670 */
[----:B------:R-:W-:Y:S02]  /*61a0*/  FSEL R55, R55, -INF , !P4 ;  /* 0xff80000037377808 */ /* 0x000fe40006000000 */
[----:B-1----:R-:W-:-:S02]  /*61b0*/  FMNMX.FTZ R11, R10, R11, !PT ;  /* 0x0000000b0a0b7209 */ /* 0x002fc40007810000 */
[----:B------:R-:W-:Y:S02]  /*61c0*/  FSEL R58, R58, -INF , !P2 ;  /* 0xff8000003a3a7808 */ /* 0x000fe40005000000 */
[----:B------:R-:W-:Y:S01]  /*61d0*/  ISETP.LT.OR P3, PT, R14, 0x42, P3 ;  /* 0x000000420e00780c */ /* 0x000fe20001f61670 */
[----:B------:R-:W1:Y:S01]  /*61e0*/  SHFL.BFLY PT, R2, R11, 0x1, 0x1f ;  /* 0x0c201f000b027f89 */ /* 0x000e6200000e0000 */
[C---:B------:R-:W-:Y:S02]  /*61f0*/  ISETP.GT.AND P4, PT, R12.reuse, 0x49, P1 ;  /* 0x000000490c00780c */ /* 0x040fe40000f84270 */
[----:B------:R-:W-:Y:S02]  /*6200*/  FSEL R59, R59, -INF , !P3 ;  /* 0xff8000003b3b7808 */ /* 0x000fe40005800000 */
[----:B------:R-:W-:Y:S02]  /*6210*/  ISETP.GT.AND P2, PT, R12, 0x50, P1 ;  /* 0x000000500c00780c */ /* 0x000fe40000f44270 */
[----:B------:R-:W-:-:S02]  /*6220*/  ISETP.LT.OR P4, PT, R14, 0x4a, P4 ;  /* 0x0000004a0e00780c */ /* 0x000fc40002781670 */
[----:B------:R-:W-:Y:S02]  /*6230*/  ISETP.GT.AND P3, PT, R12, 0x51, P1 ;  /* 0x000000510c00780c */ /* 0x000fe40000f64270 */
[C---:B------:R-:W-:Y:S02]  /*6240*/  ISETP.LT.OR P2, PT, R14.reuse, 0x51, P2 ;  /* 0x000000510e00780c */ /* 0x040fe40001741670 */
[----:B------:R-:W-:Y:S02]  /*6250*/  FSEL R63, R63, -INF , !P4 ;  /* 0xff8000003f3f7808 */ /* 0x000fe40006000000 */
[----:B------:R-:W-:Y:S02]  /*6260*/  ISETP.LT.OR P3, PT, R14, 0x52, P3 ;  /* 0x000000520e00780c */ /* 0x000fe40001f61670 */
[----:B------:R-:W-:Y:S02]  /*6270*/  ISETP.GT.AND P4, PT, R12, 0x59, P1 ;  /* 0x000000590c00780c */ /* 0x000fe40000f84270 */
[----:B------:R-:W-:-:S02]  /*6280*/  FSEL R67, R67, -INF , !P3 ;  /* 0xff80000043437808 */ /* 0x000fc40005800000 */
[----:B------:R-:W-:Y:S02]  /*6290*/  ISETP.LT.OR P4, PT, R14, 0x5a, P4 ;  /* 0x0000005a0e00780c */ /* 0x000fe40002781670 */
[----:B------:R-:W-:Y:S02]  /*62a0*/  ISETP.GT.AND P3, PT, R12, 0x61, P1 ;  /* 0x000000610c00780c */ /* 0x000fe40000f64270 */
[----:B-1----:R-:W-:Y:S02]  /*62b0*/  FMNMX.FTZ R2, R11, R2, !PT ;  /* 0x000000020b027209 */ /* 0x002fe40007810000 */
[----:B------:R-:W-:Y:S02]  /*62c0*/  ISETP.LT.OR P3, PT, R14, 0x62, P3 ;  /* 0x000000620e00780c */ /* 0x000fe40001f61670 */
[C---:B------:R-:W-:Y:S01]  /*62d0*/  FSETP.NEU.FTZ.AND P6, PT, R2.reuse, -INF , PT ;  /* 0xff8000000200780b */ /* 0x040fe20003fdd000 */
[----:B0-----:R-:W-:-:S05]  /*62e0*/  FMUL.FTZ R10, R2, R0 ;  /* 0x00000000020a7220 */ /* 0x001fca0000410000 */
[----:B------:R-:W-:-:S05]  /*62f0*/  FSEL R10, R10, RZ, P6 ;  /* 0x000000ff0a0a7208 */ /* 0x000fca0003000000 */
[-CC-:B------:R-:W-:Y:S01]  /*6300*/  FFMA.FTZ R148, R25, R0.reuse, -R10.reuse ;  /* 0x0000000019947223 */ /* 0x180fe2000001080a */
[----:B------:R-:W-:Y:S01]  /*6310*/  FSEL R25, R42, -INF , !P5 ;  /* 0xff8000002a197808 */ /* 0x000fe20006800000 */
[-CC-:B------:R-:W-:Y:S01]  /*6320*/  FFMA.FTZ R150, R13, R0.reuse, -R10.reuse ;  /* 0x000000000d967223 */ /* 0x180fe2000001080a */
[----:B------:R-:W-:Y:S01]  /*6330*/  ISETP.GT.AND P5, PT, R12, RZ, P1 ;  /* 0x000000ff0c00720c */ /* 0x000fe20000fa4270 */
[-CC-:B------:R-:W-:Y:S01]  /*6340*/  FFMA.FTZ R13, R29, R0.reuse, -R10.reuse ;  /* 0x000000001d0d7223 */ /* 0x180fe2000001080a */
[-CC-:B------:R-:W-:Y:S01]  /*6350*/  FFMA.FTZ R140, R121, R0.reuse, -R10.reuse ;  /* 0x00000000798c7223 */ /* 0x180fe2000001080a */
[-CC-:B------:R-:W-:Y:S01]  /*6360*/  FFMA.FTZ R24, R24, R0.reuse, -R10.reuse ;  /* 0x0000000018187223 */ /* 0x180fe2000001080a */
[----:B------:R-:W-:Y:S01]  /*6370*/  ISETP.LT.OR P5, PT, R14, 0x1, P5 ;  /* 0x000000010e00780c */ /* 0x000fe20002fa1670 */
[-CC-:B------:R-:W-:Y:S01]  /*6380*/  FFMA.FTZ R142, R123, R0.reuse, -R10.reuse ;  /* 0x000000007b8e7223 */ /* 0x180fe2000001080a */
[----:B------:R-:W-:Y:S01]  /*6390*/  FSEL R123, R66, -INF , !P2 ;  /* 0xff800000427b7808 */ /* 0x000fe20005000000 */
[----:B------:R0:W-:Y:S01]  /*63a0*/  MUFU.EX2 R35, R24 ;  /* 0x0000001800237308 */ /* 0x0001e20000000800 */
[----:B------:R-:W-:Y:S01]  /*63b0*/  FSEL R29, R26, -INF , !P5 ;  /* 0xff8000001a1d7808 */ /* 0x000fe20006800000 */
[-CC-:B------:R-:W-:Y:S01]  /*63c0*/  FFMA.FTZ R136, R125, R0.reuse, -R10.reuse ;  /* 0x000000007d887223 */ /* 0x180fe2000001080a */
[----:B------:R-:W-:Y:S01]  /*63d0*/  ISETP.GT.AND P5, PT, R12, 0x38, P1 ;  /* 0x000000380c00780c */ /* 0x000fe20000fa4270 */
[--C-:B------:R-:W-:Y:S01]  /*63e0*/  FFMA.FTZ R138, R127, R0, -R10.reuse ;  /* 0x000000007f8a7223 */ /* 0x100fe2000001080a */
[----:B------:R-:W-:Y:S01]  /*63f0*/  FMNMX.FTZ R20, R29, R8, !PT ;  /* 0x000000081d147209 */ /* 0x000fe20007810000 */
[-CC-:B------:R-:W-:Y:S01]  /*6400*/  FFMA.FTZ R132, R129, R0.reuse, -R10.reuse ;  /* 0x0000000081847223 */ /* 0x180fe2000001080a */
[----:B------:R-:W-:Y:S01]  /*6410*/  ISETP.LT.OR P5, PT, R14, 0x39, P5 ;  /* 0x000000390e00780c */ /* 0x000fe20002fa1670 */
[--C-:B------:R-:W-:Y:S01]  /*6420*/  FFMA.FTZ R120, R141, R0, -R10.reuse ;  /* 0x000000008d787223 */ /* 0x100fe2000001080a */
[----:B------:R-:W-:Y:S01]  /*6430*/  FMNMX.FTZ R20, R27, R20, !PT ;  /* 0x000000141b147209 */ /* 0x000fe20007810000 */
[-CC-:B------:R-:W-:Y:S01]  /*6440*/  FFMA.FTZ R144, R15, R0.reuse, -R10.reuse ;  /* 0x000000000f907223 */ /* 0x180fe2000001080a */
[----:B------:R-:W-:Y:S01]  /*6450*/  FSEL R54, R54, -INF , !P5 ;  /* 0xff80000036367808 */ /* 0x000fe20006800000 */
[--C-:B------:R-:W-:Y:S01]  /*6460*/  FFMA.FTZ R15, R33, R0, -R10.reuse ;  /* 0x00000000210f7223 */ /* 0x100fe2000001080a */
[----:B------:R-:W-:Y:S01]  /*6470*/  FMNMX.FTZ R20, R145, R20, !PT ;  /* 0x0000001491147209 */ /* 0x000fe20007810000 */
        /* <DEDUP_REMOVED lines=21> */
[----:B------:R-:W-:Y:S01]  /*65d0*/  ISETP.GT.AND P2, PT, R12, 0x60, P1 ;  /* 0x000000600c00780c */ /* 0x000fe20000f44270 */
[--C-:B------:R-:W-:Y:S01]  /*65e0*/  FFMA.FTZ R126, R139, R0, -R10.reuse ;  /* 0x000000008b7e7223 */ /* 0x100fe2000001080a */
[----:B------:R-:W-:Y:S01]  /*65f0*/  FMNMX.FTZ R20, R25, R20, !PT ;  /* 0x0000001419147209 */ /* 0x000fe20007810000 */
[-CC-:B------:R-:W-:Y:S01]  /*6600*/  FFMA.FTZ R57, R77, R0.reuse, -R10.reuse ;  /* 0x000000004d397223 */ /* 0x180fe2000001080a */
[----:B------:R-:W-:Y:S01]  /*6610*/  FSEL R125, R70, -INF , !P5 ;  /* 0xff800000467d7808 */ /* 0x000fe20006800000 */
[--C-:B------:R-:W-:Y:S01]  /*6620*/  FFMA.FTZ R53, R81, R0, -R10.reuse ;  /* 0x0000000051357223 */ /* 0x100fe2000001080a */
[----:B------:R-:W-:Y:S01]  /*6630*/  FMNMX.FTZ R11, R43, R20, !PT ;  /* 0x000000142b0b7209 */ /* 0x000fe20007810000 */
[----:B------:R-:W-:Y:S01]  /*6640*/  FFMA.FTZ R122, R143, R0, -R10 ;  /* 0x000000008f7a7223 */ /* 0x000fe2000001080a */
[----:B------:R-:W-:Y:S01]  /*6650*/  ISETP.LT.OR P2, PT, R14, 0x61, P2 ;  /* 0x000000610e00780c */ /* 0x000fe20001741670 */
[----:B------:R-:W-:Y:S01]  /*6660*/  MUFU.EX2 R148, R148 ;  /* 0x0000009400947308 */ /* 0x000fe20000000800 */
[----:B------:R-:W-:-:S02]  /*6670*/  FMNMX.FTZ R20, R46, R11, !PT ;  /* 0x0000000b2e147209 */ /* 0x000fc40007810000 */
[----:B------:R-:W-:Y:S02]  /*6680*/  ISETP.GT.AND P5, PT, R12, 0x68, P1 ;  /* 0x000000680c00780c */ /* 0x000fe40000fa4270 */
[----:B------:R-:W-:Y:S02]  /*6690*/  FMNMX.FTZ R11, R47, R20, !PT ;  /* 0x000000142f0b7209 */ /* 0x000fe40007810000 */
[----:B------:R-:W-:Y:S01]  /*66a0*/  FSEL R74, R74, -INF , !P2 ;  /* 0xff8000004a4a7808 */ /* 0x000fe20005000000 */
[----:B------:R-:W-:Y:S01]  /*66b0*/  MUFU.EX2 R150, R150 ;  /* 0x0000009600967308 */ /* 0x000fe20000000800 */
[----:B------:R-:W-:Y:S02]  /*66c0*/  FMNMX.FTZ R20, R50, R11, !PT ;  /* 0x0000000b32147209 */ /* 0x000fe40007810000 */
[----:B------:R-:W-:Y:S02]  /*66d0*/  ISETP.LT.OR P5, PT, R14, 0x69, P5 ;  /* 0x000000690e00780c */ /* 0x000fe40002fa1670 */
[----:B------:R-:W-:-:S02]  /*66e0*/  FMNMX.FTZ R11, R51, R20, !PT ;  /* 0x00000014330b7209 */ /* 0x000fc40007810000 */
[----:B------:R-:W-:Y:S01]  /*66f0*/  FSEL R127, R75, -INF , !P3 ;  /* 0xff8000004b7f7808 */ /* 0x000fe20005800000 */
[-CC-:B------:R-:W-:Y:S01]  /*6700*/  FFMA.FTZ R75, R61, R0.reuse, -R10.reuse ;  /* 0x000000003d4b7223 */ /* 0x180fe2000001080a */
[----:B------:R-:W-:Y:S01]  /*6710*/  FMNMX.FTZ R20, R54, R11, !PT ;  /* 0x0000000b36147209 */ /* 0x000fe20007810000 */
[----:B------:R-:W-:Y:S01]  /*6720*/  FFMA.FTZ R61, R73, R0, -R10 ;  /* 0x00000000493d7223 */ /* 0x000fe2000001080a */
[----:B------:R-:W-:Y:S01]  /*6730*/  ISETP.GT.AND P2, PT, R12, 0x70, P1 ;  /* 0x000000700c00780c */ /* 0x000fe20000f44270 */
[----:B------:R-:W-:Y:S01]  /*6740*/  MUFU.EX2 R13, R13 ;  /* 0x0000000d000d7308 */ /* 0x000fe20000000800 */
[----:B------:R-:W-:Y:S02]  /*6750*/  FMNMX.FTZ R11, R55, R20, !PT ;  /* 0x00000014370b7209 */ /* 0x000fe40007810000 */
[----:B------:R-:W-:Y:S02]  /*6760*/  FSEL R78, R78, -INF , !P5 ;  /* 0xff8000004e4e7808 */ /* 0x000fe40006800000 */
[----:B------:R-:W-:-:S02]  /*6770*/  FMNMX.FTZ R20, R58, R11, !PT ;  /* 0x0000000b3a147209 */ /* 0x000fc40007810000 */
[C---:B------:R-:W-:Y:S01]  /*6780*/  ISETP.GT.AND P3, PT, R12.reuse, 0x71, P1 ;  /* 0x000000710c00780c */ /* 0x040fe20000f64270 */
[----:B------:R-:W-:Y:S01]  /*6790*/  MUFU.EX2 R144, R144 ;  /* 0x0000009000907308 */ /* 0x000fe20000000800 */
[----:B------:R-:W-:Y:S02]  /*67a0*/  FMNMX.FTZ R20, R59, R20, !PT ;  /* 0x000000143b147209 */ /* 0x000fe40007810000 */
[----:B------:R-:W-:Y:S02]  /*67b0*/  ISETP.GT.AND P5, PT, R12, 0x78, P1 ;  /* 0x000000780c00780c */ /* 0x000fe40000fa4270 */
[----:B------:R-:W-:Y:S02]  /*67c0*/  FMNMX.FTZ R20, R121, R20, !PT ;  /* 0x0000001479147209 */ /* 0x000fe40007810000 */
[----:B------:R-:W-:Y:S01]  /*67d0*/  ISETP.LT.OR P2, PT, R14, 0x71, P2 ;  /* 0x000000710e00780c */ /* 0x000fe20001741670 */
[----:B------:R-:W-:Y:S01]  /*67e0*/  MUFU.EX2 R15, R15 ;  /* 0x0000000f000f7308 */ /* 0x000fe20000000800 */
[----:B0-----:R-:W-:-:S02]  /*67f0*/  FMNMX.FTZ R24, R63, R20, !PT ;  /* 0x000000143f187209 */ /* 0x001fc40007810000 */
[----:B------:R-:W-:Y:S01]  /*6800*/  FSEL R20, R71, -INF , !P4 ;  /* 0xff80000047147808 */ /* 0x000fe20006000000 */
[--C-:B------:R-:W-:Y:S01]  /*6810*/  FFMA.FTZ R71, R65, R0, -R10.reuse ;  /* 0x0000000041477223 */ /* 0x100fe2000001080a */
[----:B------:R-:W-:Y:S01]  /*6820*/  FMNMX.FTZ R24, R123, R24, !PT ;  /* 0x000000187b187209 */ /* 0x000fe20007810000 */
[----:B------:R-:W-:Y:S01]  /*6830*/  FFMA.FTZ R65, R69, R0, -R10 ;  /* 0x0000000045417223 */ /* 0x000fe2000001080a */
[----:B------:R-:W-:Y:S01]  /*6840*/  ISETP.GT.AND P4, PT, R12, 0x69, P1 ;  /* 0x000000690c00780c */ /* 0x000fe20000f84270 */
[----:B------:R-:W-:Y:S01]  /*6850*/  MUFU.EX2 R146, R146 ;  /* 0x0000009200927308 */ /* 0x000fe20000000800 */
[----:B------:R-:W-:Y:S02]  /*6860*/  FMNMX.FTZ R24, R67, R24, !PT ;  /* 0x0000001843187209 */ /* 0x000fe40007810000 */
[----:B------:R-:W-:Y:S02]  /*6870*/  ISETP.LT.OR P4, PT, R14, 0x6a, P4 ;  /* 0x0000006a0e00780c */ /* 0x000fe40002781670 */
[----:B------:R-:W-:-:S02]  /*6880*/  FMNMX.FTZ R11, R125, R24, !PT ;  /* 0x000000187d0b7209 */ /* 0x000fc40007810000 */
[----:B------:R-:W-:Y:S01]  /*6890*/  ISETP.GT.AND P1, PT, R12, 0x79, P1 ;  /* 0x000000790c00780c */ /* 0x000fe20000f24270 */
[----:B------:R-:W-:Y:S01]  /*68a0*/  MUFU.EX2 R21, R21 ;  /* 0x0000001500157308 */ /* 0x000fe20000000800 */
[----:B------:R-:W-:Y:S02]  /*68b0*/  FMNMX.FTZ R11, R20, R11, !PT ;  /* 0x0000000b140b7209 */ /* 0x000fe40007810000 */
[----:B------:R-:W-:Y:S02]  /*68c0*/  FSEL R79, R79, -INF , !P4 ;  /* 0xff8000004f4f7808 */ /* 0x000fe40006000000 */
[----:B------:R-:W-:Y:S02]  /*68d0*/  FMNMX.FTZ R24, R74, R11, !PT ;  /* 0x0000000b4a187209 */ /* 0x000fe40007810000 */
[----:B------:R-:W-:Y:S01]  /*68e0*/  ISETP.LT.OR P3, PT, R14, 0x72, P3 ;  /* 0x000000720e00780c */ /* 0x000fe20001f61670 */
[----:B------:R-:W-:Y:S01]  /*68f0*/  MUFU.EX2 R140, R140 ;  /* 0x0000008c008c7308 */ /* 0x000fe20000000800 */
[----:B------:R-:W-:-:S02]  /*6900*/  FMNMX.FTZ R11, R127, R24, !PT ;  /* 0x000000187f0b7209 */ /* 0x000fc40007810000 */
[----:B------:R-:W-:Y:S02]  /*6910*/  FSEL R129, R82, -INF , !P2 ;  /* 0xff80000052817808 */ /* 0x000fe40005000000 */
[----:B------:R-:W-:Y:S02]  /*6920*/  FMNMX.FTZ R12, R78, R11, !PT ;  /* 0x0000000b4e0c7209 */ /* 0x000fe40007810000 */
[----:B------:R-:W-:Y:S01]  /*6930*/  ISETP.LT.OR P5, PT, R14, 0x79, P5 ;  /* 0x000000790e00780c */ /* 0x000fe20002fa1670 */
[----:B------:R-:W-:Y:S01]  /*6940*/  MUFU.EX2 R33, R33 ;  /* 0x0000002100217308 */ /* 0x000fe20000000800 */
[----:B------:R-:W-:Y:S02]  /*6950*/  FMNMX.FTZ R12, R79, R12, !PT ;  /* 0x0000000c4f0c7209 */ /* 0x000fe40007810000 */
[----:B------:R-:W-:Y:S02]  /*6960*/  FSEL R83, R83, -INF , !P3 ;  /* 0xff80000053537808 */ /* 0x000fe40005800000 */
[----:B------:R-:W-:-:S02]  /*6970*/  FMNMX.FTZ R12, R129, R12, !PT ;  /* 0x0000000c810c7209 */ /* 0x000fc40007810000 */
[----:B------:R-:W-:Y:S01]  /*6980*/  ISETP.LT.OR P1, PT, R14, 0x7a, P1 ;  /* 0x0000007a0e00780c */ /* 0x000fe20000f21670 */
[----:B------:R-:W-:Y:S01]  /*6990*/  MUFU.EX2 R142, R142 ;  /* 0x0000008e008e7308 */ /* 0x000fe20000000800 */
[----:B------:R-:W-:Y:S02]  /*69a0*/  FSEL R86, R86, -INF , !P5 ;  /* 0xff80000056567808 */ /* 0x000fe40006800000 */
[----:B------:R-:W-:Y:S02]  /*69b0*/  FMNMX.FTZ R11, R83, R12, !PT ;  /* 0x0000000c530b7209 */ /* 0x000fe40007810000 */
[----:B------:R-:W-:Y:S02]  /*69c0*/  FSEL R87, R87, -INF , !P1 ;  /* 0xff80000057577808 */ /* 0x000fe40004800000 */
[----:B------:R-:W-:Y:S01]  /*69d0*/  FMNMX.FTZ R12, R86, R11, !PT ;  /* 0x0000000b560c7209 */ /* 0x000fe20007810000 */
[----:B------:R-:W-:Y:S01]  /*69e0*/  MUFU.EX2 R37, R37 ;  /* 0x0000002500257308 */ /* 0x000fe20000000800 */
[----:B------:R-:W-:-:S02]  /*69f0*/  FSEL R14, R2, RZ, P6 ;  /* 0x000000ff020e7208 */ /* 0x000fc40003000000 */
[----:B------:R-:W-:-:S03]  /*6a00*/  FMNMX.FTZ R12, R87, R12, !PT ;  /* 0x0000000c570c7209 */ /* 0x000fc60007810000 */
[----:B------:R-:W-:Y:S01]  /*6a10*/  FADD.FTZ R69, -R14, R7 ;  /* 0x000000070e457221 */ /* 0x000fe20000010100 */
[-C--:B------:R-:W-:Y:S01]  /*6a20*/  FFMA.FTZ R7, R85, R0.reuse, -R10 ;  /* 0x0000000055077223 */ /* 0x080fe2000001080a */
[----:B------:R-:W0:Y:S01]  /*6a30*/  SHFL.BFLY PT, R11, R12, 0x2, 0x1f ;  /* 0x0c401f000c0b7f89 */ /* 0x000e2200000e0000 */
[----:B------:R-:W-:Y:S01]  /*6a40*/  MUFU.EX2 R136, R136 ;  /* 0x0000008800887308 */ /* 0x000fe20000000800 */
[----:B------:R-:W-:-:S07]  /*6a50*/  FMUL.FTZ R10, R69, R0 ;  /* 0x00000000450a7220 */ /* 0x000fce0000410000 */
[----:B------:R-:W1:Y:S08]  /*6a60*/  MUFU.EX2 R10, R10 ;  /* 0x0000000a000a7308 */ /* 0x000e700000000800 */
        /* <DEDUP_REMOVED lines=11> */
[----:B------:R-:W-:-:S05]  /*6b20*/  FSEL R12, R12, RZ, P1 ;  /* 0x000000ff0c0c7208 */ /* 0x000fca0000800000 */
[----:B------:R-:W-:Y:S01]  /*6b30*/  MUFU.EX2 R75, R75 ;  /* 0x0000004b004b7308 */ /* 0x000fe20000000800 */
[-CC-:B------:R-:W-:Y:S01]  /*6b40*/  FFMA.FTZ R141, R25, R0.reuse, -R12.reuse ;  /* 0x00000000198d7223 */ /* 0x180fe2000001080c */
[----:B------:R-:W-:Y:S01]  /*6b50*/  FSEL R25, R11, RZ, P1 ;  /* 0x000000ff0b197208 */ /* 0x000fe20000800000 */
[-CC-:B------:R-:W-:Y:S01]  /*6b60*/  FFMA.FTZ R29, R29, R0.reuse, -R12.reuse ;  /* 0x000000001d1d7223 */ /* 0x180fe2000001080c */
[-CC-:B------:R-:W-:Y:S01]  /*6b70*/  FFMA.FTZ R14, R27, R0.reuse, -R12.reuse ;  /* 0x000000001b0e7223 */ /* 0x180fe2000001080c */
[-CC-:B------:R-:W-:Y:S01]  /*6b80*/  FFMA.FTZ R24, R145, R0.reuse, -R12.reuse ;  /* 0x0000000091187223 */ /* 0x180fe2000001080c */
[-C--:B------:R-:W-:Y:S01]  /*6b90*/  FFMA.FTZ R27, R31, R0.reuse, -R12 ;  /* 0x000000001f1b7223 */ /* 0x080fe2000001080c */
[----:B------:R-:W-:Y:S01]  /*6ba0*/  FADD.FTZ R25, -R25, R8 ;  /* 0x0000000819197221 */ /* 0x000fe20000010100 */
[-CC-:B------:R-:W-:Y:S01]  /*6bb0*/  FFMA.FTZ R145, R147, R0.reuse, -R12.reuse ;  /* 0x0000000093917223 */ /* 0x180fe2000001080c */
[----:B------:R-:W-:Y:S01]  /*6bc0*/  MUFU.EX2 R29, R29 ;  /* 0x0000001d001d7308 */ /* 0x000fe20000000800 */
[-CC-:B------:R-:W-:Y:S01]  /*6bd0*/  FFMA.FTZ R26, R149, R0.reuse, -R12.reuse ;  /* 0x00000000951a7223 */ /* 0x180fe2000001080c */
[----:B------:R-:W-:Y:S01]  /*6be0*/  FMUL.FTZ R8, R25, R0 ;  /* 0x0000000019087220 */ /* 0x000fe20000410000 */
[----:B-1----:R-:W-:Y:S01]  /*6bf0*/  FFMA.FTZ R25, R10, R4, R35 ;  /* 0x000000040a197223 */ /* 0x002fe20000010023 */
[-CC-:B------:R-:W-:Y:S01]  /*6c00*/  FFMA.FTZ R147, R151, R0.reuse, -R12.reuse ;  /* 0x0000000097937223 */ /* 0x180fe2000001080c */
[-CC-:B------:R-:W-:Y:S01]  /*6c10*/  FFMA.FTZ R28, R39, R0.reuse, -R12.reuse ;  /* 0x00000000271c7223 */ /* 0x180fe2000001080c */
[-CC-:B------:R-:W-:Y:S01]  /*6c20*/  FFMA.FTZ R30, R43, R0.reuse, -R12.reuse ;  /* 0x000000002b1e7223 */ /* 0x180fe2000001080c */
[----:B------:R-:W-:Y:S01]  /*6c30*/  FADD.FTZ R25, R148, R25 ;  /* 0x0000001994197221 */ /* 0x000fe20000010000 */
[----:B------:R-:W0:Y:S01]  /*6c40*/  MUFU.EX2 R8, R8 ;  /* 0x0000000800087308 */ /* 0x000e220000000800 */
[-CC-:B------:R-:W-:Y:S01]  /*6c50*/  FFMA.FTZ R143, R46, R0.reuse, -R12.reuse ;  /* 0x000000002e8f7223 */ /* 0x180fe2000001080c */
[-CC-:B------:R-:W-:Y:S01]  /*6c60*/  FFMA.FTZ R32, R47, R0.reuse, -R12.reuse ;  /* 0x000000002f207223 */ /* 0x180fe2000001080c */
[----:B------:R-:W-:Y:S01]  /*6c70*/  FADD.FTZ R4, R150, R25 ;  /* 0x0000001996047221 */ /* 0x000fe20000010000 */
[-CC-:B------:R-:W-:Y:S01]  /*6c80*/  FFMA.FTZ R137, R50, R0.reuse, -R12.reuse ;  /* 0x0000000032897223 */ /* 0x180fe2000001080c */
[-CC-:B------:R-:W-:Y:S01]  /*6c90*/  FFMA.FTZ R34, R51, R0.reuse, -R12.reuse ;  /* 0x0000000033227223 */ /* 0x180fe2000001080c */
[-CC-:B------:R-:W-:Y:S01]  /*6ca0*/  FFMA.FTZ R139, R54, R0.reuse, -R12.reuse ;  /* 0x00000000368b7223 */ /* 0x180fe2000001080c */
[-CC-:B------:R-:W-:Y:S01]  /*6cb0*/  FFMA.FTZ R36, R55, R0.reuse, -R12.reuse ;  /* 0x0000000037247223 */ /* 0x180fe2000001080c */
[----:B------:R-:W1:Y:S01]  /*6cc0*/  MUFU.EX2 R14, R14 ;  /* 0x0000000e000e7308 */ /* 0x000e620000000800 */
[-CC-:B------:R-:W-:Y:S01]  /*6cd0*/  FFMA.FTZ R133, R58, R0.reuse, -R12.reuse ;  /* 0x000000003a857223 */ /* 0x180fe2000001080c */
[-CC-:B------:R-:W-:Y:S01]  /*6ce0*/  FFMA.FTZ R38, R59, R0.reuse, -R12.reuse ;  /* 0x000000003b267223 */ /* 0x180fe2000001080c */
[-CC-:B------:R-:W-:Y:S01]  /*6cf0*/  FFMA.FTZ R135, R121, R0.reuse, -R12.reuse ;  /* 0x0000000079877223 */ /* 0x180fe2000001080c */
[-CC-:B------:R-:W-:Y:S01]  /*6d00*/  FFMA.FTZ R40, R63, R0.reuse, -R12.reuse ;  /* 0x000000003f287223 */ /* 0x180fe2000001080c */
[-CC-:B------:R-:W-:Y:S01]  /*6d10*/  FFMA.FTZ R25, R123, R0.reuse, -R12.reuse ;  /* 0x000000007b197223 */ /* 0x180fe2000001080c */
[-CC-:B------:R-:W-:Y:S01]  /*6d20*/  FFMA.FTZ R131, R125, R0.reuse, -R12.reuse ;  /* 0x000000007d837223 */ /* 0x180fe2000001080c */
[-CC-:B------:R-:W-:Y:S01]  /*6d30*/  FFMA.FTZ R20, R20, R0.reuse, -R12.reuse ;  /* 0x0000000014147223 */ /* 0x180fe2000001080c */
[----:B------:R-:W2:Y:S01]  /*6d40*/  MUFU.EX2 R24, R24 ;  /* 0x0000001800187308 */ /* 0x000ea20000000800 */
[----:B0-----:R-:W-:Y:S01]  /*6d50*/  FFMA.FTZ R3, R8, R3, R29 ;  /* 0x0000000308037223 */ /* 0x001fe2000001001d */
[-CC-:B------:R-:W-:Y:S01]  /*6d60*/  FFMA.FTZ R125, R74, R0.reuse, -R12.reuse ;  /* 0x000000004a7d7223 */ /* 0x180fe2000001080c */
[-CC-:B------:R-:W-:Y:S01]  /*6d70*/  FFMA.FTZ R121, R129, R0.reuse, -R12.reuse ;  /* 0x0000000081797223 */ /* 0x180fe2000001080c */
[----:B------:R-:W-:-:S04]  /*6d80*/  FFMA.FTZ R123, R86, R0, -R12 ;  /* 0x00000000567b7223 */ /* 0x000fc8000001080c */
[----:B------:R-:W0:Y:S01]  /*6d90*/  MUFU.EX2 R27, R27 ;  /* 0x0000001b001b7308 */ /* 0x000e220000000800 */
[----:B-1----:R-:W-:-:S07]  /*6da0*/  FADD.FTZ R3, R14, R3 ;  /* 0x000000030e037221 */ /* 0x002fce0000010000 */
[----:B------:R-:W1:Y:S01]  /*6db0*/  MUFU.EX2 R145, R145 ;  /* 0x0000009100917308 */ /* 0x000e620000000800 */
[----:B--2---:R-:W-:Y:S01]  /*6dc0*/  FADD.FTZ R42, R24, R3 ;  /* 0x00000003182a7221 */ /* 0x004fe20000010000 */
[----:B------:R-:W-:-:S04]  /*6dd0*/  FADD.FTZ R3, R13, R4 ;  /* 0x000000040d037221 */ /* 0x000fc80000010000 */
[----:B------:R-:W-:Y:S02]  /*6de0*/  FADD.FTZ R4, R144, R3 ;  /* 0x0000000390047221 */ /* 0x000fe40000010000 */
[----:B------:R-:W2:Y:S01]  /*6df0*/  MUFU.EX2 R26, R26 ;  /* 0x0000001a001a7308 */ /* 0x000ea20000000800 */
[----:B0-----:R-:W-:Y:S01]  /*6e00*/  FADD.FTZ R42, R27, R42 ;  /* 0x0000002a1b2a7221 */ /* 0x001fe20000010000 */
[----:B------:R-:W-:-:S04]  /*6e10*/  FADD.FTZ R31, R15, R4 ;  /* 0x000000040f1f7221 */ /* 0x000fc80000010000 */
[----:B------:R-:W-:Y:S02]  /*6e20*/  FADD.FTZ R44, R146, R31 ;  /* 0x0000001f922c7221 */ /* 0x000fe40000010000 */
[----:B------:R-:W0:Y:S01]  /*6e30*/  MUFU.EX2 R147, R147 ;  /* 0x0000009300937308 */ /* 0x000e220000000800 */
[----:B-1----:R-:W-:Y:S01]  /*6e40*/  FADD.FTZ R3, R145, R42 ;  /* 0x0000002a91037221 */ /* 0x002fe20000010000 */
[----:B------:R-:W-:Y:S01]  /*6e50*/  FADD.FTZ R31, R21, R44 ;  /* 0x0000002c151f7221 */ /* 0x000fe20000010000 */
[----:B------:R-:W-:-:S03]  /*6e60*/  FFMA.FTZ R42, R67, R0, -R12 ;  /* 0x00000000432a7223 */ /* 0x000fc6000001080c */
[----:B------:R-:W-:Y:S02]  /*6e70*/  FADD.FTZ R44, R140, R31 ;  /* 0x0000001f8c2c7221 */ /* 0x000fe40000010000 */
        /* <DEDUP_REMOVED lines=11> */
[-CC-:B------:R-:W-:Y:S01]  /*6f30*/  FFMA.FTZ R44, R127, R0.reuse, -R12.reuse ;  /* 0x000000007f2c7223 */ /* 0x180fe2000001080c */
[----:B------:R-:W-:Y:S02]  /*6f40*/  FFMA.FTZ R127, R78, R0, -R12 ;  /* 0x000000004e7f7223 */ /* 0x000fe4000001080c */
[----:B------:R-:W-:Y:S02]  /*6f50*/  FADD.FTZ R46, R138, R31 ;  /* 0x0000001f8a2e7221 */ /* 0x000fe40000010000 */
[----:B------:R-:W1:Y:S01]  /*6f60*/  MUFU.EX2 R143, R143 ;  /* 0x0000008f008f7308 */ /* 0x000e620000000800 */
[----:B--2---:R-:W-:Y:S01]  /*6f70*/  FADD.FTZ R3, R141, R4 ;  /* 0x000000048d037221 */ /* 0x004fe20000010000 */
[----:B------:R-:W-:-:S04]  /*6f80*/  FADD.FTZ R31, R45, R46 ;  /* 0x0000002e2d1f7221 */ /* 0x000fc80000010000 */
[----:B------:R-:W-:Y:S02]  /*6f90*/  FADD.FTZ R46, R132, R31 ;  /* 0x0000001f842e7221 */ /* 0x000fe40000010000 */
[----:B------:R-:W2:Y:S01]  /*6fa0*/  MUFU.EX2 R32, R32 ;  /* 0x0000002000207308 */ /* 0x000ea20000000800 */
[----:B0-----:R-:W-:Y:S01]  /*6fb0*/  FADD.FTZ R4, R30, R3 ;  /* 0x000000031e047221 */ /* 0x001fe20000010000 */
[----:B------:R-:W-:Y:S01]  /*6fc0*/  FADD.FTZ R31, R49, R46 ;  /* 0x0000002e311f7221 */ /* 0x000fe20000010000 */
[----:B------:R-:W-:-:S03]  /*6fd0*/  FFMA.FTZ R46, R79, R0, -R12 ;  /* 0x000000004f2e7223 */ /* 0x000fc6000001080c */
[----:B------:R-:W-:Y:S02]  /*6fe0*/  FADD.FTZ R48, R134, R31 ;  /* 0x0000001f86307221 */ /* 0x000fe40000010000 */
[----:B------:R-:W0:Y:S01]  /*6ff0*/  MUFU.EX2 R137, R137 ;  /* 0x0000008900897308 */ /* 0x000e220000000800 */
[----:B-1----:R-:W-:Y:S01]  /*7000*/  FADD.FTZ R3, R143, R4 ;  /* 0x000000048f037221 */ /* 0x002fe20000010000 */
[----:B------:R-:W-:-:S06]  /*7010*/  FADD.FTZ R31, R75, R48 ;  /* 0x000000304b1f7221 */ /* 0x000fcc0000010000 */
[----:B------:R-:W1:Y:S01]  /*7020*/  MUFU.EX2 R34, R34 ;  /* 0x0000002200227308 */ /* 0x000e620000000800 */
[----:B--2---:R-:W-:-:S07]  /*7030*/  FADD.FTZ R4, R32, R3 ;  /* 0x0000000320047221 */ /* 0x004fce0000010000 */
[----:B------:R-:W2:Y:S01]  /*7040*/  MUFU.EX2 R139, R139 ;  /* 0x0000008b008b7308 */ /* 0x000ea20000000800 */
[----:B0-----:R-:W-:-:S07]  /*7050*/  FADD.FTZ R3, R137, R4 ;  /* 0x0000000489037221 */ /* 0x001fce0000010000 */
[----:B------:R-:W0:Y:S01]  /*7060*/  MUFU.EX2 R36, R36 ;  /* 0x0000002400247308 */ /* 0x000e220000000800 */
[----:B-1----:R-:W-:-:S07]  /*7070*/  FADD.FTZ R4, R34, R3 ;  /* 0x0000000322047221 */ /* 0x002fce0000010000 */
        /* <DEDUP_REMOVED lines=17> */
[----:B-1----:R-:W-:Y:S01]  /*7190*/  FADD.FTZ R31, R71, R48 ;  /* 0x00000030471f7221 */ /* 0x002fe20000010000 */
[-CC-:B------:R-:W-:Y:S01]  /*71a0*/  FFMA.FTZ R48, R83, R0.reuse, -R12.reuse ;  /* 0x0000000053307223 */ /* 0x180fe2000001080c */
[----:B------:R-:W-:-:S05]  /*71b0*/  FFMA.FTZ R12, R87, R0, -R12 ;  /* 0x00000000570c7223 */ /* 0x000fca000001080c */
        /* <DEDUP_REMOVED lines=37> */
[----:B--2---:R-:W-:Y:S01]  /*7410*/  FADD.FTZ R3, R123, R4 ;  /* 0x000000047b037221 */ /* 0x004fe20000010000 */
[----:B0-----:R-:W-:-:S03]  /*7420*/  FADD.FTZ R4, R7, R50 ;  /* 0x0000003207047221 */ /* 0x001fc60000010000 */
[----:B-1----:R-:W-:Y:S01]  /*7430*/  FADD.FTZ R3, R12, R3 ;  /* 0x000000030c037221 */ /* 0x002fe20000010000 */
[----:B------:R-:W-:Y:S06]  /*7440*/  @!P0 BRA `(.L_x_974) ;  /* 0x0000000000048947 */ /* 0x000fec0003800000 */
[----:B------:R-:W-:Y:S01]  /*7450*/  BPT.TRAP 0x1 ;  /* 0x000000040000795c */ /* 0x000fe20000300000 */
.L_x_974:
[----:B------:R-:W-:Y:S01]  /*7460*/  ULEA UR6, UR25, UR45, 0x3 ;  /* 0x0000002d19067291 */ /* 0x000fe2000f8e183f */
[----:B------:R-:W-:Y:S01]  /*7470*/  ISETP.GT.AND P1, PT, R9, UR24, PT ;  /* 0x0000001809007c0c */ /* 0x000fe2000bf24270 */
[----:B------:R-:W-:Y:S01]  /*7480*/  UMOV UR26, UR46 ;  /* 0x0000002e001a7c82 */ /* 0x000fe20008000000 */
[----:B------:R-:W-:Y:S01]  /*7490*/  UMOV UR25, UR36 ;  /* 0x0000002400197c82 */ /* 0x000fe20008000000 */
[----:B------:R-:W-:Y:S01]  /*74a0*/  UIADD3 UR6, UR6, 0x16860, URZ ;  /* 0x0001686006067890 */ /* 0x000fe2000fffe03f */
[----:B------:R-:W-:Y:S01]  /*74b0*/  F2FP.F16.F32.PACK_AB R122, R7, R122 ;  /* 0x0000007a077a723e */ /* 0x000fe200000000ff */
[-C--:B------:R-:W-:Y:S01]  /*74c0*/  FMUL.FTZ R90, R90, R8.reuse ;  /* 0x000000085a5a7220 */ /* 0x080fe20000410000 */
[-C--:B------:R-:W-:Y:S01]  /*74d0*/  FMUL.FTZ R91, R91, R8.reuse ;  /* 0x000000085b5b7220 */ /* 0x080fe20000410000 */
[----:B------:R-:W-:Y:S01]  /*74e0*/  UPRMT UR6, UR43, 0x654, UR6 ;  /* 0x000006542b067896 */ /* 0x000fe20008000006 */
        /* <DEDUP_REMOVED lines=14> */
[----:B------:R-:W-:Y:S01]  /*75d0*/  FMUL.FTZ R119, R119, R8 ;  /* 0x0000000877777220 */ /* 0x000fe20000410000 */
[----:B------:R-:W-:Y:S01]  /*75e0*/  F2FP.F16.F32.PACK_AB R148, R148, R35 ;  /* 0x000000239494723e */ /* 0x000fe200000000ff */
[-C--:B------:R-:W-:Y:S01]  /*75f0*/  FMUL.FTZ R88, R88, R10.reuse ;  /* 0x0000000a58587220 */ /* 0x080fe20000410000 */
[----:B------:R-:W-:Y:S01]  /*7600*/  F2FP.F16.F32.PACK_AB R149, R14, R29 ;  /* 0x0000001d0e95723e */ /* 0x000fe200000000ff */
[----:B------:R-:W-:Y:S01]  /*7610*/  FMUL.FTZ R89, R89, R10 ;  /* 0x0000000a59597220 */ /* 0x000fe20000410000 */
[----:B------:R-:W-:Y:S01]  /*7620*/  F2FP.F16.F32.PACK_AB R150, R13, R150 ;  /* 0x000000960d96723e */ /* 0x000fe200000000ff */
[----:B------:R-:W-:Y:S01]  /*7630*/  FMUL.FTZ R92, R92, R10 ;  /* 0x0000000a5c5c7220 */ /* 0x000fe20000410000 */
[----:B------:R-:W-:Y:S01]  /*7640*/  F2FP.F16.F32.PACK_AB R151, R27, R24 ;  /* 0x000000181b97723e */ /* 0x000fe200000000ff */
[----:B------:R-:W-:Y:S01]  /*7650*/  FMUL.FTZ R93, R93, R10 ;  /* 0x0000000a5d5d7220 */ /* 0x000fe20000410000 */
[----:B------:R-:W-:Y:S01]  /*7660*/  F2FP.F16.F32.PACK_AB R144, R15, R144 ;  /* 0x000000900f90723e */ /* 0x000fe200000000ff */
[-C--:B------:R-:W-:Y:S01]  /*7670*/  FMUL.FTZ R96, R96, R10.reuse ;  /* 0x0000000a60607220 */ /* 0x080fe20000410000 */
        /* <DEDUP_REMOVED lines=39> */
[----:B------:R-:W-:Y:S01]  /*78f0*/  F2FP.F16.F32.PACK_AB R123, R12, R123 ;  /* 0x0000007b0c7b723e */ /* 0x000fe200000000ff */
[----:B------:R-:W-:Y:S06]  /*7900*/  @P1 BRA `(.L_x_975) ;  /* 0xffffffd000801947 */ /* 0x000fec000383ffff */
.L_x_956:
[----:B------:R-:W-:Y:S01]  /*7910*/  UISETP.NE.AND UP1, UPT, UR50, URZ, UPT ;  /* 0x0000003f3200728c */ /* 0x000fe2000bf25270 */
[----:B------:R-:W-:Y:S01]  /*7920*/  IADD3 R6, -R6, 0x1, RZ ;  /* 0x0000000106067810 */ /* 0x000fe20007ffe1ff */
[----:B------:R-:W-:Y:S02]  /*7930*/  UISETP.NE.AND UP0, UPT, UR49, URZ, UPT ;  /* 0x0000003f3100728c */ /* 0x000fe4000bf05270 */
[----:B------:R-:W-:Y:S02]  /*7940*/  UIADD3 UR10, UR38, 0xbf, URZ ;  /* 0x000000bf260a7890 */ /* 0x000fe4000fffe03f */
[----:B------:R-:W-:Y:S02]  /*7950*/  IMAD R5, R5, UR40, R6 ;  /* 0x0000002805057c24 */ /* 0x000fe4000f8e0206 */
[----:B------:R-:W-:-:S03]  /*7960*/  PLOP3.LUT P1, PT, PT, PT, UP0, 0x40, 0x0 ;  /* 0x000000000000781c */ /* 0x000fc60003f2e808 */
[----:B------:R-:W-:Y:S01]  /*7970*/  @UP1 ULDC UR6, c[0x0][0x44c] ;  /* 0x0001130000061ab9 */ /* 0x000fe20000000800 */
[----:B------:R-:W-:Y:S01]  /*7980*/  @UP1 ULDC UR11, c[0x0][0x450] ;  /* 0x00011400000b1ab9 */ /* 0x000fe20000000800 */
[----:B------:R-:W-:-:S04]  /*7990*/  UIMAD.WIDE.U32 UR6, UR10, UR6, URZ ;  /* 0x000000060a0672a5 */ /* 0x000fc8000f8e003f */
[----:B------:R-:W-:-:S06]  /*79a0*/  @UP1 USHF.R.U32.HI UR10, URZ, UR11, UR7 ;  /* 0x0000000b3f0a1299 */ /* 0x000fcc0008011607 */
[----:B------:R-:W-:-:S04]  /*79b0*/  VIADD R5, R5, UR10 ;  /* 0x0000000a05057c36 */ /* 0x000fc80008000000 */
[----:B------:R-:W-:Y:S01]  /*79c0*/  VIADD R6, R5, -UR22 ;  /* 0x8000001605067c36 */ /* 0x000fe20008000000 */
[----:B------:R-:W-:Y:S06]  /*79d0*/  @P1 BRA `(.L_x_976) ;  /* 0x0000000000441947 */ /* 0x000fec0003800000 */
[----:B------:R-:W-:-:S13]  /*79e0*/  ISETP.GT.AND P1, PT, R5, -0x1, PT ;  /* 0xffffffff0500780c */ /* 0x000fda0003f24270 */
[----:B------:R-:W-:Y:S05]  /*79f0*/  @P1 BRA `(.L_x_977) ;  /* 0x0000000000201947 */ /* 0x000fea0003800000 */
[----:B------:R-:W0:Y:S01]  /*7a00*/  LDC R10, c[0x0][0x9e4] ;  /* 0x00027900ff0a7b82 */ /* 0x000e220000000800 */
[----:B------:R-:W-:Y:S02]  /*7a10*/  LOP3.LUT R5, RZ, R5, RZ, 0x33, !PT ;  /* 0x00000005ff057212 */ /* 0x000fe400078e33ff */
[----:B0-----:R-:W-:-:S13]  /*7a20*/  ISETP.NE.AND P1, PT, R10, 0x1, PT ;  /* 0x000000010a00780c */ /* 0x001fda0003f25270 */
[----:B------:R-:W0:Y:S02]  /*7a30*/  @P1 LDC.64 R12, c[0x0][0x9e8] ;  /* 0x00027a00ff0c1b82 */ /* 0x000e240000000a00 */
[----:B0-----:R-:W-:-:S05]  /*7a40*/  @P1 IMAD.HI.U32 R8, R5, R12, RZ ;  /* 0x0000000c05081227 */ /* 0x001fca00078e00ff */
[----:B------:R-:W-:-:S04]  /*7a50*/  @P1 SHF.R.U32.HI R5, RZ, R13, R8 ;  /* 0x0000000dff051219 */ /* 0x000fc80000011608 */
[----:B------:R-:W-:Y:S01]  /*7a60*/  LOP3.LUT R5, RZ, R5, RZ, 0x33, !PT ;  /* 0x00000005ff057212 */ /* 0x000fe200078e33ff */
[----:B------:R-:W-:Y:S06]  /*7a70*/  BRA `(.L_x_978) ;  /* 0x0000000000147947 */ /* 0x000fec0003800000 */
.L_x_977:
[----:B------:R-:W0:Y:S02]  /*7a80*/  LDC R10, c[0x0][0x9e4] ;  /* 0x00027900ff0a7b82 */ /* 0x000e240000000800 */
[----:B0-----:R-:W-:-:S13]  /*7a90*/  ISETP.NE.AND P1, PT, R10, 0x1, PT ;  /* 0x000000010a00780c */ /* 0x001fda0003f25270 */
[----:B------:R-:W0:Y:S02]  /*7aa0*/  @P1 LDC.64 R12, c[0x0][0x9e8] ;  /* 0x00027a00ff0c1b82 */ /* 0x000e240000000a00 */
[----:B0-----:R-:W-:-:S05]  /*7ab0*/  @P1 IMAD.HI.U32 R8, R5, R12, RZ ;  /* 0x0000000c05081227 */ /* 0x001fca00078e00ff */
[----:B------:R-:W-:-:S07]  /*7ac0*/  @P1 SHF.R.U32.HI R5, RZ, R13, R8 ;  /* 0x0000000dff051219 */ /* 0x000fce0000011608 */
.L_x_978:
[----:B------:R-:W-:-:S05]  /*7ad0*/  IMAD R5, R5, R10, RZ ;  /* 0x0000000a05057224 */ /* 0x000fca00078e02ff */
[----:B------:R-:W-:-:S07]  /*7ae0*/  VIMNMX R6, R6, R5, !PT ;  /* 0x0000000506067248 */ /* 0x000fce0007fe0100 */
.L_x_976:
[----:B------:R-:W-:-:S05]  /*7af0*/  VIADD R6, R6, 0x7f ;  /* 0x0000007f06067836 */ /* 0x000fca0000000000 */
[----:B------:R-:W-:-:S04]  /*7b00*/  SHF.R.S32.HI R5, RZ, 0x1f, R6 ;  /* 0x0000001fff057819 */ /* 0x000fc80000011406 */
[----:B------:R-:W-:-:S04]  /*7b10*/  LEA.HI R5, R5, R6, RZ, 0x7 ;  /* 0x0000000605057211 */ /* 0x000fc800078f38ff */
[----:B------:R-:W-:-:S04]  /*7b20*/  SHF.R.S32.HI R5, RZ, 0x7, R5 ;  /* 0x00000007ff057819 */ /* 0x000fc80000011405 */
[----:B------:R-:W-:-:S04]  /*7b30*/  VIMNMX R6, R5, UR42, !PT ;  /* 0x0000002a05067c48 */ /* 0x000fc8000ffe0100 */
[----:B------:R-:W-:-:S13]  /*7b40*/  ISETP.GE.AND P1, PT, R9, R6, PT ;  /* 0x000000060900720c */ /* 0x000fda0003f26270 */
[----:B------:R-:W-:Y:S05]  /*7b50*/  @!P1 BRA `(.L_x_979) ;  /* 0x0000001c00449947 */ /* 0x000fea0003800000 */
[----:B------:R-:W-:Y:S01]  /*7b60*/  IMAD.MOV.U32 R7, RZ, RZ, R11 ;  /* 0x000000ffff077224 */ /* 0x000fe200078e000b */
[----:B------:R-:W-:Y:S01]  /*7b70*/  UMOV UR22, UR46 ;  /* 0x0000002e00167c82 */ /* 0x000fe20008000000 */
[----:B------:R-:W-:Y:S01]  /*7b80*/  IMAD.MOV.U32 R5, RZ, RZ, R2 ;  /* 0x000000ffff057224 */ /* 0x000fe200078e0002 */
[----:B------:R-:W-:-:S06]  /*7b90*/  UMOV UR21, UR36 ;  /* 0x0000002400157c82 */ /* 0x000fcc0008000000 */
.L_x_990:
[----:B------:R-:W-:Y:S01]  /*7ba0*/  ISETP.NE.AND P2, PT, RZ, UR44, PT ;  /* 0x0000002cff007c0c */ /* 0x000fe2000bf45270 */
[----:B------:R-:W-:-:S04]  /*7bb0*/  UISETP.NE.AND UP0, UPT, UR21, 0x1, UPT ;  /* 0x000000011500788c */ /* 0x000fc8000bf05270 */
[----:B------:R-:W-:-:S04]  /*7bc0*/  USEL UR46, URZ, 0x1, UP0 ;  /* 0x000000013f2e7887 */ /* 0x000fc80008000000 */
[----:B------:R-:W-:-:S04]  /*7bd0*/  ULOP3.LUT UR46, UR22, UR46, URZ, 0x3c, !UPT ;  /* 0x0000002e162e7292 */ /* 0x000fc8000f8e3c3f */
[----:B------:R-:W-:Y:S08]  /*7be0*/  @P2 BRA `(.L_x_980) ;  /* 0x0000000000382947 */ /* 0x000ff00003800000 */
[----:B------:R-:W-:Y:S05]  /*7bf0*/  @!P0 BRA `(.L_x_981) ;  /* 0x0000000000048947 */ /* 0x000fea0003800000 */
[----:B------:R-:W-:Y:S01]  /*7c00*/  BPT.TRAP 0x1 ;  /* 0x000000040000795c */ /* 0x000fe20000300000 */
.L_x_981:
        /* <DEDUP_REMOVED lines=9> */
.L_x_982:
[----:B-1----:R-:W-:Y:S05]  /*7ca0*/  @P1 BRA `(.L_x_980) ;  /* 0x0000000000081947 */ /* 0x002fea0003800000 */
[----:B------:R-:W1:Y:S02]  /*7cb0*/  SYNCS.PHASECHK.TRANS64.TRYWAIT P1, [UR6+0x16830], R0 ;  /* 0x01683000ff0075a7 */ /* 0x000e640008020146 */
[----:B-1----:R-:W-:Y:S05]  /*7cc0*/  @!P1 BRA `(.L_x_983) ;  /* 0x000000b000789947 */ /* 0x002fea0003800000 */
.L_x_980:
        /* <DEDUP_REMOVED lines=28> */
.L_x_985:
[----:B------:R-:W-:Y:S01]  /*7e90*/  ULEA UR6, UR21, UR45, 0x3 ;  /* 0x0000002d15067291 */ /* 0x000fe2000f8e183f */
[----:B------:R-:W-:-:S05]  /*7ea0*/  IMAD.U32 R0, RZ, RZ, UR22 ;  /* 0x00000016ff007e24 */ /* 0x000fca000f8e00ff */
[----:B------:R-:W-:-:S04]  /*7eb0*/  SHF.L.U32 R0, R0, 0x1f, RZ ;  /* 0x0000001f00007819 */ /* 0x000fc800000006ff */
[----:B------:R0:W1:Y:S01]  /*7ec0*/  SYNCS.PHASECHK.TRANS64.TRYWAIT P1, [UR6+0x16850], R0 ;  /* 0x01685000ff0075a7 */ /* 0x0000620008020146 */
[----:B------:R-:W-:Y:S05]  /*7ed0*/  @!P0 BRA `(.L_x_986) ;  /* 0x0000000000048947 */ /* 0x000fea0003800000 */
[----:B------:R-:W-:Y:S01]  /*7ee0*/  BPT.TRAP 0x1 ;  /* 0x000000040000795c */ /* 0x000fe20000300000 */
.L_x_986:
[----:B-1----:R-:W-:Y:S05]  /*7ef0*/  @P1 BRA `(.L_x_984) ;  /* 0x0000000000081947 */ /* 0x002fea0003800000 */
[----:B------:R-:W1:Y:S02]  /*7f00*/  SYNCS.PHASECHK.TRANS64.TRYWAIT P1, [UR6+0x16850], R0 ;  /* 0x01685000ff0075a7 */ /* 0x000e640008020146 */
[----:B-1----:R-:W-:Y:S05]  /*7f10*/  @!P1 BRA `(.L_x_987) ;  /* 0x000000ac00fc9947 */ /* 0x002fea0003800000 */
.L_x_984:
        /* <DEDUP_REMOVED lines=51> */
.L_x_988:
        /* <DEDUP_REMOVED lines=77> */
[C---:B0-----:R-:W-:Y:S01]  /*8720*/  FMUL.FTZ R131, R2.reuse, R0 ;  /* 0x0000000002837220 */ /* 0x041fe20000410000 */
[----:B------:R-:W-:-:S03]  /*8730*/  FADD.FTZ R5, -R2, R5 ;  /* 0x0000000502057221 */ /* 0x000fc60000010100 */
[-CC-:B------:R-:W-:Y:S01]  /*8740*/  FFMA.FTZ R123, R37, R0.reuse, -R131.reuse ;  /* 0x00000000257b7223 */ /* 0x180fe20000010883 */
[-C--:B------:R-:W-:Y:S01]  /*8750*/  FFMA.FTZ R37, R53, R0.reuse, -R131 ;  /* 0x0000000035257223 */ /* 0x080fe20000010883 */
[CC--:B------:R-:W-:Y:S01]  /*8760*/  FMUL.FTZ R53, R11.reuse, R0.reuse ;  /* 0x000000000b357220 */ /* 0x0c0fe20000410000 */
[----:B------:R-:W-:Y:S01]  /*8770*/  FADD.FTZ R7, -R11, R7 ;  /* 0x000000070b077221 */ /* 0x000fe20000010100 */
[-C--:B------:R-:W-:Y:S01]  /*8780*/  FMUL.FTZ R5, R5, R0.reuse ;  /* 0x0000000005057220 */ /* 0x080fe20000410000 */
[-C--:B------:R-:W-:Y:S01]  /*8790*/  FFMA.FTZ R148, R24, R0.reuse, -R131 ;  /* 0x0000000018947223 */ /* 0x080fe20000010883 */
[-C--:B------:R-:W-:Y:S01]  /*87a0*/  FFMA.FTZ R149, R26, R0.reuse, -R53 ;  /* 0x000000001a957223 */ /* 0x080fe20000010835 */
[-C--:B------:R-:W-:Y:S01]  /*87b0*/  FMUL.FTZ R7, R7, R0.reuse ;  /* 0x0000000007077220 */ /* 0x080fe20000410000 */
[-C--:B------:R-:W-:Y:S01]  /*87c0*/  FFMA.FTZ R129, R25, R0.reuse, -R131 ;  /* 0x0000000019817223 */ /* 0x080fe20000010883 */
[-C--:B------:R-:W-:Y:S01]  /*87d0*/  FFMA.FTZ R10, R27, R0.reuse, -R53 ;  /* 0x000000001b0a7223 */ /* 0x080fe20000010835 */
[----:B------:R-:W-:Y:S01]  /*87e0*/  MUFU.EX2 R5, R5 ;  /* 0x0000000500057308 */ /* 0x000fe20000000800 */
[-C--:B------:R-:W-:Y:S01]  /*87f0*/  FFMA.FTZ R150, R28, R0.reuse, -R131 ;  /* 0x000000001c967223 */ /* 0x080fe20000010883 */
[-C--:B------:R-:W-:Y:S01]  /*8800*/  FFMA.FTZ R151, R30, R0.reuse, -R53 ;  /* 0x000000001e977223 */ /* 0x080fe20000010835 */
[-C--:B------:R-:W-:Y:S01]  /*8810*/  FFMA.FTZ R127, R29, R0.reuse, -R131 ;  /* 0x000000001d7f7223 */ /* 0x080fe20000010883 */
[-C--:B------:R-:W-:Y:S01]  /*8820*/  FFMA.FTZ R12, R31, R0.reuse, -R53 ;  /* 0x000000001f0c7223 */ /* 0x080fe20000010835 */
[-C--:B------:R-:W-:Y:S01]  /*8830*/  FFMA.FTZ R144, R32, R0.reuse, -R131 ;  /* 0x0000000020907223 */ /* 0x080fe20000010883 */
[-C--:B------:R-:W-:Y:S01]  /*8840*/  FFMA.FTZ R145, R34, R0.reuse, -R53 ;  /* 0x0000000022917223 */ /* 0x080fe20000010835 */
[-C--:B------:R-:W-:Y:S01]  /*8850*/  FFMA.FTZ R125, R33, R0.reuse, -R131 ;  /* 0x00000000217d7223 */ /* 0x080fe20000010883 */
[----:B------:R-:W0:Y:S01]  /*8860*/  MUFU.EX2 R148, R148 ;  /* 0x0000009400947308 */ /* 0x000e220000000800 */
[-C--:B------:R-:W-:Y:S01]  /*8870*/  FFMA.FTZ R14, R35, R0.reuse, -R53 ;  /* 0x00000000230e7223 */ /* 0x080fe20000010835 */
[-C--:B------:R-:W-:Y:S01]  /*8880*/  FFMA.FTZ R146, R36, R0.reuse, -R131 ;  /* 0x0000000024927223 */ /* 0x080fe20000010883 */
[-CC-:B------:R-:W-:Y:S01]  /*8890*/  FFMA.FTZ R147, R38, R0.reuse, -R53.reuse ;  /* 0x0000000026937223 */ /* 0x180fe20000010835 */
[-C--:B------:R-:W-:Y:S01]  /*88a0*/  FFMA.FTZ R20, R39, R0.reuse, -R53 ;  /* 0x0000000027147223 */ /* 0x080fe20000010835 */
[-C--:B------:R-:W-:Y:S01]  /*88b0*/  FFMA.FTZ R140, R40, R0.reuse, -R131 ;  /* 0x00000000288c7223 */ /* 0x080fe20000010883 */
        /* <DEDUP_REMOVED lines=9> */
[----:B------:R-:W-:Y:S01]  /*8950*/  FFMA.FTZ R137, R50, R0, -R53 ;  /* 0x0000000032897223 */ /* 0x000fe20000010835 */
[----:B------:R-:W1:Y:S01]  /*8960*/  MUFU.EX2 R149, R149 ;  /* 0x0000009500957308 */ /* 0x000e620000000800 */
[----:B0-----:R-:W-:Y:S01]  /*8970*/  FFMA.FTZ R4, R5, R4, R148 ;  /* 0x0000000405047223 */ /* 0x001fe20000010094 */
[-C--:B------:R-:W-:Y:S01]  /*8980*/  FFMA.FTZ R41, R49, R0.reuse, -R131 ;  /* 0x0000000031297223 */ /* 0x080fe20000010883 */
[-C--:B------:R-:W-:Y:S01]  /*8990*/  FFMA.FTZ R28, R51, R0.reuse, -R53 ;  /* 0x00000000331c7223 */ /* 0x080fe20000010835 */
[-C--:B------:R-:W-:Y:S01]  /*89a0*/  FFMA.FTZ R138, R52, R0.reuse, -R131 ;  /* 0x00000000348a7223 */ /* 0x080fe20000010883 */
[-CC-:B------:R-:W-:Y:S01]  /*89b0*/  FFMA.FTZ R139, R54, R0.reuse, -R53.reuse ;  /* 0x00000000368b7223 */ /* 0x180fe20000010835 */
[-C--:B------:R-:W-:Y:S01]  /*89c0*/  FFMA.FTZ R30, R55, R0.reuse, -R53 ;  /* 0x00000000371e7223 */ /* 0x080fe20000010835 */
[-C--:B------:R-:W-:Y:S01]  /*89d0*/  FFMA.FTZ R132, R56, R0.reuse, -R131 ;  /* 0x0000000038847223 */ /* 0x080fe20000010883 */
[----:B------:R-:W0:Y:S01]  /*89e0*/  MUFU.EX2 R129, R129 ;  /* 0x0000008100817308 */ /* 0x000e220000000800 */
[-C--:B------:R-:W-:Y:S01]  /*89f0*/  FFMA.FTZ R133, R58, R0.reuse, -R53 ;  /* 0x000000003a857223 */ /* 0x080fe20000010835 */
[-C--:B------:R-:W-:Y:S01]  /*8a00*/  FFMA.FTZ R33, R57, R0.reuse, -R131 ;  /* 0x0000000039217223 */ /* 0x080fe20000010883 */
[-C--:B------:R-:W-:Y:S01]  /*8a10*/  FFMA.FTZ R32, R59, R0.reuse, -R53 ;  /* 0x000000003b207223 */ /* 0x080fe20000010835 */
[-C--:B------:R-:W-:Y:S01]  /*8a20*/  FFMA.FTZ R134, R60, R0.reuse, -R131 ;  /* 0x000000003c867223 */ /* 0x080fe20000010883 */
[-C--:B------:R-:W-:Y:S01]  /*8a30*/  FFMA.FTZ R135, R62, R0.reuse, -R53 ;  /* 0x000000003e877223 */ /* 0x080fe20000010835 */
[-C--:B------:R-:W-:Y:S01]  /*8a40*/  FFMA.FTZ R29, R61, R0.reuse, -R131 ;  /* 0x000000003d1d7223 */ /* 0x080fe20000010883 */
[-C--:B------:R-:W-:Y:S01]  /*8a50*/  FFMA.FTZ R34, R63, R0.reuse, -R53 ;  /* 0x000000003f227223 */ /* 0x080fe20000010835 */
[----:B------:R-:W2:Y:S01]  /*8a60*/  MUFU.EX2 R10, R10 ;  /* 0x0000000a000a7308 */ /* 0x000ea20000000800 */
[----:B-1----:R-:W-:Y:S01]  /*8a70*/  FFMA.FTZ R3, R8, R3, R149 ;  /* 0x0000000308037223 */ /* 0x002fe20000010095 */
[-CC-:B------:R-:W-:Y:S01]  /*8a80*/  FFMA.FTZ R128, R64, R0.reuse, -R131.reuse ;  /* 0x0000000040807223 */ /* 0x180fe20000010883 */
[-CC-:B------:R-:W-:Y:S01]  /*8a90*/  FFMA.FTZ R25, R65, R0.reuse, -R131.reuse ;  /* 0x0000000041197223 */ /* 0x180fe20000010883 */
[-CC-:B------:R-:W-:Y:S01]  /*8aa0*/  FFMA.FTZ R130, R68, R0.reuse, -R131.reuse ;  /* 0x0000000044827223 */ /* 0x180fe20000010883 */
[-CC-:B------:R-:W-:Y:S01]  /*8ab0*/  FFMA.FTZ R21, R69, R0.reuse, -R131.reuse ;  /* 0x0000000045157223 */ /* 0x180fe20000010883 */
[-CC-:B------:R-:W-:Y:S01]  /*8ac0*/  FFMA.FTZ R124, R72, R0.reuse, -R131.reuse ;  /* 0x00000000487c7223 */ /* 0x180fe20000010883 */
[-CC-:B------:R-:W-:Y:S01]  /*8ad0*/  FFMA.FTZ R15, R73, R0.reuse, -R131.reuse ;  /* 0x00000000490f7223 */ /* 0x180fe20000010883 */
[----:B------:R-:W1:Y:S01]  /*8ae0*/  MUFU.EX2 R150, R150 ;  /* 0x0000009600967308 */ /* 0x000e620000000800 */
[----:B0-----:R-:W-:Y:S01]  /*8af0*/  FADD.FTZ R27, R129, R4 ;  /* 0x00000004811b7221 */ /* 0x001fe20000010000 */
[-CC-:B------:R-:W-:Y:S01]  /*8b00*/  FFMA.FTZ R126, R76, R0.reuse, -R131.reuse ;  /* 0x000000004c7e7223 */ /* 0x180fe20000010883 */
[-CC-:B------:R-:W-:Y:S01]  /*8b10*/  FFMA.FTZ R13, R77, R0.reuse, -R131.reuse ;  /* 0x000000004d0d7223 */ /* 0x180fe20000010883 */
[-CC-:B------:R-:W-:Y:S01]  /*8b20*/  FFMA.FTZ R120, R80, R0.reuse, -R131.reuse ;  /* 0x0000000050787223 */ /* 0x180fe20000010883 */
[-CC-:B------:R-:W-:Y:S01]  /*8b30*/  FFMA.FTZ R7, R81, R0.reuse, -R131.reuse ;  /* 0x0000000051077223 */ /* 0x180fe20000010883 */
[-CC-:B------:R-:W-:Y:S01]  /*8b40*/  FFMA.FTZ R122, R84, R0.reuse, -R131.reuse ;  /* 0x00000000547a7223 */ /* 0x180fe20000010883 */
[-C--:B------:R-:W-:Y:S01]  /*8b50*/  FFMA.FTZ R49, R85, R0.reuse, -R131 ;  /* 0x0000000055317223 */ /* 0x080fe20000010883 */
[----:B------:R-:W0:Y:S01]  /*8b60*/  MUFU.EX2 R151, R151 ;  /* 0x0000009700977308 */ /* 0x000e220000000800 */
[----:B--2---:R-:W-:Y:S01]  /*8b70*/  FADD.FTZ R4, R10, R3 ;  /* 0x000000030a047221 */ /* 0x004fe20000010000 */
[----:B------:R-:W-:-:S06]  /*8b80*/  FFMA.FTZ R131, R70, R0, -R53 ;  /* 0x0000000046837223 */ /* 0x000fcc0000010835 */
        /* <DEDUP_REMOVED lines=131> */
.L_x_989:
[----:B------:R-:W-:Y:S01]  /*93c0*/  ULEA UR6, UR21, UR45, 0x3 ;  /* 0x0000002d15067291 */ /* 0x000fe2000f8e183f */
[----:B------:R-:W-:Y:S01]  /*93d0*/  ISETP.GT.AND P1, PT, R9, R6, PT ;  /* 0x000000060900720c */ /* 0x000fe20003f24270 */
[----:B------:R-:W-:Y:S01]  /*93e0*/  UMOV UR22, UR46 ;  /* 0x0000002e00167c82 */ /* 0x000fe20008000000 */
[----:B------:R-:W-:Y:S01]  /*93f0*/  UMOV UR21, UR36 ;  /* 0x0000002400157c82 */ /* 0x000fe20008000000 */
[----:B------:R-:W-:Y:S01]  /*9400*/  UIADD3 UR6, UR6, 0x16860, URZ ;  /* 0x0001686006067890 */ /* 0x000fe2000fffe03f */
[----:B------:R-:W-:Y:S01]  /*9410*/  F2FP.F16.F32.PACK_AB R148, R129, R148 ;  /* 0x000000948194723e */ /* 0x000fe200000000ff */
[-C--:B------:R-:W-:Y:S01]  /*9420*/  FMUL.FTZ R88, R88, R5.reuse ;  /* 0x0000000558587220 */ /* 0x080fe20000410000 */
[----:B------:R-:W-:Y:S01]  /*9430*/  F2FP.F16.F32.PACK_AB R150, R127, R150 ;  /* 0x000000967f96723e */ /* 0x000fe200000000ff */
[----:B------:R-:W-:Y:S01]  /*9440*/  UPRMT UR6, UR43, 0x654, UR6 ;  /* 0x000006542b067896 */ /* 0x000fe20008000006 */
[----:B------:R-:W-:Y:S01]  /*9450*/  F2FP.F16.F32.PACK_AB R144, R125, R144 ;  /* 0x000000907d90723e */ /* 0x000fe200000000ff */
[-C--:B------:R-:W-:Y:S01]  /*9460*/  FMUL.FTZ R89, R89, R5.reuse ;  /* 0x0000000559597220 */ /* 0x080fe20000410000 */
[----:B------:R-:W-:Y:S01]  /*9470*/  F2FP.F16.F32.PACK_AB R146, R123, R146 ;  /* 0x000000927b92723e */ /* 0x000fe200000000ff */
[-C--:B------:R-:W-:Y:S01]  /*9480*/  FMUL.FTZ R92, R92, R5.reuse ;  /* 0x000000055c5c7220 */ /* 0x080fe20000410000 */
[----:B------:R-:W-:Y:S01]  /*9490*/  F2FP.F16.F32.PACK_AB R140, R121, R140 ;  /* 0x0000008c798c723e */ /* 0x000fe200000000ff */
[-C--:B------:R-:W-:Y:S01]  /*94a0*/  FMUL.FTZ R93, R93, R5.reuse ;  /* 0x000000055d5d7220 */ /* 0x080fe20000410000 */
[----:B------:R-:W-:Y:S01]  /*94b0*/  F2FP.F16.F32.PACK_AB R120, R7, R120 ;  /* 0x000000780778723e */ /* 0x000fe200000000ff */
        /* <DEDUP_REMOVED lines=14> */
[----:B------:R-:W-:Y:S01]  /*95a0*/  VIADD R9, R9, 0xffffffff ;  /* 0xffffffff09097836 */ /* 0x000fe20000000000 */
[----:B------:R-:W-:Y:S01]  /*95b0*/  F2FP.F16.F32.PACK_AB R151, R12, R151 ;  /* 0x000000970c97723e */ /* 0x000fe200000000ff */
[-C--:B------:R-:W-:Y:S01]  /*95c0*/  FMUL.FTZ R90, R90, R8.reuse ;  /* 0x000000085a5a7220 */ /* 0x080fe20000410000 */
[----:B------:R-:W-:Y:S01]  /*95d0*/  F2FP.F16.F32.PACK_AB R145, R14, R145 ;  /* 0x000000910e91723e */ /* 0x000fe200000000ff */
[-C--:B------:R-:W-:Y:S01]  /*95e0*/  FMUL.FTZ R91, R91, R8.reuse ;  /* 0x000000085b5b7220 */ /* 0x080fe20000410000 */
        /* <DEDUP_REMOVED lines=40> */
.L_x_979:
[----:B------:R-:W-:-:S13]  /*9870*/  ISETP.GE.AND P1, PT, R9, UR42, PT ;  /* 0x0000002a09007c0c */ /* 0x000fda000bf26270 */
[----:B------:R-:W-:Y:S05]  /*9880*/  @!P1 BRA `(.L_x_991) ;  /* 0x0000002c008c9947 */ /* 0x000fea0003800000 */
[----:B------:R-:W-:Y:S01]  /*9890*/  IMAD.MOV.U32 R6, RZ, RZ, R11 ;  /* 0x000000ffff067224 */ /* 0x000fe200078e000b */
[----:B------:R-:W-:Y:S01]  /*98a0*/  UMOV UR26, UR46 ;  /* 0x0000002e001a7c82 */ /* 0x000fe20008000000 */
[----:B------:R-:W-:Y:S01]  /*98b0*/  IMAD.MOV.U32 R5, RZ, RZ, R2 ;  /* 0x000000ffff057224 */ /* 0x000fe200078e0002 */
[----:B------:R-:W-:Y:S01]  /*98c0*/  UMOV UR25, UR36 ;  /* 0x0000002400197c82 */ /* 0x000fe20008000000 */
[----:B------:R-:W-:Y:S01]  /*98d0*/  ULDC UR21, c[0x0][0x9e4] ;  /* 0x0002790000157ab9 */ /* 0x000fe20000000800 */
[----:B------:R-:W-:Y:S01]  /*98e0*/  ULDC UR24, c[0x0][0x9dc] ;  /* 0x0002770000187ab9 */ /* 0x000fe20000000800 */
[----:B------:R-:W-:Y:S01]  /*98f0*/  ULDC UR23, c[0x0][0x288] ;  /* 0x0000a20000177ab9 */ /* 0x000fe20000000800 */
[----:B------:R-:W-:-:S05]  /*9900*/  ULDC UR22, c[0x0][0x9e0] ;  /* 0x0002780000167ab9 */ /* 0x000fca0000000800 */
.L_x_1010:
[----:B------:R-:W-:Y:S01]  /*9910*/  UIADD3 UR36, UR25, 0x1, URZ ;  /* 0x0000000119247890 */ /* 0x000fe2000fffe03f */
[----:B------:R-:W-:-:S03]  /*9920*/  ISETP.NE.AND P2, PT, RZ, UR44, PT ;  /* 0x0000002cff007c0c */ /* 0x000fc6000bf45270 */
[----:B------:R-:W-:-:S04]  /*9930*/  UISETP.NE.AND UP0, UPT, UR36, 0x2, UPT ;  /* 0x000000022400788c */ /* 0x000fc8000bf05270 */
[----:B------:R-:W-:Y:S02]  /*9940*/  USEL UR46, URZ, 0x1, UP0 ;  /* 0x000000013f2e7887 */ /* 0x000fe40008000000 */
[----:B------:R-:W-:Y:S02]  /*9950*/  USEL UR36, UR36, URZ, UP0 ;  /* 0x0000003f24247287 */ /* 0x000fe40008000000 */
[----:B------:R-:W-:Y:S02]  /*9960*/  ULOP3.LUT UR46, UR26, UR46, URZ, 0x3c, !UPT ;  /* 0x0000002e1a2e7292 */ /* 0x000fe4000f8e3c3f */
[----:B------:R-:W-:Y:S10]  /*9970*/  @P2 BRA `(.L_x_992) ;  /* 0x00000000002c2947 */ /* 0x000ff40003800000 */
[----:B------:R-:W-:Y:S05]  /*9980*/  @!P0 BRA `(.L_x_993) ;  /* 0x0000000000048947 */ /* 0x000fea0003800000 */
[----:B------:R-:W-:Y:S01]  /*9990*/  BPT.TRAP 0x1 ;  /* 0x000000040000795c */ /* 0x000fe20000300000 */
.L_x_993:
[----:B------:R-:W-:Y:S01]  /*99a0*/  ULEA UR6, UR36, UR45, 0x3 ;  /* 0x0000002d24067291 */ /* 0x000fe2000f8e183f */
[----:B------:R-:W-:-:S05]  /*99b0*/  IMAD.U32 R0, RZ, RZ, UR46 ;  /* 0x0000002eff007e24 */ /* 0x000fca000f8e00ff */
[----:B------:R-:W-:-:S04]  /*99c0*/  SHF.L.U32 R0, R0, 0x1f, RZ ;  /* 0x0000001f00007819 */ /* 0x000fc800000006ff */
[----:B------:R0:W1:Y:S01]  /*99d0*/  SYNCS.PHASECHK.TRANS64.TRYWAIT P1, [UR6+0x16830], R0 ;  /* 0x01683000ff0075a7 */ /* 0x0000620008020146 */
[----:B------:R-:W-:Y:S05]  /*99e0*/  @!P0 BRA `(.L_x_994) ;  /* 0x0000000000048947 */ /* 0x000fea0003800000 */
[----:B------:R-:W-:Y:S01]  /*99f0*/  BPT.TRAP 0x1 ;  /* 0x000000040000795c */ /* 0x000fe20000300000 */
.L_x_994:
[----:B-1----:R-:W-:Y:S05]  /*9a00*/  @P1 BRA `(.L_x_992) ;  /* 0x0000000000081947 */ /* 0x002fea0003800000 */
[----:B------:R-:W1:Y:S02]  /*9a10*/  SYNCS.PHASECHK.TRANS64.TRYWAIT P1, [UR6+0x16830], R0 ;  /* 0x01683000ff0075a7 */ /* 0x000e640008020146 */
[----:B-1----:R-:W-:Y:S05]  /*9a20*/  @!P1 BRA `(.L_x_995) ;  /* 0x0000009400509947 */ /* 0x002fea0003800000 */
.L_x_992:
[----:B01----:R-:W-:Y:S01]  /*9a30*/  VIADD R0, R23, 0x8 ;  /* 0x0000000817007836 */ /* 0x003fe20000000000 */
[----:B------:R-:W-:Y:S01]  /*9a40*/  ULEA UR18, UR36, UR20, 0xa ;  /* 0x0000001424127291 */ /* 0x000fe2000f8e503f */
[----:B------:R-:W-:Y:S01]  /*9a50*/  UMOV UR19, 0x40000040 ;  /* 0x4000004000137882 */ /* 0x000fe20000000000 */
[----:B------:R-:W-:Y:S02]  /*9a60*/  UMOV UR7, 0x40000040 ;  /* 0x4000004000077882 */ /* 0x000fe40000000000 */
[----:B------:R0:W-:Y:S01]  /*9a70*/  BAR.SYNC.DEFER_BLOCKING R0, 0x100 ;  /* 0x000400000000751d */ /* 0x0001e20000010000 */
[----:B------:R-:W-:Y:S02]  /*9a80*/  UIADD3 UR6, UR18, 0x2, URZ ;  /* 0x0000000212067890 */ /* 0x000fe4000fffe03f */
[----:B------:R-:W-:Y:S02]  /*9a90*/  UIADD3 UR10, UR18, 0x4, URZ ;  /* 0x00000004120a7890 */ /* 0x000fe4000fffe03f */
[----:B------:R-:W-:Y:S01]  /*9aa0*/  UIADD3 UR14, UR18, 0x6, URZ ;  /* 0x00000006120e7890 */ /* 0x000fe2000fffe03f */
[----:B------:R-:W-:Y:S01]  /*9ab0*/  UMOV UR11, 0x40000040 ;  /* 0x40000040000b7882 */ /* 0x000fe20000000000 */
[----:B------:R-:W-:Y:S01]  /*9ac0*/  UMOV UR15, 0x40000040 ;  /* 0x40000040000f7882 */ /* 0x000fe20000000000 */
        /* <DEDUP_REMOVED lines=15> */
.L_x_997:
[----:B------:R-:W-:Y:S01]  /*9bc0*/  ULEA UR6, UR25, UR45, 0x3 ;  /* 0x0000002d19067291 */ /* 0x000fe2000f8e183f */
[----:B------:R-:W-:-:S05]  /*9bd0*/  IMAD.U32 R0, RZ, RZ, UR26 ;  /* 0x0000001aff007e24 */ /* 0x000fca000f8e00ff */
[----:B------:R-:W-:-:S04]  /*9be0*/  SHF.L.U32 R0, R0, 0x1f, RZ ;  /* 0x0000001f00007819 */ /* 0x000fc800000006ff */
[----:B------:R0:W1:Y:S01]  /*9bf0*/  SYNCS.PHASECHK.TRANS64.TRYWAIT P1, [UR6+0x16850], R0 ;  /* 0x01685000ff0075a7 */ /* 0x0000620008020146 */
[----:B------:R-:W-:Y:S05]  /*9c00*/  @!P0 BRA `(.L_x_998) ;  /* 0x0000000000048947 */ /* 0x000fea0003800000 */
[----:B------:R-:W-:Y:S01]  /*9c10*/  BPT.TRAP 0x1 ;  /* 0x000000040000795c */ /* 0x000fe20000300000 */
.L_x_998:
[----:B-1----:R-:W-:Y:S05]  /*9c20*/  @P1 BRA `(.L_x_996) ;  /* 0x0000000000081947 */ /* 0x002fea0003800000 */
[----:B------:R-:W1:Y:S02]  /*9c30*/  SYNCS.PHASECHK.TRANS64.TRYWAIT P1, [UR6+0x16850], R0 ;  /* 0x01685000ff0075a7 */ /* 0x000e640008020146 */
[----:B-1----:R-:W-:Y:S05]  /*9c40*/  @!P1 BRA `(.L_x_999) ;  /* 0x0000009000e09947 */ /* 0x002fea0003800000 */
.L_x_996:
        /* <DEDUP_REMOVED lines=51> */
.L_x_1000:
[----:B------:R-:W-:Y:S01]  /*9f80*/  UISETP.NE.AND UP1, UPT, UR50, URZ, UPT ;  /* 0x0000003f3200728c */ /* 0x000fe2000bf25270 */
[----:B------:R-:W-:Y:S01]  /*9f90*/  VIADD R7, R17, UR38 ;  /* 0x0000002611077c36 */ /* 0x000fe20008000000 */
[----:B------:R-:W1:Y:S01]  /*9fa0*/  LDC R2, c[0x0][0x2f0] ;  /* 0x0000bc00ff027b82 */ /* 0x000e620000000800 */
[----:B------:R-:W-:Y:S02]  /*9fb0*/  ULEA UR6, UR36, UR45, 0x3 ;  /* 0x0000002d24067291 */ /* 0x000fe4000f8e183f */
[----:B------:R-:W-:Y:S01]  /*9fc0*/  UISETP.NE.AND UP0, UPT, UR49, URZ, UPT ;  /* 0x0000003f3100728c */ /* 0x000fe2000bf05270 */
[----:B------:R-:W-:Y:S01]  /*9fd0*/  PLOP3.LUT P1, PT, PT, PT, UP1, 0x80, 0x0 ;  /* 0x000000000000781c */ /* 0x000fe20003f2f018 */
[----:B------:R-:W-:Y:S01]  /*9fe0*/  UIADD3 UR6, UR6, 0x16840, URZ ;  /* 0x0001684006067890 */ /* 0x000fe2000fffe03f */
[----:B------:R-:W-:-:S03]  /*9ff0*/  PLOP3.LUT P2, PT, PT, PT, UP1, 0x80, 0x0 ;  /* 0x000000000000781c */ /* 0x000fc60003f4f018 */
        /* <DEDUP_REMOVED lines=13> */
[----:B------:R-:W-:-:S04]  /*a0d0*/  VIADD R11, R11, -UR23 ;  /* 0x800000170b0b7c36 */ /* 0x000fc80008000000 */
[C---:B------:R-:W-:Y:S02]  /*a0e0*/  VIADD R8, R11.reuse, UR22 ;  /* 0x000000160b087c36 */ /* 0x040fe40008000000 */
[----:B------:R-:W-:Y:S02]  /*a0f0*/  VIADD R12, R11, UR6 ;  /* 0x000000060b0c7c36 */ /* 0x000fe40008000000 */
[--C-:B0-----:R-:W-:Y:S02]  /*a100*/  IMAD.IADD R10, R8, 0x1, R13.reuse ;  /* 0x00000001080a7824 */ /* 0x101fe400078e020d */
[----:B------:R-:W-:Y:S01]  /*a110*/  IMAD.IADD R11, R12, 0x1, R13 ;  /* 0x000000010c0b7824 */ /* 0x000fe200078e020d */
[----:B------:R-:W-:Y:S06]  /*a120*/  @P1 BRA `(.L_x_1001) ;  /* 0x00000000005c1947 */ /* 0x000fec0003800000 */
[----:B------:R-:W-:Y:S01]  /*a130*/  IMAD R13, R2, UR40, R13 ;  /* 0x00000028020d7c24 */ /* 0x000fe2000f8e020d */
[----:B------:R-:W-:Y:S03]  /*a140*/  BSSY B0, `(.L_x_1002) ;  /* 0x0000011000007945 */ /* 0x000fe60003800000 */
[----:B------:R-:W-:-:S05]  /*a150*/  VIADD R13, R13, -UR23 ;  /* 0x800000170d0d7c36 */ /* 0x000fca0008000000 */
        /* <DEDUP_REMOVED lines=10> */
.L_x_1003:
[----:B------:R-:W-:-:S05]  /*a200*/  IMAD.U32 R20, RZ, RZ, UR21 ;  /* 0x00000015ff147e24 */ /* 0x000fca000f8e00ff */
[----:B------:R-:W-:-:S13]  /*a210*/  ISETP.NE.AND P1, PT, R20, 0x1, PT ;  /* 0x000000011400780c */ /* 0x000fda0003f25270 */
[----:B------:R-:W0:Y:S02]  /*a220*/  @P1 LDC.64 R14, c[0x0][0x9e8] ;  /* 0x00027a00ff0e1b82 */ /* 0x000e240000000a00 */
[----:B0-----:R-:W-:-:S05]  /*a230*/  @P1 IMAD.HI.U32 R14, R13, R14, RZ ;  /* 0x0000000e0d0e1227 */ /* 0x001fca00078e00ff */
[----:B------:R-:W-:-:S07]  /*a240*/  @P1 SHF.R.U32.HI R13, RZ, R15, R14 ;  /* 0x0000000fff0d1219 */ /* 0x000fce000001160e */
.L_x_1004:
[----:B------:R-:W-:Y:S05]  /*a250*/  BSYNC B0 ;  /* 0x0000000000007941 */ /* 0x000fea0003800000 */
.L_x_1002:
[----:B------:R-:W-:-:S04]  /*a260*/  IMAD R13, R13, R20, -R0 ;  /* 0x000000140d0d7224 */ /* 0x000fc800078e0a00 */
[----:B------:R-:W-:-:S05]  /*a270*/  IMAD R13, R16, -0x2, R13 ;  /* 0xfffffffe100d7824 */ /* 0x000fca00078e020d */
[----:B------:R-:W-:Y:S02]  /*a280*/  VIADDMNMX R10, R13, R20, R10, PT ;  /* 0x000000140d0a7246 */ /* 0x000fe4000380010a */
[----:B------:R-:W-:-:S07]  /*a290*/  VIMNMX R11, R11, R13, !PT ;  /* 0x0000000d0b0b7248 */ /* 0x000fce0007fe0100 */
.L_x_1001:
[----:B------:R-:W-:Y:S01]  /*a2a0*/  ISETP.GT.AND P1, PT, R9, -0x1, PT ;  /* 0xffffffff0900780c */ /* 0x000fe20003f24270 */
[----:B------:R0:W1:Y:S01]  /*a2b0*/  SHFL.IDX PT, R143, R7, 0x1, 0x1c1f ;  /* 0x003c1f00078f7f89 */ /* 0x00006200000e0000 */
[----:B------:R-:W-:Y:S02]  /*a2c0*/  UISETP.NE.AND UP0, UPT, UR49, URZ, UPT ;  /* 0x0000003f3100728c */ /* 0x000fe4000bf05270 */
[C---:B------:R-:W-:Y:S02]  /*a2d0*/  ISETP.GT.AND P3, PT, R11.reuse, 0x8, P1 ;  /* 0x000000080b00780c */ /* 0x040fe40000f64270 */
[C---:B------:R-:W-:Y:S02]  /*a2e0*/  ISETP.GT.AND P6, PT, R11.reuse, RZ, P1 ;  /* 0x000000ff0b00720c */ /* 0x040fe40000fc4270 */
[----:B------:R-:W-:Y:S02]  /*a2f0*/  ISETP.LT.OR P3, PT, R10, 0x9, P3 ;  /* 0x000000090a00780c */ /* 0x000fe40001f61670 */
[----:B------:R-:W-:-:S02]  /*a300*/  ISETP.GT.AND P2, PT, R11, 0x1, P1 ;  /* 0x000000010b00780c */ /* 0x000fc40000f44270 */
[----:B0-----:R-:W-:Y:S02]  /*a310*/  FSEL R7, R28, -INF , !P3 ;  /* 0xff8000001c077808 */ /* 0x001fe40005800000 */
[----:B------:R-:W-:Y:S02]  /*a320*/  ISETP.GT.AND P3, PT, R11, 0x19, P1 ;  /* 0x000000190b00780c */ /* 0x000fe40000f64270 */
[C---:B------:R-:W-:Y:S02]  /*a330*/  ISETP.LT.OR P6, PT, R10.reuse, 0x1, P6 ;  /* 0x000000010a00780c */ /* 0x040fe400037c1670 */
[C---:B------:R-:W-:Y:S02]  /*a340*/  ISETP.LT.OR P2, PT, R10.reuse, 0x2, P2 ;  /* 0x000000020a00780c */ /* 0x040fe40001741670 */
[----:B------:R-:W-:Y:S02]  /*a350*/  ISETP.LT.OR P3, PT, R10, 0x1a, P3 ;  /* 0x0000001a0a00780c */ /* 0x000fe40001f61670 */
[----:B------:R-:W-:-:S02]  /*a360*/  FSEL R24, R24, -INF , !P6 ;  /* 0xff80000018187808 */ /* 0x000fc40007000000 */
[----:B------:R-:W-:Y:S01]  /*a370*/  FSEL R25, R25, -INF , !P2 ;  /* 0xff80000019197808 */ /* 0x000fe20005000000 */
[--C-:B-1----:R-:W-:Y:S01]  /*a380*/  IMAD.IADD R8, R8, 0x1, R143.reuse ;  /* 0x0000000108087824 */ /* 0x102fe200078e028f */
[C---:B------:R-:W-:Y:S01]  /*a390*/  ISETP.GT.AND P5, PT, R11.reuse, 0x9, P1 ;  /* 0x000000090b00780c */ /* 0x040fe20000fa4270 */
        /* <DEDUP_REMOVED lines=18> */
[C---:B------:R-:W-:Y:S02]  /*a4c0*/  ISETP.GT.AND P2, PT, R11.reuse, 0x29, P1 ;  /* 0x000000290b00780c */ /* 0x040fe40000f44270 */
        /* <DEDUP_REMOVED lines=81> */
.L_x_1007:
[----:B------:R-:W-:-:S05]  /*a9e0*/  IMAD.U32 R2, RZ, RZ, UR21 ;  /* 0x00000015ff027e24 */ /* 0x000fca000f8e00ff */
[----:B------:R-:W-:-:S13]  /*a9f0*/  ISETP.NE.AND P2, PT, R2, 0x1, PT ;  /* 0x000000010200780c */ /* 0x000fda0003f45270 */
[----:B------:R-:W0:Y:S02]  /*aa00*/  @P2 LDC.64 R10, c[0x0][0x9e8] ;  /* 0x00027a00ff0a2b82 */ /* 0x000e240000000a00 */
[----:B0-----:R-:W-:-:S05]  /*aa10*/  @P2 IMAD.HI.U32 R10, R143, R10, RZ ;  /* 0x0000000a8f0a2227 */ /* 0x001fca00078e00ff */
[----:B------:R-:W-:-:S07]  /*aa20*/  @P2 SHF.R.U32.HI R143, RZ, R11, R10 ;  /* 0x0000000bff8f2219 */ /* 0x000fce000001160a */
.L_x_1008:
[----:B------:R-:W-:Y:S05]  /*aa30*/  BSYNC B0 ;  /* 0x0000000000007941 */ /* 0x000fea0003800000 */
.L_x_1006:
[----:B------:R-:W-:-:S04]  /*aa40*/  IMAD R143, R143, R2, -R0 ;  /* 0x000000028f8f7224 */ /* 0x000fc800078e0a00 */
[----:B------:R-:W-:-:S05]  /*aa50*/  IMAD R143, R16, -0x2, R143 ;  /* 0xfffffffe108f7824 */ /* 0x000fca00078e028f */
[----:B------:R-:W-:Y:S02]  /*aa60*/  VIADDMNMX R8, R143, R2, R8, PT ;  /* 0x000000028f087246 */ /* 0x000fe40003800108 */
[----:B------:R-:W-:-:S07]  /*aa70*/  VIMNMX R12, R12, R143, !PT ;  /* 0x0000008f0c0c7248 */ /* 0x000fce0007fe0100 */
.L_x_1005:
        /* <DEDUP_REMOVED lines=109> */
[-CC-:B------:R-:W-:Y:S01]  /*b150*/  FFMA.FTZ R136, R123, R0.reuse, -R10.reuse ;  /* 0x000000007b887223 */ /* 0x180fe2000001080a */
        /* <DEDUP_REMOVED lines=39> */
[----:B------:R-:W-:Y:S01]  /*b3d0*/  FFMA.FTZ R122, R141, R0, -R10 ;  /* 0x000000008d7a7223 */ /* 0x000fe2000001080a */
[----:B------:R-:W-:Y:S01]  /*b3e0*/  FMNMX.FTZ R14, R43, R14, !PT ;  /* 0x0000000e2b0e7209 */ /* 0x000fe20007810000 */
[----:B------:R0:W-:Y:S01]  /*b3f0*/  MUFU.EX2 R35, R24 ;  /* 0x0000001800237308 */ /* 0x0001e20000000800 */
[----:B------:R-:W-:-:S02]  /*b400*/  ISETP.LT.OR P2, PT, R8, 0x61, P2 ;  /* 0x000000610800780c */ /* 0x000fc40001741670 */
[----:B------:R-:W-:Y:S02]  /*b410*/  FMNMX.FTZ R14, R151, R14, !PT ;  /* 0x0000000e970e7209 */ /* 0x000fe40007810000 */
[----:B------:R-:W-:Y:S02]  /*b420*/  ISETP.GT.AND P5, PT, R12, 0x68, P1 ;  /* 0x000000680c00780c */ /* 0x000fe40000fa4270 */
[----:B------:R-:W-:Y:S01]  /*b430*/  FMNMX.FTZ R11, R47, R14, !PT ;  /* 0x0000000e2f0b7209 */ /* 0x000fe20007810000 */
[----:B------:R-:W-:Y:S01]  /*b440*/  MUFU.EX2 R148, R148 ;  /* 0x0000009400947308 */ /* 0x000fe20000000800 */
[----:B------:R-:W-:Y:S02]  /*b450*/  FSEL R74, R74, -INF , !P2 ;  /* 0xff8000004a4a7808 */ /* 0x000fe40005000000 */
[----:B------:R-:W-:Y:S02]  /*b460*/  FMNMX.FTZ R14, R50, R11, !PT ;  /* 0x0000000b320e7209 */ /* 0x000fe40007810000 */
[----:B------:R-:W-:-:S02]  /*b470*/  ISETP.LT.OR P5, PT, R8, 0x69, P5 ;  /* 0x000000690800780c */ /* 0x000fc40002fa1670 */
[----:B------:R-:W-:Y:S01]  /*b480*/  FMNMX.FTZ R14, R51, R14, !PT ;  /* 0x0000000e330e7209 */ /* 0x000fe20007810000 */
[----:B------:R-:W-:Y:S01]  /*b490*/  MUFU.EX2 R150, R150 ;  /* 0x0000009600967308 */ /* 0x000fe20000000800 */
[----:B------:R-:W-:Y:S01]  /*b4a0*/  FSEL R125, R75, -INF , !P3 ;  /* 0xff8000004b7d7808 */ /* 0x000fe20005800000 */
[--C-:B------:R-:W-:Y:S01]  /*b4b0*/  FFMA.FTZ R75, R61, R0, -R10.reuse ;  /* 0x000000003d4b7223 */ /* 0x100fe2000001080a */
[----:B------:R-:W-:Y:S01]  /*b4c0*/  FMNMX.FTZ R14, R33, R14, !PT ;  /* 0x0000000e210e7209 */ /* 0x000fe20007810000 */
[----:B------:R-:W-:Y:S01]  /*b4d0*/  FFMA.FTZ R61, R73, R0, -R10 ;  /* 0x00000000493d7223 */ /* 0x000fe2000001080a */
[----:B------:R-:W-:Y:S02]  /*b4e0*/  ISETP.GT.AND P2, PT, R12, 0x70, P1 ;  /* 0x000000700c00780c */ /* 0x000fe40000f44270 */
[----:B------:R-:W-:Y:S01]  /*b4f0*/  FMNMX.FTZ R11, R55, R14, !PT ;  /* 0x0000000e370b7209 */ /* 0x000fe20007810000 */
[----:B------:R-:W-:Y:S01]  /*b500*/  MUFU.EX2 R7, R7 ;  /* 0x0000000700077308 */ /* 0x000fe20000000800 */
[----:B------:R-:W-:-:S02]  /*b510*/  FSEL R78, R78, -INF , !P5 ;  /* 0xff8000004e4e7808 */ /* 0x000fc40006800000 */
[----:B------:R-:W-:Y:S02]  /*b520*/  FMNMX.FTZ R14, R58, R11, !PT ;  /* 0x0000000b3a0e7209 */ /* 0x000fe40007810000 */
[C---:B------:R-:W-:Y:S02]  /*b530*/  ISETP.GT.AND P3, PT, R12.reuse, 0x71, P1 ;  /* 0x000000710c00780c */ /* 0x040fe40000f64270 */
[----:B------:R-:W-:Y:S01]  /*b540*/  FMNMX.FTZ R11, R59, R14, !PT ;  /* 0x0000000e3b0b7209 */ /* 0x000fe20007810000 */
[----:B------:R-:W-:Y:S01]  /*b550*/  MUFU.EX2 R144, R144 ;  /* 0x0000009000907308 */ /* 0x000fe20000000800 */
[----:B------:R-:W-:Y:S02]  /*b560*/  ISETP.GT.AND P5, PT, R12, 0x78, P1 ;  /* 0x000000780c00780c */ /* 0x000fe40000fa4270 */
        /* <DEDUP_REMOVED lines=21> */
[----:B------:R-:W-:Y:S02]  /*b6c0*/  FSEL R127, R82, -INF , !P2 ;  /* 0xff800000527f7808 */ /* 0x000fe40005000000 */
[----:B------:R-:W-:Y:S02]  /*b6d0*/  FMNMX.FTZ R12, R78, R11, !PT ;  /* 0x0000000b4e0c7209 */ /* 0x000fe40007810000 */
[----:B------:R-:W-:Y:S02]  /*b6e0*/  ISETP.LT.OR P5, PT, R8, 0x79, P5 ;  /* 0x000000790800780c */ /* 0x000fe40002fa1670 */
[----:B------:R-:W-:Y:S01]  /*b6f0*/  FMNMX.FTZ R12, R79, R12, !PT ;  /* 0x0000000c4f0c7209 */ /* 0x000fe20007810000 */
[----:B------:R-:W-:Y:S01]  /*b700*/  MUFU.EX2 R21, R21 ;  /* 0x0000001500157308 */ /* 0x000fe20000000800 */
[----:B------:R-:W-:-:S02]  /*b710*/  FSEL R83, R83, -INF , !P3 ;  /* 0xff80000053537808 */ /* 0x000fc40005800000 */
[----:B------:R-:W-:Y:S02]  /*b720*/  FMNMX.FTZ R12, R127, R12, !PT ;  /* 0x0000000c7f0c7209 */ /* 0x000fe40007810000 */
[----:B------:R-:W-:Y:S02]  /*b730*/  ISETP.LT.OR P1, PT, R8, 0x7a, P1 ;  /* 0x0000007a0800780c */ /* 0x000fe40000f21670 */
[----:B------:R-:W-:Y:S01]  /*b740*/  FSEL R86, R86, -INF , !P5 ;  /* 0xff80000056567808 */ /* 0x000fe20006800000 */
[----:B------:R-:W-:Y:S01]  /*b750*/  MUFU.EX2 R142, R142 ;  /* 0x0000008e008e7308 */ /* 0x000fe20000000800 */
[----:B------:R-:W-:Y:S02]  /*b760*/  FMNMX.FTZ R11, R83, R12, !PT ;  /* 0x0000000c530b7209 */ /* 0x000fe40007810000 */
[----:B------:R-:W-:Y:S02]  /*b770*/  FSEL R87, R87, -INF , !P1 ;  /* 0xff80000057577808 */ /* 0x000fe40004800000 */
[----:B------:R-:W-:-:S02]  /*b780*/  FMNMX.FTZ R8, R86, R11, !PT ;  /* 0x0000000b56087209 */ /* 0x000fc40007810000 */
[----:B------:R-:W-:Y:S01]  /*b790*/  FSEL R12, R2, RZ, P6 ;  /* 0x000000ff020c7208 */ /* 0x000fe20003000000 */
[----:B------:R-:W-:Y:S01]  /*b7a0*/  MUFU.EX2 R37, R37 ;  /* 0x0000002500257308 */ /* 0x000fe20000000800 */
[----:B------:R-:W-:-:S03]  /*b7b0*/  FMNMX.FTZ R8, R87, R8, !PT ;  /* 0x0000000857087209 */ /* 0x000fc60007810000 */
[----:B------:R-:W-:Y:S01]  /*b7c0*/  FADD.FTZ R69, -R12, R5 ;  /* 0x000000050c457221 */ /* 0x000fe20000010100 */
[----:B------:R-:W-:Y:S01]  /*b7d0*/  FFMA.FTZ R5, R85, R0, -R10 ;  /* 0x0000000055057223 */ /* 0x000fe2000001080a */
[----:B------:R-:W1:Y:S02]  /*b7e0*/  SHFL.BFLY PT, R11, R8, 0x2, 0x1f ;  /* 0x0c401f00080b7f89 */ /* 0x000e6400000e0000 */
[----:B------:R-:W-:Y:S08]  /*b7f0*/  MUFU.EX2 R136, R136 ;  /* 0x0000008800887308 */ /* 0x000ff00000000800 */
[----:B------:R-:W-:Y:S08]  /*b800*/  MUFU.EX2 R41, R41 ;  /* 0x0000002900297308 */ /* 0x000ff00000000800 */
[----:B------:R-:W-:Y:S01]  /*b810*/  MUFU.EX2 R138, R138 ;  /* 0x0000008a008a7308 */ /* 0x000fe20000000800 */
[----:B-1----:R-:W-:-:S07]  /*b820*/  FMNMX.FTZ R11, R8, R11, !PT ;  /* 0x0000000b080b7209 */ /* 0x002fce0007810000 */
[----:B------:R-:W-:Y:S01]  /*b830*/  MUFU.EX2 R45, R45 ;  /* 0x0000002d002d7308 */ /* 0x000fe20000000800 */
[----:B------:R-:W1:Y:S07]  /*b840*/  SHFL.BFLY PT, R8, R11, 0x1, 0x1f ;  /* 0x0c201f000b087f89 */ /* 0x000e6e00000e0000 */
[----:B------:R-:W-:Y:S08]  /*b850*/  MUFU.EX2 R132, R132 ;  /* 0x0000008400847308 */ /* 0x000ff00000000800 */
[----:B------:R-:W-:Y:S08]  /*b860*/  MUFU.EX2 R49, R49 ;  /* 0x0000003100317308 */ /* 0x000ff00000000800 */
[----:B------:R-:W-:Y:S01]  /*b870*/  MUFU.EX2 R134, R134 ;  /* 0x0000008600867308 */ /* 0x000fe20000000800 */
[----:B-1----:R-:W-:Y:S01]  /*b880*/  FMNMX.FTZ R11, R11, R8, !PT ;  /* 0x000000080b0b7209 */ /* 0x002fe20007810000 */
[----:B------:R-:W-:-:S03]  /*b890*/  FMUL.FTZ R8, R69, R0 ;  /* 0x0000000045087220 */ /* 0x000fc60000410000 */
[C---:B------:R-:W-:Y:S01]  /*b8a0*/  FSETP.NEU.FTZ.AND P1, PT, R11.reuse, -INF , PT ;  /* 0xff8000000b00780b */ /* 0x040fe20003f3d000 */
[----:B------:R-:W-:Y:S02]  /*b8b0*/  FMUL.FTZ R10, R11, R0 ;  /* 0x000000000b0a7220 */ /* 0x000fe40000410000 */
[----:B------:R-:W-:Y:S03]  /*b8c0*/  MUFU.EX2 R75, R75 ;  /* 0x0000004b004b7308 */ /* 0x000fe60000000800 */
[----:B------:R-:W-:-:S05]  /*b8d0*/  FSEL R10, R10, RZ, P1 ;  /* 0x000000ff0a0a7208 */ /* 0x000fca0000800000 */
[----:B------:R-:W1:Y:S01]  /*b8e0*/  MUFU.EX2 R8, R8 ;  /* 0x0000000800087308 */ /* 0x000e620000000800 */
        /* <DEDUP_REMOVED lines=9> */
[-CC-:B0-----:R-:W-:Y:S01]  /*b980*/  FFMA.FTZ R24, R147, R0.reuse, -R10.reuse ;  /* 0x0000000093187223 */ /* 0x181fe2000001080a */
[-C--:B------:R-:W-:Y:S01]  /*b990*/  FMUL.FTZ R6, R25, R0.reuse ;  /* 0x0000000019067220 */ /* 0x080fe20000410000 */
[-CC-:B------:R-:W-:Y:S01]  /*b9a0*/  FFMA.FTZ R147, R149, R0.reuse, -R10.reuse ;  /* 0x0000000095937223 */ /* 0x180fe2000001080a */
[-CC-:B------:R-:W-:Y:S01]  /*b9b0*/  FFMA.FTZ R26, R39, R0.reuse, -R10.reuse ;  /* 0x00000000271a7223 */ /* 0x180fe2000001080a */
[-CC-:B------:R-:W-:Y:S01]  /*b9c0*/  FFMA.FTZ R28, R43, R0.reuse, -R10.reuse ;  /* 0x000000002b1c7223 */ /* 0x180fe2000001080a */
[-CC-:B------:R-:W-:Y:S01]  /*b9d0*/  FFMA.FTZ R143, R151, R0.reuse, -R10.reuse ;  /* 0x00000000978f7223 */ /* 0x180fe2000001080a */
[--C-:B------:R-:W-:Y:S01]  /*b9e0*/  FFMA.FTZ R30, R47, R0, -R10.reuse ;  /* 0x000000002f1e7223 */ /* 0x100fe2000001080a */
[----:B------:R-:W0:Y:S01]  /*b9f0*/  MUFU.EX2 R6, R6 ;  /* 0x0000000600067308 */ /* 0x000e220000000800 */
[----:B-1----:R-:W-:Y:S01]  /*ba00*/  FFMA.FTZ R25, R8, R4, R35 ;  /* 0x0000000408197223 */ /* 0x002fe20000010023 */
[-CC-:B------:R-:W-:Y:S01]  /*ba10*/  FFMA.FTZ R137, R50, R0.reuse, -R10.reuse ;  /* 0x0000000032897223 */ /* 0x180fe2000001080a */
[-CC-:B------:R-:W-:Y:S01]  /*ba20*/  FFMA.FTZ R32, R51, R0.reuse, -R10.reuse ;  /* 0x0000000033207223 */ /* 0x180fe2000001080a */
[-CC-:B------:R-:W-:Y:S01]  /*ba30*/  FFMA.FTZ R139, R33, R0.reuse, -R10.reuse ;  /* 0x00000000218b7223 */ /* 0x180fe2000001080a */
[----:B------:R-:W-:Y:S01]  /*ba40*/  FADD.FTZ R25, R148, R25 ;  /* 0x0000001994197221 */ /* 0x000fe20000010000 */
[-CC-:B------:R-:W-:Y:S01]  /*ba50*/  FFMA.FTZ R34, R55, R0.reuse, -R10.reuse ;  /* 0x0000000037227223 */ /* 0x180fe2000001080a */
[-CC-:B------:R-:W-:Y:S01]  /*ba60*/  FFMA.FTZ R133, R58, R0.reuse, -R10.reuse ;  /* 0x000000003a857223 */ /* 0x180fe2000001080a */
[----:B------:R-:W1:Y:S01]  /*ba70*/  MUFU.EX2 R12, R12 ;  /* 0x0000000c000c7308 */ /* 0x000e620000000800 */
[----:B------:R-:W-:Y:S01]  /*ba80*/  FADD.FTZ R4, R150, R25 ;  /* 0x0000001996047221 */ /* 0x000fe20000010000 */
        /* <DEDUP_REMOVED lines=9> */
[----:B------:R-:W-:-:S05]  /*bb20*/  FFMA.FTZ R123, R86, R0, -R10 ;  /* 0x00000000567b7223 */ /* 0x000fca000001080a */
        /* <DEDUP_REMOVED lines=18> */
[----:B------:R-:W-:Y:S01]  /*bc50*/  FADD.FTZ R42, R142, R25 ;  /* 0x000000198e2a7221 */ /* 0x000fe20000010000 */
[----:B------:R-:W-:Y:S01]  /*bc60*/  FFMA.FTZ R25, R74, R0, -R10 ;  /* 0x000000004a197223 */ /* 0x000fe2000001080a */
        /* <DEDUP_REMOVED lines=8> */
[----:B------:R-:W-:Y:S01]  /*bcf0*/  FADD.FTZ R44, R138, R31 ;  /* 0x0000001f8a2c7221 */ /* 0x000fe20000010000 */
[----:B------:R-:W-:Y:S01]  /*bd00*/  FFMA.FTZ R31, R78, R0, -R10 ;  /* 0x000000004e1f7223 */ /* 0x000fe2000001080a */
        /* <DEDUP_REMOVED lines=80> */
.L_x_1009:
        /* <DEDUP_REMOVED lines=75> */
.L_x_991:
[----:B------:R-:W-:Y:S06]  /*c6c0*/  BAR.ARV 0x8, 0x200 ;  /* 0x0208000000007b1d */ /* 0x000fec0000002000 */
[----:B------:R-:W-:Y:S05]  /*c6d0*/  @!P0 BRA `(.L_x_1011) ;  /* 0x0000000000048947 */ /* 0x000fea0003800000 */
[----:B------:R-:W-:Y:S01]  /*c6e0*/  BPT.TRAP 0x1 ;  /* 0x000000040000795c */ /* 0x000fe20000300000 */
.L_x_1011:
[----:B------:R-:W-:Y:S01]  /*c6f0*/  ULEA UR5, UR36, UR45, 0x3 ;  /* 0x0000002d24057291 */ /* 0x000fe2000f8e183f */
[----:B------:R-:W-:-:S05]  /*c700*/  IMAD.U32 R5, RZ, RZ, UR46 ;  /* 0x0000002eff057e24 */ /* 0x000fca000f8e00ff */
[----:B------:R-:W-:-:S04]  /*c710*/  SHF.L.U32 R5, R5, 0x1f, RZ ;  /* 0x0000001f05057819 */ /* 0x000fc800000006ff */
[----:B------:R0:W1:Y:S01]  /*c720*/  SYNCS.PHASECHK.TRANS64.TRYWAIT P1, [UR5+0x16850], R5 ;  /* 0x01685005ff0075a7 */ /* 0x0000620008020145 */
[----:B------:R-:W-:Y:S05]  /*c730*/  @!P0 BRA `(.L_x_1012) ;  /* 0x0000000000048947 */ /* 0x000fea0003800000 */
[----:B------:R-:W-:Y:S01]  /*c740*/  BPT.TRAP 0x1 ;  /* 0x000000040000795c */ /* 0x000fe20000300000 */
.L_x_1012:
[----:B-1----:R-:W-:Y:S05]  /*c750*/  @P1 BRA `(.L_x_1013) ;  /* 0x0000000000081947 */ /* 0x002fea0003800000 */
[----:B------:R-:W1:Y:S02]  /*c760*/  SYNCS.PHASECHK.TRANS64.TRYWAIT P1, [UR5+0x16850], R5 ;  /* 0x01685005ff0075a7 */ /* 0x000e640008020145 */
[----:B-1----:R-:W-:Y:S05]  /*c770*/  @!P1 BRA `(.L_x_1014) ;  /* 0x00000068002c9947 */ /* 0x002fea0003800000 */
.L_x_1013:
[----:B------:R-:W-:Y:S01]  /*c780*/  UIADD3 UR45, UR45, 0x400, URZ ;  /* 0x000004002d2d7890 */ /* 0x000fe2000fffe03f */
[----:B------:R-:W-:Y:S01]  /*c790*/  WARPGROUP.ARRIVE ;  /* 0x00000000000079c5 */ /* 0x000fe20000000000 */
[----:B------:R-:W-:Y:S01]  /*c7a0*/  UMOV UR7, 0x40000040 ;  /* 0x4000004000077882 */ /* 0x000fe20000000000 */
[----:B01----:R-:W0:Y:S01]  /*c7b0*/  SHFL.BFLY PT, R5, R4, 0x2, 0x1f ;  /* 0x0c401f0004057f89 */ /* 0x003e2200000e0000 */
[----:B------:R-:W-:Y:S01]  /*c7c0*/  USHF.R.U32.HI UR45, URZ, 0x4, UR45 ;  /* 0x000000043f2d7899 */ /* 0x000fe2000801162d */
[----:B------:R-:W-:Y:S01]  /*c7d0*/  CS2R R34, SRZ ;  /* 0x0000000000227805 */ /* 0x000fe2000001ff00 */
[----:B------:R-:W-:Y:S01]  /*c7e0*/  IMAD.MOV.U32 R25, RZ, RZ, -0x800000 ;  /* 0xff800000ff197424 */ /* 0x000fe200078e00ff */
[----:B------:R-:W1:Y:S01]  /*c7f0*/  SHFL.BFLY PT, R6, R3, 0x2, 0x1f ;  /* 0x0c401f0003067f89 */ /* 0x000e6200000e0000 */
[----:B------:R-:W-:Y:S01]  /*c800*/  ULOP3.LUT UR4, UR45, 0x3fff, URZ, 0xc0, !UPT ;  /* 0x00003fff2d047892 */ /* 0x000fe2000f8ec03f */
[----:B------:R-:W-:-:S03]  /*c810*/  IMAD.MOV.U32 R24, RZ, RZ, -0x800000 ;  /* 0xff800000ff187424 */ /* 0x000fc600078e00ff */
[----:B------:R-:W-:-:S07]  /*c820*/  ULEA UR4, UR36, UR4, 0xa ;  /* 0x0000000424047291 */ /* 0x000fce000f8e503f */
[----:B------:R-:W-:Y:S02]  /*c830*/  UMOV UR6, UR4 ;  /* 0x0000000400067c82 */ /* 0x000fe40008000000 */
[----:B------:R-:W-:Y:S01]  /*c840*/  HGMMA.64x64x16.F32 R88, R148, gdesc[UR4].tnspB, R88, gsb0 ;  /* 0x40e0000494587df0 */ /* 0x000fe20008000858 */
[----:B------:R-:W-:Y:S01]  /*c850*/  UIADD3 UR6, UR4, 0x80, URZ ;  /* 0x0000008004067890 */ /* 0x000fe2000fffe03f */
[----:B------:R-:W-:Y:S01]  /*c860*/  UMOV UR7, 0x40000040 ;  /* 0x4000004000077882 */ /* 0x000fe20000000000 */
[----:B0-----:R-:W-:Y:S01]  /*c870*/  FADD.FTZ R5, R5, R4 ;  /* 0x0000000405057221 */ /* 0x001fe20000010000 */
[----:B-1----:R-:W-:-:S04]  /*c880*/  FADD.FTZ R7, R6, R3 ;  /* 0x0000000306077221 */ /* 0x002fc80000010000 */
[----:B------:R-:W0:Y:S04]  /*c890*/  SHFL.BFLY PT, R6, R5, 0x1, 0x1f ;  /* 0x0c201f0005067f89 */ /* 0x000e2800000e0000 */
[----:B------:R-:W1:Y:S01]  /*c8a0*/  SHFL.BFLY PT, R8, R7, 0x1, 0x1f ;  /* 0x0c201f0007087f89 */ /* 0x000e6200000e0000 */
[----:B0-----:R-:W-:Y:S01]  /*c8b0*/  FADD.FTZ R9, R5, R6 ;  /* 0x0000000605097221 */ /* 0x001fe20000010000 */
[----:B-1----:R-:W-:-:S04]  /*c8c0*/  FADD.FTZ R8, R7, R8 ;  /* 0x0000000807087221 */ /* 0x002fc80000010000 */
[----:B------:R-:W-:Y:S02]  /*c8d0*/  FSETP.NE.FTZ.AND P1, PT, R9, RZ, PT ;  /* 0x000000ff0900720b */ /* 0x000fe40003f35000 */
        /* <DEDUP_REMOVED lines=13> */
[----:B------:R-:W-:Y:S01]  /*c9b0*/  UIADD3 UR6, UR4, 0x100, URZ ;  /* 0x0000010004067890 */ /* 0x000fe2000fffe03f */
[----:B------:R-:W-:Y:S01]  /*c9c0*/  @P2 FFMA.FTZ R24, R5, R11, R6 ;  /* 0x0000000b05182223 */ /* 0x000fe20000010006 */
        /* <DEDUP_REMOVED lines=33> */
.L_x_1015:
        /* <DEDUP_REMOVED lines=30> */
[----:B------:R-:W-:Y:S01]  /*cdc0*/  USEL UR4, URZ, 0x1, UP0 ;  /* 0x000000013f047887 */ /* 0x000fe20008000000 */
[-C--:B------:R-:W-:Y:S01]  /*cdd0*/  FMUL.FTZ R110, R110, R35.reuse ;  /* 0x000000236e6e7220 */ /* 0x080fe20000410000 */
[-C--:B------:R-:W-:Y:S01]  /*cde0*/  FMUL.FTZ R15, R111, R35.reuse ;  /* 0x000000236f0f7220 */ /* 0x080fe20000410000 */
[-C--:B------:R-:W-:Y:S01]  /*cdf0*/  FMUL.FTZ R114, R114, R35.reuse ;  /* 0x0000002372727220 */ /* 0x080fe20000410000 */
[-C--:B------:R-:W-:Y:S01]  /*ce00*/  FMUL.FTZ R33, R115, R35.reuse ;  /* 0x0000002373217220 */ /* 0x080fe20000410000 */
[-C--:B------:R-:W-:Y:S01]  /*ce10*/  FMUL.FTZ R118, R118, R35.reuse ;  /* 0x0000002376767220 */ /* 0x080fe20000410000 */
[----:B------:R-:W-:Y:S01]  /*ce20*/  FMUL.FTZ R34, R117, R34 ;  /* 0x0000002275227220 */ /* 0x000fe20000410000 */
[----:B------:R-:W-:Y:S01]  /*ce30*/  PLOP3.LUT P0, PT, PT, PT, PT, 0x8, 0x0 ;  /* 0x000000000000781c */ /* 0x000fe20003f0e170 */
[----:B------:R-:W-:Y:S01]  /*ce40*/  FMUL.FTZ R35, R119, R35 ;  /* 0x0000002377237220 */ /* 0x000fe20000410000 */
[----:B------:R-:W-:-:S02]  /*ce50*/  UIADD3 UR47, UR47, 0x1, URZ ;  /* 0x000000012f2f7890 */ /* 0x000fc4000fffe03f */
[----:B------:R-:W-:Y:S02]  /*ce60*/  USEL UR36, UR36, URZ, UP0 ;  /* 0x0000003f24247287 */ /* 0x000fe40008000000 */
[----:B------:R-:W-:-:S12]  /*ce70*/  ULOP3.LUT UR46, UR46, UR4, URZ, 0x3c, !UPT ;  /* 0x000000042e2e7292 */ /* 0x000fd8000f8e3c3f */
.L_x_937:
[----:B------:R-:W0:Y:S01]  /*ce80*/  S2R R3, SR_CgaCtaId ;  /* 0x0000000000037919 */ /* 0x000e220000008800 */
[----:B------:R-:W-:Y:S01]  /*ce90*/  MOV R0, 0x400 ;  /* 0x0000040000007802 */ /* 0x000fe20000000f00 */
[----:B------:R-:W-:Y:S01]  /*cea0*/  BSSY B0, `(.L_x_1016) ;  /* 0x0000144000007945 */ /* 0x000fe20003800000 */
[----:B------:R-:W-:Y:S02]  /*ceb0*/  BAR.SYNC.DEFER_BLOCKING 0x5, 0x200 ;  /* 0x0148000000007b1d */ /* 0x000fe40000010000 */
[----:B0-----:R-:W-:-:S05]  /*cec0*/  LEA R0, R3, R0, 0x18 ;  /* 0x0000000003007211 */ /* 0x001fca00078ec0ff */
[----:B------:R-:W0:Y:S02]  /*ced0*/  LDS R2, [R0+0x168d0] ;  /* 0x0168d00000027984 */ /* 0x000e240000000800 */
[----:B0-----:R-:W-:Y:S01]  /*cee0*/  R2UR UR4, R2 ;  /* 0x00000000020472ca */ /* 0x001fe200000e0000 */
[----:B------:R-:W-:Y:S06]  /*cef0*/  BAR.ARV 0x4, 0x200 ;  /* 0x0108000000007b1d */ /* 0x000fec0000002000 */
[----:B------:R-:W-:Y:S08]  /*cf00*/  @P0 BRA `(.L_x_1017) ;  /* 0x0000000c00180947 */ /* 0x000ff00003800000 */
[----:B------:R-:W0:Y:S01]  /*cf10*/  S2R R5, SR_SWINHI ;  /* 0x0000000000057919 */ /* 0x000e220000002f00 */
[----:B------:R-:W1:Y:S01]  /*cf20*/  LDC R30, c[0x0][0xbe8] ;  /* 0x0002fa00ff1e7b82 */ /* 0x000e620000000800 */
[----:B------:R-:W-:Y:S01]  /*cf30*/  USHF.R.S32.HI UR12, URZ, 0x1f, UR41 ;  /* 0x0000001f3f0c7899 */ /* 0x000fe20008011429 */
[----:B------:R-:W-:Y:S01]  /*cf40*/  VIADD R47, R17, UR38 ;  /* 0x00000026112f7c36 */ /* 0x000fe20008000000 */
[----:B------:R-:W-:Y:S01]  /*cf50*/  ULDC.64 UR8, c[0x0][0xb90] ;  /* 0x0002e40000087ab9 */ /* 0x000fe20000000a00 */
[----:B------:R-:W-:Y:S01]  /*cf60*/  USHF.R.S32.HI UR13, URZ, 0x1f, UR39 ;  /* 0x0000001f3f0d7899 */ /* 0x000fe20008011427 */
[----:B------:R-:W-:Y:S01]  /*cf70*/  F2FP.F16.F32.PACK_AB R12, R12, R41 ;  /* 0x000000290c0c723e */ /* 0x000fe200000000ff */
[----:B------:R-:W-:Y:S01]  /*cf80*/  UIMAD UR5, UR12, UR8, URZ ;  /* 0x000000080c0572a4 */ /* 0x000fe2000f8e023f */
[----:B------:R-:W-:Y:S01]  /*cf90*/  F2FP.F16.F32.PACK_AB R13, R13, R106 ;  /* 0x0000006a0d0d723e */ /* 0x000fe200000000ff */
[----:B------:R-:W-:Y:S01]  /*cfa0*/  UIMAD.WIDE.U32 UR6, UR41, UR8, URZ ;  /* 0x00000008290672a5 */ /* 0x000fe2000f8e003f */
[----:B------:R-:W-:Y:S01]  /*cfb0*/  F2FP.F16.F32.PACK_AB R14, R14, R37 ;  /* 0x000000250e0e723e */ /* 0x000fe200000000ff */
[----:B------:R-:W-:Y:S01]  /*cfc0*/  UIMAD UR5, UR41, UR9, UR5 ;  /* 0x00000009290572a4 */ /* 0x000fe2000f8e0205 */
[----:B------:R-:W-:Y:S01]  /*cfd0*/  F2FP.F16.F32.PACK_AB R15, R15, R110 ;  /* 0x0000006e0f0f723e */ /* 0x000fe200000000ff */
[----:B------:R-:W-:Y:S01]  /*cfe0*/  ULDC.64 UR10, c[0x0][0xb98] ;  /* 0x0002e600000a7ab9 */ /* 0x000fe20000000a00 */
[----:B------:R-:W-:Y:S01]  /*cff0*/  F2FP.F16.F32.PACK_AB R32, R32, R29 ;  /* 0x0000001d2020723e */ /* 0x000fe200000000ff */
[----:B------:R-:W-:Y:S01]  /*d000*/  UIMAD UR8, UR13, UR10, URZ ;  /* 0x0000000a0d0872a4 */ /* 0x000fe2000f8e023f */
[----:B------:R-:W-:Y:S01]  /*d010*/  F2FP.F16.F32.PACK_AB R33, R33, R114 ;  /* 0x000000722121723e */ /* 0x000fe200000000ff */
[----:B------:R-:W-:Y:S01]  /*d020*/  UIADD3 UR7, UR7, UR5, URZ ;  /* 0x0000000507077290 */ /* 0x000fe2000fffe03f */
[----:B------:R-:W-:Y:S01]  /*d030*/  F2FP.F16.F32.PACK_AB R34, R34, R21 ;  /* 0x000000152222723e */ /* 0x000fe200000000ff */
[----:B------:R-:W-:Y:S01]  /*d040*/  UIMAD UR8, UR39, UR11, UR8 ;  /* 0x0000000b270872a4 */ /* 0x000fe2000f8e0208 */
[----:B------:R-:W-:Y:S01]  /*d050*/  F2FP.F16.F32.PACK_AB R35, R35, R118 ;  /* 0x000000762323723e */ /* 0x000fe200000000ff */
[----:B------:R-:W-:Y:S01]  /*d060*/  UIMAD.WIDE.U32 UR6, UR39, UR10, UR6 ;  /* 0x0000000a270672a5 */ /* 0x000fe2000f8e0006 */
[----:B------:R-:W-:-:S02]  /*d070*/  ULDC UR5, c[0x0][0xa88] ;  /* 0x0002a20000057ab9 */ /* 0x000fc40000000800 */
[----:B------:R-:W-:Y:S01]  /*d080*/  ULDC.64 UR10, c[0x0][0xaf0] ;  /* 0x0002bc00000a7ab9 */ /* 0x000fe20000000a00 */
[----:B------:R-:W-:Y:S01]  /*d090*/  BAR.SYNC.DEFER_BLOCKING 0x1, 0x180 ;  /* 0x0046000000007b1d */ /* 0x000fe20000010000 */
[----:B-1----:R-:W-:Y:S01]  /*d0a0*/  ISETP.NE.AND P1, PT, R30, 0x1, PT ;  /* 0x000000011e00780c */ /* 0x002fe20003f25270 */
[----:B------:R-:W-:-:S04]  /*d0b0*/  IMAD.U32 R36, RZ, RZ, UR8 ;  /* 0x00000008ff247e24 */ /* 0x000fc8000f8e00ff */
[----:B------:R-:W-:Y:S01]  /*d0c0*/  ULDC.64 UR8, c[0x0][0xae8] ;  /* 0x0002ba0000087ab9 */ /* 0x000fe20000000a00 */
[----:B------:R-:W-:Y:S02]  /*d0d0*/  MOV R2, R0 ;  /* 0x0000000000027202 */ /* 0x000fe40000000f00 */
[----:B0-----:R-:W-:Y:S01]  /*d0e0*/  MOV R3, R5 ;  /* 0x0000000500037202 */ /* 0x001fe20000000f00 */
[----:B------:R-:W-:Y:S02]  /*d0f0*/  IMAD R5, R152, 0x40, R22 ;  /* 0x0000004098057824 */ /* 0x000fe400078e0216 */
[--C-:B------:R-:W-:Y:S02]  /*d100*/  IMAD.WIDE R10, R156, 0x2, R2.reuse ;  /* 0x000000029c0a7825 */ /* 0x100fe400078e0202 */
[----:B------:R-:W0:Y:S02]  /*d110*/  @P1 LDC R20, c[0x0][0xbec] ;  /* 0x0002fb00ff141b82 */ /* 0x000e240000000800 */
[----:B------:R-:W-:Y:S01]  /*d120*/  IMAD.WIDE R2, R5, 0x2, R2 ;  /* 0x0000000205027825 */ /* 0x000fe200078e0202 */
[----:B------:R-:W-:-:S02]  /*d130*/  LOP3.LUT R4, R10, 0x380, RZ, 0xc0, !PT ;  /* 0x000003800a047812 */ /* 0x000fc400078ec0ff */
[----:B------:R-:W-:Y:S02]  /*d140*/  IADD3 R39, P0, R10, 0x60, RZ ;  /* 0x000000600a277810 */ /* 0x000fe40007f1e0ff */
[----:B------:R-:W-:Y:S01]  /*d150*/  SHF.R.U64 R5, R4, 0x3, RZ ;  /* 0x0000000304057819 */ /* 0x000fe200000012ff */
[----:B------:R-:W1:Y:S01]  /*d160*/  @P1 LDC R45, c[0x0][0xbf0] ;  /* 0x0002fc00ff2d1b82 */ /* 0x000e620000000800 */
[----:B------:R-:W-:Y:S01]  /*d170*/  LOP3.LUT R4, R39, 0x380, RZ, 0xc0, !PT ;  /* 0x0000038027047812 */ /* 0x000fe200078ec0ff */
[----:B------:R-:W-:Y:S01]  /*d180*/  IMAD.X R9, RZ, RZ, R11, P0 ;  /* 0x000000ffff097224 */ /* 0x000fe200000e060b */
[----:B------:R-:W-:Y:S02]  /*d190*/  IADD3 R27, P3, R10, 0x20, RZ ;  /* 0x000000200a1b7810 */ /* 0x000fe40007f7e0ff */
[----:B------:R-:W-:Y:S02]  /*d1a0*/  SHF.R.U64 R4, R4, 0x3, RZ ;  /* 0x0000000304047819 */ /* 0x000fe400000012ff */
[----:B------:R-:W-:-:S02]  /*d1b0*/  IADD3 R31, P2, R10, 0x40, RZ ;  /* 0x000000400a1f7810 */ /* 0x000fc40007f5e0ff */
[----:B------:R-:W-:Y:S02]  /*d1c0*/  LOP3.LUT R8, R4, R39, RZ, 0x3c, !PT ;  /* 0x0000002704087212 */ /* 0x000fe400078e3cff */
[----:B------:R-:W-:Y:S01]  /*d1d0*/  LOP3.LUT R4, R27, 0x380, RZ, 0xc0, !PT ;  /* 0x000003801b047812 */ /* 0x000fe200078ec0ff */
[----:B------:R-:W-:Y:S01]  /*d1e0*/  IMAD.X R7, RZ, RZ, R11, P2 ;  /* 0x000000ffff077224 */ /* 0x000fe200010e060b */
[----:B------:R-:W-:Y:S02]  /*d1f0*/  LOP3.LUT R6, R31, 0x380, RZ, 0xc0, !PT ;  /* 0x000003801f067812 */ /* 0x000fe400078ec0ff */
[----:B------:R-:W-:Y:S01]  /*d200*/  SHF.R.U64 R4, R4, 0x3, RZ ;  /* 0x0000000304047819 */ /* 0x000fe200000012ff */
[----:B0-----:R-:W-:Y:S01]  /*d210*/  @P1 IMAD.HI.U32 R20, R47, R20, RZ ;  /* 0x000000142f141227 */ /* 0x001fe200078e00ff */
[----:B------:R-:W-:Y:S02]  /*d220*/  SHF.R.U64 R6, R6, 0x3, RZ ;  /* 0x0000000306067819 */ /* 0x000fe400000012ff */
[----:B------:R-:W-:-:S02]  /*d230*/  IADD3 R39, P2, R2, 0x3000, RZ ;  /* 0x0000300002277810 */ /* 0x000fc40007f5e0ff */
[----:B------:R-:W-:Y:S01]  /*d240*/  LOP3.LUT R4, R4, R27, RZ, 0x3c, !PT ;  /* 0x0000001b04047212 */ /* 0x000fe200078e3cff */
[----:B------:R-:W-:Y:S01]  /*d250*/  IMAD.MOV.U32 R27, RZ, RZ, R47 ;  /* 0x000000ffff1b7224 */ /* 0x000fe200078e002f */
[----:B------:R-:W-:Y:S01]  /*d260*/  LOP3.LUT R6, R6, R31, RZ, 0x3c, !PT ;  /* 0x0000001f06067212 */ /* 0x000fe200078e3cff */
[----:B------:R-:W-:Y:S01]  /*d270*/  IMAD.X R21, RZ, RZ, R3, P2 ;  /* 0x000000ffff157224 */ /* 0x000fe200010e0603 */
[----:B------:R-:W-:Y:S02]  /*d280*/  LOP3.LUT R31, R39, 0x380, RZ, 0xc0, !PT ;  /* 0x00000380271f7812 */ /* 0x000fe400078ec0ff */
[----:B-1----:R-:W-:Y:S02]  /*d290*/  @P1 SHF.R.U32.HI R27, RZ, R45, R20 ;  /* 0x0000002dff1b1219 */ /* 0x002fe40000011614 */
[----:B------:R-:W-:Y:S02]  /*d2a0*/  SHF.R.U64 R20, R31, 0x3, RZ ;  /* 0x000000031f147819 */ /* 0x000fe400000012ff */
[----:B------:R-:W-:Y:S01]  /*d2b0*/  LOP3.LUT R10, R5, R10, RZ, 0x3c, !PT ;  /* 0x0000000a050a7212 */ /* 0x000fe200078e3cff */
[----:B------:R-:W-:Y:S01]  /*d2c0*/  IMAD.MOV R31, RZ, RZ, -R27 ;  /* 0x000000ffff1f7224 */ /* 0x000fe200078e0a1b */
[----:B------:R-:W-:Y:S01]  /*d2d0*/  MOV R40, R8 ;  /* 0x0000000800287202 */ /* 0x000fe20000000f00 */
[----:B------:R-:W-:Y:S01]  /*d2e0*/  IMAD.X R5, RZ, RZ, R11, P3 ;  /* 0x000000ffff057224 */ /* 0x000fe200018e060b */
[----:B------:R-:W-:Y:S01]  /*d2f0*/  MOV R44, R10 ;  /* 0x0000000a002c7202 */ /* 0x000fe20000000f00 */
[----:B------:R-:W-:Y:S01]  /*d300*/  IMAD R31, R30, R31, R47 ;  /* 0x0000001f1e1f7224 */ /* 0x000fe200078e022f */
[----:B------:R-:W-:-:S02]  /*d310*/  SHF.R.S32.HI R11, RZ, 0x1f, R27 ;  /* 0x0000001fff0b7819 */ /* 0x000fc4000001141b */
[----:B------:R-:W-:Y:S02]  /*d320*/  IADD3 R10, P0, R27, UR6, RZ ;  /* 0x000000061b0a7c10 */ /* 0x000fe4000ff1e0ff */
[----:B------:R-:W-:Y:S02]  /*d330*/  SHF.R.S32.HI R27, RZ, 0x1f, R31 ;  /* 0x0000001fff1b7819 */ /* 0x000fe4000001141f */
[----:B------:R-:W-:Y:S01]  /*d340*/  IADD3.X R11, R11, UR7, R36, P0, !PT ;  /* 0x000000070b0b7c10 */ /* 0x000fe200087fe424 */
[----:B------:R-:W-:Y:S01]  /*d350*/  ULDC.64 UR6, c[0x0][0xb88] ;  /* 0x0002e20000067ab9 */ /* 0x000fe20000000a00 */
[----:B------:R-:W-:Y:S01]  /*d360*/  IADD3 R43, P3, R2, 0x1800, RZ ;  /* 0x00001800022b7810 */ /* 0x000fe20007f7e0ff */
[----:B------:R-:W-:Y:S01]  /*d370*/  IMAD R8, R27, UR6, RZ ;  /* 0x000000061b087c24 */ /* 0x000fe2000f8e02ff */
[----:B------:R-:W-:Y:S01]  /*d380*/  MOV R42, R6 ;  /* 0x00000006002a7202 */ /* 0x000fe20000000f00 */
[----:B------:R-:W-:Y:S01]  /*d390*/  IMAD.WIDE.U32 R6, R31, UR6, R10 ;  /* 0x000000061f067c25 */ /* 0x000fe2000f8e000a */
[----:B------:R-:W-:-:S02]  /*d3a0*/  LOP3.LUT R28, R43, 0x380, RZ, 0xc0, !PT ;  /* 0x000003802b1c7812 */ /* 0x000fc400078ec0ff */
[----:B------:R-:W-:Y:S01]  /*d3b0*/  LOP3.LUT P0, RZ, R153, 0x3, RZ, 0xc0, !PT ;  /* 0x0000000399ff7812 */ /* 0x000fe2000780c0ff */
[----:B------:R-:W-:Y:S01]  /*d3c0*/  IMAD R9, R31, UR7, R8 ;  /* 0x000000071f097c24 */ /* 0x000fe2000f8e0208 */
[----:B------:R-:W-:Y:S01]  /*d3d0*/  ULDC.64 UR6, c[0x0][0xb50] ;  /* 0x0002d40000067ab9 */ /* 0x000fe20000000a00 */
[----:B------:R-:W-:Y:S01]  /*d3e0*/  VIADD R10, R155, UR38 ;  /* 0x000000269b0a7c36 */ /* 0x000fe20008000000 */
[----:B------:R-:W-:Y:S01]  /*d3f0*/  SHF.R.U64 R28, R28, 0x3, RZ ;  /* 0x000000031c1c7819 */ /* 0x000fe200000012ff */
[----:B------:R-:W-:Y:S01]  /*d400*/  IMAD R31, R30, UR5, RZ ;  /* 0x000000051e1f7c24 */ /* 0x000fe2000f8e02ff */
[----:B------:R-:W-:Y:S01]  /*d410*/  LEA R36, P5, R6, UR6, 0x2 ;  /* 0x0000000606247c11 */ /* 0x000fe2000f8a10ff */
[----:B------:R-:W-:Y:S01]  /*d420*/  IMAD.IADD R7, R7, 0x1, R9 ;  /* 0x0000000107077824 */ /* 0x000fe200078e0209 */
[----:B------:R-:W-:Y:S01]  /*d430*/  LOP3.LUT R28, R28, R43, RZ, 0x3c, !PT ;  /* 0x0000002b1c1c7212 */ /* 0x000fe200078e3cff */
[C---:B------:R-:W-:Y:S01]  /*d440*/  VIADD R8, R10.reuse, 0x8 ;  /* 0x000000080a087836 */ /* 0x040fe20000000000 */
[----:B------:R-:W-:Y:S01]  /*d450*/  MOV R43, R4 ;  /* 0x00000004002b7202 */ /* 0x000fe20000000f00 */
[----:B------:R-:W-:Y:S01]  /*d460*/  SHFL.IDX PT, R38, R36, 0x1, 0x1c1f ;  /* 0x003c1f0024267f89 */ /* 0x000fe200000e0000 */
[----:B------:R-:W-:Y:S01]  /*d470*/  ISETP.GE.OR P4, PT, R10, R31, P0 ;  /* 0x0000001f0a00720c */ /* 0x000fe20000786670 */
[----:B------:R-:W-:Y:S01]  /*d480*/  IMAD.X R29, RZ, RZ, R3, P3 ;  /* 0x000000ffff1d7224 */ /* 0x000fe200018e0603 */
[----:B------:R-:W-:-:S02]  /*d490*/  LEA.HI.X R45, R6, UR7, R7, 0x2, P5 ;  /* 0x00000007062d7c11 */ /* 0x000fc4000a8f1407 */
[----:B------:R-:W-:Y:S02]  /*d4a0*/  ISETP.GE.OR P0, PT, R8, R31, P0 ;  /* 0x0000001f0800720c */ /* 0x000fe40000706670 */
[----:B------:R-:W-:Y:S01]  /*d4b0*/  F2FP.F16.F32.PACK_AB R4, R89, R26 ;  /* 0x0000001a5904723e */ /* 0x000fe200000000ff */
[----:B------:R-:W-:Y:S01]  /*d4c0*/  SHFL.IDX PT, R27, R45, RZ, 0x1c1f ;  /* 0x001c1fff2d1b7589 */ /* 0x000fe200000e0000 */
[----:B------:R-:W-:Y:S02]  /*d4d0*/  F2FP.F16.F32.PACK_AB R5, R91, R90 ;  /* 0x0000005a5b05723e */ /* 0x000fe400000000ff */
[----:B------:R-:W-:Y:S01]  /*d4e0*/  F2FP.F16.F32.PACK_AB R6, R93, R92 ;  /* 0x0000005c5d06723e */ /* 0x000fe200000000ff */
[----:B------:R0:W1:Y:S01]  /*d4f0*/  SHFL.IDX PT, R26, R36, RZ, 0x1c1f ;  /* 0x001c1fff241a7589 */ /* 0x00006200000e0000 */
[----:B------:R-:W-:Y:S02]  /*d500*/  F2FP.F16.F32.PACK_AB R7, R95, R94 ;  /* 0x0000005e5f07723e */ /* 0x000fe400000000ff */
[----:B------:R-:W-:-:S02]  /*d510*/  F2FP.F16.F32.PACK_AB R8, R97, R96 ;  /* 0x000000606108723e */ /* 0x000fc400000000ff */
[----:B------:R-:W-:Y:S01]  /*d520*/  F2FP.F16.F32.PACK_AB R9, R99, R98 ;  /* 0x000000626309723e */ /* 0x000fe200000000ff */
[----:B------:R-:W-:Y:S01]  /*d530*/  STSM.16.M88.4 [R44], R4 ;  /* 0x000000042c007844 */ /* 0x000fe20000000200 */
[----:B------:R-:W-:Y:S02]  /*d540*/  F2FP.F16.F32.PACK_AB R10, R101, R100 ;  /* 0x00000064650a723e */ /* 0x000fe400000000ff */
[----:B------:R-:W-:Y:S02]  /*d550*/  F2FP.F16.F32.PACK_AB R11, R103, R102 ;  /* 0x00000066670b723e */ /* 0x000fe400000000ff */
[----:B------:R-:W-:Y:S02]  /*d560*/  LOP3.LUT R20, R20, R39, RZ, 0x3c, !PT ;  /* 0x0000002714147212 */ /* 0x000fe400078e3cff */
[----:B------:R-:W2:Y:S01]  /*d570*/  SHFL.IDX PT, R39, R45, 0x1, 0x1c1f ;  /* 0x003c1f002d277f89 */ /* 0x000ea200000e0000 */
[----:B------:R-:W-:-:S03]  /*d580*/  LOP3.LUT R37, R2, 0x380, RZ, 0xc0, !PT ;  /* 0x0000038002257812 */ /* 0x000fc600078ec0ff */
[----:B------:R3:W-:Y:S01]  /*d590*/  STSM.16.M88.4 [R43], R8 ;  /* 0x000000082b007844 */ /* 0x0007e20000000200 */
[----:B------:R-:W-:-:S03]  /*d5a0*/  SHF.R.U64 R37, R37, 0x3, RZ ;  /* 0x0000000325257819 */ /* 0x000fc600000012ff */
[----:B------:R4:W-:Y:S01]  /*d5b0*/  STSM.16.M88.4 [R42], R12 ;  /* 0x0000000c2a007844 */ /* 0x0009e20000000200 */
[----:B0-----:R-:W-:Y:S01]  /*d5c0*/  LOP3.LUT R36, R37, R2, RZ, 0x3c, !PT ;  /* 0x0000000225247212 */ /* 0x001fe200078e3cff */
[----:B------:R-:W-:Y:S02]  /*d5d0*/  IMAD.MOV.U32 R37, RZ, RZ, R3 ;  /* 0x000000ffff257224 */ /* 0x000fe400078e0003 */
[----:B------:R0:W-:Y:S01]  /*d5e0*/  STSM.16.M88.4 [R40], R32 ;  /* 0x0000002028007844 */ /* 0x0001e20000000200 */
[----:B------:R-:W-:Y:S06]  /*d5f0*/  BAR.SYNC.DEFER_BLOCKING 0x1, 0x180 ;  /* 0x0046000000007b1d */ /* 0x000fec0000010000 */
[----:B-1----:R1:W-:Y:S04]  /*d600*/  @!P4 ST.E desc[UR52][R26.64], R25 ;  /* 0x000000191a00c985 */ /* 0x0023e8000c101934 */
[----:B--2---:R2:W-:Y:S04]  /*d610*/  @!P0 ST.E desc[UR52][R38.64], R24 ;  /* 0x0000001826008985 */ /* 0x0045e8000c101934 */
[----:B------:R-:W2:Y:S04]  /*d620*/  LD.E.128 R4, desc[UR52][R36.64] ;  /* 0x0000003424047980 */ /* 0x000ea8000c101d00 */
[----:B---3--:R3:W2:Y:S04]  /*d630*/  LD.E.128 R8, desc[UR52][R28.64] ;  /* 0x000000341c087980 */ /* 0x0086a8000c101d00 */
[----:B----4-:R4:W4:Y:S01]  /*d640*/  LD.E.128 R12, desc[UR52][R20.64] ;  /* 0x00000034140c7980 */ /* 0x010922000c101d00 */
[----:B0-----:R-:W-:-:S04]  /*d650*/  IADD3 R33, P0, R2, 0x4800, RZ ;  /* 0x0000480002217810 */ /* 0x001fc80007f1e0ff */
[----:B------:R-:W-:Y:S01]  /*d660*/  LOP3.LUT R2, R33, 0x380, RZ, 0xc0, !PT ;  /* 0x0000038021027812 */ /* 0x000fe200078ec0ff */
[----:B-1----:R-:W-:Y:S02]  /*d670*/  IMAD.X R27, RZ, RZ, R3, P0 ;  /* 0x000000ffff1b7224 */ /* 0x002fe400000e0603 */
[----:B------:R-:W0:Y:S01]  /*d680*/  @P1 LDC R3, c[0x0][0xbec] ;  /* 0x0002fb00ff031b82 */ /* 0x000e220000000800 */
[----:B------:R-:W-:-:S04]  /*d690*/  SHF.R.U64 R2, R2, 0x3, RZ ;  /* 0x0000000302027819 */ /* 0x000fc800000012ff */
[----:B------:R-:W-:-:S03]  /*d6a0*/  LOP3.LUT R26, R2, R33, RZ, 0x3c, !PT ;  /* 0x00000021021a7212 */ /* 0x000fc600078e3cff */
[----:B------:R-:W1:Y:S01]  /*d6b0*/  @P1 LDC R33, c[0x0][0xbf0] ;  /* 0x0002fc00ff211b82 */ /* 0x000e620000000800 */
[----:B------:R-:W-:Y:S01]  /*d6c0*/  IMAD R2, R18, 0x30, R152 ;  /* 0x0000003012027824 */ /* 0x000fe200078e0298 */
[----:B------:R-:W-:Y:S02]  /*d6d0*/  UIMAD UR5, UR12, UR8, URZ ;  /* 0x000000080c0572a4 */ /* 0x000fe4000f8e023f */
[----:B------:R-:W-:Y:S01]  /*d6e0*/  UIMAD.WIDE.U32 UR6, UR41, UR8, URZ ;  /* 0x00000008290672a5 */ /* 0x000fe2000f8e003f */
[----:B---3--:R-:W-:Y:S01]  /*d6f0*/  VIADD R28, R2, UR38 ;  /* 0x00000026021c7c36 */ /* 0x008fe20008000000 */
[----:B------:R-:W-:Y:S01]  /*d700*/  UIMAD UR5, UR41, UR9, UR5 ;  /* 0x00000009290572a4 */ /* 0x000fe2000f8e0205 */
[----:B------:R-:W-:Y:S01]  /*d710*/  VIADD R34, R152, UR38 ;  /* 0x0000002698227c36 */ /* 0x000fe20008000000 */
[----:B------:R-:W-:Y:S01]  /*d720*/  UIMAD UR8, UR13, UR10, URZ ;  /* 0x0000000a0d0872a4 */ /* 0x000fe2000f8e023f */
[----:B--2---:R-:W5:Y:S01]  /*d730*/  LD.E.128 R24, desc[UR52][R26.64] ;  /* 0x000000341a187980 */ /* 0x004f62000c101d00 */
[----:B------:R-:W-:Y:S01]  /*d740*/  UIADD3 UR7, UR7, UR5, URZ ;  /* 0x0000000507077290 */ /* 0x000fe2000fffe03f */
[----:B----4-:R-:W-:Y:S01]  /*d750*/  IMAD.MOV.U32 R21, RZ, RZ, R28 ;  /* 0x000000ffff157224 */ /* 0x010fe200078e001c */
[----:B------:R-:W-:Y:S01]  /*d760*/  UIMAD UR5, UR39, UR11, UR8 ;  /* 0x0000000b270572a4 */ /* 0x000fe2000f8e0208 */
[----:B------:R-:W-:Y:S01]  /*d770*/  @!PT LDS RZ, [RZ] ;  /* 0x00000000fffff984 */ /* 0x000fe20000000800 */
[----:B------:R-:W-:Y:S01]  /*d780*/  @!PT LDS RZ, [RZ] ;  /* 0x00000000fffff984 */ /* 0x000fe20000000800 */
[----:B------:R-:W-:Y:S01]  /*d790*/  @!PT LDS RZ, [RZ] ;  /* 0x00000000fffff984 */ /* 0x000fe20000000800 */
[----:B------:R-:W-:Y:S01]  /*d7a0*/  @!PT LDS RZ, [RZ] ;  /* 0x00000000fffff984 */ /* 0x000fe20000000800 */
[----:B------:R2:W-:Y:S06]  /*d7b0*/  MEMBAR.ALL.CTA ;  /* 0x0000000000007992 */ /* 0x0005ec0000008000 */
[----:B--2---:R-:W2:Y:S01]  /*d7c0*/  FENCE.VIEW.ASYNC.S ;  /* 0x00000000000073c6 */ /* 0x004ea20000000000 */
[----:B------:R-:W-:Y:S01]  /*d7d0*/  UIMAD.WIDE.U32 UR6, UR39, UR10, UR6 ;  /* 0x0000000a270672a5 */ /* 0x000fe2000f8e0006 */
[----:B------:R-:W-:Y:S01]  /*d7e0*/  VIADD R0, R0, 0x16820 ;  /* 0x0001682000007836 */ /* 0x000fe20000000000 */
[----:B------:R-:W-:Y:S01]  /*d7f0*/  ULDC.64 UR8, c[0x0][0xae0] ;  /* 0x0002b80000087ab9 */ /* 0x000fe20000000a00 */
[----:B0-----:R-:W-:Y:S01]  /*d800*/  @P1 IMAD.HI.U32 R2, R28, R3, RZ ;  /* 0x000000031c021227 */ /* 0x001fe200078e00ff */
[----:B------:R-:W-:-:S02]  /*d810*/  UIADD3 UR5, UR7, UR5, URZ ;  /* 0x0000000507057290 */ /* 0x000fc4000fffe03f */
[----:B------:R-:W-:Y:S01]  /*d820*/  PRMT R0, RZ, 0x654, R0 ;  /* 0x00000654ff007816 */ /* 0x000fe20000000000 */
[----:B------:R-:W-:Y:S01]  /*d830*/  IMAD.U32 R3, RZ, RZ, UR7 ;  /* 0x00000007ff037e24 */ /* 0x000fe2000f8e00ff */
[----:B-1----:R-:W-:Y:S01]  /*d840*/  @P1 SHF.R.U32.HI R21, RZ, R33, R2 ;  /* 0x00000021ff151219 */ /* 0x002fe20000011602 */
[----:B------:R-:W-:Y:S01]  /*d850*/  IMAD.U32 R2, RZ, RZ, UR6 ;  /* 0x00000006ff027e24 */ /* 0x000fe2000f8e00ff */
[----:B------:R-:W-:Y:S01]  /*d860*/  ULDC.64 UR6, c[0x0][0xad8] ;  /* 0x0002b60000067ab9 */ /* 0x000fe20000000a00 */
[----:B------:R-:W-:Y:S01]  /*d870*/  IMAD.U32 R3, RZ, RZ, UR5 ;  /* 0x00000005ff037e24 */ /* 0x000fe2000f8e00ff */
[--C-:B------:R-:W-:Y:S01]  /*d880*/  SHF.R.S32.HI R20, RZ, 0x1f, R21.reuse ;  /* 0x0000001fff147819 */ /* 0x100fe20000011415 */
[----:B------:R-:W-:Y:S01]  /*d890*/  IMAD.MOV R29, RZ, RZ, -R21 ;  /* 0x000000ffff1d7224 */ /* 0x000fe200078e0a15 */
[----:B------:R-:W-:Y:S01]  /*d8a0*/  ULDC UR5, c[0x0][0xac8] ;  /* 0x0002b20000057ab9 */ /* 0x000fe20000000800 */
[----:B------:R-:W-:-:S04]  /*d8b0*/  IMAD.WIDE.U32 R2, R21, UR8, R2 ;  /* 0x0000000815027c25 */ /* 0x000fc8000f8e0002 */
[----:B------:R-:W-:Y:S02]  /*d8c0*/  IMAD R20, R20, UR8, RZ ;  /* 0x0000000814147c24 */ /* 0x000fe4000f8e02ff */
[----:B------:R-:W-:Y:S01]  /*d8d0*/  IMAD R29, R30, R29, R28 ;  /* 0x0000001d1e1d7224 */ /* 0x000fe200078e021c */
[----:B--2---:R0:W-:Y:S01]  /*d8e0*/  SYNCS.ARRIVE.TRANS64.RED.A1T0 RZ, [R0+URZ], RZ ;  /* 0x000000ff00ff79a7 */ /* 0x0041e2000810043f */
[----:B------:R-:W-:-:S03]  /*d8f0*/  IMAD R33, R21, UR9, R20 ;  /* 0x0000000915217c24 */ /* 0x000fc6000f8e0214 */
[----:B------:R-:W-:Y:S01]  /*d900*/  SHF.R.S32.HI R20, RZ, 0x1f, R29 ;  /* 0x0000001fff147819 */ /* 0x000fe2000001141d */
[----:B------:R-:W-:Y:S02]  /*d910*/  IMAD.IADD R3, R3, 0x1, R33 ;  /* 0x0000000103037824 */ /* 0x000fe400078e0221 */
[----:B0-----:R-:W-:Y:S02]  /*d920*/  VIADD R0, R34, 0x90 ;  /* 0x0000009022007836 */ /* 0x001fe40000000000 */
[----:B------:R-:W-:Y:S02]  /*d930*/  IMAD R20, R20, UR6, RZ ;  /* 0x0000000614147c24 */ /* 0x000fe4000f8e02ff */
[----:B------:R-:W-:-:S04]  /*d940*/  IMAD.WIDE.U32 R2, R29, UR6, R2 ;  /* 0x000000061d027c25 */ /* 0x000fc8000f8e0002 */
[----:B------:R-:W-:Y:S01]  /*d950*/  IMAD R21, R29, UR7, R20 ;  /* 0x000000071d157c24 */ /* 0x000fe2000f8e0214 */
[----:B------:R-:W-:Y:S01]  /*d960*/  ULDC.64 UR6, c[0x0][0xa80] ;  /* 0x0002a00000067ab9 */ /* 0x000fe20000000a00 */
[----:B------:R-:W-:Y:S01]  /*d970*/  VIADD R20, R34, 0x60 ;  /* 0x0000006022147836 */ /* 0x000fe20000000000 */
[----:B------:R-:W-:Y:S01]  /*d980*/  LEA R30, P0, R2, UR6, 0x1 ;  /* 0x00000006021e7c11 */ /* 0x000fe2000f8008ff */
[----:B------:R-:W-:-:S04]  /*d990*/  IMAD.IADD R3, R3, 0x1, R21 ;  /* 0x0000000103037824 */ /* 0x000fc800078e0215 */
[----:B------:R-:W0:Y:S01]  /*d9a0*/  SHFL.IDX PT, R21, R30, RZ, 0x181f ;  /* 0x00181fff1e157589 */ /* 0x000e2200000e0000 */
[----:B------:R-:W-:Y:S01]  /*d9b0*/  LEA.HI.X R32, R2, UR7, R3, 0x1, P0 ;  /* 0x0000000702207c11 */ /* 0x000fe200080f0c03 */
[----:B------:R-:W-:Y:S01]  /*d9c0*/  VIADD R2, R34, 0x30 ;  /* 0x0000003022027836 */ /* 0x000fe20000000000 */
[----:B------:R-:W-:Y:S01]  /*d9d0*/  ISETP.GE.AND P0, PT, R22, UR5, PT ;  /* 0x0000000516007c0c */ /* 0x000fe2000bf06270 */
[----:B------:R-:W1:Y:S03]  /*d9e0*/  SHFL.IDX PT, R33, R30, 0x1, 0x181f ;  /* 0x00381f001e217f89 */ /* 0x000e6600000e0000 */
[-C--:B------:R-:W-:Y:S01]  /*d9f0*/  ISETP.GE.OR P1, PT, R34, R31.reuse, P0 ;  /* 0x0000001f2200720c */ /* 0x080fe20000726670 */
[----:B------:R-:W2:Y:S01]  /*da00*/  SHFL.IDX PT, R37, R30, 0x2, 0x181f ;  /* 0x00581f001e257f89 */ /* 0x000ea200000e0000 */
[-C--:B------:R-:W-:Y:S02]  /*da10*/  ISETP.GE.OR P2, PT, R2, R31.reuse, P0 ;  /* 0x0000001f0200720c */ /* 0x080fe40000746670 */
[-C--:B------:R-:W-:Y:S01]  /*da20*/  ISETP.GE.OR P3, PT, R20, R31.reuse, P0 ;  /* 0x0000001f1400720c */ /* 0x080fe20000766670 */
[----:B------:R-:W3:Y:S01]  /*da30*/  SHFL.IDX PT, R3, R32, RZ, 0x181f ;  /* 0x00181fff20037589 */ /* 0x000ee200000e0000 */
[----:B------:R-:W-:-:S03]  /*da40*/  ISETP.GE.OR P0, PT, R0, R31, P0 ;  /* 0x0000001f0000720c */ /* 0x000fc60000706670 */
[----:B------:R-:W4:Y:S04]  /*da50*/  SHFL.IDX PT, R29, R32, 0x1, 0x181f ;  /* 0x00381f00201d7f89 */ /* 0x000f2800000e0000 */
[----:B------:R-:W4:Y:S01]  /*da60*/  SHFL.IDX PT, R35, R32, 0x2, 0x181f ;  /* 0x00581f0020237f89 */ /* 0x000f2200000e0000 */
[----:B0-----:R-:W-:-:S03]  /*da70*/  @!P1 LEA R2, P4, R22, R21, 0x1 ;  /* 0x0000001516029211 */ /* 0x001fc600078808ff */
[----:B------:R-:W0:Y:S01]  /*da80*/  SHFL.IDX PT, R32, R32, 0x3, 0x181f ;  /* 0x00781f0020207f89 */ /* 0x000e2200000e0000 */
[----:B-1----:R-:W-:-:S03]  /*da90*/  @!P2 LEA R20, P5, R22, R33, 0x1 ;  /* 0x000000211614a211 */ /* 0x002fc600078a08ff */
[----:B------:R1:W0:Y:S01]  /*daa0*/  SHFL.IDX PT, R33, R30, 0x3, 0x181f ;  /* 0x00781f001e217f89 */ /* 0x00022200000e0000 */
[C---:B--2---:R-:W-:Y:S02]  /*dab0*/  @!P3 LEA R28, P6, R22.reuse, R37, 0x1 ;  /* 0x00000025161cb211 */ /* 0x044fe400078c08ff */
[C-C-:B---3--:R-:W-:Y:S02]  /*dac0*/  @!P1 LEA.HI.X R3, R22.reuse, R3, R157.reuse, 0x1, P4 ;  /* 0x0000000316039211 */ /* 0x148fe400020f0c9d */
[C-C-:B----4-:R-:W-:Y:S02]  /*dad0*/  @!P2 LEA.HI.X R21, R22.reuse, R29, R157.reuse, 0x1, P5 ;  /* 0x0000001d1615a211 */ /* 0x150fe400028f0c9d */
[----:B------:R-:W-:Y:S01]  /*dae0*/  @!P3 LEA.HI.X R29, R22, R35, R157, 0x1, P6 ;  /* 0x00000023161db211 */ /* 0x000fe200030f0c9d */
[----:B------:R1:W-:Y:S04]  /*daf0*/  @!P1 ST.E.128 desc[UR52][R2.64], R4 ;  /* 0x0000000402009985 */ /* 0x0003e8000c101d34 */
[----:B------:R1:W-:Y:S04]  /*db00*/  @!P2 ST.E.128 desc[UR52][R20.64], R8 ;  /* 0x000000081400a985 */ /* 0x0003e8000c101d34 */
[----:B------:R1:W-:Y:S01]  /*db10*/  @!P3 ST.E.128 desc[UR52][R28.64], R12 ;  /* 0x0000000c1c00b985 */ /* 0x0003e2000c101d34 */
[----:B0-----:R-:W-:Y:S05]  /*db20*/  @P0 BRA `(.L_x_1018) ;  /* 0x0000000400ec0947 */ /* 0x001fea0003800000 */
[----:B-1----:R-:W-:-:S04]  /*db30*/  LEA R2, P0, R22, R33, 0x1 ;  /* 0x0000002116027211 */ /* 0x002fc800078008ff */
[----:B------:R-:W-:-:S05]  /*db40*/  LEA.HI.X R3, R22, R32, R157, 0x1, P0 ;  /* 0x0000002016037211 */ /* 0x000fca00000f0c9d */
[----:B-----5:R0:W-:Y:S01]  /*db50*/  ST.E.128 desc[UR52][R2.64], R24 ;  /* 0x0000001802007985 */ /* 0x0201e2000c101d34 */
[----:B------:R-:W-:Y:S05]  /*db60*/  BRA `(.L_x_1018) ;  /* 0x0000000400dc7947 */ /* 0x000fea0003800000 */
.L_x_1017:
[----:B------:R-:W0:Y:S01]  /*db70*/  LDC R10, c[0x0][0xbe8] ;  /* 0x0002fa00ff0a7b82 */ /* 0x000e220000000800 */
[----:B------:R-:W1:Y:S01]  /*db80*/  S2R R0, SR_TID.X ;  /* 0x0000000000007919 */ /* 0x000e620000002100 */
[----:B------:R-:W-:Y:S01]  /*db90*/  USHF.R.S32.HI UR8, URZ, 0x1f, UR41 ;  /* 0x0000001f3f087899 */ /* 0x000fe20008011429 */
[----:B------:R-:W-:Y:S01]  /*dba0*/  BSSY B1, `(.L_x_1019) ;  /* 0x0000031000017945 */ /* 0x000fe20003800000 */
[----:B------:R-:W-:Y:S01]  /*dbb0*/  USHF.R.S32.HI UR9, URZ, 0x1f, UR39 ;  /* 0x0000001f3f097899 */ /* 0x000fe20008011427 */
[----:B------:R-:W-:Y:S01]  /*dbc0*/  IMAD R6, R18, 0x30, R152 ;  /* 0x0000003012067824 */ /* 0x000fe200078e0298 */
[----:B0-----:R-:W-:Y:S01]  /*dbd0*/  ISETP.NE.AND P1, PT, R10, 0x1, PT ;  /* 0x000000010a00780c */ /* 0x001fe20003f25270 */
[----:B-1----:R-:W-:-:S12]  /*dbe0*/  VIADD R0, R0, 0xffffff80 ;  /* 0xffffff8000007836 */ /* 0x002fd80000000000 */
[----:B------:R-:W0:Y:S01]  /*dbf0*/  @P1 LDC R9, c[0x0][0xbec] ;  /* 0x0002fb00ff091b82 */ /* 0x000e220000000800 */
[----:B------:R-:W-:-:S07]  /*dc00*/  ISETP.GE.AND P0, PT, R0, 0xc0, PT ;  /* 0x000000c00000780c */ /* 0x000fce0003f06270 */
[----:B------:R-:W1:Y:S06]  /*dc10*/  @P1 LDC R11, c[0x0][0xbf0] ;  /* 0x0002fc00ff0b1b82 */ /* 0x000e6c0000000800 */
[----:B------:R-:W-:Y:S05]  /*dc20*/  @P0 BRA `(.L_x_1020) ;  /* 0x0000000000a00947 */ /* 0x000fea0003800000 */
[----:B------:R-:W2:Y:S01]  /*dc30*/  S2R R0, SR_TID.X ;  /* 0x0000000000007919 */ /* 0x000ea20000002100 */
[----:B------:R-:W3:Y:S01]  /*dc40*/  LDC R3, c[0x0][0xbe8] ;  /* 0x0002fa00ff037b82 */ /* 0x000ee20000000800 */
[----:B------:R-:W-:Y:S01]  /*dc50*/  IMAD.U32 R4, RZ, RZ, UR38 ;  /* 0x00000026ff047e24 */ /* 0x000fe2000f8e00ff */
[----:B------:R-:W-:Y:S02]  /*dc60*/  ULDC UR5, c[0x0][0xa88] ;  /* 0x0002a20000057ab9 */ /* 0x000fe40000000800 */
[----:B---3--:R-:W-:Y:S02]  /*dc70*/  IMAD R5, R3, UR5, RZ ;  /* 0x0000000503057c24 */ /* 0x008fe4000f8e02ff */
[----:B--2---:R-:W-:-:S04]  /*dc80*/  IADD3 R4, R4, -0x80, R0 ;  /* 0xffffff8004047810 */ /* 0x004fc80007ffe000 */
[----:B------:R-:W-:-:S13]  /*dc90*/  ISETP.GE.AND P0, PT, R4, R5, PT ;  /* 0x000000050400720c */ /* 0x000fda0003f06270 */
[----:B------:R-:W-:Y:S05]  /*dca0*/  @P0 BRA `(.L_x_1020) ;  /* 0x0000000000800947 */ /* 0x000fea0003800000 */
[----:B------:R-:W-:Y:S01]  /*dcb0*/  ISETP.NE.AND P0, PT, R3, 0x1, PT ;  /* 0x000000010300780c */ /* 0x000fe20003f05270 */
[----:B------:R-:W-:Y:S01]  /*dcc0*/  ULDC.64 UR10, c[0x0][0xb90] ;  /* 0x0002e400000a7ab9 */ /* 0x000fe20000000a00 */
[----:B------:R-:W-:Y:S01]  /*dcd0*/  IMAD.MOV.U32 R2, RZ, RZ, R4 ;  /* 0x000000ffff027224 */ /* 0x000fe200078e0004 */
[----:B------:R-:W-:Y:S02]  /*dce0*/  UIMAD UR5, UR8, UR10, URZ ;  /* 0x0000000a080572a4 */ /* 0x000fe4000f8e023f */
[----:B------:R-:W-:Y:S02]  /*dcf0*/  UIMAD.WIDE.U32 UR6, UR41, UR10, URZ ;  /* 0x0000000a290672a5 */ /* 0x000fe4000f8e003f */
[----:B------:R-:W-:-:S03]  /*dd00*/  UIMAD UR5, UR41, UR11, UR5 ;  /* 0x0000000b290572a4 */ /* 0x000fc6000f8e0205 */
[----:B------:R-:W-:Y:S01]  /*dd10*/  ULDC.64 UR10, c[0x0][0xb98] ;  /* 0x0002e600000a7ab9 */ /* 0x000fe20000000a00 */
[----:B------:R-:W-:Y:S02]  /*dd20*/  UIADD3 UR7, UR7, UR5, URZ ;  /* 0x0000000507077290 */ /* 0x000fe4000fffe03f */
[----:B------:R-:W2:Y:S01]  /*dd30*/  @P0 LDC R5, c[0x0][0xbec] ;  /* 0x0002fb00ff050b82 */ /* 0x000ea20000000800 */
[----:B------:R-:W-:Y:S02]  /*dd40*/  UIMAD UR5, UR9, UR10, URZ ;  /* 0x0000000a090572a4 */ /* 0x000fe4000f8e023f */
[----:B------:R-:W-:Y:S02]  /*dd50*/  UIMAD.WIDE.U32 UR6, UR39, UR10, UR6 ;  /* 0x0000000a270672a5 */ /* 0x000fe4000f8e0006 */
[----:B------:R-:W-:-:S03]  /*dd60*/  UIMAD UR5, UR39, UR11, UR5 ;  /* 0x0000000b270572a4 */ /* 0x000fc6000f8e0205 */
[----:B------:R-:W3:Y:S01]  /*dd70*/  @P0 LDC R7, c[0x0][0xbf0] ;  /* 0x0002fc00ff070b82 */ /* 0x000ee20000000800 */
[----:B------:R-:W-:Y:S01]  /*dd80*/  ULDC.64 UR10, c[0x0][0xb88] ;  /* 0x0002e200000a7ab9 */ /* 0x000fe20000000a00 */
[----:B--2---:R-:W-:-:S05]  /*dd90*/  @P0 IMAD.HI.U32 R0, R4, R5, RZ ;  /* 0x0000000504000227 */ /* 0x004fca00078e00ff */
[----:B---3--:R-:W-:-:S05]  /*dda0*/  @P0 SHF.R.U32.HI R2, RZ, R7, R0 ;  /* 0x00000007ff020219 */ /* 0x008fca0000011600 */
[----:B------:R-:W-:-:S04]  /*ddb0*/  IMAD.MOV R5, RZ, RZ, -R2 ;  /* 0x000000ffff057224 */ /* 0x000fc800078e0a02 */
[----:B------:R-:W-:Y:S01]  /*ddc0*/  IMAD R5, R3, R5, R4 ;  /* 0x0000000503057224 */ /* 0x000fe200078e0204 */
[----:B------:R-:W-:Y:S01]  /*ddd0*/  SHF.R.S32.HI R3, RZ, 0x1f, R2 ;  /* 0x0000001fff037819 */ /* 0x000fe20000011402 */
[----:B------:R-:W-:Y:S01]  /*dde0*/  IMAD.U32 R4, RZ, RZ, UR5 ;  /* 0x00000005ff047e24 */ /* 0x000fe2000f8e00ff */
        /* <DEDUP_REMOVED lines=9> */
[----:B------:R-:W-:Y:S01]  /*de80*/  LEA.HI.X R5, R2, UR7, R3, 0x2, P0 ;  /* 0x0000000702057c11 */ /* 0x000fe200080f1403 */
[----:B------:R-:W-:-:S05]  /*de90*/  IMAD.MOV.U32 R3, RZ, RZ, -0x800000 ;  /* 0xff800000ff037424 */ /* 0x000fca00078e00ff */
[----:B------:R2:W-:Y:S02]  /*dea0*/  STG.E desc[UR52][R4.64], R3 ;  /* 0x0000000304007986 */ /* 0x0005e4000c101934 */
.L_x_1020:
[----:B------:R-:W-:Y:S05]  /*deb0*/  BSYNC B1 ;  /* 0x0000000000017941 */ /* 0x000fea0003800000 */
.L_x_1019:
[----:B------:R-:W-:Y:S01]  /*dec0*/  ULDC.64 UR10, c[0x0][0xae8] ;  /* 0x0002ba00000a7ab9 */ /* 0x000fe20000000a00 */
[----:B------:R-:W-:Y:S01]  /*ded0*/  VIADD R6, R6, UR38 ;  /* 0x0000002606067c36 */ /* 0x000fe20008000000 */
[----:B------:R-:W-:Y:S02]  /*dee0*/  UIMAD UR5, UR8, UR10, URZ ;  /* 0x0000000a080572a4 */ /* 0x000fe4000f8e023f */
[----:B------:R-:W-:Y:S01]  /*def0*/  UIMAD.WIDE.U32 UR6, UR41, UR10, URZ ;  /* 0x0000000a290672a5 */ /* 0x000fe2000f8e003f */
[----:B0-----:R-:W-:Y:S01]  /*df00*/  @P1 IMAD.HI.U32 R0, R6, R9, RZ ;  /* 0x0000000906001227 */ /* 0x001fe200078e00ff */
[----:B------:R-:W-:-:S03]  /*df10*/  UIMAD UR5, UR41, UR11, UR5 ;  /* 0x0000000b290572a4 */ /* 0x000fc6000f8e0205 */
[----:B------:R-:W-:Y:S01]  /*df20*/  ULDC.64 UR10, c[0x0][0xaf0] ;  /* 0x0002bc00000a7ab9 */ /* 0x000fe20000000a00 */
[----:B------:R-:W-:Y:S01]  /*df30*/  UIADD3 UR7, UR7, UR5, URZ ;  /* 0x0000000507077290 */ /* 0x000fe2000fffe03f */
[----:B--2---:R-:W-:Y:S01]  /*df40*/  IMAD.MOV.U32 R5, RZ, RZ, R6 ;  /* 0x000000ffff057224 */ /* 0x004fe200078e0006 */
        /* <DEDUP_REMOVED lines=12> */
[----:B------:R-:W-:Y:S01]  /*e010*/  ULDC.64 UR6, c[0x0][0xad8] ;  /* 0x0002b60000067ab9 */ /* 0x000fe20000000a00 */
[----:B------:R-:W-:Y:S01]  /*e020*/  IMAD.U32 R3, RZ, RZ, UR5 ;  /* 0x00000005ff037e24 */ /* 0x000fe2000f8e00ff */
[----:B------:R-:W-:Y:S01]  /*e030*/  ULDC UR5, c[0x0][0xac8] ;  /* 0x0002b20000057ab9 */ /* 0x000fe20000000800 */
[C---:B------:R-:W-:Y:S01]  /*e040*/  IMAD R9, R5.reuse, UR9, R0 ;  /* 0x0000000905097c24 */ /* 0x040fe2000f8e0200 */
[----:B------:R-:W-:Y:S01]  /*e050*/  SHF.R.S32.HI R0, RZ, 0x1f, R7 ;  /* 0x0000001fff007819 */ /* 0x000fe20000011407 */
[----:B------:R-:W-:-:S04]  /*e060*/  IMAD.WIDE.U32 R2, R5, UR8, R2 ;  /* 0x0000000805027c25 */ /* 0x000fc8000f8e0002 */
[----:B------:R-:W-:Y:S02]  /*e070*/  IMAD R0, R0, UR6, RZ ;  /* 0x0000000600007c24 */ /* 0x000fe4000f8e02ff */
[----:B------:R-:W-:Y:S02]  /*e080*/  IMAD.IADD R3, R3, 0x1, R9 ;  /* 0x0000000103037824 */ /* 0x000fe400078e0209 */
[C---:B------:R-:W-:Y:S02]  /*e090*/  IMAD R5, R7.reuse, UR7, R0 ;  /* 0x0000000707057c24 */ /* 0x040fe4000f8e0200 */
[----:B------:R-:W-:Y:S01]  /*e0a0*/  IMAD.WIDE.U32 R2, R7, UR6, R2 ;  /* 0x0000000607027c25 */ /* 0x000fe2000f8e0002 */
[----:B------:R-:W-:-:S03]  /*e0b0*/  ULDC.64 UR6, c[0x0][0xa80] ;  /* 0x0002a00000067ab9 */ /* 0x000fc60000000a00 */
[----:B------:R-:W-:Y:S01]  /*e0c0*/  IMAD.IADD R3, R3, 0x1, R5 ;  /* 0x0000000103037824 */ /* 0x000fe200078e0205 */
[----:B------:R-:W-:Y:S01]  /*e0d0*/  LEA R8, P0, R2, UR6, 0x1 ;  /* 0x0000000602087c11 */ /* 0x000fe2000f8008ff */
[----:B------:R-:W-:Y:S01]  /*e0e0*/  ULDC UR6, c[0x0][0xa88] ;  /* 0x0002a20000067ab9 */ /* 0x000fe20000000800 */
[----:B------:R-:W-:Y:S02]  /*e0f0*/  VIADD R6, R152, UR38 ;  /* 0x0000002698067c36 */ /* 0x000fe40008000000 */
[----:B------:R-:W-:Y:S01]  /*e100*/  LEA.HI.X R12, R2, UR7, R3, 0x1, P0 ;  /* 0x00000007020c7c11 */ /* 0x000fe200080f0c03 */
[----:B------:R-:W0:Y:S01]  /*e110*/  SHFL.IDX PT, R7, R8, 0x1, 0x181f ;  /* 0x00381f0008077f89 */ /* 0x000e2200000e0000 */
[----:B------:R-:W-:Y:S01]  /*e120*/  IMAD R15, R10, UR6, RZ ;  /* 0x000000060a0f7c24 */ /* 0x000fe2000f8e02ff */
[----:B------:R-:W-:Y:S01]  /*e130*/  ISETP.GE.AND P0, PT, R22, UR5, PT ;  /* 0x0000000516007c0c */ /* 0x000fe2000bf06270 */
[C---:B------:R-:W-:Y:S01]  /*e140*/  VIADD R4, R6.reuse, 0x30 ;  /* 0x0000003006047836 */ /* 0x040fe20000000000 */
[----:B------:R-:W1:Y:S01]  /*e150*/  SHFL.IDX PT, R3, R8, RZ, 0x181f ;  /* 0x00181fff08037589 */ /* 0x000e6200000e0000 */
        /* <DEDUP_REMOVED lines=8> */
[----:B------:R-:W4:Y:S04]  /*e1e0*/  SHFL.IDX PT, R13, R8, 0x3, 0x181f ;  /* 0x00781f00080d7f89 */ /* 0x000f2800000e0000 */
[----:B------:R-:W5:Y:S04]  /*e1f0*/  SHFL.IDX PT, R5, R12, 0x1, 0x181f ;  /* 0x00381f000c057f89 */ /* 0x000f6800000e0000 */
[----:B------:R-:W5:Y:S01]  /*e200*/  SHFL.IDX PT, R9, R12, 0x2, 0x181f ;  /* 0x00581f000c097f89 */ /* 0x000f6200000e0000 */
[----:B0-----:R-:W-:-:S03]  /*e210*/  @!P2 LEA R4, P5, R22, R7, 0x1 ;  /* 0x000000071604a211 */ /* 0x001fc600078a08ff */
[----:B------:R-:W0:Y:S01]  /*e220*/  SHFL.IDX PT, R10, R12, 0x3, 0x181f ;  /* 0x00781f000c0a7f89 */ /* 0x000e2200000e0000 */
[C---:B-1----:R-:W-:Y:S02]  /*e230*/  @!P3 LEA R2, P6, R22.reuse, R3, 0x1 ;  /* 0x000000031602b211 */ /* 0x042fe400078c08ff */
[C---:B--2---:R-:W-:Y:S02]  /*e240*/  @!P1 LEA R6, P4, R22.reuse, R11, 0x1 ;  /* 0x0000000b16069211 */ /* 0x044fe400078808ff */
[C---:B---3--:R-:W-:Y:S02]  /*e250*/  @!P3 LEA.HI.X R3, R22.reuse, R0, R157, 0x1, P6 ;  /* 0x000000001603b211 */ /* 0x048fe400030f0c9d */
[----:B----4-:R-:W-:-:S03]  /*e260*/  @!P0 LEA R8, P6, R22, R13, 0x1 ;  /* 0x0000000d16088211 */ /* 0x010fc600078c08ff */
[----:B------:R1:W-:Y:S01]  /*e270*/  @!P3 ST.E.128 desc[UR52][R2.64], RZ ;  /* 0x000000ff0200b985 */ /* 0x0003e2000c101d34 */
[C-C-:B-----5:R-:W-:Y:S02]  /*e280*/  @!P2 LEA.HI.X R5, R22.reuse, R5, R157.reuse, 0x1, P5 ;  /* 0x000000051605a211 */ /* 0x160fe400028f0c9d */
[----:B------:R-:W-:-:S03]  /*e290*/  @!P1 LEA.HI.X R7, R22, R9, R157, 0x1, P4 ;  /* 0x0000000916079211 */ /* 0x000fc600020f0c9d */
[----:B------:R1:W-:Y:S01]  /*e2a0*/  @!P2 ST.E.128 desc[UR52][R4.64], RZ ;  /* 0x000000ff0400a985 */ /* 0x0003e2000c101d34 */
[----:B0-----:R-:W-:-:S03]  /*e2b0*/  @!P0 LEA.HI.X R9, R22, R10, R157, 0x1, P6 ;  /* 0x0000000a16098211 */ /* 0x001fc600030f0c9d */
[----:B------:R1:W-:Y:S04]  /*e2c0*/  @!P1 ST.E.128 desc[UR52][R6.64], RZ ;  /* 0x000000ff06009985 */ /* 0x0003e8000c101d34 */
[----:B------:R1:W-:Y:S02]  /*e2d0*/  @!P0 ST.E.128 desc[UR52][R8.64], RZ ;  /* 0x000000ff08008985 */ /* 0x0003e4000c101d34 */
.L_x_1018:
[----:B------:R-:W-:Y:S05]  /*e2e0*/  BSYNC B0 ;  /* 0x0000000000007941 */ /* 0x000fea0003800000 */
.L_x_1016:
[----:B------:R-:W-:Y:S02]  /*e2f0*/  ULDC UR5, c[0x0][0xc38] ;  /* 0x00030e0000057ab9 */ /* 0x000fe40000000800 */
[----:B------:R-:W-:-:S06]  /*e300*/  UISETP.GE.AND UP0, UPT, UR4, UR5, UPT ;  /* 0x000000050400728c */ /* 0x000fcc000bf06270 */
[----:B------:R-:W-:-:S13]  /*e310*/  PLOP3.LUT P0, PT, PT, PT, UP0, 0x80, 0x0 ;  /* 0x000000000000781c */ /* 0x000fda0003f0f008 */
[----:B------:R-:W-:Y:S05]  /*e320*/  @!P0 BRA `(.L_x_1021) ;  /* 0xffffff2800608947 */ /* 0x000fea000383ffff */
[----:B------:R-:W-:Y:S05]  /*e330*/  EXIT ;  /* 0x000000000000794d */ /* 0x000fea0003800000 */
.L_x_927:
[----:B------:R-:W-:-:S08]  /*e340*/  NOP ;  /* 0x0000000000007918 */ /* 0x000fd00000000000 */
[----:B------:R-:W0:-:S00]  /*e350*/  USETMAXREG.DEALLOC.CTAPOOL 0x20 ;  /* 0x00000020000079c8 */ /* 0x000e0000080e0500 */
[----:B0-----:R-:W-:-:S06]  /*e360*/  LOP3.LUT R0, R0, 0x3, RZ, 0xc0, !PT ;  /* 0x0000000300007812 */ /* 0x001fcc00078ec0ff */
[----:B------:R-:W0:Y:S01]  /*e370*/  S2UR UR10, SR_CTAID.X ;  /* 0x00000000000a79c3 */ /* 0x000e220000002500 */
[----:B------:R-:W-:Y:S01]  /*e380*/  LOP3.LUT R19, R19, 0xffffffdf, RZ, 0xc0, !PT ;  /* 0xffffffdf13137812 */ /* 0x000fe200078ec0ff */
[----:B------:R-:W-:Y:S01]  /*e390*/  STL [R1+0x10], RZ ;  /* 0x000010ff01007387 */ /* 0x000fe20000100800 */
[----:B------:R-:W-:Y:S02]  /*e3a0*/  IMAD.MOV.U32 R23, RZ, RZ, RZ ;  /* 0x000000ffff177224 */ /* 0x000fe400078e00ff */
[----:B------:R-:W-:Y:S01]  /*e3b0*/  IMAD.MOV.U32 R26, RZ, RZ, 0x1 ;  /* 0x00000001ff1a7424 */ /* 0x000fe200078e00ff */
[----:B------:R2:W3:Y:S02]  /*e3c0*/  SHFL.IDX PT, R2, R0, RZ, 0x1f ;  /* 0x00001fff00027589 */ /* 0x0004e400000e0000 */
[----:B--2---:R-:W0:Y:S01]  /*e3d0*/  LDC R0, c[0x0][0xc38] ;  /* 0x00030e00ff007b82 */ /* 0x004e220000000800 */
[----:B---3--:R-:W-:-:S13]  /*e3e0*/  ISETP.NE.AND P0, PT, R2, RZ, PT ;  /* 0x000000ff0200720c */ /* 0x008fda0003f05270 */
[----:B------:R-:W-:Y:S01]  /*e3f0*/  @P0 LOP3.LUT R19, R19, 0x20, RZ, 0xfc, !PT ;  /* 0x0000002013130812 */ /* 0x000fe200078efcff */
[----:B------:R-:W-:Y:S06]  /*e400*/  @P0 BAR.ARV 0x4, 0x200 ;  /* 0x0108000000000b1d */ /* 0x000fec0000002000 */
[----:B0-----:R-:W-:-:S13]  /*e410*/  ISETP.LE.AND P0, PT, R0, UR10, PT ;  /* 0x0000000a00007c0c */ /* 0x001fda000bf03270 */
[----:B------:R-:W-:Y:S05]  /*e420*/  @P0 BRA `(.L_x_1022) ;  /* 0x00000044005c0947 */ /* 0x000fea0003800000 */
[----:B------:R-:W0:Y:S01]  /*e430*/  S2R R7, SR_TID.X ;  /* 0x0000000000077919 */ /* 0x000e220000002100 */
[----:B-1----:R-:W1:Y:S01]  /*e440*/  S2UR UR8, SR_CgaCtaId ;  /* 0x00000000000879c3 */ /* 0x002e620000008800 */
[----:B------:R-:W-:Y:S01]  /*e450*/  ULDC.64 UR4, c[0x0][0x418] ;  /* 0x0001060000047ab9 */ /* 0x000fe20000000a00 */
[----:B------:R-:W-:Y:S01]  /*e460*/  ULDC.64 UR6, c[0x0][0x2f0] ;  /* 0x0000bc0000067ab9 */ /* 0x000fe20000000a00 */
[----:B------:R-:W-:Y:S01]  /*e470*/  UISETP.NE.U32.AND UP0, UPT, UR4, URZ, UPT ;  /* 0x0000003f0400728c */ /* 0x000fe2000bf05070 */
[----:B------:R-:W-:Y:S01]  /*e480*/  LOP3.LUT R19, R19, 0xfffffffe, RZ, 0xc0, !PT ;  /* 0xfffffffe13137812 */ /* 0x000fe200078ec0ff */
[----:B------:R-:W-:Y:S01]  /*e490*/  ULDC UR9, c[0x0][0x2b8] ;  /* 0x0000ae0000097ab9 */ /* 0x000fe20000000800 */
[----:B------:R-:W-:Y:S01]  /*e4a0*/  ULDC UR4, c[0x0][0x424] ;  /* 0x0001090000047ab9 */ /* 0x000fe20000000800 */
[----:B------:R-:W-:Y:S01]  /*e4b0*/  UISETP.NE.AND.EX UP0, UPT, UR5, URZ, UPT, UP0 ;  /* 0x0000003f0500728c */ /* 0x000fe2000bf05300 */
[----:B------:R-:W-:Y:S01]  /*e4c0*/  IMAD.MOV.U32 R26, RZ, RZ, 0x1 ;  /* 0x00000001ff1a7424 */ /* 0x000fe200078e00ff */
[----:B------:R-:W-:Y:S01]  /*e4d0*/  ULDC UR39, c[0x0][0x288] ;  /* 0x0000a20000277ab9 */ /* 0x000fe20000000800 */
[----:B------:R-:W-:Y:S01]  /*e4e0*/  UMOV UR5, 0x400 ;  /* 0x0000040000057882 */ /* 0x000fe20000000000 */
[----:B------:R-:W-:Y:S01]  /*e4f0*/  USEL UR4, UR4, 0x1, UP0 ;  /* 0x0000000104047887 */ /* 0x000fe20008000000 */
[----:B------:R-:W-:Y:S01]  /*e500*/  IMAD.MOV.U32 R23, RZ, RZ, RZ ;  /* 0x000000ffff177224 */ /* 0x000fe200078e00ff */
[----:B------:R-:W-:Y:S01]  /*e510*/  ULDC UR38, c[0x0][0x448] ;  /* 0x0001120000267ab9 */ /* 0x000fe20000000800 */
[----:B------:R-:W-:-:S02]  /*e520*/  ULOP3.LUT UR46, UR37, 0x2, URZ, 0xfc, !UPT ;  /* 0x00000002252e7892 */ /* 0x000fc4000f8efc3f */
[----:B------:R-:W-:Y:S02]  /*e530*/  UIMAD UR36, UR4, UR6, URZ ;  /* 0x00000006042472a4 */ /* 0x000fe4000f8e023f */
[----:B------:R-:W-:Y:S02]  /*e540*/  UIMAD UR38, UR38, UR39, URZ ;  /* 0x00000027262672a4 */ /* 0x000fe4000f8e023f */
[----:B------:R-:W-:Y:S02]  /*e550*/  UIADD3 UR4, UR36, 0x7f, URZ ;  /* 0x0000007f24047890 */ /* 0x000fe4000fffe03f */
[----:B------:R-:W-:Y:S02]  /*e560*/  UIADD3 UR47, UR36, 0x1, -UR39 ;  /* 0x00000001242f7890 */ /* 0x000fe4000fffe827 */
[----:B-1----:R-:W-:Y:S02]  /*e570*/  ULEA UR8, UR8, UR5, 0x18 ;  /* 0x0000000508087291 */ /* 0x002fe4000f8ec03f */
[----:B------:R-:W-:-:S02]  /*e580*/  USHF.R.S32.HI UR5, URZ, 0x1f, UR4 ;  /* 0x0000001f3f057899 */ /* 0x000fc40008011404 */
[----:B------:R-:W-:Y:S02]  /*e590*/  UIADD3 UR39, UR36, -UR39, URZ ;  /* 0x8000002724277290 */ /* 0x000fe4000fffe03f */
[----:B------:R-:W-:Y:S01]  /*e5a0*/  IMAD.U32 R16, RZ, RZ, UR8 ;  /* 0x00000008ff107e24 */ /* 0x000fe2000f8e00ff */
[C---:B0-----:R-:W-:Y:S01]  /*e5b0*/  LOP3.LUT R6, R7.reuse, 0x7f, RZ, 0xc0, !PT ;  /* 0x0000007f07067812 */ /* 0x041fe200078ec0ff */
[----:B------:R-:W-:Y:S01]  /*e5c0*/  IMAD.SHL.U32 R0, R7, 0x8, RZ ;  /* 0x0000000807007824 */ /* 0x000fe200078e00ff */
[----:B------:R-:W-:Y:S01]  /*e5d0*/  ULEA.HI UR5, UR5, UR4, URZ, 0x7 ;  /* 0x0000000405057291 */ /* 0x000fe2000f8f383f */
[----:B------:R-:W-:-:S03]  /*e5e0*/  ULDC UR48, c[0x0][0xc] ;  /* 0x0000030000307ab9 */ /* 0x000fc60000000800 */
[C---:B------:R-:W-:Y:S01]  /*e5f0*/  LOP3.LUT R2, R0.reuse, 0x1f8, RZ, 0xc0, !PT ;  /* 0x000001f800027812 */ /* 0x040fe200078ec0ff */
[----:B------:R-:W-:Y:S01]  /*e600*/  USHF.R.S32.HI UR40, URZ, 0x7, UR5 ;  /* 0x000000073f287899 */ /* 0x000fe20008011405 */
[----:B------:R-:W-:Y:S02]  /*e610*/  LOP3.LUT R5, R0, 0x38, RZ, 0xc0, !PT ;  /* 0x0000003800057812 */ /* 0x000fe400078ec0ff */
[----:B------:R-:W-:Y:S01]  /*e620*/  LOP3.LUT R3, R2, 0x38, R7, 0x78, !PT ;  /* 0x0000003802037812 */ /* 0x000fe200078e7807 */
[----:B------:R-:W-:Y:S01]  /*e630*/  IMAD.U32 R2, RZ, RZ, UR10 ;  /* 0x0000000aff027e24 */ /* 0x000fe2000f8e00ff */
[----:B------:R-:W-:Y:S02]  /*e640*/  ISETP.GE.AND P1, PT, R5, UR7, PT ;  /* 0x0000000705007c0c */ /* 0x000fe4000bf26270 */
[----:B------:R-:W-:Y:S01]  /*e650*/  LOP3.LUT R4, R3, 0x200, R0, 0xf8, !PT ;  /* 0x0000020003047812 */ /* 0x000fe200078ef800 */
[----:B------:R-:W-:Y:S01]  /*e660*/  IMAD.SHL.U32 R0, R7, 0x10, RZ ;  /* 0x0000001007007824 */ /* 0x000fe200078e00ff */
[----:B------:R0:W-:Y:S01]  /*e670*/  STL [R1+0xc], R2 ;  /* 0x00000c0201007387 */ /* 0x0001e20000100800 */
[----:B------:R-:W-:-:S03]  /*e680*/  ISETP.GE.AND P0, PT, R5, UR7, PT ;  /* 0x0000000705007c0c */ /* 0x000fc6000bf06270 */
[----:B------:R-:W-:Y:S01]  /*e690*/  LOP3.LUT R0, R0, 0x70, RZ, 0xc0, !PT ;  /* 0x0000007000007812 */ /* 0x000fe200078ec0ff */
[----:B------:R1:W-:Y:S04]  /*e6a0*/  STL [R1+0x10], RZ ;  /* 0x000010ff01007387 */ /* 0x0003e80000100800 */
[----:B------:R-:W-:Y:S02]  /*e6b0*/  @P1 LOP3.LUT R19, R19, 0x1, RZ, 0xfc, !PT ;  /* 0x0000000113131812 */ /* 0x000fe400078efcff */
[----:B0-----:R-:W-:Y:S02]  /*e6c0*/  SHF.R.U32.HI R2, RZ, 0x3, R6 ;  /* 0x00000003ff027819 */ /* 0x001fe40000011606 */
[----:B------:R-:W-:Y:S02]  /*e6d0*/  LOP3.LUT R19, R19, 0xfffffffd, RZ, 0xc0, !PT ;  /* 0xfffffffd13137812 */ /* 0x000fe400078ec0ff */
[----:B------:R-:W-:Y:S01]  /*e6e0*/  LOP3.LUT R2, R2, R0, RZ, 0xfc, !PT ;  /* 0x0000000002027212 */ /* 0x000fe200078efcff */
[----:B------:R-:W-:Y:S01]  /*e6f0*/  IMAD R0, R4, 0x2, R16 ;  /* 0x0000000204007824 */ /* 0x000fe200078e0210 */
[----:B------:R-:W-:-:S02]  /*e700*/  @P0 LOP3.LUT R19, R19, 0x2, RZ, 0xfc, !PT ;  /* 0x0000000213130812 */ /* 0x000fc400078efcff */
[----:B------:R-:W-:Y:S02]  /*e710*/  ISETP.GE.AND P0, PT, R5, UR9, PT ;  /* 0x0000000905007c0c */ /* 0x000fe4000bf06270 */
[----:B------:R1:W-:Y:S01]  /*e720*/  STL [R1+0x8], R0 ;  /* 0x0000080001007387 */ /* 0x0003e20000100800 */
[----:B------:R-:W-:-:S10]  /*e730*/  LOP3.LUT R19, R19, 0xffffffef, RZ, 0xc0, !PT ;  /* 0xffffffef13137812 */ /* 0x000fd400078ec0ff */
[----:B-1----:R-:W-:-:S07]  /*e740*/  @P0 LOP3.LUT R19, R19, 0x10, RZ, 0xfc, !PT ;  /* 0x0000001013130812 */ /* 0x002fce00078efcff */
.L_x_1077:
[----:B--2---:R-:W2:Y:S01]  /*e750*/  LDL R0, [R1+0xc] ;  /* 0x00000c0001007983 */ /* 0x004ea20000100800 */
[----:B------:R-:W-:Y:S02]  /*e760*/  ULDC UR7, c[0x0][0xc60] ;  /* 0x0003180000077ab9 */ /* 0x000fe40000000800 */
[----:B------:R-:W-:-:S11]  /*e770*/  UISETP.NE.AND UP0, UPT, UR7, 0x1, UPT ;  /* 0x000000010700788c */ /* 0x000fd6000bf05270 */
[----:B------:R-:W-:Y:S01]  /*e780*/  @UP0 ULDC UR4, c[0x0][0xc64] ;  /* 0x0003190000040ab9 */ /* 0x000fe20000000800 */
[----:B------:R-:W-:Y:S01]  /*e790*/  @UP0 ULDC UR8, c[0x0][0xc68] ;  /* 0x00031a0000080ab9 */ /* 0x000fe20000000800 */
[C---:B--2---:R-:W-:Y:S02]  /*e7a0*/  R2UR UR41, R0.reuse ;  /* 0x00000000002972ca */ /* 0x044fe400000e0000 */
[----:B------:R-:W-:-:S11]  /*e7b0*/  R2UR UR6, R0 ;  /* 0x00000000000672ca */ /* 0x000fd600000e0000 */
[----:B------:R-:W-:-:S04]  /*e7c0*/  UIMAD.WIDE.U32 UR4, UR41, UR4, URZ ;  /* 0x00000004290472a5 */ /* 0x000fc8000f8e003f */
[----:B------:R-:W-:-:S03]  /*e7d0*/  @UP0 USHF.R.U32.HI UR41, URZ, UR8, UR5 ;  /* 0x000000083f290299 */ /* 0x000fc60008011605 */
[----:B------:R-:W-:Y:S02]  /*e7e0*/  ULDC UR4, c[0x0][0xc78] ;  /* 0x00031e0000047ab9 */ /* 0x000fe40000000800 */
[----:B------:R-:W-:Y:S02]  /*e7f0*/  UISETP.GE.AND UP0, UPT, UR41, UR4, UPT ;  /* 0x000000042900728c */ /* 0x000fe4000bf06270 */
[----:B------:R-:W-:-:S04]  /*e800*/  UIADD3 UR4, -UR41, URZ, URZ ;  /* 0x0000003f29047290 */ /* 0x000fc8000fffe13f */
[----:B------:R-:W-:Y:S01]  /*e810*/  PLOP3.LUT P0, PT, PT, PT, UP0, 0x80, 0x0 ;  /* 0x000000000000781c */ /* 0x000fe20003f0f008 */
[----:B------:R-:W-:-:S12]  /*e820*/  UIMAD UR7, UR7, UR4, UR6 ;  /* 0x00000004070772a4 */ /* 0x000fd8000f8e0206 */
[----:B0--3--:R-:W-:Y:S05]  /*e830*/  @!P0 BRA `(.L_x_1023) ;  /* 0x0000000000208947 */ /* 0x009fea0003800000 */
        /* <DEDUP_REMOVED lines=8> */
.L_x_1023:
[----:B------:R-:W-:Y:S01]  /*e8c0*/  ULDC UR8, c[0x0][0xc54] ;  /* 0x0003150000087ab9 */ /* 0x000fe20000000800 */
[----:B------:R-:W-:Y:S01]  /*e8d0*/  UMOV UR6, UR7 ;  /* 0x0000000700067c82 */ /* 0x000fe20008000000 */
[----:B------:R-:W-:-:S11]  /*e8e0*/  UISETP.NE.AND UP0, UPT, UR8, 0x1, UPT ;  /* 0x000000010800788c */ /* 0x000fd6000bf05270 */
[----:B------:R-:W-:Y:S02]  /*e8f0*/  @UP0 ULDC.64 UR10, c[0x0][0xc58] ;  /* 0x00031600000a0ab9 */ /* 0x000fe40000000a00 */
[----:B------:R-:W-:-:S04]  /*e900*/  UIMAD.WIDE.U32 UR4, UR7, UR10, URZ ;  /* 0x0000000a070472a5 */ /* 0x000fc8000f8e003f */
[----:B------:R-:W-:-:S04]  /*e910*/  @UP0 USHF.R.U32.HI UR6, URZ, UR11, UR5 ;  /* 0x0000000b3f060299 */ /* 0x000fc80008011605 */
[----:B------:R-:W-:-:S12]  /*e920*/  UIMAD UR4, UR6, UR8, URZ ;  /* 0x00000008060472a4 */ /* 0x000fd8000f8e023f */
.L_x_1024:
[----:B------:R-:W-:Y:S01]  /*e930*/  ULDC UR5, c[0x0][0xc48] ;  /* 0x0003120000057ab9 */ /* 0x000fe20000000800 */
[----:B------:R-:W-:Y:S01]  /*e940*/  ULDC.64 UR8, c[0x0][0xa28] ;  /* 0x00028a0000087ab9 */ /* 0x000fe20000000a00 */
[----:B------:R-:W-:Y:S01]  /*e950*/  UISETP.NE.AND UP1, UPT, UR5, 0x1, UPT ;  /* 0x000000010500788c */ /* 0x000fe2000bf25270 */
[----:B------:R-:W-:Y:S01]  /*e960*/  IMAD.MOV.U32 R18, RZ, RZ, RZ ;  /* 0x000000ffff127224 */ /* 0x000fe200078e00ff */
[----:B------:R-:W-:Y:S02]  /*e970*/  UIADD3 UR4, UR7, -UR4, URZ ;  /* 0x8000000407047290 */ /* 0x000fe4000fffe03f */
[----:B------:R-:W-:Y:S01]  /*e980*/  UISETP.NE.U32.AND UP0, UPT, UR8, URZ, UPT ;  /* 0x0000003f0800728c */ /* 0x000fe2000bf05070 */
[----:B------:R-:W-:Y:S02]  /*e990*/  ULDC UR5, c[0x0][0xc54] ;  /* 0x0003150000057ab9 */ /* 0x000fe40000000800 */
[----:B------:R-:W-:Y:S02]  /*e9a0*/  UIMAD UR41, UR41, UR5, UR4 ;  /* 0x00000005292972a4 */ /* 0x000fe4000f8e0204 */
[----:B------:R-:W-:-:S02]  /*e9b0*/  UISETP.NE.AND.EX UP0, UPT, UR9, URZ, UPT, UP0 ;  /* 0x0000003f0900728c */ /* 0x000fc4000bf05300 */
[----:B------:R-:W-:Y:S01]  /*e9c0*/  @UP1 ULDC UR4, c[0x0][0xc4c] ;  /* 0x0003130000041ab9 */ /* 0x000fe20000000800 */
[----:B------:R-:W-:Y:S01]  /*e9d0*/  @UP1 ULDC UR7, c[0x0][0xc50] ;  /* 0x0003140000071ab9 */ /* 0x000fe20000000800 */
[----:B------:R-:W-:Y:S02]  /*e9e0*/  UIMAD.WIDE.U32 UR4, UR41, UR4, URZ ;  /* 0x00000004290472a5 */ /* 0x000fe4000f8e003f */
[----:B------:R-:W-:Y:S01]  /*e9f0*/  UMOV UR42, UR41 ;  /* 0x00000029002a7c82 */ /* 0x000fe20008000000 */
[----:B------:R-:W-:Y:S01]  /*ea00*/  PLOP3.LUT P0, PT, PT, PT, UP0, 0x80, 0x0 ;  /* 0x000000000000781c */ /* 0x000fe20003f0f008 */
[----:B------:R-:W-:-:S03]  /*ea10*/  @UP1 USHF.R.U32.HI UR42, URZ, UR7, UR5 ;  /* 0x000000073f2a1299 */ /* 0x000fc60008011605 */
[----:B------:R-:W-:Y:S02]  /*ea20*/  @UP0 ULDC.64 UR4, c[0x0][0xa28] ;  /* 0x00028a0000040ab9 */ /* 0x000fe40000000a00 */
[----:B------:R-:W-:-:S06]  /*ea30*/  @UP0 UIMAD.WIDE UR4, UR42, 0x4, UR4 ;  /* 0x000000042a0408a5 */ /* 0x000fcc000f8e0204 */
[----:B------:R-:W-:Y:S01]  /*ea40*/  IMAD.U32 R2, RZ, RZ, UR4 ;  /* 0x00000004ff027e24 */ /* 0x000fe2000f8e00ff */
[----:B------:R-:W-:Y:S01]  /*ea50*/  ULOP3.LUT UR6, URZ, UR6, URZ, 0x33, !UPT ;  /* 0x000000063f067292 */ /* 0x000fe2000f8e333f */
[----:B------:R-:W-:Y:S01]  /*ea60*/  IMAD.U32 R3, RZ, RZ, UR5 ;  /* 0x00000005ff037e24 */ /* 0x000fe2000f8e00ff */
[----:B------:R-:W-:Y:S01]  /*ea70*/  ULDC UR5, c[0x0][0x448] ;  /* 0x0001120000057ab9 */ /* 0x000fe20000000800 */
[----:B------:R-:W-:-:S03]  /*ea80*/  ULDC UR4, c[0x0][0xc3c] ;  /* 0x00030f0000047ab9 */ /* 0x000fc60000000800 */
[----:B------:R-:W2:Y:S01]  /*ea90*/  @P0 LDG.E R18, desc[UR52][R2.64] ;  /* 0x0000003402120981 */ /* 0x000ea2000c1e1900 */
[----:B------:R-:W-:Y:S02]  /*eaa0*/  UISETP.NE.AND UP2, UPT, UR5, 0x1, UPT ;  /* 0x000000010500788c */ /* 0x000fe4000bf45270 */
[----:B------:R-:W-:Y:S02]  /*eab0*/  UIADD3 UR6, UR6, UR4, URZ ;  /* 0x0000000406067290 */ /* 0x000fe4000fffe03f */
[----:B------:R-:W-:Y:S02]  /*eac0*/  UP2UR UR49, UPR, URZ, 0x4 ;  /* 0x000000043f317883 */ /* 0x000fe40008000000 */
[----:B------:R-:W-:Y:S01]  /*ead0*/  UIMAD UR43, UR6, 0xc0, URZ ;  /* 0x000000c0062b78a4 */ /* 0x000fe2000f8e023f */
[----:B------:R-:W-:Y:S02]  /*eae0*/  ULDC.64 UR4, c[0x0][0x9e0] ;  /* 0x0002780000047ab9 */ /* 0x000fe40000000a00 */
[----:B------:R-:W-:-:S02]  /*eaf0*/  UISETP.GE.AND UP0, UPT, UR5, 0x1, UPT ;  /* 0x000000010500788c */ /* 0x000fc4000bf06270 */
[----:B------:R-:W-:Y:S01]  /*eb00*/  UIADD3 UR8, UR43, 0xbf, URZ ;  /* 0x000000bf2b087890 */ /* 0x000fe2000fffe03f */
[----:B------:R-:W-:Y:S01]  /*eb10*/  @UP2 ULDC UR6, c[0x0][0x44c] ;  /* 0x0001130000062ab9 */ /* 0x000fe20000000800 */
[----:B------:R-:W-:Y:S02]  /*eb20*/  @UP2 ULDC UR9, c[0x0][0x450] ;  /* 0x0001140000092ab9 */ /* 0x000fe40000000800 */
[----:B------:R-:W-:Y:S01]  /*eb30*/  UIMAD.WIDE.U32 UR6, UR8, UR6, URZ ;  /* 0x00000006080672a5 */ /* 0x000fe2000f8e003f */
[----:B------:R-:W-:-:S03]  /*eb40*/  PLOP3.LUT P1, PT, PT, PT, UP0, 0x80, 0x0 ;  /* 0x000000000000781c */ /* 0x000fc60003f2f008 */
[----:B------:R-:W-:-:S04]  /*eb50*/  @UP2 USHF.R.U32.HI UR8, URZ, UR9, UR7 ;  /* 0x000000093f082299 */ /* 0x000fc80008011607 */
[----:B------:R-:W-:-:S04]  /*eb60*/  UIADD3 UR6, UR47, UR8, URZ ;  /* 0x000000082f067290 */ /* 0x000fc8000fffe03f */
[----:B------:R-:W-:Y:S01]  /*eb70*/  UIADD3 UR4, UR6, UR4, URZ ;  /* 0x0000000406047290 */ /* 0x000fe2000fffe03f */
[----:B--2---:R0:W-:Y:S01]  /*eb80*/  STL [R1+0x4], R18 ;  /* 0x0000041201007387 */ /* 0x0041e20000100800 */
[----:B------:R-:W-:Y:S10]  /*eb90*/  @!P1 BRA `(.L_x_1025) ;  /* 0x0000000000449947 */ /* 0x000ff40003800000 */
        /* <DEDUP_REMOVED lines=10> */
.L_x_1026:
[----:B------:R-:W-:-:S11]  /*ec40*/  UISETP.NE.AND UP0, UPT, UR5, 0x1, UPT ;  /* 0x000000010500788c */ /* 0x000fd6000bf05270 */
[----:B------:R-:W-:Y:S02]  /*ec50*/  @UP0 ULDC.64 UR10, c[0x0][0x9e8] ;  /* 0x00027a00000a0ab9 */ /* 0x000fe40000000a00 */
[----:B------:R-:W-:-:S04]  /*ec60*/  UIMAD.WIDE.U32 UR6, UR8, UR10, URZ ;  /* 0x0000000a080672a5 */ /* 0x000fc8000f8e003f */
[----:B------:R-:W-:-:S12]  /*ec70*/  @UP0 USHF.R.U32.HI UR8, URZ, UR11, UR7 ;  /* 0x0000000b3f080299 */ /* 0x000fd80008011607 */
.L_x_1027:
[----:B------:R-:W-:-:S04]  /*ec80*/  UIMAD UR8, UR8, UR5, UR5 ;  /* 0x00000005080872a4 */ /* 0x000fc8000f8e0205 */
[----:B------:R-:W-:-:S04]  /*ec90*/  UISETP.LT.AND UP0, UPT, UR4, UR8, UPT ;  /* 0x000000080400728c */ /* 0x000fc8000bf01270 */
[----:B------:R-:W-:-:S12]  /*eca0*/  USEL UR4, UR4, UR8, UP0 ;  /* 0x0000000804047287 */ /* 0x000fd80008000000 */
.L_x_1025:
[----:B------:R-:W-:Y:S02]  /*ecb0*/  UISETP.NE.AND UP0, UPT, UR49, URZ, UPT ;  /* 0x0000003f3100728c */ /* 0x000fe4000bf05270 */
[----:B------:R-:W-:-:S04]  /*ecc0*/  UIADD3 UR4, UR4, 0x7f, URZ ;  /* 0x0000007f04047890 */ /* 0x000fc8000fffe03f */
[----:B------:R-:W-:-:S04]  /*ecd0*/  USHF.R.S32.HI UR8, URZ, 0x1f, UR4 ;  /* 0x0000001f3f087899 */ /* 0x000fc80008011404 */
[----:B------:R-:W-:Y:S01]  /*ece0*/  ULEA.HI UR8, UR8, UR4, URZ, 0x7 ;  /* 0x0000000408087291 */ /* 0x000fe2000f8f383f */
[----:B------:R-:W-:Y:S01]  /*ecf0*/  @UP0 ULDC UR6, c[0x0][0x44c] ;  /* 0x0001130000060ab9 */ /* 0x000fe20000000800 */
[----:B------:R-:W-:Y:S01]  /*ed00*/  @UP0 ULDC UR9, c[0x0][0x450] ;  /* 0x0001140000090ab9 */ /* 0x000fe20000000800 */
[----:B------:R-:W-:Y:S02]  /*ed10*/  UIMAD.WIDE.U32 UR6, UR43, UR6, URZ ;  /* 0x000000062b0672a5 */ /* 0x000fe4000f8e003f */
[----:B------:R-:W-:Y:S01]  /*ed20*/  UMOV UR4, UR43 ;  /* 0x0000002b00047c82 */ /* 0x000fe20008000000 */
[----:B------:R-:W-:Y:S02]  /*ed30*/  USHF.R.S32.HI UR8, URZ, 0x7, UR8 ;  /* 0x000000073f087899 */ /* 0x000fe40008011408 */
[----:B------:R-:W-:Y:S02]  /*ed40*/  @UP0 USHF.R.U32.HI UR4, URZ, UR9, UR7 ;  /* 0x000000093f040299 */ /* 0x000fe40008011607 */
[----:B------:R-:W-:-:S02]  /*ed50*/  UISETP.LT.AND UP0, UPT, UR40, UR8, UPT ;  /* 0x000000082800728c */ /* 0x000fc4000bf01270 */
[----:B------:R-:W-:Y:S01]  /*ed60*/  UIADD3 UR4, UR39, UR4, URZ ;  /* 0x0000000427047290 */ /* 0x000fe2000fffe03f */
[----:B------:R-:W-:Y:S01]  /*ed70*/  ULDC UR6, c[0x0][0x9dc] ;  /* 0x0002770000067ab9 */ /* 0x000fe20000000800 */
[----:B------:R-:W-:Y:S02]  /*ed80*/  USEL UR44, UR40, UR8, UP0 ;  /* 0x00000008282c7287 */ /* 0x000fe40008000000 */
[----:B------:R-:W-:Y:S01]  /*ed90*/  UIADD3 UR8, UR4, -UR6, URZ ;  /* 0x8000000604087290 */ /* 0x000fe2000fffe03f */
[----:B------:R-:W-:Y:S11]  /*eda0*/  @!P1 BRA `(.L_x_1028) ;  /* 0x0000000000449947 */ /* 0x000ff60003800000 */
        /* <DEDUP_REMOVED lines=10> */
.L_x_1029:
[----:B------:R-:W-:-:S11]  /*ee50*/  UISETP.NE.AND UP0, UPT, UR5, 0x1, UPT ;  /* 0x000000010500788c */ /* 0x000fd6000bf05270 */
[----:B------:R-:W-:Y:S02]  /*ee60*/  @UP0 ULDC.64 UR10, c[0x0][0x9e8] ;  /* 0x00027a00000a0ab9 */ /* 0x000fe40000000a00 */
[----:B------:R-:W-:-:S04]  /*ee70*/  UIMAD.WIDE.U32 UR6, UR4, UR10, URZ ;  /* 0x0000000a040672a5 */ /* 0x000fc8000f8e003f */
[----:B------:R-:W-:-:S12]  /*ee80*/  @UP0 USHF.R.U32.HI UR4, URZ, UR11, UR7 ;  /* 0x0000000b3f040299 */ /* 0x000fd80008011607 */
.L_x_1030:
[----:B------:R-:W-:-:S04]  /*ee90*/  UIMAD UR4, UR4, UR5, URZ ;  /* 0x00000005040472a4 */ /* 0x000fc8000f8e023f */
[----:B------:R-:W-:-:S04]  /*eea0*/  UISETP.LT.AND UP0, UPT, UR8, UR4, UPT ;  /* 0x000000040800728c */ /* 0x000fc8000bf01270 */
[----:B------:R-:W-:-:S12]  /*eeb0*/  USEL UR8, UR8, UR4, !UP0 ;  /* 0x0000000408087287 */ /* 0x000fd8000c000000 */
.L_x_1028:
[----:B------:R-:W-:Y:S01]  /*eec0*/  USHF.R.S32.HI UR4, URZ, 0x1f, UR8 ;  /* 0x0000001f3f047899 */ /* 0x000fe20008011408 */
[----:B------:R-:W-:Y:S03]  /*eed0*/  BSSY B7, `(.L_x_1031) ;  /* 0x0000390000077945 */ /* 0x000fe60003800000 */
[----:B------:R-:W-:-:S04]  /*eee0*/  ULEA.HI UR4, UR4, UR8, URZ, 0x7 ;  /* 0x0000000804047291 */ /* 0x000fc8000f8f383f */
[----:B------:R-:W-:-:S04]  /*eef0*/  USHF.R.S32.HI UR4, URZ, 0x7, UR4 ;  /* 0x000000073f047899 */ /* 0x000fc80008011404 */
[----:B------:R-:W-:-:S04]  /*ef00*/  UISETP.LT.AND UP0, UPT, URZ, UR4, UPT ;  /* 0x000000043f00728c */ /* 0x000fc8000bf01270 */
[----:B------:R-:W-:-:S04]  /*ef10*/  USEL UR45, URZ, UR4, !UP0 ;  /* 0x000000043f2d7287 */ /* 0x000fc8000c000000 */
[----:B------:R-:W-:-:S06]  /*ef20*/  UISETP.GT.AND UP0, UPT, UR44, UR45, UPT ;  /* 0x0000002d2c00728c */ /* 0x000fcc000bf04270 */
[----:B------:R-:W-:-:S13]  /*ef30*/  PLOP3.LUT P0, PT, PT, PT, UP0, 0x80, 0x0 ;  /* 0x000000000000781c */ /* 0x000fda0003f0f008 */
[----:B------:R-:W-:Y:S05]  /*ef40*/  @P0 BRA `(.L_x_1032) ;  /* 0x0000000000480947 */ /* 0x000fea0003800000 */
[----:B------:R-:W1:Y:S02]  /*ef50*/  S2R R0, SR_TID.X ;  /* 0x0000000000007919 */ /* 0x000e640000002100 */
[----:B-1----:R-:W-:-:S04]  /*ef60*/  LOP3.LUT R0, R0, 0x7f, RZ, 0xc0, !PT ;  /* 0x0000007f00007812 */ /* 0x002fc800078ec0ff */
[----:B------:R-:W-:-:S13]  /*ef70*/  ISETP.NE.AND P1, PT, R0, RZ, PT ;  /* 0x000000ff0000720c */ /* 0x000fda0003f25270 */
[----:B------:R-:W-:Y:S05]  /*ef80*/  @P1 BRA `(.L_x_1033) ;  /* 0x0000003800101947 */ /* 0x000fea0003800000 */
[----:B------:R-:W1:Y:S01]  /*ef90*/  S2R R7, SR_LANEID ;  /* 0x0000000000077919 */ /* 0x000e620000000000 */
[----:B------:R-:W-:Y:S01]  /*efa0*/  VOTEU.ANY UR4, UPT, PT ;  /* 0x0000000000047886 */ /* 0x000fe200038e0100 */
[----:B------:R-:W2:Y:S01]  /*efb0*/  LDC.64 R2, c[0x0][0xc80] ;  /* 0x00032000ff027b82 */ /* 0x000ea20000000a00 */
[----:B------:R-:W1:Y:S08]  /*efc0*/  FLO.U32 R0, UR4 ;  /* 0x0000000400007d00 */ /* 0x000e7000080e0000 */
[----:B------:R-:W2:Y:S01]  /*efd0*/  POPC R5, UR4 ;  /* 0x0000000400057d09 */ /* 0x000ea20008000000 */
[----:B-1----:R-:W-:-:S13]  /*efe0*/  ISETP.EQ.U32.AND P0, PT, R0, R7, PT ;  /* 0x000000070000720c */ /* 0x002fda0003f02070 */
[----:B--2---:R-:W2:Y:S01]  /*eff0*/  @P0 ATOMG.E.ADD.STRONG.GPU PT, R3, desc[UR52][R2.64], R5 ;  /* 0x00000005020309a8 */ /* 0x004ea200081ee1f4 */
[----:B------:R-:W1:Y:S02]  /*f000*/  S2R R4, SR_LTMASK ;  /* 0x0000000000047919 */ /* 0x000e640000003900 */
[----:B-1----:R-:W-:-:S04]  /*f010*/  LOP3.LUT R4, R4, UR4, RZ, 0xc0, !PT ;  /* 0x0000000404047c12 */ /* 0x002fc8000f8ec0ff */
[----:B------:R-:W1:Y:S01]  /*f020*/  POPC R7, R4 ;  /* 0x0000000400077309 */ /* 0x000e620000000000 */
[----:B--2---:R-:W1:Y:S02]  /*f030*/  SHFL.IDX PT, R0, R3, R0, 0x1f ;  /* 0x00001f0003007589 */ /* 0x004e6400000e0000 */
[----:B-1----:R-:W-:-:S05]  /*f040*/  IADD3 R0, R0, UR48, R7 ;  /* 0x0000003000007c10 */ /* 0x002fca000fffe007 */
[----:B------:R1:W-:Y:S01]  /*f050*/  STL [R1+0xc], R0 ;  /* 0x00000c0001007387 */ /* 0x0003e20000100800 */
[----:B------:R-:W-:Y:S05]  /*f060*/  BRA `(.L_x_1033) ;  /* 0x0000003400d87947 */ /* 0x000fea0003800000 */
.L_x_1032:
        /* <DEDUP_REMOVED lines=8> */
[----:B------:R-:W-:Y:S02]  /*f0f0*/  IMAD.U32 R4, RZ, RZ, UR6 ;  /* 0x00000006ff047e24 */ /* 0x000fe4000f8e00ff */
[----:B------:R-:W1:Y:S01]  /*f100*/  LDC.64 R2, c[0x4][R2] ;  /* 0x0100000002027b82 */ /* 0x000e620000000a00 */
[----:B------:R-:W-:Y:S02]  /*f110*/  IMAD.U32 R5, RZ, RZ, UR7 ;  /* 0x00000007ff057e24 */ /* 0x000fe4000f8e00ff */
[----:B------:R-:W-:Y:S02]  /*f120*/  IMAD.U32 R6, RZ, RZ, UR8 ;  /* 0x00000008ff067e24 */ /* 0x000fe4000f8e00ff */
[----:B------:R-:W-:-:S02]  /*f130*/  IMAD.U32 R7, RZ, RZ, UR9 ;  /* 0x00000009ff077e24 */ /* 0x000fc4000f8e00ff */
[----:B------:R-:W-:Y:S02]  /*f140*/  IMAD.U32 R10, RZ, RZ, UR4 ;  /* 0x00000004ff0a7e24 */ /* 0x000fe4000f8e00ff */
[----:B------:R-:W-:Y:S02]  /*f150*/  IMAD.U32 R11, RZ, RZ, UR5 ;  /* 0x00000005ff0b7e24 */ /* 0x000fe4000f8e00ff */
[----:B------:R-:W-:Y:S02]  /*f160*/  IMAD.MOV.U32 R8, RZ, RZ, 0x70 ;  /* 0x00000070ff087424 */ /* 0x000fe400078e00ff */
[----:B------:R-:W-:Y:S02]  /*f170*/  IMAD.MOV.U32 R12, RZ, RZ, 0x1 ;  /* 0x00000001ff0c7424 */ /* 0x000fe400078e00ff */
[----:B------:R-:W-:-:S07]  /*f180*/  IMAD.MOV.U32 R13, RZ, RZ, RZ ;  /* 0x000000ffff0d7224 */ /* 0x000fce00078e00ff */
[----:B------:R-:W-:-:S07]  /*f190*/  LEPC R20, `(.L_x_1035) ;  /* 0x000000001014794e */ /* 0x000fce0000000000 */
[----:B01----:R-:W-:Y:S05]  /*f1a0*/  CALL.ABS.NOINC R2 ;  /* 0x0000000002007343 */ /* 0x003fea0003c00000 */
.L_x_1035:
[----:B------:R-:W-:Y:S05]  /*f1b0*/  BSYNC B6 ;  /* 0x0000000000067941 */ /* 0x000fea0003800000 */
.L_x_1034:
        /* <DEDUP_REMOVED lines=8> */
[----:B------:R1:W2:Y:S01]  /*f240*/  LDC.64 R2, c[0x4][R17] ;  /* 0x0100000011027b82 */ /* 0x0002a20000000a00 */
[----:B------:R-:W-:Y:S02]  /*f250*/  IMAD.U32 R4, RZ, RZ, UR6 ;  /* 0x00000006ff047e24 */ /* 0x000fe4000f8e00ff */
[----:B------:R-:W-:Y:S02]  /*f260*/  IMAD.U32 R5, RZ, RZ, UR7 ;  /* 0x00000007ff057e24 */ /* 0x000fe4000f8e00ff */
[----:B------:R-:W-:Y:S02]  /*f270*/  IMAD.U32 R6, RZ, RZ, UR8 ;  /* 0x00000008ff067e24 */ /* 0x000fe4000f8e00ff */
[----:B------:R-:W-:-:S02]  /*f280*/  IMAD.U32 R7, RZ, RZ, UR9 ;  /* 0x00000009ff077e24 */ /* 0x000fc4000f8e00ff */
[----:B------:R-:W-:Y:S02]  /*f290*/  IMAD.U32 R10, RZ, RZ, UR4 ;  /* 0x00000004ff0a7e24 */ /* 0x000fe4000f8e00ff */
[----:B------:R-:W-:Y:S02]  /*f2a0*/  IMAD.U32 R11, RZ, RZ, UR5 ;  /* 0x00000005ff0b7e24 */ /* 0x000fe4000f8e00ff */
[----:B------:R-:W-:Y:S02]  /*f2b0*/  IMAD.MOV.U32 R8, RZ, RZ, 0x70 ;  /* 0x00000070ff087424 */ /* 0x000fe400078e00ff */
[----:B------:R-:W-:Y:S02]  /*f2c0*/  IMAD.MOV.U32 R12, RZ, RZ, 0x1 ;  /* 0x00000001ff0c7424 */ /* 0x000fe400078e00ff */
[----:B-1----:R-:W-:-:S07]  /*f2d0*/  IMAD.MOV.U32 R13, RZ, RZ, RZ ;  /* 0x000000ffff0d7224 */ /* 0x002fce00078e00ff */
[----:B------:R-:W-:-:S07]  /*f2e0*/  LEPC R20, `(.L_x_1038) ;  /* 0x000000001014794e */ /* 0x000fce0000000000 */
[----:B0-2---:R-:W-:Y:S05]  /*f2f0*/  CALL.ABS.NOINC R2 ;  /* 0x0000000002007343 */ /* 0x005fea0003c00000 */
.L_x_1038:
[----:B------:R0:W1:Y:S01]  /*f300*/  LDC.64 R2, c[0x4][R17] ;  /* 0x0100000011027b82 */ /* 0x0000620000000a00 */
[----:B------:R-:W-:Y:S01]  /*f310*/  ULDC.64 UR6, c[0x4][0x88] ;  /* 0x0100220000067ab9 */ /* 0x000fe20000000a00 */
[----:B------:R-:W-:Y:S01]  /*f320*/  ULDC.64 UR8, c[0x4][0x90] ;  /* 0x0100240000087ab9 */ /* 0x000fe20000000a00 */
[----:B------:R-:W-:Y:S01]  /*f330*/  ULDC.64 UR4, c[0x4][0x18] ;  /* 0x0100060000047ab9 */ /* 0x000fe20000000a00 */
        /* <DEDUP_REMOVED lines=8> */
[----:B0-----:R-:W-:-:S07]  /*f3c0*/  IMAD.MOV.U32 R13, RZ, RZ, RZ ;  /* 0x000000ffff0d7224 */ /* 0x001fce00078e00ff */
[----:B------:R-:W-:-:S07]  /*f3d0*/  LEPC R20, `(.L_x_1037) ;  /* 0x000000001014794e */ /* 0x000fce0000000000 */
[----:B-1----:R-:W-:Y:S05]  /*f3e0*/  CALL.ABS.NOINC R2 ;  /* 0x0000000002007343 */ /* 0x002fea0003c00000 */
.L_x_1037:
[----:B------:R-:W-:Y:S05]  /*f3f0*/  BSYNC B6 ;  /* 0x0000000000067941 */ /* 0x000fea0003800000 */
.L_x_1036:
[----:B------:R-:W-:Y:S01]  /*f400*/  ULDC.64 UR4, c[0x0][0x9f8] ;  /* 0x00027e0000047ab9 */ /* 0x000fe20000000a00 */
[----:B------:R-:W-:Y:S01]  /*f410*/  IMAD.U32 R29, RZ, RZ, UR42 ;  /* 0x0000002aff1d7e24 */ /* 0x000fe2000f8e00ff */
[----:B------:R-:W-:Y:S01]  /*f420*/  UISETP.NE.U32.AND UP0, UPT, UR4, URZ, UPT ;  /* 0x0000003f0400728c */ /* 0x000fe2000bf05070 */
[----:B------:R-:W1:Y:S03]  /*f430*/  LDC R10, c[0x0][0x430] ;  /* 0x00010c00ff0a7b82 */ /* 0x000e660000000800 */
[----:B------:R-:W-:-:S06]  /*f440*/  UISETP.NE.AND.EX UP0, UPT, UR5, URZ, UPT, UP0 ;  /* 0x0000003f0500728c */ /* 0x000fcc000bf05300 */
[----:B------:R-:W-:-:S05]  /*f450*/  PLOP3.LUT P0, PT, PT, PT, UP0, 0x80, 0x0 ;  /* 0x000000000000781c */ /* 0x000fca0003f0f008 */
[----:B------:R-:W-:Y:S02]  /*f460*/  @UP0 ULDC.64 UR4, c[0x0][0x9f8] ;  /* 0x00027e0000040ab9 */ /* 0x000fe40000000a00 */
[----:B------:R-:W-:-:S06]  /*f470*/  @UP0 UIMAD.WIDE UR4, UR42, 0x4, UR4 ;  /* 0x000000042a0408a5 */ /* 0x000fcc000f8e0204 */
[----:B------:R-:W-:Y:S01]  /*f480*/  IMAD.U32 R2, RZ, RZ, UR4 ;  /* 0x00000004ff027e24 */ /* 0x000fe2000f8e00ff */
[----:B------:R-:W-:Y:S01]  /*f490*/  ULDC UR4, c[0x0][0xc48] ;  /* 0x0003120000047ab9 */ /* 0x000fe20000000800 */
[----:B------:R-:W-:-:S05]  /*f4a0*/  IMAD.U32 R3, RZ, RZ, UR5 ;  /* 0x00000005ff037e24 */ /* 0x000fca000f8e00ff */
[----:B------:R2:W5:Y:S01]  /*f4b0*/  @P0 LDG.E R29, desc[UR52][R2.64] ;  /* 0x00000034021d0981 */ /* 0x000562000c1e1900 */
[----:B------:R-:W-:Y:S01]  /*f4c0*/  UMOV UR5, 0xffffffff ;  /* 0xffffffff00057882 */ /* 0x000fe20000000000 */
[----:B------:R-:W-:Y:S02]  /*f4d0*/  IMAD.U32 R22, RZ, RZ, UR4 ;  /* 0x00000004ff167e24 */ /* 0x000fe4000f8e00ff */
[----:B------:R-:W-:Y:S05]  /*f4e0*/  BRA.DIV UR5, `(.L_x_1039) ;  /* 0x0000003a05e87947 */ /* 0x000fea000b800000 */
.L_x_1093:
[----:B--2---:R-:W2:Y:S01]  /*f4f0*/  S2R R2, SR_TID.X ;  /* 0x0000000000027919 */ /* 0x004ea20000002100 */
[----:B------:R-:W-:Y:S01]  /*f500*/  UIADD3 UR4, UR44, -0x1, URZ ;  /* 0xffffffff2c047890 */ /* 0x000fe2000fffe03f */
[----:B-1----:R-:W-:Y:S01]  /*f510*/  ISETP.NE.AND P1, PT, R10, 0x1, PT ;  /* 0x000000010a00780c */ /* 0x002fe20003f25270 */
[----:B------:R-:W1:Y:S01]  /*f520*/  S2R R0, SR_TID.X ;  /* 0x0000000000007919 */ /* 0x000e620000002100 */
[----:B-----5:R-:W-:-:S03]  /*f530*/  SHF.R.S32.HI R6, RZ, 0x1f, R29 ;  /* 0x0000001fff067819 */ /* 0x020fc6000001141d */
[----:B------:R-:W-:Y:S01]  /*f540*/  IMAD.U32 R8, RZ, RZ, UR4 ;  /* 0x00000004ff087e24 */ /* 0x000fe2000f8e00ff */
[----:B------:R-:W-:Y:S01]  /*f550*/  LOP3.LUT R19, R19, 0xfffffff7, RZ, 0xc0, !PT ;  /* 0xfffffff713137812 */ /* 0x000fe200078ec0ff */
[----:B------:R3:W-:Y:S02]  /*f560*/  STL [R1], R6 ;  /* 0x0000000601007387 */ /* 0x0007e40000100800 */
[----:B------:R-:W-:-:S04]  /*f570*/  IMAD.SHL.U32 R8, R8, 0x80, RZ ;  /* 0x0000008008087824 */ /* 0x000fc800078e00ff */
[----:B------:R-:W4:Y:S01]  /*f580*/  @P1 LDC R3, c[0x0][0x434] ;  /* 0x00010d00ff031b82 */ /* 0x000f220000000800 */
[----:B------:R-:W-:-:S07]  /*f590*/  @P1 LOP3.LUT R19, R19, 0x8, RZ, 0xfc, !PT ;  /* 0x0000000813131812 */ /* 0x000fce00078efcff */
[----:B------:R-:W0:Y:S01]  /*f5a0*/  @P1 LDC R9, c[0x0][0x438] ;  /* 0x00010e00ff091b82 */ /* 0x000e220000000800 */
[----:B--2---:R-:W-:Y:S01]  /*f5b0*/  IMAD.SHL.U32 R2, R2, 0x10, RZ ;  /* 0x0000001002027824 */ /* 0x004fe200078e00ff */
[----:B-1----:R-:W-:-:S04]  /*f5c0*/  LOP3.LUT R0, R0, 0x7f, RZ, 0xc0, !PT ;  /* 0x0000007f00007812 */ /* 0x002fc800078ec0ff */
[----:B------:R-:W-:Y:S02]  /*f5d0*/  LOP3.LUT R2, R2, 0x70, RZ, 0xc0, !PT ;  /* 0x0000007002027812 */ /* 0x000fe400078ec0ff */
[----:B------:R-:W-:-:S04]  /*f5e0*/  SHF.R.U32.HI R0, RZ, 0x3, R0 ;  /* 0x00000003ff007819 */ /* 0x000fc80000011600 */
[----:B------:R-:W-:-:S04]  /*f5f0*/  LOP3.LUT R0, R8, R0, R2, 0xfe, !PT ;  /* 0x0000000008007212 */ /* 0x000fc800078efe02 */
[C---:B------:R-:W-:Y:S01]  /*f600*/  ISETP.GE.AND P0, PT, R0.reuse, UR36, PT ;  /* 0x0000002400007c0c */ /* 0x040fe2000bf06270 */
[----:B------:R-:W-:-:S04]  /*f610*/  IMAD.IADD R0, R0, 0x1, R18 ;  /* 0x0000000100007824 */ /* 0x000fc800078e0212 */
[----:B----4-:R-:W-:-:S04]  /*f620*/  @P1 IMAD.HI.U32 R2, R0, R3, RZ ;  /* 0x0000000300021227 */ /* 0x010fc800078e00ff */
[----:B------:R-:W-:Y:S01]  /*f630*/  IMAD.MOV.U32 R7, RZ, RZ, R0 ;  /* 0x000000ffff077224 */ /* 0x000fe200078e0000 */
[----:B0-----:R-:W-:Y:S01]  /*f640*/  @P1 SHF.R.U32.HI R7, RZ, R9, R2 ;  /* 0x00000009ff071219 */ /* 0x001fe20000011602 */
[----:B------:R-:W-:Y:S02]  /*f650*/  IMAD R3, RZ, RZ, -UR42 ;  /* 0x8000002aff037e24 */ /* 0x000fe4000f8e02ff */
[----:B------:R-:W3:Y:S02]  /*f660*/  @!P0 LDC.64 R4, c[0x0][0x428] ;  /* 0x00010a00ff048b82 */ /* 0x000ee40000000a00 */
[----:B------:R-:W-:Y:S01]  /*f670*/  IMAD R22, R22, R3, UR41 ;  /* 0x0000002916167e24 */ /* 0x000fe2000f8e0203 */
[--C-:B------:R-:W-:Y:S01]  /*f680*/  @!P0 SHF.R.S32.HI R3, RZ, 0x1f, R7.reuse ;  /* 0x0000001fff038819 */ /* 0x100fe20000011407 */
[----:B------:R-:W-:Y:S02]  /*f690*/  @!P0 IMAD.MOV.U32 R2, RZ, RZ, R7 ;  /* 0x000000ffff028224 */ /* 0x000fe400078e0007 */
[----:B---3--:R-:W-:-:S02]  /*f6a0*/  @!P0 IMAD R6, R6, R4, RZ ;  /* 0x0000000406068224 */ /* 0x008fc400078e02ff */
[----:B------:R-:W-:-:S04]  /*f6b0*/  @!P0 IMAD.WIDE.U32 R2, R29, R4, R2 ;  /* 0x000000041d028225 */ /* 0x000fc800078e0002 */
[----:B------:R-:W-:Y:S02]  /*f6c0*/  @!P0 IMAD R6, R29, R5, R6 ;  /* 0x000000051d068224 */ /* 0x000fe400078e0206 */
[----:B------:R-:W0:Y:S01]  /*f6d0*/  @!P0 LDC.64 R4, c[0x0][0x418] ;  /* 0x00010600ff048b82 */ /* 0x000e220000000a00 */
[----:B------:R-:W-:Y:S02]  /*f6e0*/  IMAD.U32 R9, RZ, RZ, UR46 ;  /* 0x0000002eff097e24 */ /* 0x000fe4000f8e00ff */
[----:B------:R-:W-:-:S03]  /*f6f0*/  @!P0 IMAD.IADD R6, R3, 0x1, R6 ;  /* 0x0000000103068824 */ /* 0x000fc600078e0206 */
[----:B------:R-:W-:Y:S01]  /*f700*/  ISETP.NE.AND P2, PT, R9, 0x3, PT ;  /* 0x000000030900780c */ /* 0x000fe20003f45270 */
[----:B------:R-:W-:Y:S01]  /*f710*/  IMAD.MOV R3, RZ, RZ, -R7 ;  /* 0x000000ffff037224 */ /* 0x000fe200078e0a07 */
[----:B------:R-:W-:Y:S01]  /*f720*/  LOP3.LUT R19, R19, 0xfffffffb, RZ, 0xc0, !PT ;  /* 0xfffffffb13137812 */ /* 0x000fe200078ec0ff */
[----:B------:R-:W-:Y:S01]  /*f730*/  IMAD.U32 R24, RZ, RZ, UR4 ;  /* 0x00000004ff187e24 */ /* 0x000fe2000f8e00ff */
[----:B------:R-:W-:Y:S02]  /*f740*/  SHF.R.S32.HI R28, RZ, 0x1f, R22 ;  /* 0x0000001fff1c7819 */ /* 0x000fe40000011416 */
[----:B0-----:R-:W-:-:S04]  /*f750*/  @!P0 LEA R4, P1, R2, R4, 0x2 ;  /* 0x0000000402048211 */ /* 0x001fc800078210ff */
[----:B------:R-:W-:Y:S01]  /*f760*/  @!P0 LEA.HI.X R5, R2, R5, R6, 0x2, P1 ;  /* 0x0000000502058211 */ /* 0x000fe200008f1406 */
[----:B------:R-:W-:Y:S02]  /*f770*/  IMAD.MOV.U32 R6, RZ, RZ, RZ ;  /* 0x000000ffff067224 */ /* 0x000fe400078e00ff */
[----:B------:R-:W-:-:S04]  /*f780*/  @P2 LOP3.LUT R19, R19, 0x4, RZ, 0xfc, !PT ;  /* 0x0000000413132812 */ /* 0x000fc800078efcff */
[----:B------:R0:W5:Y:S02]  /*f790*/  @!P0 LDG.E R6, desc[UR52][R4.64] ;  /* 0x0000003404068981 */ /* 0x000164000c1e1900 */
[----:B0-----:R-:W-:Y:S01]  /*f7a0*/  IMAD R5, R10, R3, R0 ;  /* 0x000000030a057224 */ /* 0x001fe200078e0200 */
[----:B------:R-:W-:Y:S06]  /*f7b0*/  @!P2 BRA `(.L_x_1040) ;  /* 0x000000000004a947 */ /* 0x000fec0003800000 */
[----:B------:R-:W-:Y:S01]  /*f7c0*/  BPT.TRAP 0x1 ;  /* 0x000000040000795c */ /* 0x000fe20000300000 */
.L_x_1040:
[----:B------:R-:W-:Y:S01]  /*f7d0*/  SHF.R.S32.HI R4, RZ, 0x1f, R5 ;  /* 0x0000001fff047819 */ /* 0x000fe20000011405 */
[----:B------:R-:W-:Y:S01]  /*f7e0*/  ULDC.64 UR4, c[0x0][0x328] ;  /* 0x0000ca0000047ab9 */ /* 0x000fe20000000a00 */
[----:B------:R-:W-:Y:S01]  /*f7f0*/  BSSY B0, `(.L_x_1041) ;  /* 0x0000017000007945 */ /* 0x000fe20003800000 */
[----:B------:R-:W-:-:S04]  /*f800*/  IMAD.WIDE.U32 R2, R5, UR4, RZ ;  /* 0x0000000405027c25 */ /* 0x000fc8000f8e00ff */
[----:B------:R-:W-:-:S04]  /*f810*/  IMAD R0, R4, UR4, RZ ;  /* 0x0000000404007c24 */ /* 0x000fc8000f8e02ff */
[----:B------:R-:W-:Y:S01]  /*f820*/  IMAD R7, R5, UR5, R0 ;  /* 0x0000000505077c24 */ /* 0x000fe2000f8e0200 */
[----:B------:R-:W-:-:S03]  /*f830*/  ULDC.64 UR4, c[0x0][0x338] ;  /* 0x0000ce0000047ab9 */ /* 0x000fc60000000a00 */
[----:B------:R-:W-:Y:S01]  /*f840*/  IMAD.IADD R3, R3, 0x1, R7 ;  /* 0x0000000103037824 */ /* 0x000fe200078e0207 */
[----:B-----5:R-:W-:Y:S01]  /*f850*/  SHF.R.S32.HI R7, RZ, 0x1f, R6 ;  /* 0x0000001fff077819 */ /* 0x020fe20000011406 */
[----:B------:R-:W-:-:S04]  /*f860*/  IMAD.WIDE.U32 R2, R6, UR4, R2 ;  /* 0x0000000406027c25 */ /* 0x000fc8000f8e0002 */
[----:B------:R-:W-:-:S04]  /*f870*/  IMAD R0, R7, UR4, RZ ;  /* 0x0000000407007c24 */ /* 0x000fc8000f8e02ff */
        /* <DEDUP_REMOVED lines=14> */
.L_x_1094:
[----:B------:R-:W-:Y:S05]  /*f960*/  BSYNC B0 ;  /* 0x0000000000007941 */ /* 0x000fea0003800000 */
.L_x_1041:
[----:B------:R-:W1:Y:S01]  /*f970*/  S2R R9, SR_TID.X ;  /* 0x0000000000097919 */ /* 0x000e620000002100 */
[----:B------:R-:W-:Y:S01]  /*f980*/  ULDC.64 UR4, c[0x0][0x300] ;  /* 0x0000c00000047ab9 */ /* 0x000fe20000000a00 */
[----:B------:R-:W-:Y:S01]  /*f990*/  LOP3.LUT P2, RZ, R19, 0x1, RZ, 0xc0, !PT ;  /* 0x0000000113ff7812 */ /* 0x000fe2000784c0ff */
[----:B------:R-:W-:Y:S02]  /*f9a0*/  IMAD R4, R4, UR4, RZ ;  /* 0x0000000404047c24 */ /* 0x000fe4000f8e02ff */
        /* <DEDUP_REMOVED lines=13> */
[----:B-1----:R-:W-:Y:S02]  /*fa80*/  LOP3.LUT R9, R9, 0x7f, RZ, 0xc0, !PT ;  /* 0x0000007f09097812 */ /* 0x002fe400078ec0ff */
[----:B------:R-:W-:Y:S01]  /*fa90*/  IMAD.IADD R5, R3, 0x1, R4 ;  /* 0x0000000103057824 */ /* 0x000fe200078e0204 */
[C---:B------:R-:W-:Y:S01]  /*faa0*/  LEA R4, P0, R2.reuse, UR4, 0x1 ;  /* 0x0000000402047c11 */ /* 0x040fe2000f8008ff */
[----:B------:R-:W-:Y:S01]  /*fab0*/  UMOV UR4, 0xffffffff ;  /* 0xffffffff00047882 */ /* 0x000fe20000000000 */
[----:B------:R-:W-:Y:S02]  /*fac0*/  SHF.R.U32.HI R10, RZ, 0x3, R9 ;  /* 0x00000003ff0a7819 */ /* 0x000fe40000011609 */
[----:B------:R-:W0:Y:S01]  /*fad0*/  S2R R9, SR_TID.X ;  /* 0x0000000000097919 */ /* 0x000e220000002100 */
[----:B------:R-:W-:-:S02]  /*fae0*/  LEA.HI.X R5, R2, UR5, R5, 0x1, P0 ;  /* 0x0000000502057c11 */ /* 0x000fc400080f0c05 */
[----:B------:R-:W-:-:S04]  /*faf0*/  IADD3 R7, -R10, UR36, -R8 ;  /* 0x000000240a077c10 */ /* 0x000fc8000fffe908 */
[----:B------:R-:W-:Y:S01]  /*fb00*/  ISETP.GE.AND P0, PT, R7, 0x1, PT ;  /* 0x000000010700780c */ /* 0x000fe20003f06270 */
[C---:B0-----:R-:W-:Y:S02]  /*fb10*/  IMAD.SHL.U32 R10, R9.reuse, 0x8, RZ ;  /* 0x00000008090a7824 */ /* 0x041fe400078e00ff */
[----:B------:R-:W-:-:S03]  /*fb20*/  IMAD.SHL.U32 R11, R9, 0x8, RZ ;  /* 0x00000008090b7824 */ /* 0x000fc600078e00ff */
[----:B------:R-:W-:-:S04]  /*fb30*/  LOP3.LUT R10, R10, 0x1f8, RZ, 0xc0, !PT ;  /* 0x000001f80a0a7812 */ /* 0x000fc800078ec0ff */
[----:B------:R-:W-:Y:S01]  /*fb40*/  LOP3.LUT R10, R10, 0x38, R9, 0x78, !PT ;  /* 0x000000380a0a7812 */ /* 0x000fe200078e7809 */
[----:B------:R-:W-:-:S03]  /*fb50*/  IMAD.SHL.U32 R9, R9, 0x8, RZ ;  /* 0x0000000809097824 */ /* 0x000fc600078e00ff */
[----:B------:R-:W-:Y:S02]  /*fb60*/  LOP3.LUT R10, R10, 0x200, R11, 0xf8, !PT ;  /* 0x000002000a0a7812 */ /* 0x000fe400078ef80b */
[----:B------:R-:W-:-:S03]  /*fb70*/  LOP3.LUT R9, R9, 0x38, RZ, 0xc0, !PT ;  /* 0x0000003809097812 */ /* 0x000fc600078ec0ff */
[----:B------:R-:W-:Y:S01]  /*fb80*/  IMAD R6, R23, 0x2000, R10 ;  /* 0x0000200017067824 */ /* 0x000fe200078e020a */
[----:B------:R-:W-:Y:S06]  /*fb90*/  BRA.DIV UR4, `(.L_x_1043) ;  /* 0x00000036047c7947 */ /* 0x000fec000b800000 */
[----:B------:R-:W0:Y:S01]  /*fba0*/  SHFL.IDX PT, R3, R4, RZ, 0x181f ;  /* 0x00181fff04037589 */ /* 0x000e2200000e0000 */
[----:B------:R-:W-:-:S03]  /*fbb0*/  @P0 IMAD R8, R6, 0x2, R16 ;  /* 0x0000000206080824 */ /* 0x000fc600078e0210 */
[----:B------:R-:W1:Y:S04]  /*fbc0*/  SHFL.IDX PT, R2, R5, RZ, 0x181f ;  /* 0x00181fff05027589 */ /* 0x000e6800000e0000 */
[----:B------:R-:W-:Y:S01]  /*fbd0*/  SHFL.IDX PT, R14, R4, 0x7, 0x181f ;  /* 0x00f81f00040e7f89 */ /* 0x000fe200000e0000 */
[----:B0-----:R-:W-:-:S05]  /*fbe0*/  @P0 LEA R3, P1, R9, R3, 0x1 ;  /* 0x0000000309030211 */ /* 0x001fca00078208ff */
[----:B-1----:R-:W-:Y:S01]  /*fbf0*/  @P0 IMAD.X R2, RZ, RZ, R2, P1 ;  /* 0x000000ffff020224 */ /* 0x002fe200008e0602 */
[----:B------:R-:W-:-:S04]  /*fc00*/  ISETP.GE.AND P1, PT, R7, 0x11, PT ;  /* 0x000000110700780c */ /* 0x000fc80003f26270 */
[----:B------:R-:W-:-:S04]  /*fc10*/  @P0 LOP3.LUT R3, R3, R2, RZ, 0x3c, !PT ;  /* 0x0000000203030212 */ /* 0x000fc800078e3cff */
[----:B------:R-:W-:-:S04]  /*fc20*/  @P0 LOP3.LUT R2, R3, R2, RZ, 0x3c, !PT ;  /* 0x0000000203020212 */ /* 0x000fc800078e3cff */
[----:B------:R-:W-:-:S05]  /*fc30*/  @P0 LOP3.LUT R3, R3, R2, RZ, 0x3c, !PT ;  /* 0x0000000203030212 */ /* 0x000fca00078e3cff */
        /* <DEDUP_REMOVED lines=53> */
[----:B------:R-:W1:Y:S04]  /*ff90*/  SHFL.IDX PT, R2, R5, 0x6, 0x181f ;  /* 0x00d81f0005027f89 */ /* 0x000e6800000e0000 */
[----:B------:R-:W2:Y:S01]  /*ffa0*/  SHFL.IDX PT, R5, R5, 0x7, 0x181f ;  /* 0x00f81f0005057f89 */ /* 0x000ea200000e0000 */
[----:B0-----:R-:W-:-:S05]  /*ffb0*/  @P1 LEA R3, P0, R9, R3, 0x1 ;  /* 0x0000000309031211 */ /* 0x001fca00078008ff */
[----:B-1----:R-:W-:-:S05]  /*ffc0*/  @P1 IMAD.X R2, RZ, RZ, R2, P0 ;  /* 0x000000ffff021224 */ /* 0x002fca00000e0602 */
[----:B------:R-:W-:-:S04]  /*ffd0*/  @P1 LOP3.LUT R3, R3, R2, RZ, 0x3c, !PT ;  /* 0x0000000203031212 */ /* 0x000fc800078e3cff */
[----:B------:R-:W-:-:S04]  /*ffe0*/  @P1 LOP3.LUT R2, R3, R2, RZ, 0x3c, !PT ;  /* 0x0000000203021212 */ /* 0x000fc800078e3cff */
[----:B------:R-:W-:-:S05]  /*fff0*/  @P1 LOP3.LUT R3, R3, R2, RZ, 0x3c, !PT ;  /* 0x0000000203031212 */ /* 0x000fca00078e3cff */
[----:B--2---:R0:W-:Y:S02]  /*10000*/  @P1 LDGSTS.E.BYPASS.LTC128B.128 [R8+0x11400], desc[UR52][R2.64], !P2 ;  /* 0x1140000002081fae */ /* 0x0041e4000d101d74 */
.L_x_1112:
[----:B------:R-:W-:-:S13]  /*10010*/  ISETP.GE.AND P0, PT, R7, 0x71, PT ;  /* 0x000000710700780c */ /* 0x000fda0003f06270 */
[----:B0-----:R-:W-:-:S05]  /*10020*/  @P0 LEA R2, P1, R9, R14, 0x1 ;  /* 0x0000000e09020211 */ /* 0x001fca00078208ff */
[----:B------:R-:W-:Y:S02]  /*10030*/  @P0 IMAD.X R3, RZ, RZ, R5, P1 ;  /* 0x000000ffff030224 */ /* 0x000fe400008e0605 */
[----:B------:R-:W-:-:S05]  /*10040*/  @P0 IMAD R5, R6, 0x2, R16 ;  /* 0x0000000206050824 */ /* 0x000fca00078e0210 */
[----:B------:R-:W-:Y:S01]  /*10050*/  @!PT LDS RZ, [RZ] ;  /* 0x00000000fffff984 */ /* 0x000fe20000000800 */
[----:B------:R-:W-:Y:S01]  /*10060*/  @!PT LDS RZ, [RZ] ;  /* 0x00000000fffff984 */ /* 0x000fe20000000800 */
[----:B------:R-:W-:Y:S01]  /*10070*/  @!PT LDS RZ, [RZ] ;  /* 0x00000000fffff984 */ /* 0x000fe20000000800 */
[----:B------:R0:W-:Y:S01]  /*10080*/  @P0 LDGSTS.E.BYPASS.LTC128B.128 [R5+0x11c00], desc[UR52][R2.64], !P2 ;  /* 0x11c0000002050fae */ /* 0x0001e2000d101d74 */
[----:B------:R-:W-:Y:S01]  /*10090*/  PLOP3.LUT P0, PT, PT, PT, PT, 0x80, 0x0 ;  /* 0x000000000000781c */ /* 0x000fe20003f0f070 */
[----:B------:R-:W-:-:S12]  /*100a0*/  NOP ;  /* 0x0000000000007918 */ /* 0x000fd80000000000 */
.L_x_1044:
        /* <DEDUP_REMOVED lines=11> */
.L_x_1045:
[----:B------:R0:W-:Y:S02]  /*10160*/  SYNCS.ARRIVE.TRANS64.A1T0 RZ, [R0+URZ+0x16830], RZ ;  /* 0x016830ff00ff79a7 */ /* 0x0001e4000810003f */
[----:B------:R-:W-:Y:S05]  /*10170*/  WARPSYNC.ALL ;  /* 0x0000000000007948 */ /* 0x000fea0003800000 */
[----:B------:R-:W-:Y:S01]  /*10180*/  BSSY B6, `(.L_x_1046) ;  /* 0x0000015000067945 */ /* 0x000fe20003800000 */
[----:B0-----:R-:W-:Y:S01]  /*10190*/  VIADD R0, R16, 0x8400 ;  /* 0x0000840010007836 */ /* 0x001fe20000000000 */
[----:B------:R-:W-:Y:S04]  /*101a0*/  BAR.SYNC.DEFER_BLOCKING 0x8, 0x200 ;  /* 0x0208000000007b1d */ /* 0x000fe80000010000 */
[----:B------:R-:W-:-:S13]  /*101b0*/  LOP3.LUT P0, RZ, R0, 0x3ff, RZ, 0xc0, !PT ;  /* 0x000003ff00ff7812 */ /* 0x000fda000780c0ff */
[----:B------:R-:W-:Y:S05]  /*101c0*/  @!P0 BRA `(.L_x_1047) ;  /* 0x0000000000408947 */ /* 0x000fea0003800000 */
[----:B------:R-:W-:Y:S01]  /*101d0*/  MOV R2, 0x0 ;  /* 0x0000000000027802 */ /* 0x000fe20000000f00 */
[----:B------:R-:W-:Y:S01]  /*101e0*/  ULDC.64 UR6, c[0x4][0x88] ;  /* 0x0100220000067ab9 */ /* 0x000fe20000000a00 */
[----:B------:R-:W-:Y:S01]  /*101f0*/  ULDC.64 UR8, c[0x4][0x90] ;  /* 0x0100240000087ab9 */ /* 0x000fe20000000a00 */
[----:B------:R-:W-:Y:S01]  /*10200*/  ULDC.64 UR4, c[0x4][0x20] ;  /* 0x0100080000047ab9 */ /* 0x000fe20000000a00 */
[----:B------:R-:W-:Y:S02]  /*10210*/  IMAD.U32 R4, RZ, RZ, UR6 ;  /* 0x00000006ff047e24 */ /* 0x000fe4000f8e00ff */
[----:B------:R-:W0:Y:S01]  /*10220*/  LDC.64 R2, c[0x4][R2] ;  /* 0x0100000002027b82 */ /* 0x000e220000000a00 */
        /* <DEDUP_REMOVED lines=9> */
[----:B0-----:R-:W-:Y:S05]  /*102c0*/  CALL.ABS.NOINC R2 ;  /* 0x0000000002007343 */ /* 0x001fea0003c00000 */
.L_x_1047:
[----:B------:R-:W-:Y:S05]  /*102d0*/  BSYNC B6 ;  /* 0x0000000000067941 */ /* 0x000fea0003800000 */
.L_x_1046:
[----:B------:R0:W5:Y:S01]  /*102e0*/  LDL R9, [R1+0x8] ;  /* 0x0000080001097983 */ /* 0x0001620000100800 */
[----:B------:R-:W-:Y:S01]  /*102f0*/  UISETP.NE.AND UP0, UPT, UR49, URZ, UPT ;  /* 0x0000003f3100728c */ /* 0x000fe2000bf05270 */
[----:B------:R-:W-:Y:S01]  /*10300*/  R2UR UR7, R28 ;  /* 0x000000001c0772ca */ /* 0x000fe200000e0000 */
[----:B------:R-:W-:Y:S01]  /*10310*/  ULDC.64 UR8, c[0x0][0x2d8] ;  /* 0x0000b60000087ab9 */ /* 0x000fe20000000a00 */
[----:B------:R-:W1:Y:S01]  /*10320*/  S2R R20, SR_TID.X ;  /* 0x0000000000147919 */ /* 0x000e620000002100 */
[C---:B------:R-:W-:Y:S02]  /*10330*/  R2UR UR10, R22.reuse ;  /* 0x00000000160a72ca */ /* 0x040fe400000e0000 */
[----:B------:R-:W-:Y:S01]  /*10340*/  R2UR UR4, R22 ;  /* 0x00000000160472ca */ /* 0x000fe200000e0000 */
[----:B------:R-:W2:Y:S01]  /*10350*/  S2R R2, SR_TID.X ;  /* 0x0000000000027919 */ /* 0x000ea20000002100 */
[----:B------:R-:W-:Y:S01]  /*10360*/  PLOP3.LUT P0, PT, PT, PT, UP0, 0x80, 0x0 ;  /* 0x000000000000781c */ /* 0x000fe20003f0f008 */
[----:B------:R-:W-:Y:S01]  /*10370*/  USHF.R.S32.HI UR6, URZ, 0x1f, UR42 ;  /* 0x0000001f3f067899 */ /* 0x000fe2000801142a */
[----:B------:R-:W-:Y:S01]  /*10380*/  LOP3.LUT P5, RZ, R19, 0x10, RZ, 0xc0, !PT ;  /* 0x0000001013ff7812 */ /* 0x000fe200078ac0ff */
[----:B------:R-:W-:Y:S01]  /*10390*/  @UP0 ULDC UR5, c[0x0][0x44c] ;  /* 0x0001130000050ab9 */ /* 0x000fe20000000800 */
[----:B------:R-:W-:Y:S01]  /*103a0*/  ULDC UR12, c[0x0][0x448] ;  /* 0x00011200000c7ab9 */ /* 0x000fe20000000800 */
[----:B------:R-:W-:Y:S01]  /*103b0*/  @UP0 ULDC UR13, c[0x0][0x44c] ;  /* 0x00011300000d0ab9 */ /* 0x000fe20000000800 */
[----:B------:R-:W-:Y:S01]  /*103c0*/  UIMAD UR7, UR7, UR8, URZ ;  /* 0x00000008070772a4 */ /* 0x000fe2000f8e023f */
[----:B-1----:R-:W-:Y:S01]  /*103d0*/  IMAD.SHL.U32 R20, R20, 0x10, RZ ;  /* 0x0000001014147824 */ /* 0x002fe200078e00ff */
[----:B--2---:R-:W-:-:S04]  /*103e0*/  LOP3.LUT R2, R2, 0x7f, RZ, 0xc0, !PT ;  /* 0x0000007f02027812 */ /* 0x004fc800078ec0ff */
[----:B------:R-:W-:Y:S02]  /*103f0*/  LOP3.LUT R20, R20, 0x70, RZ, 0xc0, !PT ;  /* 0x0000007014147812 */ /* 0x000fe400078ec0ff */
[----:B------:R-:W-:-:S04]  /*10400*/  SHF.R.U32.HI R2, RZ, 0x3, R2 ;  /* 0x00000003ff027819 */ /* 0x000fc80000011602 */
[----:B------:R-:W-:-:S05]  /*10410*/  LOP3.LUT R2, R2, R20, RZ, 0xfc, !PT ;  /* 0x0000001402027212 */ /* 0x000fca00078efcff */
[----:B------:R-:W-:-:S04]  /*10420*/  VIADD R6, R2, UR43 ;  /* 0x0000002b02067c36 */ /* 0x000fc80008000000 */
[----:B------:R-:W-:Y:S01]  /*10430*/  @P0 IMAD.HI.U32 R0, R6, UR5, RZ ;  /* 0x0000000506000c27 */ /* 0x000fe2000f8e00ff */
[----:B------:R-:W-:Y:S01]  /*10440*/  PLOP3.LUT P0, PT, PT, PT, UP0, 0x80, 0x0 ;  /* 0x000000000000781c */ /* 0x000fe20003f0f008 */
[----:B------:R-:W-:Y:S02]  /*10450*/  UIMAD UR7, UR10, UR9, UR7 ;  /* 0x000000090a0772a4 */ /* 0x000fe4000f8e0207 */
[----:B------:R-:W-:Y:S01]  /*10460*/  UIMAD.WIDE.U32 UR4, UR4, UR8, URZ ;  /* 0x00000008040472a5 */ /* 0x000fe2000f8e003f */
[----:B------:R-:W-:Y:S01]  /*10470*/  IMAD.MOV.U32 R2, RZ, RZ, R6 ;  /* 0x000000ffff027224 */ /* 0x000fe200078e0006 */
[----:B------:R-:W-:Y:S01]  /*10480*/  ULDC.64 UR10, c[0x0][0x280] ;  /* 0x0000a000000a7ab9 */ /* 0x000fe20000000a00 */
[----:B------:R-:W-:Y:S01]  /*10490*/  ULDC.64 UR8, c[0x0][0x2e0] ;  /* 0x0000b80000087ab9 */ /* 0x000fe20000000a00 */
[----:B------:R-:W-:-:S03]  /*104a0*/  UIADD3 UR5, UR5, UR7, URZ ;  /* 0x0000000705057290 */ /* 0x000fc6000fffe03f */
[----:B------:R-:W-:Y:S01]  /*104b0*/  @UP0 ULDC UR7, c[0x0][0x450] ;  /* 0x0001140000070ab9 */ /* 0x000fe20000000800 */
[----:B------:R-:W-:Y:S02]  /*104c0*/  UIMAD UR6, UR6, UR8, URZ ;  /* 0x00000008060672a4 */ /* 0x000fe4000f8e023f */
[----:B------:R-:W-:Y:S01]  /*104d0*/  @P0 SHF.R.U32.HI R2, RZ, UR7, R0 ;  /* 0x00000007ff020c19 */ /* 0x000fe20008011600 */
[----:B------:R-:W-:Y:S02]  /*104e0*/  UIMAD.WIDE.U32 UR4, UR42, UR8, UR4 ;  /* 0x000000082a0472a5 */ /* 0x000fe4000f8e0004 */
[----:B------:R-:W-:Y:S01]  /*104f0*/  UIMAD UR6, UR42, UR9, UR6 ;  /* 0x000000092a0672a4 */ /* 0x000fe2000f8e0206 */
[----:B------:R-:W-:Y:S02]  /*10500*/  SHF.R.S32.HI R0, RZ, 0x1f, R2 ;  /* 0x0000001fff007819 */ /* 0x000fe40000011402 */
[----:B------:R-:W-:Y:S01]  /*10510*/  ULDC.64 UR8, c[0x0][0x2d0] ;  /* 0x0000b40000087ab9 */ /* 0x000fe20000000a00 */
[----:B------:R-:W-:Y:S01]  /*10520*/  UIADD3 UR5, UR5, UR6, URZ ;  /* 0x0000000605057290 */ /* 0x000fe2000fffe03f */
[----:B------:R-:W-:-:S02]  /*10530*/  IMAD.U32 R5, RZ, RZ, UR8 ;  /* 0x00000008ff057e24 */ /* 0x000fc4000f8e00ff */
[----:B------:R-:W-:Y:S01]  /*10540*/  IMAD R3, R0, UR8, RZ ;  /* 0x0000000800037c24 */ /* 0x000fe2000f8e02ff */
[----:B------:R-:W-:Y:S01]  /*10550*/  ULDC.64 UR6, c[0x0][0x2c8] ;  /* 0x0000b20000067ab9 */ /* 0x000fe20000000a00 */
[----:B------:R-:W-:Y:S02]  /*10560*/  IMAD.MOV R0, RZ, RZ, -R2 ;  /* 0x000000ffff007224 */ /* 0x000fe400078e0a02 */
[C---:B------:R-:W-:Y:S02]  /*10570*/  IMAD R4, R2.reuse, UR9, R3 ;  /* 0x0000000902047c24 */ /* 0x040fe4000f8e0203 */
[----:B------:R-:W-:-:S04]  /*10580*/  IMAD.WIDE.U32 R2, R2, R5, UR4 ;  /* 0x0000000402027e25 */ /* 0x000fc8000f8e0005 */
[----:B------:R-:W-:Y:S02]  /*10590*/  IMAD R0, R0, UR12, R6 ;  /* 0x0000000c00007c24 */ /* 0x000fe4000f8e0206 */
[----:B------:R-:W-:-:S03]  /*105a0*/  IMAD.IADD R3, R3, 0x1, R4 ;  /* 0x0000000103037824 */ /* 0x000fc600078e0204 */
[----:B------:R-:W-:Y:S01]  /*105b0*/  SHF.R.S32.HI R4, RZ, 0x1f, R0 ;  /* 0x0000001fff047819 */ /* 0x000fe20000011400 */
[----:B------:R-:W-:-:S04]  /*105c0*/  IMAD.WIDE.U32 R2, R0, UR6, R2 ;  /* 0x0000000600027c25 */ /* 0x000fc8000f8e0002 */
[----:B------:R-:W-:-:S04]  /*105d0*/  IMAD R4, R4, UR6, RZ ;  /* 0x0000000604047c24 */ /* 0x000fc8000f8e02ff */
[----:B------:R-:W-:Y:S01]  /*105e0*/  IMAD R7, R0, UR7, R4 ;  /* 0x0000000700077c24 */ /* 0x000fe2000f8e0204 */
[----:B------:R-:W-:-:S03]  /*105f0*/  LEA R0, P0, R2, UR10, 0x1 ;  /* 0x0000000a02007c11 */ /* 0x000fc6000f8008ff */
[----:B------:R-:W-:-:S05]  /*10600*/  IMAD.IADD R4, R3, 0x1, R7 ;  /* 0x0000000103047824 */ /* 0x000fca00078e0207 */
[----:B------:R-:W-:Y:S02]  /*10610*/  LEA.HI.X R4, R2, UR11, R4, 0x1, P0 ;  /* 0x0000000b02047c11 */ /* 0x000fe400080f0c04 */
[----:B------:R-:W-:Y:S01]  /*10620*/  PLOP3.LUT P0, PT, PT, PT, UP0, 0x80, 0x0 ;  /* 0x000000000000781c */ /* 0x000fe20003f0f008 */
[----:B------:R-:W-:-:S12]  /*10630*/  VIADD R6, R6, 0x80 ;  /* 0x0000008006067836 */ /* 0x000fd80000000000 */
[----:B------:R-:W-:Y:S01]  /*10640*/  @P0 IMAD.HI.U32 R3, R6, UR13, RZ ;  /* 0x0000000d06030c27 */ /* 0x000fe2000f8e00ff */
[----:B------:R-:W-:Y:S01]  /*10650*/  PLOP3.LUT P0, PT, PT, PT, UP0, 0x80, 0x0 ;  /* 0x000000000000781c */ /* 0x000fe20003f0f008 */
[----:B------:R-:W-:Y:S02]  /*10660*/  @UP0 ULDC UR13, c[0x0][0x450] ;  /* 0x00011400000d0ab9 */ /* 0x000fe40000000800 */
[----:B------:R-:W-:Y:S01]  /*10670*/  IMAD.MOV.U32 R2, RZ, RZ, R6 ;  /* 0x000000ffff027224 */ /* 0x000fe200078e0006 */
[----:B------:R-:W1:Y:S09]  /*10680*/  S2R R21, SR_TID.X ;  /* 0x0000000000157919 */ /* 0x000e720000002100 */
[----:B------:R-:W-:-:S05]  /*10690*/  @P0 SHF.R.U32.HI R2, RZ, UR13, R3 ;  /* 0x0000000dff020c19 */ /* 0x000fca0008011603 */
[----:B------:R-:W-:-:S04]  /*106a0*/  IMAD.MOV R3, RZ, RZ, -R2 ;  /* 0x000000ffff037224 */ /* 0x000fc800078e0a02 */
[----:B------:R-:W-:Y:S01]  /*106b0*/  IMAD R6, R3, UR12, R6 ;  /* 0x0000000c03067c24 */ /* 0x000fe2000f8e0206 */
[----:B------:R-:W-:-:S05]  /*106c0*/  SHF.R.S32.HI R3, RZ, 0x1f, R2 ;  /* 0x0000001fff037819 */ /* 0x000fca0000011402 */
[----:B------:R-:W-:-:S04]  /*106d0*/  IMAD R3, R3, UR8, RZ ;  /* 0x0000000803037c24 */ /* 0x000fc8000f8e02ff */
[C---:B------:R-:W-:Y:S02]  /*106e0*/  IMAD R7, R2.reuse, UR9, R3 ;  /* 0x0000000902077c24 */ /* 0x040fe4000f8e0203 */
[----:B------:R-:W-:Y:S01]  /*106f0*/  IMAD.WIDE.U32 R2, R2, R5, UR4 ;  /* 0x0000000402027e25 */ /* 0x000fe2000f8e0005 */
[----:B------:R-:W-:-:S03]  /*10700*/  SHF.R.S32.HI R5, RZ, 0x1f, R6 ;  /* 0x0000001fff057819 */ /* 0x000fc60000011406 */
[----:B------:R-:W-:Y:S02]  /*10710*/  IMAD.IADD R3, R3, 0x1, R7 ;  /* 0x0000000103037824 */ /* 0x000fe400078e0207 */
[----:B------:R-:W-:Y:S02]  /*10720*/  IMAD R5, R5, UR6, RZ ;  /* 0x0000000605057c24 */ /* 0x000fe4000f8e02ff */
[----:B------:R-:W-:-:S04]  /*10730*/  IMAD.WIDE.U32 R2, R6, UR6, R2 ;  /* 0x0000000606027c25 */ /* 0x000fc8000f8e0002 */
[----:B------:R-:W-:Y:S01]  /*10740*/  IMAD R5, R6, UR7, R5 ;  /* 0x0000000706057c24 */ /* 0x000fe2000f8e0205 */
[----:B------:R-:W-:-:S03]  /*10750*/  UMOV UR4, 0xffffffff ;  /* 0xffffffff00047882 */ /* 0x000fc60000000000 */
[----:B------:R-:W-:Y:S01]  /*10760*/  IMAD.IADD R7, R3, 0x1, R5 ;  /* 0x0000000103077824 */ /* 0x000fe200078e0205 */
[C---:B------:R-:W-:Y:S01]  /*10770*/  LEA R5, P0, R2.reuse, UR10, 0x1 ;  /* 0x0000000a02057c11 */ /* 0x040fe2000f8008ff */
[C---:B-1----:R-:W-:Y:S01]  /*10780*/  IMAD.SHL.U32 R10, R21.reuse, 0x8, RZ ;  /* 0x00000008150a7824 */ /* 0x042fe200078e00ff */
[----:B------:R-:W-:Y:S02]  /*10790*/  LOP3.LUT R20, R21, 0x7f, RZ, 0xc0, !PT ;  /* 0x0000007f15147812 */ /* 0x000fe400078ec0ff */
[----:B------:R-:W-:Y:S02]  /*107a0*/  LEA.HI.X R7, R2, UR11, R7, 0x1, P0 ;  /* 0x0000000b02077c11 */ /* 0x000fe400080f0c07 */
[----:B------:R-:W-:Y:S02]  /*107b0*/  LOP3.LUT R10, R10, 0x38, RZ, 0xc0, !PT ;  /* 0x000000380a0a7812 */ /* 0x000fe400078ec0ff */
[----:B------:R-:W-:Y:S01]  /*107c0*/  SHF.R.U32.HI R20, RZ, 0x3, R20 ;  /* 0x00000003ff147819 */ /* 0x000fe20000011614 */
[----:B0-----:R-:W-:Y:S06]  /*107d0*/  BRA.DIV UR4, `(.L_x_1048) ;  /* 0x0000003604187947 */ /* 0x001fec000b800000 */
[----:B------:R-:W0:Y:S01]  /*107e0*/  SHFL.IDX PT, R3, R0, RZ, 0x181f ;  /* 0x00181fff00037589 */ /* 0x000e2200000e0000 */
[----:B------:R-:W-:-:S03]  /*107f0*/  VIADD R6, R20, UR43 ;  /* 0x0000002b14067c36 */ /* 0x000fc60008000000 */
[----:B------:R-:W1:Y:S01]  /*10800*/  SHFL.IDX PT, R2, R4, RZ, 0x181f ;  /* 0x00181fff04027589 */ /* 0x000e6200000e0000 */
[C---:B------:R-:W-:Y:S01]  /*10810*/  VIADD R8, R6.reuse, 0x80 ;  /* 0x0000008006087836 */ /* 0x040fe20000000000 */
[----:B------:R-:W-:Y:S02]  /*10820*/  ISETP.GE.AND P1, PT, R6, UR38, PT ;  /* 0x0000002606007c0c */ /* 0x000fe4000bf26270 */
[----:B------:R-:W-:Y:S11]  /*10830*/  SHFL.IDX PT, R14, R5, RZ, 0x181f ;  /* 0x00181fff050e7589 */ /* 0x000ff600000e0000 */
[----:B0-----:R-:W-:-:S05]  /*10840*/  @!P1 LEA R3, P0, R10, R3, 0x1 ;  /* 0x000000030a039211 */ /* 0x001fca00078008ff */
[----:B-1----:R-:W-:-:S05]  /*10850*/  @!P1 IMAD.X R2, RZ, RZ, R2, P0 ;  /* 0x000000ffff029224 */ /* 0x002fca00000e0602 */
[----:B------:R-:W-:-:S04]  /*10860*/  @!P1 LOP3.LUT R3, R3, R2, RZ, 0x3c, !PT ;  /* 0x0000000203039212 */ /* 0x000fc800078e3cff */
[----:B------:R-:W-:-:S04]  /*10870*/  @!P1 LOP3.LUT R2, R3, R2, RZ, 0x3c, !PT ;  /* 0x0000000203029212 */ /* 0x000fc800078e3cff */
[----:B------:R-:W-:-:S05]  /*10880*/  @!P1 LOP3.LUT R3, R3, R2, RZ, 0x3c, !PT ;  /* 0x0000000203039212 */ /* 0x000fca00078e3cff */
[----:B-----5:R0:W-:Y:S02]  /*10890*/  @!P1 LDGSTS.E.BYPASS.LTC128B.128 [R9+0x8400], desc[UR52][R2.64], !P5 ;  /* 0x0840000002099fae */ /* 0x0201e4000e901d74 */
[----:B0-----:R-:W-:Y:S02]  /*108a0*/  VIADD R2, R6, 0x10 ;  /* 0x0000001006027836 */ /* 0x001fe40000000000 */
[----:B------:R-:W0:Y:S03]  /*108b0*/  SHFL.IDX PT, R3, R0, 0x1, 0x181f ;  /* 0x00381f0000037f89 */ /* 0x000e2600000e0000 */
[----:B------:R-:W-:Y:S02]  /*108c0*/  ISETP.GE.AND P1, PT, R2, UR38, PT ;  /* 0x0000002602007c0c */ /* 0x000fe4000bf26270 */
        /* <DEDUP_REMOVED lines=49> */
[----:B------:R-:W-:Y:S01]  /*10be0*/  ISETP.GE.AND P1, PT, R2, UR38, PT ;  /* 0x0000002602007c0c */ /* 0x000fe2000bf26270 */
[----:B------:R-:W-:Y:S04]  /*10bf0*/  SHFL.IDX PT, R0, R0, 0x7, 0x181f ;  /* 0x00f81f0000007f89 */ /* 0x000fe800000e0000 */
[----:B------:R-:W1:Y:S04]  /*10c00*/  SHFL.IDX PT, R2, R4, 0x6, 0x181f ;  /* 0x00d81f0004027f89 */ /* 0x000e6800000e0000 */
[----:B------:R-:W2:Y:S04]  /*10c10*/  SHFL.IDX PT, R4, R4, 0x7, 0x181f ;  /* 0x00f81f0004047f89 */ /* 0x000ea800000e0000 */
[----:B0-----:R-:W-:-:S05]  /*10c20*/  @!P1 LEA R3, P0, R10, R3, 0x1 ;  /* 0x000000030a039211 */ /* 0x001fca00078008ff */
[----:B-1----:R-:W-:-:S05]  /*10c30*/  @!P1 IMAD.X R2, RZ, RZ, R2, P0 ;  /* 0x000000ffff029224 */ /* 0x002fca00000e0602 */
[----:B------:R-:W-:-:S04]  /*10c40*/  @!P1 LOP3.LUT R3, R3, R2, RZ, 0x3c, !PT ;  /* 0x0000000203039212 */ /* 0x000fc800078e3cff */
[----:B------:R-:W-:-:S04]  /*10c50*/  @!P1 LOP3.LUT R2, R3, R2, RZ, 0x3c, !PT ;  /* 0x0000000203029212 */ /* 0x000fc800078e3cff */
[----:B------:R-:W-:-:S05]  /*10c60*/  @!P1 LOP3.LUT R3, R3, R2, RZ, 0x3c, !PT ;  /* 0x0000000203039212 */ /* 0x000fca00078e3cff */
[----:B------:R0:W-:Y:S02]  /*10c70*/  @!P1 LDGSTS.E.BYPASS.LTC128B.128 [R9+0xb400], desc[UR52][R2.64], !P5 ;  /* 0x0b40000002099fae */ /* 0x0001e4000e901d74 */
[----:B0-----:R-:W-:-:S05]  /*10c80*/  VIADD R2, R6, 0x70 ;  /* 0x0000007006027836 */ /* 0x001fca0000000000 */
[----:B------:R-:W-:-:S13]  /*10c90*/  ISETP.GE.AND P1, PT, R2, UR38, PT ;  /* 0x0000002602007c0c */ /* 0x000fda000bf26270 */
[----:B------:R-:W-:Y:S02]  /*10ca0*/  @!P1 LEA R2, P0, R10, R0, 0x1 ;  /* 0x000000000a029211 */ /* 0x000fe400078008ff */
[----:B------:R-:W0:Y:S03]  /*10cb0*/  SHFL.IDX PT, R0, R7, RZ, 0x181f ;  /* 0x00181fff07007589 */ /* 0x000e2600000e0000 */
[----:B--2---:R-:W-:-:S05]  /*10cc0*/  @!P1 IMAD.X R3, RZ, RZ, R4, P0 ;  /* 0x000000ffff039224 */ /* 0x004fca00000e0604 */
[----:B------:R1:W-:Y:S01]  /*10cd0*/  @!P1 LDGSTS.E.BYPASS.LTC128B.128 [R9+0xbc00], desc[UR52][R2.64], !P5 ;  /* 0x0bc0000002099fae */ /* 0x0003e2000e901d74 */
[----:B------:R-:W-:-:S13]  /*10ce0*/  ISETP.GE.AND P1, PT, R8, UR38, PT ;  /* 0x0000002608007c0c */ /* 0x000fda000bf26270 */
[----:B-1----:R-:W-:Y:S02]  /*10cf0*/  @!P1 LEA R2, P0, R10, R14, 0x1 ;  /* 0x0000000e0a029211 */ /* 0x002fe400078008ff */
[----:B------:R-:W-:Y:S03]  /*10d00*/  SHFL.IDX PT, R14, R5, 0x3, 0x181f ;  /* 0x00781f00050e7f89 */ /* 0x000fe600000e0000 */
[----:B0-----:R-:W-:Y:S02]  /*10d10*/  @!P1 IMAD.X R3, RZ, RZ, R0, P0 ;  /* 0x000000ffff039224 */ /* 0x001fe400000e0600 */
[----:B------:R-:W-:Y:S04]  /*10d20*/  SHFL.IDX PT, R0, R7, 0x1, 0x181f ;  /* 0x00381f0007007f89 */ /* 0x000fe800000e0000 */
[----:B------:R0:W-:Y:S04]  /*10d30*/  @!P1 LDGSTS.E.BYPASS.LTC128B.128 [R9+0xc400], desc[UR52][R2.64], !P5 ;  /* 0x0c40000002099fae */ /* 0x0001e8000e901d74 */
[----:B0-----:R-:W0:Y:S01]  /*10d40*/  SHFL.IDX PT, R2, R5, 0x1, 0x181f ;  /* 0x00381f0005027f89 */ /* 0x001e2200000e0000 */
[----:B------:R-:W-:-:S05]  /*10d50*/  VIADD R3, R6, 0x90 ;  /* 0x0000009006037836 */ /* 0x000fca0000000000 */
[----:B------:R-:W-:-:S13]  /*10d60*/  ISETP.GE.AND P1, PT, R3, UR38, PT ;  /* 0x0000002603007c0c */ /* 0x000fda000bf26270 */
[----:B0-----:R-:W-:-:S05]  /*10d70*/  @!P1 LEA R2, P0, R10, R2, 0x1 ;  /* 0x000000020a029211 */ /* 0x001fca00078008ff */
[----:B------:R-:W-:Y:S02]  /*10d80*/  @!P1 IMAD.X R3, RZ, RZ, R0, P0 ;  /* 0x000000ffff039224 */ /* 0x000fe400000e0600 */
[----:B------:R-:W-:Y:S04]  /*10d90*/  SHFL.IDX PT, R0, R7, 0x2, 0x181f ;  /* 0x00581f0007007f89 */ /* 0x000fe800000e0000 */
[----:B------:R0:W-:Y:S04]  /*10da0*/  @!P1 LDGSTS.E.BYPASS.LTC128B.128 [R9+0xcc00], desc[UR52][R2.64], !P5 ;  /* 0x0cc0000002099fae */ /* 0x0001e8000e901d74 */
[----:B------:R-:W-:Y:S04]  /*10db0*/  SHFL.IDX PT, R7, R7, 0x3, 0x181f ;  /* 0x00781f0007077f89 */ /* 0x000fe800000e0000 */
[----:B0-----:R-:W0:Y:S01]  /*10dc0*/  SHFL.IDX PT, R2, R5, 0x2, 0x181f ;  /* 0x00581f0005027f89 */ /* 0x001e2200000e0000 */
[----:B------:R-:W-:-:S05]  /*10dd0*/  VIADD R3, R6, 0xa0 ;  /* 0x000000a006037836 */ /* 0x000fca0000000000 */
[----:B------:R-:W-:-:S13]  /*10de0*/  ISETP.GE.AND P1, PT, R3, UR38, PT ;  /* 0x0000002603007c0c */ /* 0x000fda000bf26270 */
[----:B0-----:R-:W-:-:S05]  /*10df0*/  @!P1 LEA R2, P0, R10, R2, 0x1 ;  /* 0x000000020a029211 */ /* 0x001fca00078008ff */
[----:B------:R-:W-:-:S05]  /*10e00*/  @!P1 IMAD.X R3, RZ, RZ, R0, P0 ;  /* 0x000000ffff039224 */ /* 0x000fca00000e0600 */
[----:B------:R0:W-:Y:S03]  /*10e10*/  @!P1 LDGSTS.E.BYPASS.LTC128B.128 [R9+0xd400], desc[UR52][R2.64], !P5 ;  /* 0x0d40000002099fae */ /* 0x0001e6000e901d74 */
.L_x_1137:
[----:B------:R-:W-:-:S05]  /*10e20*/  VIADD R6, R6, 0xb0 ;  /* 0x000000b006067836 */ /* 0x000fca0000000000 */
[----:B------:R-:W-:-:S13]  /*10e30*/  ISETP.GE.AND P0, PT, R6, UR38, PT ;  /* 0x0000002606007c0c */ /* 0x000fda000bf06270 */
[----:B0-----:R-:W-:-:S05]  /*10e40*/  @!P0 LEA R2, P1, R10, R14, 0x1 ;  /* 0x0000000e0a028211 */ /* 0x001fca00078208ff */
[----:B------:R-:W-:-:S05]  /*10e50*/  @!P0 IMAD.X R3, RZ, RZ, R7, P1 ;  /* 0x000000ffff038224 */ /* 0x000fca00008e0607 */
[----:B------:R-:W-:Y:S01]  /*10e60*/  @!PT LDS RZ, [RZ] ;  /* 0x00000000fffff984 */ /* 0x000fe20000000800 */
[----:B------:R-:W-:Y:S01]  /*10e70*/  @!PT LDS RZ, [RZ] ;  /* 0x00000000fffff984 */ /* 0x000fe20000000800 */
[----:B------:R-:W-:Y:S01]  /*10e80*/  @!PT LDS RZ, [RZ] ;  /* 0x00000000fffff984 */ /* 0x000fe20000000800 */
[----:B------:R0:W-:Y:S01]  /*10e90*/  @!P0 LDGSTS.E.BYPASS.LTC128B.128 [R9+0xdc00], desc[UR52][R2.64], !P5 ;  /* 0x0dc0000002098fae */ /* 0x0001e2000e901d74 */
[----:B------:R-:W-:Y:S01]  /*10ea0*/  PLOP3.LUT P0, PT, PT, PT, PT, 0x80, 0x0 ;  /* 0x000000000000781c */ /* 0x000fe20003f0f070 */
[----:B------:R-:W-:-:S12]  /*10eb0*/  NOP ;  /* 0x0000000000007918 */ /* 0x000fd80000000000 */
.L_x_1049:
[----:B------:R-:W-:Y:S02]  /*10ec0*/  PLOP3.LUT P1, PT, P1, P0, PT, 0xa2, 0x0 ;  /* 0x000000000000781c */ /* 0x000fe40000f21472 */
[----:B------:R-:W-:-:S08]  /*10ed0*/  @P0 R2UR P1, UR4, R16 ;  /* 0x00000000100402ca */ /* 0x000fd00000020000 */
[----:B------:R-:W-:-:S05]  /*10ee0*/  @P0 PLOP3.LUT P0, PT, P1, PT, PT, 0x80, 0x0 ;  /* 0x000000000000081c */ /* 0x000fca0000f0f070 */
[----:B------:R-:W-:Y:S01]  /*10ef0*/  @!P1 SYNCS.ARRIVE.TRANS64.RED.A0T1 RZ, [UR4+0x16800], RZ ;  /* 0x016800ffffff99a7 */ /* 0x000fe20008200404 */
[----:B------:R-:W-:Y:S07]  /*10f00*/  @!P1 ARRIVES.LDGSTSBAR.64.TRANSCNT [UR4+0x16800] ;  /* 0x01680000ff0099b0 */ /* 0x000fee0008000a84 */
[----:B------:R-:W-:Y:S05]  /*10f10*/  @P0 BRA.U.ANY `(.L_x_1049) ;  /* 0xfffffffd00e80947 */ /* 0x000fea000393ffff */
[----:B0-----:R-:W2:Y:S02]  /*10f20*/  LDL.LU R2, [R1+0x10] ;  /* 0x0000100001027983 */ /* 0x001ea40000300800 */
        /* <DEDUP_REMOVED lines=9> */
[----:B------:R-:W1:Y:S03]  /*10fc0*/  SYNCS.PHASECHK.TRANS64.TRYWAIT P0, [R16+URZ+0x16820], R3 ;  /* 0x01682003100075a7 */ /* 0x000e66000800017f */
[----:B01----:R-:W-:Y:S05]  /*10fd0*/  @!P0 BRA `(.L_x_1051) ;  /* 0x0000003800e08947 */ /* 0x003fea0003800000 */
.L_x_1138:
[----:B------:R-:W-:Y:S05]  /*10fe0*/  BSYNC B0 ;  /* 0x0000000000007941 */ /* 0x000fea0003800000 */
.L_x_1050:
[----:B------:R-:W-:-:S04]  /*10ff0*/  UIADD3 UR4, UR44, -0x2, URZ ;  /* 0xfffffffe2c047890 */ /* 0x000fc8000fffe03f */
[----:B------:R-:W-:-:S06]  /*11000*/  UISETP.GE.AND UP0, UPT, UR4, UR45, UPT ;  /* 0x0000002d0400728c */ /* 0x000fcc000bf06270 */
[----:B------:R-:W-:-:S13]  /*11010*/  PLOP3.LUT P0, PT, PT, PT, UP0, 0x80, 0x0 ;  /* 0x000000000000781c */ /* 0x000fda0003f0f008 */
[----:B------:R-:W-:Y:S05]  /*11020*/  @!P0 BRA `(.L_x_1052) ;  /* 0x00000010000c8947 */ /* 0x000fea0003800000 */
[----:B------:R-:W-:Y:S01]  /*11030*/  BSSY B0, `(.L_x_1052) ;  /* 0x0000102000007945 */ /* 0x000fe20003800000 */
[----:B------:R-:W-:Y:S02]  /*11040*/  IMAD.MOV.U32 R6, RZ, RZ, R23 ;  /* 0x000000ffff067224 */ /* 0x000fe400078e0017 */
[----:B------:R-:W-:Y:S02]  /*11050*/  IMAD.MOV.U32 R20, RZ, RZ, R26 ;  /* 0x000000ffff147224 */ /* 0x000fe400078e001a */
[----:B------:R-:W-:Y:S02]  /*11060*/  IMAD.MOV.U32 R27, RZ, RZ, R24 ;  /* 0x000000ffff1b7224 */ /* 0x000fe400078e0018 */
[----:B------:R-:W-:-:S07]  /*11070*/  IMAD.U32 R7, RZ, RZ, UR4 ;  /* 0x00000004ff077e24 */ /* 0x000fce000f8e00ff */
.L_x_1065:
[----:B------:R-:W2:Y:S01]  /*11080*/  LDL R8, [R1+0x4] ;  /* 0x0000040001087983 */ /* 0x000ea20000100800 */
[----:B0-----:R-:W0:Y:S03]  /*11090*/  LDC R3, c[0x0][0x430] ;  /* 0x00010c00ff037b82 */ /* 0x001e260000000800 */
[----:B------:R-:W3:Y:S01]  /*110a0*/  LDL R4, [R1] ;  /* 0x0000000001047983 */ /* 0x000ee20000100800 */
[----:B------:R-:W1:Y:S01]  /*110b0*/  S2R R2, SR_TID.X ;  /* 0x0000000000027919 */ /* 0x000e620000002100 */
[----:B0-----:R-:W-:Y:S02]  /*110c0*/  ISETP.NE.AND P0, PT, R3, 0x1, PT ;  /* 0x000000010300780c */ /* 0x001fe40003f05270 */
[C---:B-1----:R-:W-:Y:S01]  /*110d0*/  LOP3.LUT R0, R2.reuse, 0x7f, RZ, 0xc0, !PT ;  /* 0x0000007f02007812 */ /* 0x042fe200078ec0ff */
[----:B------:R-:W-:-:S10]  /*110e0*/  IMAD.SHL.U32 R5, R2, 0x10, RZ ;  /* 0x0000001002057824 */ /* 0x000fd400078e00ff */
[----:B------:R-:W0:Y:S01]  /*110f0*/  @P0 LDC R2, c[0x0][0x434] ;  /* 0x00010d00ff020b82 */ /* 0x000e220000000800 */
[----:B------:R-:W-:-:S07]  /*11100*/  SHF.R.U32.HI R3, RZ, 0x3, R0 ;  /* 0x00000003ff037819 */ /* 0x000fce0000011600 */
[----:B------:R-:W1:Y:S01]  /*11110*/  @P0 LDC R0, c[0x0][0x438] ;  /* 0x00010e00ff000b82 */ /* 0x000e620000000800 */
[----:B------:R-:W-:Y:S01]  /*11120*/  IMAD R3, R7, 0x80, R3 ;  /* 0x0000008007037824 */ /* 0x000fe200078e0203 */
[----:B------:R-:W-:Y:S01]  /*11130*/  LOP3.LUT R5, R5, 0x70, RZ, 0xc0, !PT ;  /* 0x0000007005057812 */ /* 0x000fe200078ec0ff */
[----:B------:R-:W-:Y:S05]  /*11140*/  YIELD ;  /* 0x0000000000007946 */ /* 0x000fea0003800000 */
[----:B------:R-:W-:Y:S01]  /*11150*/  ULDC UR4, c[0x0][0x430] ;  /* 0x00010c0000047ab9 */ /* 0x000fe20000000800 */
[----:B--2---:R-:W-:-:S05]  /*11160*/  IADD3 R3, R5, R3, R8 ;  /* 0x0000000305037210 */ /* 0x004fca0007ffe008 */
[----:B0-----:R-:W-:-:S04]  /*11170*/  @P0 IMAD.HI.U32 R5, R3, R2, RZ ;  /* 0x0000000203050227 */ /* 0x001fc800078e00ff */
[----:B------:R-:W-:Y:S01]  /*11180*/  IMAD.MOV.U32 R2, RZ, RZ, R3 ;  /* 0x000000ffff027224 */ /* 0x000fe200078e0003 */
[----:B-1----:R-:W-:-:S05]  /*11190*/  @P0 SHF.R.U32.HI R2, RZ, R0, R5 ;  /* 0x00000000ff020219 */ /* 0x002fca0000011605 */
[----:B------:R-:W-:-:S04]  /*111a0*/  IMAD.MOV R0, RZ, RZ, -R2 ;  /* 0x000000ffff007224 */ /* 0x000fc800078e0a02 */
        /* <DEDUP_REMOVED lines=22> */
.L_x_1053:
[----:B------:R-:W-:Y:S01]  /*11310*/  IMAD R5, R23, 0x8, R16 ;  /* 0x0000000817057824 */ /* 0x000fe200078e0210 */
[----:B------:R-:W-:Y:S01]  /*11320*/  SHF.L.U32 R2, R26, 0x1f, RZ ;  /* 0x0000001f1a027819 */ /* 0x000fe200000006ff */
[----:B------:R-:W-:Y:S03]  /*11330*/  BSSY B1, `(.L_x_1054) ;  /* 0x0000003000017945 */ /* 0x000fe60003800000 */
[----:B------:R-:W0:Y:S02]  /*11340*/  SYNCS.PHASECHK.TRANS64.TRYWAIT P0, [R5+URZ+0x16840], R2 ;  /* 0x01684002050075a7 */ /* 0x000e24000800017f */
[----:B0-----:R-:W-:Y:S05]  /*11350*/  @!P0 BRA `(.L_x_1055) ;  /* 0x0000003800148947 */ /* 0x001fea0003800000 */
.L_x_1139:
[----:B------:R-:W-:Y:S05]  /*11360*/  BSYNC B1 ;  /* 0x0000000000017941 */ /* 0x000fea0003800000 */
.L_x_1054:
[----:B------:R-:W1:Y:S01]  /*11370*/  S2R R12, SR_TID.X ;  /* 0x00000000000c7919 */ /* 0x000e620000002100 */
[----:B------:R-:W-:Y:S01]  /*11380*/  SHF.R.S32.HI R21, RZ, 0x1f, R0 ;  /* 0x0000001fff157819 */ /* 0x000fe20000011400 */
[----:B------:R-:W-:Y:S01]  /*11390*/  ULDC.64 UR4, c[0x0][0x300] ;  /* 0x0000c00000047ab9 */ /* 0x000fe20000000a00 */
[----:B------:R-:W-:Y:S01]  /*113a0*/  LOP3.LUT P1, RZ, R19, 0x1, RZ, 0xc0, !PT ;  /* 0x0000000113ff7812 */ /* 0x000fe2000782c0ff */
[----:B0-----:R-:W-:-:S04]  /*113b0*/  IMAD.WIDE.U32 R2, R0, UR4, RZ ;  /* 0x0000000400027c25 */ /* 0x001fc8000f8e00ff */
        /* <DEDUP_REMOVED lines=10> */
[----:B-1----:R-:W-:Y:S02]  /*11460*/  IMAD.SHL.U32 R9, R12, 0x8, RZ ;  /* 0x000000080c097824 */ /* 0x002fe400078e00ff */
[C---:B------:R-:W-:Y:S02]  /*11470*/  IMAD R7, R22.reuse, UR5, R7 ;  /* 0x0000000516077c24 */ /* 0x040fe4000f8e0207 */
[----:B------:R-:W-:Y:S01]  /*11480*/  IMAD.WIDE.U32 R2, R22, UR4, R2 ;  /* 0x0000000416027c25 */ /* 0x000fe2000f8e0002 */
[----:B------:R-:W-:Y:S01]  /*11490*/  LOP3.LUT R9, R9, 0x1f8, RZ, 0xc0, !PT ;  /* 0x000001f809097812 */ /* 0x000fe200078ec0ff */
[----:B------:R-:W-:-:S02]  /*114a0*/  ULDC.64 UR4, c[0x0][0x2e8] ;  /* 0x0000ba0000047ab9 */ /* 0x000fc40000000a00 */
[----:B------:R-:W-:Y:S01]  /*114b0*/  IMAD.SHL.U32 R11, R12, 0x8, RZ ;  /* 0x000000080c0b7824 */ /* 0x000fe200078e00ff */
[----:B------:R-:W-:Y:S01]  /*114c0*/  LOP3.LUT R9, R9, 0x38, R12, 0x78, !PT ;  /* 0x0000003809097812 */ /* 0x000fe200078e780c */
[----:B------:R-:W-:Y:S01]  /*114d0*/  IMAD.IADD R7, R7, 0x1, R3 ;  /* 0x0000000107077824 */ /* 0x000fe200078e0203 */
[C---:B------:R-:W-:Y:S01]  /*114e0*/  LEA R8, P0, R2.reuse, UR4, 0x1 ;  /* 0x0000000402087c11 */ /* 0x040fe2000f8008ff */
        /* <DEDUP_REMOVED lines=48> */
.L_x_1157:
        /* <DEDUP_REMOVED lines=8> */
.L_x_1057:
        /* <DEDUP_REMOVED lines=11> */
.L_x_1058:
[----:B------:R1:W-:Y:S01]  /*11920*/  SYNCS.ARRIVE.TRANS64.A1T0 RZ, [R5+URZ+0x16830], RZ ;  /* 0x016830ff05ff79a7 */ /* 0x0003e2000810003f */
[----:B------:R-:W-:Y:S05]  /*11930*/  @!P2 BRA `(.L_x_1059) ;  /* 0x000000000004a947 */ /* 0x000fea0003800000 */
[----:B------:R-:W-:Y:S01]  /*11940*/  BPT.TRAP 0x1 ;  /* 0x000000040000795c */ /* 0x000fe20000300000 */
.L_x_1059:
[----:B------:R-:W-:Y:S01]  /*11950*/  SHF.L.U32 R2, R20, 0x1f, RZ ;  /* 0x0000001f14027819 */ /* 0x000fe200000006ff */
[----:B-1----:R-:W-:Y:S01]  /*11960*/  IMAD R5, R6, 0x8, R16 ;  /* 0x0000000806057824 */ /* 0x002fe200078e0210 */
[----:B------:R-:W-:Y:S03]  /*11970*/  BSSY B1, `(.L_x_1060) ;  /* 0x0000003000017945 */ /* 0x000fe60003800000 */
[----:B------:R-:W1:Y:S02]  /*11980*/  SYNCS.PHASECHK.TRANS64.TRYWAIT P0, [R5+URZ+0x16860], R2 ;  /* 0x01686002050075a7 */ /* 0x000e64000800017f */
[----:B-1----:R-:W-:Y:S05]  /*11990*/  @!P0 BRA `(.L_x_1061) ;  /* 0x0000003800d48947 */ /* 0x002fea0003800000 */
.L_x_1158:
[----:B------:R-:W-:Y:S05]  /*119a0*/  BSYNC B1 ;  /* 0x0000000000017941 */ /* 0x000fea0003800000 */
.L_x_1060:
[----:B------:R-:W0:Y:S01]  /*119b0*/  S2R R3, SR_TID.X ;  /* 0x0000000000037919 */ /* 0x000e220000002100 */
[----:B-1----:R-:W-:Y:S01]  /*119c0*/  IMAD.MOV.U32 R2, RZ, RZ, -0x80 ;  /* 0xffffff80ff027424 */ /* 0x002fe200078e00ff */
[----:B------:R-:W-:Y:S01]  /*119d0*/  UMOV UR4, 0xffffffff ;  /* 0xffffffff00047882 */ /* 0x000fe20000000000 */
[----:B------:R-:W-:Y:S02]  /*119e0*/  LOP3.LUT P1, RZ, R19, 0x2, RZ, 0xc0, !PT ;  /* 0x0000000213ff7812 */ /* 0x000fe4000782c0ff */
[----:B------:R-:W-:Y:S02]  /*119f0*/  IMAD R2, R27, R2, UR36 ;  /* 0x000000241b027e24 */ /* 0x000fe4000f8e0202 */
[C---:B0-----:R-:W-:Y:S02]  /*11a00*/  IMAD.SHL.U32 R8, R3.reuse, 0x8, RZ ;  /* 0x0000000803087824 */ /* 0x041fe400078e00ff */
[----:B------:R-:W-:-:S03]  /*11a10*/  IMAD.SHL.U32 R9, R3, 0x8, RZ ;  /* 0x0000000803097824 */ /* 0x000fc600078e00ff */
[----:B------:R-:W-:-:S04]  /*11a20*/  LOP3.LUT R8, R8, 0x1f8, RZ, 0xc0, !PT ;  /* 0x000001f808087812 */ /* 0x000fc800078ec0ff */
[----:B------:R-:W-:Y:S02]  /*11a30*/  LOP3.LUT R8, R8, 0x38, R3, 0x78, !PT ;  /* 0x0000003808087812 */ /* 0x000fe400078e7803 */
[----:B------:R-:W-:Y:S02]  /*11a40*/  LOP3.LUT R3, R3, 0x7f, RZ, 0xc0, !PT ;  /* 0x0000007f03037812 */ /* 0x000fe400078ec0ff */
[----:B------:R-:W-:Y:S02]  /*11a50*/  LOP3.LUT R8, R8, 0x200, R9, 0xf8, !PT ;  /* 0x0000020008087812 */ /* 0x000fe400078ef809 */
[----:B------:R-:W-:-:S03]  /*11a60*/  SHF.R.U32.HI R3, RZ, 0x3, R3 ;  /* 0x00000003ff037819 */ /* 0x000fc60000011603 */
[----:B------:R-:W-:Y:S02]  /*11a70*/  IMAD R6, R6, 0x2000, R8 ;  /* 0x0000200006067824 */ /* 0x000fe400078e0208 */
[----:B------:R-:W-:Y:S01]  /*11a80*/  IMAD.IADD R8, R2, 0x1, -R3 ;  /* 0x0000000102087824 */ /* 0x000fe200078e0a03 */
[----:B------:R-:W-:Y:S06]  /*11a90*/  BRA.DIV UR4, `(.L_x_1062) ;  /* 0x0000003a04a87947 */ /* 0x000fec000b800000 */
[----:B------:R-:W0:Y:S01]  /*11aa0*/  SHFL.IDX PT, R2, R17, RZ, 0x181f ;  /* 0x00181fff11027589 */ /* 0x000e2200000e0000 */
[----:B------:R-:W-:-:S03]  /*11ab0*/  IMAD R6, R6, 0x2, R16 ;  /* 0x0000000206067824 */ /* 0x000fc600078e0210 */
[----:B------:R-:W1:Y:S01]  /*11ac0*/  SHFL.IDX PT, R3, R18, RZ, 0x181f ;  /* 0x00181fff12037589 */ /* 0x000e6200000e0000 */
[----:B0-----:R-:W-:-:S05]  /*11ad0*/  IADD3 R2, P0, R2, R7, RZ ;  /* 0x0000000702027210 */ /* 0x001fca0007f1e0ff */
[----:B-1----:R-:W-:Y:S01]  /*11ae0*/  IMAD.X R3, RZ, RZ, R3, P0 ;  /* 0x000000ffff037224 */ /* 0x002fe200000e0603 */
[----:B------:R-:W-:-:S13]  /*11af0*/  ISETP.LT.OR P0, PT, R8, 0x1, P1 ;  /* 0x000000010800780c */ /* 0x000fda0000f01670 */
[----:B------:R-:W-:Y:S01]  /*11b00*/  @!PT LDS RZ, [RZ] ;  /* 0x00000000fffff984 */ /* 0x000fe20000000800 */
[----:B------:R0:W-:Y:S04]  /*11b10*/  LDGSTS.E.BYPASS.LTC128B.128 [R6+0x400], desc[UR52][R2.64], !P0 ;  /* 0x0040000002067fae */ /* 0x0001e8000c101d74 */
[----:B0-----:R-:W0:Y:S04]  /*11b20*/  SHFL.IDX PT, R2, R17, 0x1, 0x181f ;  /* 0x00381f0011027f89 */ /* 0x001e2800000e0000 */
[----:B------:R-:W1:Y:S01]  /*11b30*/  SHFL.IDX PT, R3, R18, 0x1, 0x181f ;  /* 0x00381f0012037f89 */ /* 0x000e6200000e0000 */
[----:B0-----:R-:W-:-:S05]  /*11b40*/  IADD3 R2, P0, R2, R7, RZ ;  /* 0x0000000702027210 */ /* 0x001fca0007f1e0ff */
[----:B-1----:R-:W-:Y:S01]  /*11b50*/  IMAD.X R3, RZ, RZ, R3, P0 ;  /* 0x000000ffff037224 */ /* 0x002fe200000e0603 */
[----:B------:R-:W-:-:S13]  /*11b60*/  ISETP.LT.OR P0, PT, R8, 0x11, P1 ;  /* 0x000000110800780c */ /* 0x000fda0000f01670 */
        /* <DEDUP_REMOVED lines=26> */
[----:B------:R-:W1:Y:S04]  /*11d10*/  SHFL.IDX PT, R3, R18, 0x6, 0x181f ;  /* 0x00d81f0012037f89 */ /* 0x000e6800000e0000 */
[----:B------:R-:W2:Y:S01]  /*11d20*/  SHFL.IDX PT, R18, R18, 0x7, 0x181f ;  /* 0x00f81f0012127f89 */ /* 0x000ea200000e0000 */
[----:B0-----:R-:W-:-:S05]  /*11d30*/  IADD3 R2, P0, R2, R7, RZ ;  /* 0x0000000702027210 */ /* 0x001fca0007f1e0ff */
[----:B-1----:R-:W-:Y:S01]  /*11d40*/  IMAD.X R3, RZ, RZ, R3, P0 ;  /* 0x000000ffff037224 */ /* 0x002fe200000e0603 */
[----:B------:R-:W-:-:S13]  /*11d50*/  ISETP.LT.OR P0, PT, R8, 0x61, P1 ;  /* 0x000000610800780c */ /* 0x000fda0000f01670 */
[----:B------:R0:W-:Y:S04]  /*11d60*/  LDGSTS.E.BYPASS.LTC128B.128 [R6+0x3400], desc[UR52][R2.64], !P0 ;  /* 0x0340000002067fae */ /* 0x0001e8000c101d74 */
[----:B0-2---:R0:W1:Y:S02]  /*11d70*/  SHFL.IDX PT, R2, R17, 0x7, 0x181f ;  /* 0x00f81f0011027f89 */ /* 0x00506400000e0000 */
.L_x_1176:
[----:B-1----:R-:W-:Y:S01]  /*11d80*/  IADD3 R2, P0, R2, R7, RZ ;  /* 0x0000000702027210 */ /* 0x002fe20007f1e0ff */
[----:B------:R-:W-:Y:S02]  /*11d90*/  ULDC.64 UR4, c[0x0][0x328] ;  /* 0x0000ca0000047ab9 */ /* 0x000fe40000000a00 */
[----:B------:R-:W-:Y:S02]  /*11da0*/  IMAD R21, R21, UR4, RZ ;  /* 0x0000000415157c24 */ /* 0x000fe4000f8e02ff */
[----:B------:R-:W-:Y:S01]  /*11db0*/  IMAD.X R3, RZ, RZ, R18, P0 ;  /* 0x000000ffff037224 */ /* 0x000fe200000e0612 */
[----:B------:R-:W-:Y:S01]  /*11dc0*/  ISETP.LT.OR P0, PT, R8, 0x71, P1 ;  /* 0x000000710800780c */ /* 0x000fe20000f01670 */
[----:B------:R-:W-:-:S12]  /*11dd0*/  IMAD R21, R0, UR5, R21 ;  /* 0x0000000500157c24 */ /* 0x000fd8000f8e0215 */
[----:B------:R-:W-:Y:S01]  /*11de0*/  @!PT LDS RZ, [RZ] ;  /* 0x00000000fffff984 */ /* 0x000fe20000000800 */
[----:B------:R-:W-:Y:S01]  /*11df0*/  @!PT LDS RZ, [RZ] ;  /* 0x00000000fffff984 */ /* 0x000fe20000000800 */
[----:B------:R-:W-:Y:S01]  /*11e00*/  @!PT LDS RZ, [RZ] ;  /* 0x00000000fffff984 */ /* 0x000fe20000000800 */
[----:B------:R1:W-:Y:S02]  /*11e10*/  LDGSTS.E.BYPASS.LTC128B.128 [R6+0x3c00], desc[UR52][R2.64], !P0 ;  /* 0x03c0000002067fae */ /* 0x0003e4000c101d74 */
[----:B-1----:R-:W-:Y:S01]  /*11e20*/  IMAD.WIDE.U32 R2, R0, UR4, RZ ;  /* 0x0000000400027c25 */ /* 0x002fe2000f8e00ff */
[----:B------:R-:W-:Y:S01]  /*11e30*/  ULDC.64 UR4, c[0x0][0x338] ;  /* 0x0000ce0000047ab9 */ /* 0x000fe20000000a00 */
[----:B------:R-:W-:Y:S02]  /*11e40*/  NOP ;  /* 0x0000000000007918 */ /* 0x000fe40000000000 */
        /* <DEDUP_REMOVED lines=10> */
[----:B0-----:R-:W-:Y:S01]  /*11ef0*/  LEA R17, P0, R2, UR4, 0x1 ;  /* 0x0000000402117c11 */ /* 0x001fe2000f8008ff */
[----:B------:R-:W-:-:S05]  /*11f00*/  IMAD.IADD R3, R7, 0x1, R3 ;  /* 0x0000000107037824 */ /* 0x000fca00078e0203 */
[----:B------:R-:W-:Y:S02]  /*11f10*/  LEA.HI.X R18, R2, UR5, R3, 0x1, P0 ;  /* 0x0000000502127c11 */ /* 0x000fe400080f0c03 */
[----:B------:R-:W-:-:S13]  /*11f20*/  PLOP3.LUT P0, PT, PT, PT, PT, 0x80, 0x0 ;  /* 0x000000000000781c */ /* 0x000fda0003f0f070 */
.L_x_1063:
        /* <DEDUP_REMOVED lines=11> */
.L_x_1064:
[C---:B------:R-:W-:Y:S01]  /*11fe0*/  ISETP.GT.AND P0, PT, R24.reuse, UR45, PT ;  /* 0x0000002d18007c0c */ /* 0x040fe2000bf04270 */
[----:B------:R1:W-:Y:S01]  /*11ff0*/  SYNCS.ARRIVE.TRANS64.A1T0 RZ, [R5+URZ+0x16850], RZ ;  /* 0x016850ff05ff79a7 */ /* 0x0003e2000810003f */
[----:B------:R-:W-:Y:S02]  /*12000*/  VIADD R7, R24, 0xffffffff ;  /* 0xffffffff18077836 */ /* 0x000fe40000000000 */
[----:B------:R-:W-:Y:S02]  /*12010*/  IMAD.MOV.U32 R6, RZ, RZ, R23 ;  /* 0x000000ffff067224 */ /* 0x000fe400078e0017 */
[----:B------:R-:W-:Y:S02]  /*12020*/  IMAD.MOV.U32 R20, RZ, RZ, R26 ;  /* 0x000000ffff147224 */ /* 0x000fe400078e001a */
[----:B------:R-:W-:-:S05]  /*12030*/  IMAD.MOV.U32 R27, RZ, RZ, R24 ;  /* 0x000000ffff1b7224 */ /* 0x000fca00078e0018 */
[----:B-1----:R-:W-:Y:S05]  /*12040*/  @P0 BRA `(.L_x_1065) ;  /* 0xfffffff0000c0947 */ /* 0x002fea000383ffff */
[----:B------:R-:W-:Y:S05]  /*12050*/  BSYNC B0 ;  /* 0x0000000000007941 */ /* 0x000fea0003800000 */
.L_x_1052:
        /* <DEDUP_REMOVED lines=16> */
[----:B0-----:R-:W-:-:S05]  /*12160*/  IADD3 R0, R0, UR48, R7 ;  /* 0x0000003000007c10 */ /* 0x001fca000fffe007 */
[----:B------:R1:W-:Y:S02]  /*12170*/  STL [R1+0xc], R0 ;  /* 0x00000c0001007387 */ /* 0x0003e40000100800 */
.L_x_1067:
[----:B------:R-:W-:Y:S05]  /*12180*/  BSYNC B0 ;  /* 0x0000000000007941 */ /* 0x000fea0003800000 */
.L_x_1066:
[----:B-1----:R-:W-:-:S05]  /*12190*/  IMAD.U32 R0, RZ, RZ, UR46 ;  /* 0x0000002eff007e24 */ /* 0x002fca000f8e00ff */
[----:B------:R-:W-:-:S13]  /*121a0*/  ISETP.NE.AND P0, PT, R0, 0x3, PT ;  /* 0x000000030000780c */ /* 0x000fda0003f05270 */
[----:B------:R-:W-:Y:S05]  /*121b0*/  @!P0 BRA `(.L_x_1068) ;  /* 0x0000000000048947 */ /* 0x000fea0003800000 */
[----:B------:R-:W-:Y:S01]  /*121c0*/  BPT.TRAP 0x1 ;  /* 0x000000040000795c */ /* 0x000fe20000300000 */
.L_x_1068:
[----:B------:R-:W-:Y:S01]  /*121d0*/  IMAD R4, R23, 0x8, R16 ;  /* 0x0000000817047824 */ /* 0x000fe200078e0210 */
[----:B0-----:R-:W-:Y:S01]  /*121e0*/  SHF.L.U32 R3, R26, 0x1f, RZ ;  /* 0x0000001f1a037819 */ /* 0x001fe200000006ff */
[----:B------:R-:W-:Y:S03]  /*121f0*/  BSSY B0, `(.L_x_1069) ;  /* 0x0000003000007945 */ /* 0x000fe60003800000 */
[----:B------:R-:W0:Y:S02]  /*12200*/  SYNCS.PHASECHK.TRANS64.TRYWAIT P0, [R4+URZ+0x16860], R3 ;  /* 0x01686003040075a7 */ /* 0x000e24000800017f */
[----:B0-----:R-:W-:Y:S05]  /*12210*/  @!P0 BRA `(.L_x_1070) ;  /* 0x0000003c00108947 */ /* 0x001fea0003800000 */
.L_x_1177:
[----:B------:R-:W-:Y:S05]  /*12220*/  BSYNC B0 ;  /* 0x0000000000007941 */ /* 0x000fea0003800000 */
.L_x_1069:
[----:B------:R-:W1:Y:S01]  /*12230*/  S2R R7, SR_TID.X ;  /* 0x0000000000077919 */ /* 0x000e620000002100 */
[----:B------:R-:W-:Y:S01]  /*12240*/  IMAD.MOV.U32 R5, RZ, RZ, -0x80 ;  /* 0xffffff80ff057424 */ /* 0x000fe200078e00ff */
[----:B------:R-:W-:Y:S01]  /*12250*/  UMOV UR4, 0xffffffff ;  /* 0xffffffff00047882 */ /* 0x000fe20000000000 */
[----:B------:R-:W-:Y:S02]  /*12260*/  LOP3.LUT P2, RZ, R19, 0x2, RZ, 0xc0, !PT ;  /* 0x0000000213ff7812 */ /* 0x000fe4000784c0ff */
[----:B------:R-:W-:Y:S02]  /*12270*/  IMAD R5, R24, R5, UR36 ;  /* 0x0000002418057e24 */ /* 0x000fe4000f8e0205 */
[C---:B-1----:R-:W-:Y:S01]  /*12280*/  IMAD.SHL.U32 R0, R7.reuse, 0x8, RZ ;  /* 0x0000000807007824 */ /* 0x042fe200078e00ff */
[C---:B------:R-:W-:Y:S01]  /*12290*/  LOP3.LUT R6, R7.reuse, 0x7f, RZ, 0xc0, !PT ;  /* 0x0000007f07067812 */ /* 0x040fe200078ec0ff */
[----:B------:R-:W-:-:S03]  /*122a0*/  IMAD.SHL.U32 R2, R7, 0x8, RZ ;  /* 0x0000000807027824 */ /* 0x000fc600078e00ff */
[----:B------:R-:W-:Y:S02]  /*122b0*/  LOP3.LUT R0, R0, 0x1f8, RZ, 0xc0, !PT ;  /* 0x000001f800007812 */ /* 0x000fe400078ec0ff */
[----:B------:R-:W-:Y:S02]  /*122c0*/  SHF.R.U32.HI R6, RZ, 0x3, R6 ;  /* 0x00000003ff067819 */ /* 0x000fe40000011606 */
[----:B------:R-:W-:-:S03]  /*122d0*/  LOP3.LUT R0, R0, 0x38, R7, 0x78, !PT ;  /* 0x0000003800007812 */ /* 0x000fc600078e7807 */
[----:B------:R-:W-:Y:S01]  /*122e0*/  IMAD.IADD R5, R5, 0x1, -R6 ;  /* 0x0000000105057824 */ /* 0x000fe200078e0a06 */
[----:B------:R-:W-:-:S05]  /*122f0*/  LOP3.LUT R0, R0, 0x200, R2, 0xf8, !PT ;  /* 0x0000020000007812 */ /* 0x000fca00078ef802 */
[----:B------:R-:W-:Y:S01]  /*12300*/  IMAD R0, R23, 0x2000, R0 ;  /* 0x0000200017007824 */ /* 0x000fe200078e0200 */
[----:B------:R-:W-:Y:S06]  /*12310*/  BRA.DIV UR4, `(.L_x_1071) ;  /* 0x0000003a04e47947 */ /* 0x000fec000b800000 */
[----:B------:R-:W1:Y:S01]  /*12320*/  S2R R2, SR_TID.X ;  /* 0x0000000000027919 */ /* 0x000e620000002100 */
[----:B------:R-:W-:Y:S01]  /*12330*/  IMAD R0, R0, 0x2, R16 ;  /* 0x0000000200007824 */ /* 0x000fe200078e0210 */
[----:B------:R-:W2:Y:S04]  /*12340*/  SHFL.IDX PT, R14, R17, RZ, 0x181f ;  /* 0x00181fff110e7589 */ /* 0x000ea800000e0000 */
[----:B0-----:R-:W0:Y:S04]  /*12350*/  SHFL.IDX PT, R3, R18, RZ, 0x181f ;  /* 0x00181fff12037589 */ /* 0x001e2800000e0000 */
[----:B------:R-:W-:Y:S04]  /*12360*/  SHFL.IDX PT, R7, R18, 0x1, 0x181f ;  /* 0x00381f0012077f89 */ /* 0x000fe800000e0000 */
[----:B------:R-:W-:Y:S04]  /*12370*/  SHFL.IDX PT, R9, R17, 0x2, 0x181f ;  /* 0x00581f0011097f89 */ /* 0x000fe800000e0000 */
[----:B------:R-:W-:Y:S01]  /*12380*/  SHFL.IDX PT, R8, R18, 0x2, 0x181f ;  /* 0x00581f0012087f89 */ /* 0x000fe200000e0000 */
[----:B-1----:R-:W-:-:S05]  /*12390*/  IMAD.SHL.U32 R2, R2, 0x8, RZ ;  /* 0x0000000802027824 */ /* 0x002fca00078e00ff */
[----:B------:R-:W-:-:S05]  /*123a0*/  LOP3.LUT R2, R2, 0x38, RZ, 0xc0, !PT ;  /* 0x0000003802027812 */ /* 0x000fca00078ec0ff */
[----:B------:R-:W-:-:S05]  /*123b0*/  IMAD.SHL.U32 R6, R2, 0x2, RZ ;  /* 0x0000000202067824 */ /* 0x000fca00078e00ff */
[----:B--2---:R-:W-:Y:S02]  /*123c0*/  IADD3 R2, P0, R14, R6, RZ ;  /* 0x000000060e027210 */ /* 0x004fe40007f1e0ff */
[----:B------:R-:W1:Y:S03]  /*123d0*/  SHFL.IDX PT, R14, R17, 0x1, 0x181f ;  /* 0x00381f00110e7f89 */ /* 0x000e6600000e0000 */
[----:B0-----:R-:W-:Y:S01]  /*123e0*/  IMAD.X R3, RZ, RZ, R3, P0 ;  /* 0x000000ffff037224 */ /* 0x001fe200000e0603 */
[----:B------:R-:W-:-:S13]  /*123f0*/  ISETP.LT.OR P0, PT, R5, 0x1, P2 ;  /* 0x000000010500780c */ /* 0x000fda0001701670 */
[----:B------:R1:W-:Y:S02]  /*12400*/  LDGSTS.E.BYPASS.LTC128B.128 [R0+0x400], desc[UR52][R2.64], !P0 ;  /* 0x0040000002007fae */ /* 0x0003e4000c101d74 */
[----:B-1----:R-:W-:Y:S02]  /*12410*/  IADD3 R2, P0, R14, R6, RZ ;  /* 0x000000060e027210 */ /* 0x002fe40007f1e0ff */
[----:B------:R-:W0:Y:S03]  /*12420*/  SHFL.IDX PT, R14, R17, 0x3, 0x181f ;  /* 0x00781f00110e7f89 */ /* 0x000e2600000e0000 */
[----:B------:R-:W-:Y:S01]  /*12430*/  IMAD.X R3, RZ, RZ, R7, P0 ;  /* 0x000000ffff037224 */ /* 0x000fe200000e0607 */
[----:B------:R-:W-:Y:S01]  /*12440*/  ISETP.LT.OR P0, PT, R5, 0x11, P2 ;  /* 0x000000110500780c */ /* 0x000fe20001701670 */
[----:B------:R-:W1:-:S12]  /*12450*/  SHFL.IDX PT, R7, R18, 0x3, 0x181f ;  /* 0x00781f0012077f89 */ /* 0x000e5800000e0000 */
[----:B------:R2:W-:Y:S02]  /*12460*/  LDGSTS.E.BYPASS.LTC128B.128 [R0+0xc00], desc[UR52][R2.64], !P0 ;  /* 0x00c0000002007fae */ /* 0x0005e4000c101d74 */
[----:B--2---:R-:W-:Y:S02]  /*12470*/  IADD3 R2, P0, R9, R6, RZ ;  /* 0x0000000609027210 */ /* 0x004fe40007f1e0ff */
[----:B------:R-:W2:Y:S03]  /*12480*/  SHFL.IDX PT, R9, R17, 0x4, 0x181f ;  /* 0x00981f0011097f89 */ /* 0x000ea600000e0000 */
[----:B------:R-:W-:Y:S01]  /*12490*/  IMAD.X R3, RZ, RZ, R8, P0 ;  /* 0x000000ffff037224 */ /* 0x000fe200000e0608 */
[----:B------:R-:W-:Y:S01]  /*124a0*/  ISETP.LT.OR P0, PT, R5, 0x21, P2 ;  /* 0x000000210500780c */ /* 0x000fe20001701670 */
[----:B------:R-:W3:-:S12]  /*124b0*/  SHFL.IDX PT, R8, R18, 0x4, 0x181f ;  /* 0x00981f0012087f89 */ /* 0x000ed800000e0000 */
[----:B------:R0:W-:Y:S02]  /*124c0*/  LDGSTS.E.BYPASS.LTC128B.128 [R0+0x1400], desc[UR52][R2.64], !P0 ;  /* 0x0140000002007fae */ /* 0x0001e4000c101d74 */
[----:B0-----:R-:W-:Y:S02]  /*124d0*/  IADD3 R2, P0, R14, R6, RZ ;  /* 0x000000060e027210 */ /* 0x001fe40007f1e0ff */
[----:B------:R-:W0:Y:S03]  /*124e0*/  SHFL.IDX PT, R14, R17, 0x5, 0x181f ;  /* 0x00b81f00110e7f89 */ /* 0x000e2600000e0000 */
[----:B-1----:R-:W-:Y:S01]  /*124f0*/  IMAD.X R3, RZ, RZ, R7, P0 ;  /* 0x000000ffff037224 */ /* 0x002fe200000e0607 */
[----:B------:R-:W-:Y:S01]  /*12500*/  ISETP.LT.OR P0, PT, R5, 0x31, P2 ;  /* 0x000000310500780c */ /* 0x000fe20001701670 */
[----:B------:R-:W1:-:S12]  /*12510*/  SHFL.IDX PT, R7, R18, 0x5, 0x181f ;  /* 0x00b81f0012077f89 */ /* 0x000e5800000e0000 */
[----:B------:R2:W-:Y:S02]  /*12520*/  LDGSTS.E.BYPASS.LTC128B.128 [R0+0x1c00], desc[UR52][R2.64], !P0 ;  /* 0x01c0000002007fae */ /* 0x0005e4000c101d74 */
[----:B--2---:R-:W-:Y:S02]  /*12530*/  IADD3 R2, P0, R9, R6, RZ ;  /* 0x0000000609027210 */ /* 0x004fe40007f1e0ff */
[----:B------:R-:W2:Y:S03]  /*12540*/  SHFL.IDX PT, R9, R17, 0x6, 0x181f ;  /* 0x00d81f0011097f89 */ /* 0x000ea600000e0000 */
[----:B---3--:R-:W-:Y:S01]  /*12550*/  IMAD.X R3, RZ, RZ, R8, P0 ;  /* 0x000000ffff037224 */ /* 0x008fe200000e0608 */
[----:B------:R-:W-:Y:S01]  /*12560*/  ISETP.LT.OR P0, PT, R5, 0x41, P2 ;  /* 0x000000410500780c */ /* 0x000fe20001701670 */
[----:B------:R-:W3:-:S12]  /*12570*/  SHFL.IDX PT, R8, R18, 0x6, 0x181f ;  /* 0x00d81f0012087f89 */ /* 0x000ed800000e0000 */
[----:B------:R0:W-:Y:S02]  /*12580*/  LDGSTS.E.BYPASS.LTC128B.128 [R0+0x2400], desc[UR52][R2.64], !P0 ;  /* 0x0240000002007fae */ /* 0x0001e4000c101d74 */
[----:B0-----:R-:W-:Y:S02]  /*12590*/  IADD3 R2, P0, R14, R6, RZ ;  /* 0x000000060e027210 */ /* 0x001fe40007f1e0ff */
[----:B------:R0:W4:Y:S03]  /*125a0*/  SHFL.IDX PT, R14, R17, 0x7, 0x181f ;  /* 0x00f81f00110e7f89 */ /* 0x00012600000e0000 */
[----:B-1----:R-:W-:Y:S01]  /*125b0*/  IMAD.X R3, RZ, RZ, R7, P0 ;  /* 0x000000ffff037224 */ /* 0x002fe200000e0607 */
[----:B------:R-:W-:Y:S01]  /*125c0*/  ISETP.LT.OR P0, PT, R5, 0x51, P2 ;  /* 0x000000510500780c */ /* 0x000fe20001701670 */
[----:B------:R0:W1:-:S12]  /*125d0*/  SHFL.IDX PT, R7, R18, 0x7, 0x181f ;  /* 0x00f81f0012077f89 */ /* 0x00005800000e0000 */
[----:B------:R2:W-:Y:S02]  /*125e0*/  LDGSTS.E.BYPASS.LTC128B.128 [R0+0x2c00], desc[UR52][R2.64], !P0 ;  /* 0x02c0000002007fae */ /* 0x0005e4000c101d74 */
[----:B--2---:R-:W-:-:S05]  /*125f0*/  IADD3 R2, P0, R9, R6, RZ ;  /* 0x0000000609027210 */ /* 0x004fca0007f1e0ff */
[----:B---3--:R-:W-:Y:S01]  /*12600*/  IMAD.X R3, RZ, RZ, R8, P0 ;  /* 0x000000ffff037224 */ /* 0x008fe200000e0608 */
[----:B------:R-:W-:-:S13]  /*12610*/  ISETP.LT.OR P0, PT, R5, 0x61, P2 ;  /* 0x000000610500780c */ /* 0x000fda0001701670 */
[----:B-1--4-:R0:W-:Y:S02]  /*12620*/  LDGSTS.E.BYPASS.LTC128B.128 [R0+0x3400], desc[UR52][R2.64], !P0 ;  /* 0x0340000002007fae */ /* 0x0121e4000c101d74 */
.L_x_1195:
[----:B0-----:R-:W-:-:S05]  /*12630*/  IADD3 R2, P0, R14, R6, RZ ;  /* 0x000000060e027210 */ /* 0x001fca0007f1e0ff */
[----:B------:R-:W-:Y:S01]  /*12640*/  IMAD.X R3, RZ, RZ, R7, P0 ;  /* 0x000000ffff037224 */ /* 0x000fe200000e0607 */
[----:B------:R-:W-:-:S13]  /*12650*/  ISETP.LT.OR P0, PT, R5, 0x71, P2 ;  /* 0x000000710500780c */ /* 0x000fda0001701670 */
[----:B------:R-:W-:Y:S01]  /*12660*/  @!PT LDS RZ, [RZ] ;  /* 0x00000000fffff984 */ /* 0x000fe20000000800 */
[----:B------:R-:W-:Y:S01]  /*12670*/  @!PT LDS RZ, [RZ] ;  /* 0x00000000fffff984 */ /* 0x000fe20000000800 */
[----:B------:R-:W-:Y:S01]  /*12680*/  @!PT LDS RZ, [RZ] ;  /* 0x00000000fffff984 */ /* 0x000fe20000000800 */
[----:B------:R0:W-:Y:S01]  /*12690*/  LDGSTS.E.BYPASS.LTC128B.128 [R0+0x3c00], desc[UR52][R2.64], !P0 ;  /* 0x03c0000002007fae */ /* 0x0001e2000c101d74 */
[----:B------:R-:W-:Y:S01]  /*126a0*/  PLOP3.LUT P0, PT, PT, PT, PT, 0x80, 0x0 ;  /* 0x000000000000781c */ /* 0x000fe20003f0f070 */
[----:B------:R-:W-:-:S12]  /*126b0*/  NOP ;  /* 0x0000000000007918 */ /* 0x000fd80000000000 */
.L_x_1072:
        /* <DEDUP_REMOVED lines=11> */
.L_x_1073:
[----:B------:R2:W-:Y:S01]  /*12770*/  SYNCS.ARRIVE.TRANS64.A1T0 RZ, [R4+URZ+0x16850], RZ ;  /* 0x016850ff04ff79a7 */ /* 0x0005e2000810003f */
[----:B------:R-:W-:-:S05]  /*12780*/  VIADD R23, R23, 0x1 ;  /* 0x0000000117177836 */ /* 0x000fca0000000000 */
[----:B------:R-:W-:-:S04]  /*12790*/  ISETP.NE.AND P0, PT, R23, 0x2, PT ;  /* 0x000000021700780c */ /* 0x000fc80003f05270 */
[----:B------:R-:W-:Y:S02]  /*127a0*/  SEL R3, RZ, 0x1, P0 ;  /* 0x00000001ff037807 */ /* 0x000fe40000000000 */
[----:B------:R-:W-:Y:S02]  /*127b0*/  SEL R23, R23, RZ, P0 ;  /* 0x000000ff17177207 */ /* 0x000fe40000000000 */
[----:B--2---:R-:W-:-:S07]  /*127c0*/  LOP3.LUT R26, R26, R3, RZ, 0x3c, !PT ;  /* 0x000000031a1a7212 */ /* 0x004fce00078e3cff */
.L_x_1033:
[----:B------:R-:W-:Y:S05]  /*127d0*/  BSYNC B7 ;  /* 0x0000000000077941 */ /* 0x000fea0003800000 */
.L_x_1031:
[----:B------:R2:W5:Y:S01]  /*127e0*/  LDL R2, [R1+0xc] ;  /* 0x00000c0001027983 */ /* 0x0005620000100800 */
[----:B------:R-:W-:-:S13]  /*127f0*/  LOP3.LUT P0, RZ, R19, 0x20, RZ, 0xc0, !PT ;  /* 0x0000002013ff7812 */ /* 0x000fda000780c0ff */
[----:B--2---:R-:W-:Y:S05]  /*12800*/  @!P0 BRA `(.L_x_1074) ;  /* 0x0000000000288947 */ /* 0x004fea0003800000 */
[----:B------:R-:W-:Y:S05]  /*12810*/  WARPSYNC.ALL ;  /* 0x0000000000007948 */ /* 0x000fea0003800000 */
[----:B------:R-:W2:Y:S08]  /*12820*/  S2UR UR5, SR_CgaCtaId ;  /* 0x00000000000579c3 */ /* 0x000eb00000008800 */
[----:B------:R-:W-:Y:S06]  /*12830*/  BAR.SYNC.DEFER_BLOCKING 0x5, 0x200 ;  /* 0x0148000000007b1d */ /* 0x000fec0000010000 */
[----:B------:R-:W-:-:S02]  /*12840*/  UMOV UR4, 0x400 ;  /* 0x0000040000047882 */ /* 0x000fc40000000000 */
[----:B--2---:R-:W-:-:S06]  /*12850*/  ULEA UR4, UR5, UR4, 0x18 ;  /* 0x0000000405047291 */ /* 0x004fcc000f8ec03f */
[----:B------:R-:W-:-:S05]  /*12860*/  IMAD.U32 R16, RZ, RZ, UR4 ;  /* 0x00000004ff107e24 */ /* 0x000fca000f8e00ff */
[----:B-----5:R-:W2:Y:S04]  /*12870*/  LDS R2, [R16+0x168d0] ;  /* 0x0168d00010027984 */ /* 0x020ea80000000800 */
[----:B--2---:R3:W-:Y:S01]  /*12880*/  STL [R1+0xc], R2 ;  /* 0x00000c0201007387 */ /* 0x0047e20000100800 */
[----:B------:R-:W-:Y:S06]  /*12890*/  BAR.ARV 0x4, 0x200 ;  /* 0x0108000000007b1d */ /* 0x000fec0000002000 */
[----:B------:R-:W-:Y:S05]  /*128a0*/  BRA `(.L_x_1075) ;  /* 0x00000000002c7947 */ /* 0x000fea0003800000 */
.L_x_1074:
[----:B------:R-:W-:-:S03]  /*128b0*/  UMOV UR4, 0xffffffff ;  /* 0xffffffff00047882 */ /* 0x000fc60000000000 */
[----:B------:R-:W-:Y:S05]  /*128c0*/  BRA.DIV UR4, `(.L_x_1076) ;  /* 0x0000003e04bc7947 */ /* 0x000fea000b800000 */
[----:B-----5:R2:W3:Y:S02]  /*128d0*/  SHFL.IDX PT, R14, R2, RZ, 0x1f ;  /* 0x00001fff020e7589 */ /* 0x0204e400000e0000 */
.L_x_1198:
[----:B------:R-:W4:Y:S01]  /*128e0*/  @!P1 S2R R3, SR_CgaCtaId ;  /* 0x0000000000039919 */ /* 0x000f220000008800 */
[----:B------:R-:W-:Y:S05]  /*128f0*/  WARPSYNC.ALL ;  /* 0x0000000000007948 */ /* 0x000fea0003800000 */
[----:B------:R-:W-:Y:S01]  /*12900*/  BAR.SYNC.DEFER_BLOCKING 0x4, 0x200 ;  /* 0x0108000000007b1d */ /* 0x000fe20000010000 */
[----:B-1----:R-:W-:-:S05]  /*12910*/  @!P1 MOV R0, 0x400 ;  /* 0x0000040000009802 */ /* 0x002fca0000000f00 */
[----:B---3--:R1:W-:Y:S01]  /*12920*/  STL [R1+0xc], R14 ;  /* 0x00000c0e01007387 */ /* 0x0083e20000100800 */
[----:B----4-:R-:W-:-:S05]  /*12930*/  @!P1 LEA R16, R3, R0, 0x18 ;  /* 0x0000000003109211 */ /* 0x010fca00078ec0ff */
[----:B------:R1:W-:Y:S01]  /*12940*/  @!P1 STS [R16+0x168d0], R2 ;  /* 0x0168d00210009388 */ /* 0x0003e20000000800 */
[----:B------:R-:W-:Y:S06]  /*12950*/  BAR.ARV 0x5, 0x200 ;  /* 0x0148000000007b1d */ /* 0x000fec0000002000 */
.L_x_1075:
[----:B-1----:R-:W4:Y:S01]  /*12960*/  LDL R0, [R1+0xc] ;  /* 0x00000c0001007983 */ /* 0x002f220000100800 */
[----:B------:R-:W-:Y:S02]  /*12970*/  ULDC UR4, c[0x0][0xc38] ;  /* 0x00030e0000047ab9 */ /* 0x000fe40000000800 */
[----:B----4-:R-:W-:-:S13]  /*12980*/  ISETP.GE.AND P0, PT, R0, UR4, PT ;  /* 0x0000000400007c0c */ /* 0x010fda000bf06270 */
[----:B------:R-:W-:Y:S05]  /*12990*/  @!P0 BRA `(.L_x_1077) ;  /* 0xffffffbc006c8947 */ /* 0x000fea000383ffff */
.L_x_1022:
[----:B------:R-:W4:Y:S01]  /*129a0*/  LDL.LU R0, [R1+0x10] ;  /* 0x0000100001007983 */ /* 0x000f220000300800 */
[----:B------:R-:W-:Y:S01]  /*129b0*/  BSSY B0, `(.L_x_1078) ;  /* 0x000000b000007945 */ /* 0x000fe20003800000 */
[----:B------:R-:W5:Y:S01]  /*129c0*/  S2R R5, SR_CgaCtaId ;  /* 0x0000000000057919 */ /* 0x000f620000008800 */
[----:B----4-:R-:W-:-:S05]  /*129d0*/  VIADD R0, R0, 0x1 ;  /* 0x0000000100007836 */ /* 0x010fca0000000000 */
[----:B--23--:R-:W-:-:S04]  /*129e0*/  LEA.HI R2, R0, R0, RZ, 0x1 ;  /* 0x0000000000027211 */ /* 0x00cfc800078f08ff */
[----:B------:R-:W-:Y:S02]  /*129f0*/  LOP3.LUT R3, R2, 0xfffffffe, RZ, 0xc0, !PT ;  /* 0xfffffffe02037812 */ /* 0x000fe400078ec0ff */
[----:B------:R-:W-:-:S03]  /*12a00*/  MOV R2, 0x400 ;  /* 0x0000040000027802 */ /* 0x000fc60000000f00 */
[----:B------:R-:W-:Y:S01]  /*12a10*/  IMAD.IADD R0, R0, 0x1, -R3 ;  /* 0x0000000100007824 */ /* 0x000fe200078e0a03 */
[----:B-----5:R-:W-:-:S04]  /*12a20*/  LEA R4, R5, R2, 0x18 ;  /* 0x0000000205047211 */ /* 0x020fc800078ec0ff */
[----:B------:R-:W-:-:S04]  /*12a30*/  SHF.L.U32 R0, R0, 0x1f, RZ ;  /* 0x0000001f00007819 */ /* 0x000fc800000006ff */
[----:B------:R-:W2:Y:S02]  /*12a40*/  SYNCS.PHASECHK.TRANS64.TRYWAIT P0, [R4+URZ+0x16820], R0 ;  /* 0x01682000040075a7 */ /* 0x000ea4000800017f */
[----:B--2---:R-:W-:Y:S05]  /*12a50*/  @!P0 BRA `(.L_x_1079) ;  /* 0x0000003c00808947 */ /* 0x004fea0003800000 */
.L_x_1199:
[----:B-1----:R-:W-:Y:S05]  /*12a60*/  BSYNC B0 ;  /* 0x0000000000007941 */ /* 0x002fea0003800000 */
.L_x_1078:
[----:B------:R-:W-:-:S03]  /*12a70*/  UMOV UR4, 0xffffffff ;  /* 0xffffffff00047882 */ /* 0x000fc60000000000 */
[----:B------:R-:W-:Y:S05]  /*12a80*/  BRA.DIV UR4, `(.L_x_1080) ;  /* 0x0000003e04887947 */ /* 0x000fea000b800000 */
[----:B--2---:R-:W1:Y:S02]  /*12a90*/  S2R R0, SR_TID.X ;  /* 0x0000000000007919 */ /* 0x004e640000002100 */
[----:B-1----:R-:W-:-:S04]  /*12aa0*/  SHF.R.U32.HI R0, RZ, 0x5, R0 ;  /* 0x00000005ff007819 */ /* 0x002fc80000011600 */
[----:B------:R-:W-:-:S05]  /*12ab0*/  LOP3.LUT R0, R0, 0x3, RZ, 0xc0, !PT ;  /* 0x0000000300007812 */ /* 0x000fca00078ec0ff */
[----:B------:R1:W2:Y:S02]  /*12ac0*/  SHFL.IDX PT, R14, R0, RZ, 0x1f ;  /* 0x00001fff000e7589 */ /* 0x0002a400000e0000 */
.L_x_1202:
[----:B--2---:R-:W-:Y:S01]  /*12ad0*/  ISETP.NE.AND P0, PT, R14, RZ, PT ;  /* 0x000000ff0e00720c */ /* 0x004fe20003f05270 */
[----:B------:R-:W-:-:S12]  /*12ae0*/  BSSY B0, `(.L_x_1081) ;  /* 0x0000024000007945 */ /* 0x000fd80003800000 */
[----:B------:R-:W-:Y:S05]  /*12af0*/  @P0 BRA `(.L_x_1082) ;  /* 0x0000000000880947 */ /* 0x000fea0003800000 */
[----:B------:R-:W-:-:S03]  /*12b00*/  UMOV UR4, 0xffffffff ;  /* 0xffffffff00047882 */ /* 0x000fc60000000000 */
[----:B------:R-:W-:Y:S05]  /*12b10*/  BRA.DIV UR4, `(.L_x_1083) ;  /* 0x0000003e04987947 */ /* 0x000fea000b800000 */
[----:B------:R-:W-:-:S13]  /*12b20*/  ELECT P6, URZ, PT ;  /* 0x00000000003f782f */ /* 0x000fda00038c0000 */
.L_x_1205:
[----:B------:R-:W-:Y:S05]  /*12b30*/  @!P6 BRA `(.L_x_1082) ;  /* 0x000000000078e947 */ /* 0x000fea0003800000 */
[----:B------:R-:W-:-:S06]  /*12b40*/  ULOP3.LUT UR4, UR37, 0x2, URZ, 0xfc, !UPT ;  /* 0x0000000225047892 */ /* 0x000fcc000f8efc3f */
[----:B-1----:R-:W-:-:S05]  /*12b50*/  IMAD.U32 R0, RZ, RZ, UR4 ;  /* 0x00000004ff007e24 */ /* 0x002fca000f8e00ff */
[----:B------:R-:W-:-:S13]  /*12b60*/  ISETP.NE.AND P0, PT, R0, 0x3, PT ;  /* 0x000000030000780c */ /* 0x000fda0003f05270 */
[----:B------:R-:W-:Y:S05]  /*12b70*/  @!P0 BRA `(.L_x_1084) ;  /* 0x0000000000048947 */ /* 0x000fea0003800000 */
[----:B------:R-:W-:Y:S01]  /*12b80*/  BPT.TRAP 0x1 ;  /* 0x000000040000795c */ /* 0x000fe20000300000 */
.L_x_1084:
[C---:B------:R-:W-:Y:S01]  /*12b90*/  IMAD R5, R23.reuse, 0x8, R4 ;  /* 0x0000000817057824 */ /* 0x040fe200078e0204 */
[----:B------:R-:W-:Y:S01]  /*12ba0*/  SHF.L.U32 R0, R26, 0x1f, RZ ;  /* 0x0000001f1a007819 */ /* 0x000fe200000006ff */
[----:B------:R-:W-:-:S03]  /*12bb0*/  VIADD R23, R23, 0x1 ;  /* 0x0000000117177836 */ /* 0x000fc60000000000 */
[----:B------:R-:W1:Y:S02]  /*12bc0*/  SYNCS.PHASECHK.TRANS64.TRYWAIT P1, [R5+URZ+0x16840], R0 ;  /* 0x01684000050075a7 */ /* 0x000e64000802017f */
[----:B------:R-:W-:-:S04]  /*12bd0*/  ISETP.NE.AND P2, PT, R23, 0x2, PT ;  /* 0x000000021700780c */ /* 0x000fc80003f45270 */
[----:B------:R-:W-:Y:S01]  /*12be0*/  SEL R3, RZ, 0x1, P2 ;  /* 0x00000001ff037807 */ /* 0x000fe20001000000 */
[----:B-1----:R-:W-:Y:S08]  /*12bf0*/  @!P1 BRA `(.L_x_1085) ;  /* 0x0000003c00809947 */ /* 0x002ff00003800000 */
.L_x_1206:
[----:B------:R-:W-:Y:S02]  /*12c00*/  SEL R23, R23, RZ, P2 ;  /* 0x000000ff17177207 */ /* 0x000fe40001000000 */
[----:B------:R-:W-:Y:S01]  /*12c10*/  LOP3.LUT R2, R26, R3, RZ, 0x3c, !PT ;  /* 0x000000031a027212 */ /* 0x000fe200078e3cff */
[----:B------:R-:W-:Y:S06]  /*12c20*/  @!P0 BRA `(.L_x_1086) ;  /* 0x0000000000048947 */ /* 0x000fec0003800000 */
[----:B------:R-:W-:Y:S01]  /*12c30*/  BPT.TRAP 0x1 ;  /* 0x000000040000795c */ /* 0x000fe20000300000 */
.L_x_1086:
[----:B------:R-:W-:Y:S01]  /*12c40*/  IMAD R23, R23, 0x8, R4 ;  /* 0x0000000817177824 */ /* 0x000fe200078e0204 */
[----:B------:R-:W-:-:S04]  /*12c50*/  SHF.L.U32 R2, R2, 0x1f, RZ ;  /* 0x0000001f02027819 */ /* 0x000fc800000006ff */
[----:B------:R-:W2:Y:S02]  /*12c60*/  SYNCS.PHASECHK.TRANS64.TRYWAIT P1, [R23+URZ+0x16840], R2 ;  /* 0x01684002170075a7 */ /* 0x000ea4000802017f */
[----:B--2---:R-:W-:Y:S05]  /*12c70*/  @!P1 BRA `(.L_x_1087) ;  /* 0x0000003c00749947 */ /* 0x004fea0003800000 */
.L_x_1207:
[----:B------:R-:W-:Y:S05]  /*12c80*/  @!P0 BRA `(.L_x_1088) ;  /* 0x0000000000048947 */ /* 0x000fea0003800000 */
[----:B------:R-:W-:Y:S01]  /*12c90*/  BPT.TRAP 0x1 ;  /* 0x000000040000795c */ /* 0x000fe20000300000 */
.L_x_1088:
[----:B------:R-:W3:Y:S02]  /*12ca0*/  SYNCS.PHASECHK.TRANS64.TRYWAIT P1, [R5+URZ+0x16860], R0 ;  /* 0x01686000050075a7 */ /* 0x000ee4000802017f */
[----:B---3--:R-:W-:Y:S05]  /*12cb0*/  @!P1 BRA `(.L_x_1089) ;  /* 0x0000003c00789947 */ /* 0x008fea0003800000 */
.L_x_1208:
[----:B------:R-:W-:Y:S05]  /*12cc0*/  @!P0 BRA `(.L_x_1090) ;  /* 0x0000000000048947 */ /* 0x000fea0003800000 */
[----:B------:R-:W-:Y:S01]  /*12cd0*/  BPT.TRAP 0x1 ;  /* 0x000000040000795c */ /* 0x000fe20000300000 */
.L_x_1090:
[----:B----4-:R4:W0:Y:S02]  /*12ce0*/  SYNCS.PHASECHK.TRANS64.TRYWAIT P0, [R23+URZ+0x16860], R2 ;  /* 0x01686002170075a7 */ /* 0x010824000800017f */
[----:B0-----:R-:W-:Y:S05]  /*12cf0*/  @!P0 NANOSLEEP.SYNCS 0x989680 ;  /* 0x009896800000895d */ /* 0x001fea0003900000 */
[----:B------:R-:W0:Y:S02]  /*12d00*/  @!P0 SYNCS.PHASECHK.TRANS64 P0, [R23+URZ+0x16860], R2 ;  /* 0x01686002170085a7 */ /* 0x000e24000800007f */
[----:B0-----:R-:W-:Y:S05]  /*12d10*/  @!P0 BRA `(.L_x_1090) ;  /* 0xfffffffc00f08947 */ /* 0x001fea000383ffff */
.L_x_1082:
[----:B------:R-:W-:Y:S05]  /*12d20*/  BSYNC B0 ;  /* 0x0000000000007941 */ /* 0x000fea0003800000 */
.L_x_1081:
[----:B------:R-:W-:Y:S05]  /*12d30*/  EXIT ;  /* 0x000000000000794d */ /* 0x000fea0003800000 */
.L_x_939:
[----:B0-----:R-:W-:-:S04]  /*12d40*/  IMAD.U32 R3, RZ, RZ, UR45 ;  /* 0x0000002dff037e24 */ /* 0x001fc8000f8e00ff */
[----:B------:R0:W1:Y:S03]  /*12d50*/  SYNCS.PHASECHK.TRANS64.TRYWAIT P1, [R3+URZ+0x16800], R0 ;  /* 0x01680000030075a7 */ /* 0x000066000802017f */
[----:B-1----:R-:W-:Y:S05]  /*12d60*/  @!P1 NANOSLEEP.SYNCS 0x989680 ;  /* 0x009896800000995d */ /* 0x002fea0003900000 */
[----:B------:R-:W1:Y:S02]  /*12d70*/  @!P1 SYNCS.PHASECHK.TRANS64 P1, [R3+URZ+0x16800], R0 ;  /* 0x01680000030095a7 */ /* 0x000e64000802007f */
[----:B-1----:R-:W-:Y:S05]  /*12d80*/  @!P1 BRA `(.L_x_939) ;  /* 0xfffffffc00ec9947 */ /* 0x002fea000383ffff */
[----:B------:R-:W-:Y:S05]  /*12d90*/  BRA `(.L_x_1091) ;  /* 0xfffffee800cc7947 */ /* 0x000fea000383ffff */
.L_x_943:
[----:B-1----:R1:W2:Y:S02]  /*12da0*/  SYNCS.PHASECHK.TRANS64.TRYWAIT P1, [R3+URZ+0x16830], R0 ;  /* 0x01683000030075a7 */ /* 0x0022a4000802017f */
[----:B--2---:R-:W-:Y:S05]  /*12db0*/  @!P1 NANOSLEEP.SYNCS 0x989680 ;  /* 0x009896800000995d */ /* 0x004fea0003900000 */
[----:B------:R-:W2:Y:S02]  /*12dc0*/  @!P1 SYNCS.PHASECHK.TRANS64 P1, [R3+URZ+0x16830], R0 ;  /* 0x01683000030095a7 */ /* 0x000ea4000802007f */
[----:B--2---:R-:W-:Y:S05]  /*12dd0*/  @!P1 BRA `(.L_x_943) ;  /* 0xfffffffc00f09947 */ /* 0x004fea000383ffff */
[----:B------:R-:W-:Y:S05]  /*12de0*/  BRA `(.L_x_942) ;  /* 0xfffffee800e87947 */ /* 0x000fea000383ffff */
.L_x_960:
[----:B-1----:R-:W-:-:S04]  /*12df0*/  IMAD.U32 R5, RZ, RZ, UR6 ;  /* 0x00000006ff057e24 */ /* 0x002fc8000f8e00ff */
[----:B------:R1:W2:Y:S03]  /*12e00*/  SYNCS.PHASECHK.TRANS64.TRYWAIT P1, [R5+URZ+0x16830], R0 ;  /* 0x01683000050075a7 */ /* 0x0002a6000802017f */
[----:B--2---:R-:W-:Y:S05]  /*12e10*/  @!P1 NANOSLEEP.SYNCS 0x989680 ;  /* 0x009896800000995d */ /* 0x004fea0003900000 */
[----:B------:R-:W2:Y:S02]  /*12e20*/  @!P1 SYNCS.PHASECHK.TRANS64 P1, [R5+URZ+0x16830], R0 ;  /* 0x01683000050095a7 */ /* 0x000ea4000802007f */
[----:B--2---:R-:W-:Y:S05]  /*12e30*/  @!P1 BRA `(.L_x_960) ;  /* 0xfffffffc00ec9947 */ /* 0x004fea000383ffff */
[----:B------:R-:W-:Y:S05]  /*12e40*/  BRA `(.L_x_957) ;  /* 0xffffff1c007c7947 */ /* 0x000fea000383ffff */
.L_x_964:
[----:B-1----:R-:W-:-:S04]  /*12e50*/  IMAD.U32 R5, RZ, RZ, UR6 ;  /* 0x00000006ff057e24 */ /* 0x002fc8000f8e00ff */
[----:B------:R1:W2:Y:S03]  /*12e60*/  SYNCS.PHASECHK.TRANS64.TRYWAIT P1, [R5+URZ+0x16850], R0 ;  /* 0x01685000050075a7 */ /* 0x0002a6000802017f */
[----:B--2---:R-:W-:Y:S05]  /*12e70*/  @!P1 NANOSLEEP.SYNCS 0x989680 ;  /* 0x009896800000995d */ /* 0x004fea0003900000 */
[----:B------:R-:W2:Y:S02]  /*12e80*/  @!P1 SYNCS.PHASECHK.TRANS64 P1, [R5+URZ+0x16850], R0 ;  /* 0x01685000050095a7 */ /* 0x000ea4000802007f */
[----:B--2---:R-:W-:Y:S05]  /*12e90*/  @!P1 BRA `(.L_x_964) ;  /* 0xfffffffc00ec9947 */ /* 0x004fea000383ffff */
[----:B------:R-:W-:Y:S05]  /*12ea0*/  BRA `(.L_x_961) ;  /* 0xffffff1c00f87947 */ /* 0x000fea000383ffff */
.L_x_983:
[----:B-1----:R-:W-:-:S04]  /*12eb0*/  IMAD.U32 R11, RZ, RZ, UR6 ;  /* 0x00000006ff0b7e24 */ /* 0x002fc8000f8e00ff */
[----:B------:R1:W2:Y:S03]  /*12ec0*/  SYNCS.PHASECHK.TRANS64.TRYWAIT P1, [R11+URZ+0x16830], R0 ;  /* 0x016830000b0075a7 */ /* 0x0002a6000802017f */
[----:B--2---:R-:W-:Y:S05]  /*12ed0*/  @!P1 NANOSLEEP.SYNCS 0x989680 ;  /* 0x009896800000995d */ /* 0x004fea0003900000 */
[----:B------:R-:W2:Y:S02]  /*12ee0*/  @!P1 SYNCS.PHASECHK.TRANS64 P1, [R11+URZ+0x16830], R0 ;  /* 0x016830000b0095a7 */ /* 0x000ea4000802007f */
[----:B--2---:R-:W-:Y:S05]  /*12ef0*/  @!P1 BRA `(.L_x_983) ;  /* 0xfffffffc00ec9947 */ /* 0x004fea000383ffff */
[----:B------:R-:W-:Y:S05]  /*12f00*/  BRA `(.L_x_980) ;  /* 0xffffff4c00707947 */ /* 0x000fea000383ffff */
.L_x_987:
[----:B-1----:R-:W-:-:S04]  /*12f10*/  IMAD.U32 R11, RZ, RZ, UR6 ;  /* 0x00000006ff0b7e24 */ /* 0x002fc8000f8e00ff */
[----:B------:R1:W2:Y:S03]  /*12f20*/  SYNCS.PHASECHK.TRANS64.TRYWAIT P1, [R11+URZ+0x16850], R0 ;  /* 0x016850000b0075a7 */ /* 0x0002a6000802017f */
[----:B--2---:R-:W-:Y:S05]  /*12f30*/  @!P1 NANOSLEEP.SYNCS 0x989680 ;  /* 0x009896800000995d */ /* 0x004fea0003900000 */
[----:B------:R-:W2:Y:S02]  /*12f40*/  @!P1 SYNCS.PHASECHK.TRANS64 P1, [R11+URZ+0x16850], R0 ;  /* 0x016850000b0095a7 */ /* 0x000ea4000802007f */
[----:B--2---:R-:W-:Y:S05]  /*12f50*/  @!P1 BRA `(.L_x_987) ;  /* 0xfffffffc00ec9947 */ /* 0x004fea000383ffff */
[----:B------:R-:W-:Y:S05]  /*12f60*/  BRA `(.L_x_984) ;  /* 0xffffff4c00ec7947 */ /* 0x000fea000383ffff */
.L_x_995:
[----:B-1----:R-:W-:-:S04]  /*12f70*/  IMAD.U32 R7, RZ, RZ, UR6 ;  /* 0x00000006ff077e24 */ /* 0x002fc8000f8e00ff */
[----:B------:R1:W2:Y:S03]  /*12f80*/  SYNCS.PHASECHK.TRANS64.TRYWAIT P1, [R7+URZ+0x16830], R0 ;  /* 0x01683000070075a7 */ /* 0x0002a6000802017f */
[----:B--2---:R-:W-:Y:S05]  /*12f90*/  @!P1 NANOSLEEP.SYNCS 0x989680 ;  /* 0x009896800000995d */ /* 0x004fea0003900000 */
[----:B------:R-:W2:Y:S02]  /*12fa0*/  @!P1 SYNCS.PHASECHK.TRANS64 P1, [R7+URZ+0x16830], R0 ;  /* 0x01683000070095a7 */ /* 0x000ea4000802007f */
[----:B--2---:R-:W-:Y:S05]  /*12fb0*/  @!P1 BRA `(.L_x_995) ;  /* 0xfffffffc00ec9947 */ /* 0x004fea000383ffff */
[----:B------:R-:W-:Y:S05]  /*12fc0*/  BRA `(.L_x_992) ;  /* 0xffffff6800987947 */ /* 0x000fea000383ffff */
.L_x_999:
[----:B-1----:R-:W-:-:S04]  /*12fd0*/  IMAD.U32 R7, RZ, RZ, UR6 ;  /* 0x00000006ff077e24 */ /* 0x002fc8000f8e00ff */
[----:B------:R1:W2:Y:S03]  /*12fe0*/  SYNCS.PHASECHK.TRANS64.TRYWAIT P1, [R7+URZ+0x16850], R0 ;  /* 0x01685000070075a7 */ /* 0x0002a6000802017f */
[----:B--2---:R-:W-:Y:S05]  /*12ff0*/  @!P1 NANOSLEEP.SYNCS 0x989680 ;  /* 0x009896800000995d */ /* 0x004fea0003900000 */
[----:B------:R-:W2:Y:S02]  /*13000*/  @!P1 SYNCS.PHASECHK.TRANS64 P1, [R7+URZ+0x16850], R0 ;  /* 0x01685000070095a7 */ /* 0x000ea4000802007f */
[----:B--2---:R-:W-:Y:S05]  /*13010*/  @!P1 BRA `(.L_x_999) ;  /* 0xfffffffc00ec9947 */ /* 0x004fea000383ffff */
[----:B------:R-:W-:Y:S05]  /*13020*/  BRA `(.L_x_996) ;  /* 0xffffff6c00087947 */ /* 0x000fea000383ffff */
.L_x_1014:
[----:B-1----:R-:W-:-:S04]  /*13030*/  IMAD.U32 R6, RZ, RZ, UR5 ;  /* 0x00000005ff067e24 */ /* 0x002fc8000f8e00ff */
[----:B------:R1:W2:Y:S03]  /*13040*/  SYNCS.PHASECHK.TRANS64.TRYWAIT P1, [R6+URZ+0x16850], R5 ;  /* 0x01685005060075a7 */ /* 0x0002a6000802017f */
[----:B--2---:R-:W-:Y:S05]  /*13050*/  @!P1 NANOSLEEP.SYNCS 0x989680 ;  /* 0x009896800000995d */ /* 0x004fea0003900000 */
[----:B------:R-:W2:Y:S02]  /*13060*/  @!P1 SYNCS.PHASECHK.TRANS64 P1, [R6+URZ+0x16850], R5 ;  /* 0x01685005060095a7 */ /* 0x000ea4000802007f */
[----:B--2---:R-:W-:Y:S05]  /*13070*/  @!P1 BRA `(.L_x_1014) ;  /* 0xfffffffc00ec9947 */ /* 0x004fea000383ffff */
[----:B------:R-:W-:Y:S05]  /*13080*/  BRA `(.L_x_1013) ;  /* 0xffffff9400bc7947 */ /* 0x000fea000383ffff */
.L_x_1039:
[----:B------:R-:W3:Y:S01]  /*13090*/  S2R R17, SR_TID.X ;  /* 0x0000000000117919 */ /* 0x000ee20000002100 */
[----:B------:R-:W-:Y:S02]  /*130a0*/  IMAD.MOV.U32 R12, RZ, RZ, RZ ;  /* 0x000000ffff0c7224 */ /* 0x000fe400078e00ff */
[----:B------:R-:W-:Y:S02]  /*130b0*/  IMAD.MOV.U32 R11, RZ, RZ, 0x1f ;  /* 0x0000001fff0b7424 */ /* 0x000fe400078e00ff */
[----:B------:R-:W-:Y:S01]  /*130c0*/  IMAD.MOV.U32 R15, RZ, RZ, -0x1 ;  /* 0xffffffffff0f7424 */ /* 0x000fe200078e00ff */
[----:B---3--:R-:W-:-:S04]  /*130d0*/  SHF.R.U32.HI R17, RZ, 0x5, R17 ;  /* 0x00000005ff117819 */ /* 0x008fc80000011611 */
[----:B------:R-:W-:-:S05]  /*130e0*/  LOP3.LUT R17, R17, 0x3, RZ, 0xc0, !PT ;  /* 0x0000000311117812 */ /* 0x000fca00078ec0ff */
[----:B------:R-:W-:-:S07]  /*130f0*/  IMAD.MOV.U32 R13, RZ, RZ, R17 ;  /* 0x000000ffff0d7224 */ /* 0x000fce00078e0011 */
[----:B012--5:R-:W-:Y:S05]  /*13100*/  WARPSYNC.COLLECTIVE R15, `(.L_x_1092) ;  /* 0x000000000f087348 */ /* 0x027fea0003c00000 */
[----:B------:R3:W4:Y:S02]  /*13110*/  SHFL.IDX P6, R14, R13, R12, R11 ;  /* 0x0000000c0d0e7389 */ /* 0x00072400000c000b */
[----:B012345:R-:W-:Y:S01]  /*13120*/  ENDCOLLECTIVE ;  /* 0x000000000000791b */ /* 0x03ffe20003800000 */
.L_x_1092:
[----:B------:R-:W-:Y:S05]  /*13130*/  BRA `(.L_x_1093) ;  /* 0xffffffc000ec7947 */ /* 0x000fea000383ffff */
.L_x_1042:
[----:B0-----:R0:W1:Y:S02]  /*13140*/  SYNCS.PHASECHK.TRANS64.TRYWAIT P0, [R0+URZ+0x16840], R2 ;  /* 0x01684002000075a7 */ /* 0x001064000800017f */
[----:B-1----:R-:W-:Y:S05]  /*13150*/  @!P0 NANOSLEEP.SYNCS 0x989680 ;  /* 0x009896800000895d */ /* 0x002fea0003900000 */
[----:B------:R-:W1:Y:S02]  /*13160*/  @!P0 SYNCS.PHASECHK.TRANS64 P0, [R0+URZ+0x16840], R2 ;  /* 0x01684002000085a7 */ /* 0x000e64000800007f */
[----:B-1----:R-:W-:Y:S05]  /*13170*/  @!P0 BRA `(.L_x_1042) ;  /* 0xfffffffc00f08947 */ /* 0x002fea000383ffff */
[----:B------:R-:W-:Y:S05]  /*13180*/  BRA `(.L_x_1094) ;  /* 0xffffffc400f47947 */ /* 0x000fea000383ffff */
.L_x_1043:
        /* <DEDUP_REMOVED lines=8> */
.L_x_1096:
[----:B------:R-:W-:Y:S05]  /*13210*/  BSYNC B0 ;  /* 0x0000000000007941 */ /* 0x000fea0003800000 */
.L_x_1095:
[----:B------:R-:W-:Y:S02]  /*13220*/  IMAD.MOV.U32 R13, RZ, RZ, R4 ;  /* 0x000000ffff0d7224 */ /* 0x000fe400078e0004 */
[----:B------:R-:W-:Y:S02]  /*13230*/  IMAD.MOV.U32 R12, RZ, RZ, RZ ;  /* 0x000000ffff0c7224 */ /* 0x000fe400078e00ff */
[----:B------:R-:W-:Y:S02]  /*13240*/  IMAD.MOV.U32 R11, RZ, RZ, 0x181f ;  /* 0x0000181fff0b7424 */ /* 0x000fe400078e00ff */
[----:B------:R-:W-:Y:S02]  /*13250*/  IMAD.MOV.U32 R15, RZ, RZ, -0x1 ;  /* 0xffffffffff0f7424 */ /* 0x000fe400078e00ff */
[----:B------:R-:W-:Y:S02]  /*13260*/  IMAD.MOV.U32 R2, RZ, RZ, R14 ;  /* 0x000000ffff027224 */ /* 0x000fe400078e000e */
[----:B------:R-:W-:-:S07]  /*13270*/  @P0 IMAD R8, R6, 0x2, R16 ;  /* 0x0000000206080824 */ /* 0x000fce00078e0210 */
[----:B------:R-:W-:Y:S05]  /*13280*/  WARPSYNC.COLLECTIVE R15, `(.L_x_1097) ;  /* 0x000000000f087348 */ /* 0x000fea0003c00000 */
[----:B------:R0:W1:Y:S02]  /*13290*/  SHFL.IDX P6, R14, R13, R12, R11 ;  /* 0x0000000c0d0e7389 */ /* 0x00006400000c000b */
[----:B01----:R-:W-:Y:S01]  /*132a0*/  ENDCOLLECTIVE ;  /* 0x000000000000791b */ /* 0x003fe20003800000 */
.L_x_1097:
[----:B------:R-:W-:Y:S02]  /*132b0*/  IMAD.MOV.U32 R13, RZ, RZ, R5 ;  /* 0x000000ffff0d7224 */ /* 0x000fe400078e0005 */
[----:B------:R-:W-:Y:S02]  /*132c0*/  IMAD.MOV.U32 R12, RZ, RZ, 0x1 ;  /* 0x00000001ff0c7424 */ /* 0x000fe400078e00ff */
[----:B------:R-:W-:-:S07]  /*132d0*/  IMAD.MOV.U32 R3, RZ, RZ, R14 ;  /* 0x000000ffff037224 */ /* 0x000fce00078e000e */
[----:B------:R-:W-:Y:S05]  /*132e0*/  WARPSYNC.COLLECTIVE R15, `(.L_x_1098) ;  /* 0x000000000f087348 */ /* 0x000fea0003c00000 */
[----:B------:R0:W1:Y:S02]  /*132f0*/  SHFL.IDX P6, R14, R13, R12, R11 ;  /* 0x0000000c0d0e7389 */ /* 0x00006400000c000b */
[----:B01----:R-:W-:Y:S01]  /*13300*/  ENDCOLLECTIVE ;  /* 0x000000000000791b */ /* 0x003fe20003800000 */
.L_x_1098:
[----:B------:R-:W-:-:S05]  /*13310*/  @P0 LEA R3, P1, R9, R3, 0x1 ;  /* 0x0000000309030211 */ /* 0x000fca00078208ff */
[----:B------:R-:W-:Y:S01]  /*13320*/  @P0 IMAD.X R2, RZ, RZ, R2, P1 ;  /* 0x000000ffff020224 */ /* 0x000fe200008e0602 */
[----:B------:R-:W-:-:S04]  /*13330*/  ISETP.GE.AND P1, PT, R7, 0x11, PT ;  /* 0x000000110700780c */ /* 0x000fc80003f26270 */
[----:B------:R-:W-:Y:S01]  /*13340*/  @P0 LOP3.LUT R3, R3, R2, RZ, 0x3c, !PT ;  /* 0x0000000203030212 */ /* 0x000fe200078e3cff */
[----:B------:R-:W-:-:S03]  /*13350*/  IMAD.MOV.U32 R13, RZ, RZ, R4 ;  /* 0x000000ffff0d7224 */ /* 0x000fc600078e0004 */
        /* <DEDUP_REMOVED lines=10> */
.L_x_1099:
[----:B------:R-:W-:Y:S02]  /*13400*/  @P1 IMAD R8, R6, 0x2, R16 ;  /* 0x0000000206081824 */ /* 0x000fe400078e0210 */
[----:B------:R-:W-:Y:S02]  /*13410*/  IMAD.MOV.U32 R13, RZ, RZ, R5 ;  /* 0x000000ffff0d7224 */ /* 0x000fe400078e0005 */
[----:B------:R-:W-:Y:S02]  /*13420*/  IMAD.MOV.U32 R12, RZ, RZ, 0x2 ;  /* 0x00000002ff0c7424 */ /* 0x000fe400078e00ff */
[----:B------:R-:W-:-:S07]  /*13430*/  IMAD.MOV.U32 R3, RZ, RZ, R14 ;  /* 0x000000ffff037224 */ /* 0x000fce00078e000e */
[----:B------:R-:W-:Y:S05]  /*13440*/  WARPSYNC.COLLECTIVE R15, `(.L_x_1100) ;  /* 0x000000000f087348 */ /* 0x000fea0003c00000 */
[----:B------:R0:W1:Y:S02]  /*13450*/  SHFL.IDX P6, R14, R13, R12, R11 ;  /* 0x0000000c0d0e7389 */ /* 0x00006400000c000b */
[----:B01----:R-:W-:Y:S01]  /*13460*/  ENDCOLLECTIVE ;  /* 0x000000000000791b */ /* 0x003fe20003800000 */
.L_x_1100:
        /* <DEDUP_REMOVED lines=15> */
.L_x_1101:
[----:B------:R-:W-:Y:S02]  /*13560*/  @P1 IMAD R8, R6, 0x2, R16 ;  /* 0x0000000206081824 */ /* 0x000fe400078e0210 */
[----:B------:R-:W-:Y:S02]  /*13570*/  IMAD.MOV.U32 R13, RZ, RZ, R5 ;  /* 0x000000ffff0d7224 */ /* 0x000fe400078e0005 */
[----:B------:R-:W-:Y:S02]  /*13580*/  IMAD.MOV.U32 R12, RZ, RZ, 0x3 ;  /* 0x00000003ff0c7424 */ /* 0x000fe400078e00ff */
[----:B------:R-:W-:-:S07]  /*13590*/  IMAD.MOV.U32 R3, RZ, RZ, R14 ;  /* 0x000000ffff037224 */ /* 0x000fce00078e000e */
[----:B------:R-:W-:Y:S05]  /*135a0*/  WARPSYNC.COLLECTIVE R15, `(.L_x_1102) ;  /* 0x000000000f087348 */ /* 0x000fea0003c00000 */
[----:B------:R0:W1:Y:S02]  /*135b0*/  SHFL.IDX P6, R14, R13, R12, R11 ;  /* 0x0000000c0d0e7389 */ /* 0x00006400000c000b */
[----:B01----:R-:W-:Y:S01]  /*135c0*/  ENDCOLLECTIVE ;  /* 0x000000000000791b */ /* 0x003fe20003800000 */
.L_x_1102:
        /* <DEDUP_REMOVED lines=15> */
.L_x_1103:
[----:B------:R-:W-:Y:S02]  /*136c0*/  @P1 IMAD R8, R6, 0x2, R16 ;  /* 0x0000000206081824 */ /* 0x000fe400078e0210 */
[----:B------:R-:W-:Y:S02]  /*136d0*/  IMAD.MOV.U32 R13, RZ, RZ, R5 ;  /* 0x000000ffff0d7224 */ /* 0x000fe400078e0005 */
[----:B------:R-:W-:Y:S02]  /*136e0*/  IMAD.MOV.U32 R12, RZ, RZ, 0x4 ;  /* 0x00000004ff0c7424 */ /* 0x000fe400078e00ff */
[----:B------:R-:W-:-:S07]  /*136f0*/  IMAD.MOV.U32 R3, RZ, RZ, R14 ;  /* 0x000000ffff037224 */ /* 0x000fce00078e000e */
[----:B------:R-:W-:Y:S05]  /*13700*/  WARPSYNC.COLLECTIVE R15, `(.L_x_1104) ;  /* 0x000000000f087348 */ /* 0x000fea0003c00000 */
[----:B------:R0:W1:Y:S02]  /*13710*/  SHFL.IDX P6, R14, R13, R12, R11 ;  /* 0x0000000c0d0e7389 */ /* 0x00006400000c000b */
[----:B01----:R-:W-:Y:S01]  /*13720*/  ENDCOLLECTIVE ;  /* 0x000000000000791b */ /* 0x003fe20003800000 */
.L_x_1104:
        /* <DEDUP_REMOVED lines=15> */
.L_x_1105:
[----:B------:R-:W-:Y:S02]  /*13820*/  @P1 IMAD R8, R6, 0x2, R16 ;  /* 0x0000000206081824 */ /* 0x000fe400078e0210 */
[----:B------:R-:W-:Y:S02]  /*13830*/  IMAD.MOV.U32 R13, RZ, RZ, R5 ;  /* 0x000000ffff0d7224 */ /* 0x000fe400078e0005 */
[----:B------:R-:W-:Y:S02]  /*13840*/  IMAD.MOV.U32 R12, RZ, RZ, 0x5 ;  /* 0x00000005ff0c7424 */ /* 0x000fe400078e00ff */
[----:B------:R-:W-:-:S07]  /*13850*/  IMAD.MOV.U32 R3, RZ, RZ, R14 ;  /* 0x000000ffff037224 */ /* 0x000fce00078e000e */
[----:B------:R-:W-:Y:S05]  /*13860*/  WARPSYNC.COLLECTIVE R15, `(.L_x_1106) ;  /* 0x000000000f087348 */ /* 0x000fea0003c00000 */
[----:B------:R0:W1:Y:S02]  /*13870*/  SHFL.IDX P6, R14, R13, R12, R11 ;  /* 0x0000000c0d0e7389 */ /* 0x00006400000c000b */
[----:B01----:R-:W-:Y:S01]  /*13880*/  ENDCOLLECTIVE ;  /* 0x000000000000791b */ /* 0x003fe20003800000 */
.L_x_1106:
        /* <DEDUP_REMOVED lines=15> */
.L_x_1107:
[----:B------:R-:W-:Y:S02]  /*13980*/  @P1 IMAD R8, R6, 0x2, R16 ;  /* 0x0000000206081824 */ /* 0x000fe400078e0210 */
[----:B------:R-:W-:Y:S02]  /*13990*/  IMAD.MOV.U32 R13, RZ, RZ, R5 ;  /* 0x000000ffff0d7224 */ /* 0x000fe400078e0005 */
[----:B------:R-:W-:Y:S02]  /*139a0*/  IMAD.MOV.U32 R12, RZ, RZ, 0x6 ;  /* 0x00000006ff0c7424 */ /* 0x000fe400078e00ff */
[----:B------:R-:W-:-:S07]  /*139b0*/  IMAD.MOV.U32 R3, RZ, RZ, R14 ;  /* 0x000000ffff037224 */ /* 0x000fce00078e000e */
[----:B------:R-:W-:Y:S05]  /*139c0*/  WARPSYNC.COLLECTIVE R15, `(.L_x_1108) ;  /* 0x000000000f087348 */ /* 0x000fea0003c00000 */
[----:B------:R0:W1:Y:S02]  /*139d0*/  SHFL.IDX P6, R14, R13, R12, R11 ;  /* 0x0000000c0d0e7389 */ /* 0x00006400000c000b */
[----:B01----:R-:W-:Y:S01]  /*139e0*/  ENDCOLLECTIVE ;  /* 0x000000000000791b */ /* 0x003fe20003800000 */
.L_x_1108:
        /* <DEDUP_REMOVED lines=15> */
.L_x_1109:
[----:B------:R-:W-:Y:S02]  /*13ae0*/  @P1 IMAD R8, R6, 0x2, R16 ;  /* 0x0000000206081824 */ /* 0x000fe400078e0210 */
[----:B------:R-:W-:Y:S02]  /*13af0*/  IMAD.MOV.U32 R13, RZ, RZ, R5 ;  /* 0x000000ffff0d7224 */ /* 0x000fe400078e0005 */
[----:B------:R-:W-:Y:S02]  /*13b00*/  IMAD.MOV.U32 R12, RZ, RZ, 0x7 ;  /* 0x00000007ff0c7424 */ /* 0x000fe400078e00ff */
[----:B------:R-:W-:-:S07]  /*13b10*/  IMAD.MOV.U32 R3, RZ, RZ, R14 ;  /* 0x000000ffff037224 */ /* 0x000fce00078e000e */
[----:B------:R-:W-:Y:S05]  /*13b20*/  WARPSYNC.COLLECTIVE R15, `(.L_x_1110) ;  /* 0x000000000f087348 */ /* 0x000fea0003c00000 */
[----:B------:R0:W1:Y:S02]  /*13b30*/  SHFL.IDX P6, R14, R13, R12, R11 ;  /* 0x0000000c0d0e7389 */ /* 0x00006400000c000b */
[----:B01----:R-:W-:Y:S01]  /*13b40*/  ENDCOLLECTIVE ;  /* 0x000000000000791b */ /* 0x003fe20003800000 */
.L_x_1110:
        /* <DEDUP_REMOVED lines=14> */
.L_x_1111:
[----:B------:R-:W-:Y:S05]  /*13c30*/  BRA `(.L_x_1112) ;  /* 0xffffffc000f47947 */ /* 0x000fea000383ffff */
.L_x_1048:
[----:B------:R-:W-:Y:S02]  /*13c40*/  IMAD.MOV.U32 R13, RZ, RZ, R4 ;  /* 0x000000ffff0d7224 */ /* 0x000fe400078e0004 */
[----:B------:R-:W-:Y:S02]  /*13c50*/  IMAD.MOV.U32 R12, RZ, RZ, RZ ;  /* 0x000000ffff0c7224 */ /* 0x000fe400078e00ff */
[----:B------:R-:W-:Y:S02]  /*13c60*/  IMAD.MOV.U32 R11, RZ, RZ, 0x181f ;  /* 0x0000181fff0b7424 */ /* 0x000fe400078e00ff */
[----:B------:R-:W-:Y:S02]  /*13c70*/  IMAD.MOV.U32 R15, RZ, RZ, -0x1 ;  /* 0xffffffffff0f7424 */ /* 0x000fe400078e00ff */
[----:B------:R-:W-:-:S07]  /*13c80*/  VIADD R6, R20, UR43 ;  /* 0x0000002b14067c36 */ /* 0x000fce0008000000 */
[----:B-----5:R-:W-:Y:S05]  /*13c90*/  WARPSYNC.COLLECTIVE R15, `(.L_x_1113) ;  /* 0x000000000f087348 */ /* 0x020fea0003c00000 */
[----:B------:R0:W1:Y:S02]  /*13ca0*/  SHFL.IDX P6, R14, R13, R12, R11 ;  /* 0x0000000c0d0e7389 */ /* 0x00006400000c000b */
[----:B01---5:R-:W-:Y:S01]  /*13cb0*/  ENDCOLLECTIVE ;  /* 0x000000000000791b */ /* 0x023fe20003800000 */
.L_x_1113:
[C---:B------:R-:W-:Y:S01]  /*13cc0*/  VIADD R8, R6.reuse, 0x10 ;  /* 0x0000001006087836 */ /* 0x040fe20000000000 */
[----:B------:R-:W-:Y:S01]  /*13cd0*/  ISETP.GE.AND P1, PT, R6, UR38, PT ;  /* 0x0000002606007c0c */ /* 0x000fe2000bf26270 */
[----:B------:R-:W-:Y:S02]  /*13ce0*/  IMAD.MOV.U32 R13, RZ, RZ, R0 ;  /* 0x000000ffff0d7224 */ /* 0x000fe400078e0000 */
[----:B------:R-:W-:-:S10]  /*13cf0*/  IMAD.MOV.U32 R2, RZ, RZ, R14 ;  /* 0x000000ffff027224 */ /* 0x000fd400078e000e */
[----:B------:R-:W-:Y:S05]  /*13d00*/  WARPSYNC.COLLECTIVE R15, `(.L_x_1114) ;  /* 0x000000000f087348 */ /* 0x000fea0003c00000 */
[----:B------:R0:W1:Y:S02]  /*13d10*/  SHFL.IDX P6, R14, R13, R12, R11 ;  /* 0x0000000c0d0e7389 */ /* 0x00006400000c000b */
[----:B01----:R-:W-:Y:S01]  /*13d20*/  ENDCOLLECTIVE ;  /* 0x000000000000791b */ /* 0x003fe20003800000 */
.L_x_1114:
[----:B------:R-:W-:Y:S02]  /*13d30*/  IMAD.MOV.U32 R13, RZ, RZ, R4 ;  /* 0x000000ffff0d7224 */ /* 0x000fe400078e0004 */
[----:B------:R-:W-:Y:S02]  /*13d40*/  IMAD.MOV.U32 R12, RZ, RZ, 0x1 ;  /* 0x00000001ff0c7424 */ /* 0x000fe400078e00ff */
[----:B------:R-:W-:-:S07]  /*13d50*/  IMAD.MOV.U32 R3, RZ, RZ, R14 ;  /* 0x000000ffff037224 */ /* 0x000fce00078e000e */
[----:B------:R-:W-:Y:S05]  /*13d60*/  WARPSYNC.COLLECTIVE R15, `(.L_x_1115) ;  /* 0x000000000f087348 */ /* 0x000fea0003c00000 */
[----:B------:R0:W1:Y:S02]  /*13d70*/  SHFL.IDX P6, R14, R13, R12, R11 ;  /* 0x0000000c0d0e7389 */ /* 0x00006400000c000b */
[----:B01----:R-:W-:Y:S01]  /*13d80*/  ENDCOLLECTIVE ;  /* 0x000000000000791b */ /* 0x003fe20003800000 */
.L_x_1115:
        /* <DEDUP_REMOVED lines=15> */
.L_x_1116:
[----:B------:R-:W-:Y:S02]  /*13e80*/  IMAD.MOV.U32 R13, RZ, RZ, R4 ;  /* 0x000000ffff0d7224 */ /* 0x000fe400078e0004 */
[----:B------:R-:W-:Y:S02]  /*13e90*/  IMAD.MOV.U32 R12, RZ, RZ, 0x2 ;  /* 0x00000002ff0c7424 */ /* 0x000fe400078e00ff */
[----:B------:R-:W-:-:S07]  /*13ea0*/  IMAD.MOV.U32 R3, RZ, RZ, R14 ;  /* 0x000000ffff037224 */ /* 0x000fce00078e000e */
[----:B------:R-:W-:Y:S05]  /*13eb0*/  WARPSYNC.COLLECTIVE R15, `(.L_x_1117) ;  /* 0x000000000f087348 */ /* 0x000fea0003c00000 */
[----:B------:R0:W1:Y:S02]  /*13ec0*/  SHFL.IDX P6, R14, R13, R12, R11 ;  /* 0x0000000c0d0e7389 */ /* 0x00006400000c000b */
[----:B01----:R-:W-:Y:S01]  /*13ed0*/  ENDCOLLECTIVE ;  /* 0x000000000000791b */ /* 0x003fe20003800000 */
.L_x_1117:
        /* <DEDUP_REMOVED lines=11> */
[----:B------:R-:W-:Y:S01]  /*13f90*/  ISETP.GE.AND P1, PT, R2, UR38, PT ;  /* 0x0000002602007c0c */ /* 0x000fe2000bf26270 */
[----:B------:R-:W-:-:S12]  /*13fa0*/  IMAD.MOV.U32 R2, RZ, RZ, R14 ;  /* 0x000000ffff027224 */ /* 0x000fd800078e000e */
[----:B------:R-:W-:Y:S05]  /*13fb0*/  WARPSYNC.COLLECTIVE R15, `(.L_x_1118) ;  /* 0x000000000f087348 */ /* 0x000fea0003c00000 */
[----:B------:R0:W1:Y:S02]  /*13fc0*/  SHFL.IDX P6, R14, R13, R12, R11 ;  /* 0x0000000c0d0e7389 */ /* 0x00006400000c000b */
[----:B01----:R-:W-:Y:S01]  /*13fd0*/  ENDCOLLECTIVE ;  /* 0x000000000000791b */ /* 0x003fe20003800000 */
.L_x_1118:
[----:B------:R-:W-:Y:S02]  /*13fe0*/  IMAD.MOV.U32 R13, RZ, RZ, R4 ;  /* 0x000000ffff0d7224 */ /* 0x000fe400078e0004 */
[----:B------:R-:W-:Y:S02]  /*13ff0*/  IMAD.MOV.U32 R12, RZ, RZ, 0x3 ;  /* 0x00000003ff0c7424 */ /* 0x000fe400078e00ff */
[----:B------:R-:W-:-:S07]  /*14000*/  IMAD.MOV.U32 R3, RZ, RZ, R14 ;  /* 0x000000ffff037224 */ /* 0x000fce00078e000e */
[----:B------:R-:W-:Y:S05]  /*14010*/  WARPSYNC.COLLECTIVE R15, `(.L_x_1119) ;  /* 0x000000000f087348 */ /* 0x000fea0003c00000 */
[----:B------:R0:W1:Y:S02]  /*14020*/  SHFL.IDX P6, R14, R13, R12, R11 ;  /* 0x0000000c0d0e7389 */ /* 0x00006400000c000b */
[----:B01----:R-:W-:Y:S01]  /*14030*/  ENDCOLLECTIVE ;  /* 0x000000000000791b */ /* 0x003fe20003800000 */
.L_x_1119:
        /* <DEDUP_REMOVED lines=16> */
.L_x_1120:
[----:B------:R-:W-:Y:S02]  /*14140*/  IMAD.MOV.U32 R13, RZ, RZ, R4 ;  /* 0x000000ffff0d7224 */ /* 0x000fe400078e0004 */
[----:B------:R-:W-:Y:S02]  /*14150*/  IMAD.MOV.U32 R12, RZ, RZ, 0x4 ;  /* 0x00000004ff0c7424 */ /* 0x000fe400078e00ff */
[----:B------:R-:W-:-:S07]  /*14160*/  IMAD.MOV.U32 R3, RZ, RZ, R14 ;  /* 0x000000ffff037224 */ /* 0x000fce00078e000e */
[----:B------:R-:W-:Y:S05]  /*14170*/  WARPSYNC.COLLECTIVE R15, `(.L_x_1121) ;  /* 0x000000000f087348 */ /* 0x000fea0003c00000 */
[----:B------:R0:W1:Y:S02]  /*14180*/  SHFL.IDX P6, R14, R13, R12, R11 ;  /* 0x0000000c0d0e7389 */ /* 0x00006400000c000b */
[----:B01----:R-:W-:Y:S01]  /*14190*/  ENDCOLLECTIVE ;  /* 0x000000000000791b */ /* 0x003fe20003800000 */
.L_x_1121:
        /* <DEDUP_REMOVED lines=16> */
.L_x_1122:
[----:B------:R-:W-:Y:S02]  /*142a0*/  IMAD.MOV.U32 R13, RZ, RZ, R4 ;  /* 0x000000ffff0d7224 */ /* 0x000fe400078e0004 */
[----:B------:R-:W-:Y:S02]  /*142b0*/  IMAD.MOV.U32 R12, RZ, RZ, 0x5 ;  /* 0x00000005ff0c7424 */ /* 0x000fe400078e00ff */
[----:B------:R-:W-:-:S07]  /*142c0*/  IMAD.MOV.U32 R3, RZ, RZ, R14 ;  /* 0x000000ffff037224 */ /* 0x000fce00078e000e */
[----:B------:R-:W-:Y:S05]  /*142d0*/  WARPSYNC.COLLECTIVE R15, `(.L_x_1123) ;  /* 0x000000000f087348 */ /* 0x000fea0003c00000 */
[----:B------:R0:W1:Y:S02]  /*142e0*/  SHFL.IDX P6, R14, R13, R12, R11 ;  /* 0x0000000c0d0e7389 */ /* 0x00006400000c000b */
[----:B01----:R-:W-:Y:S01]  /*142f0*/  ENDCOLLECTIVE ;  /* 0x000000000000791b */ /* 0x003fe20003800000 */
.L_x_1123:
        /* <DEDUP_REMOVED lines=16> */
.L_x_1124:
[----:B------:R-:W-:Y:S02]  /*14400*/  IMAD.MOV.U32 R13, RZ, RZ, R4 ;  /* 0x000000ffff0d7224 */ /* 0x000fe400078e0004 */
[----:B------:R-:W-:Y:S02]  /*14410*/  IMAD.MOV.U32 R12, RZ, RZ, 0x6 ;  /* 0x00000006ff0c7424 */ /* 0x000fe400078e00ff */
[----:B------:R-:W-:-:S07]  /*14420*/  IMAD.MOV.U32 R3, RZ, RZ, R14 ;  /* 0x000000ffff037224 */ /* 0x000fce00078e000e */
[----:B------:R-:W-:Y:S05]  /*14430*/  WARPSYNC.COLLECTIVE R15, `(.L_x_1125) ;  /* 0x000000000f087348 */ /* 0x000fea0003c00000 */
[----:B------:R0:W1:Y:S02]  /*14440*/  SHFL.IDX P6, R14, R13, R12, R11 ;  /* 0x0000000c0d0e7389 */ /* 0x00006400000c000b */
[----:B01----:R-:W-:Y:S01]  /*14450*/  ENDCOLLECTIVE ;  /* 0x000000000000791b */ /* 0x003fe20003800000 */
.L_x_1125:
        /* <DEDUP_REMOVED lines=16> */
.L_x_1126:
[----:B------:R-:W-:Y:S02]  /*14560*/  IMAD.MOV.U32 R13, RZ, RZ, R4 ;  /* 0x000000ffff0d7224 */ /* 0x000fe400078e0004 */
[----:B------:R-:W-:Y:S02]  /*14570*/  IMAD.MOV.U32 R12, RZ, RZ, 0x7 ;  /* 0x00000007ff0c7424 */ /* 0x000fe400078e00ff */
[----:B------:R-:W-:-:S07]  /*14580*/  IMAD.MOV.U32 R3, RZ, RZ, R14 ;  /* 0x000000ffff037224 */ /* 0x000fce00078e000e */
[----:B------:R-:W-:Y:S05]  /*14590*/  WARPSYNC.COLLECTIVE R15, `(.L_x_1127) ;  /* 0x000000000f087348 */ /* 0x000fea0003c00000 */
[----:B------:R0:W1:Y:S02]  /*145a0*/  SHFL.IDX P6, R14, R13, R12, R11 ;  /* 0x0000000c0d0e7389 */ /* 0x00006400000c000b */
[----:B01----:R-:W-:Y:S01]  /*145b0*/  ENDCOLLECTIVE ;  /* 0x000000000000791b */ /* 0x003fe20003800000 */
.L_x_1127:
[----:B------:R-:W-:-:S05]  /*145c0*/  @!P1 LEA R3, P0, R10, R3, 0x1 ;  /* 0x000000030a039211 */ /* 0x000fca00078008ff */
[----:B------:R-:W-:-:S05]  /*145d0*/  @!P1 IMAD.X R2, RZ, RZ, R2, P0 ;  /* 0x000000ffff029224 */ /* 0x000fca00000e0602 */
[----:B------:R-:W-:Y:S01]  /*145e0*/  @!P1 LOP3.LUT R3, R3, R2, RZ, 0x3c, !PT ;  /* 0x0000000203039212 */ /* 0x000fe200078e3cff */
[----:B------:R-:W-:-:S03]  /*145f0*/  IMAD.MOV.U32 R13, RZ, RZ, R0 ;  /* 0x000000ffff0d7224 */ /* 0x000fc600078e0000 */
[----:B------:R-:W-:-:S04]  /*14600*/  @!P1 LOP3.LUT R2, R3, R2, RZ, 0x3c, !PT ;  /* 0x0000000203029212 */ /* 0x000fc800078e3cff */
[----:B------:R-:W-:Y:S01]  /*14610*/  @!P1 LOP3.LUT R3, R3, R2, RZ, 0x3c, !PT ;  /* 0x0000000203039212 */ /* 0x000fe200078e3cff */
[----:B------:R-:W-:-:S07]  /*14620*/  IMAD.MOV.U32 R4, RZ, RZ, R14 ;  /* 0x000000ffff047224 */ /* 0x000fce00078e000e */
[----:B------:R-:W-:Y:S05]  /*14630*/  WARPSYNC.COLLECTIVE R15, `(.L_x_1128) ;  /* 0x000000000f087348 */ /* 0x000fea0003c00000 */
[----:B------:R0:W1:Y:S02]  /*14640*/  SHFL.IDX P6, R14, R13, R12, R11 ;  /* 0x0000000c0d0e7389 */ /* 0x00006400000c000b */
[----:B01----:R-:W-:Y:S01]  /*14650*/  ENDCOLLECTIVE ;  /* 0x000000000000791b */ /* 0x003fe20003800000 */
.L_x_1128:
[----:B------:R-:W-:Y:S01]  /*14660*/  @!PT LDS RZ, [RZ] ;  /* 0x00000000fffff984 */ /* 0x000fe20000000800 */
[----:B------:R-:W-:Y:S01]  /*14670*/  @!PT LDS RZ, [RZ] ;  /* 0x00000000fffff984 */ /* 0x000fe20000000800 */
[----:B------:R-:W-:Y:S01]  /*14680*/  @!PT LDS RZ, [RZ] ;  /* 0x00000000fffff984 */ /* 0x000fe20000000800 */
[----:B------:R0:W-:Y:S01]  /*14690*/  @!P1 LDGSTS.E.BYPASS.LTC128B.128 [R9+0xb400], desc[UR52][R2.64], !P5 ;  /* 0x0b40000002099fae */ /* 0x0001e2000e901d74 */
[----:B------:R-:W-:Y:S02]  /*146a0*/  IMAD.MOV.U32 R13, RZ, RZ, R7 ;  /* 0x000000ffff0d7224 */ /* 0x000fe400078e0007 */
[----:B0-----:R-:W-:Y:S02]  /*146b0*/  VIADD R2, R6, 0x70 ;  /* 0x0000007006027836 */ /* 0x001fe40000000000 */
[----:B------:R-:W-:-:S03]  /*146c0*/  IMAD.MOV.U32 R12, RZ, RZ, RZ ;  /* 0x000000ffff0c7224 */ /* 0x000fc600078e00ff */
[----:B------:R-:W-:Y:S01]  /*146d0*/  ISETP.GE.AND P1, PT, R2, UR38, PT ;  /* 0x0000002602007c0c */ /* 0x000fe2000bf26270 */
[----:B------:R-:W-:-:S12]  /*146e0*/  IMAD.MOV.U32 R0, RZ, RZ, R14 ;  /* 0x000000ffff007224 */ /* 0x000fd800078e000e */
[----:B------:R-:W-:Y:S05]  /*146f0*/  WARPSYNC.COLLECTIVE R15, `(.L_x_1129) ;  /* 0x000000000f087348 */ /* 0x000fea0003c00000 */
[----:B------:R0:W1:Y:S02]  /*14700*/  SHFL.IDX P6, R14, R13, R12, R11 ;  /* 0x0000000c0d0e7389 */ /* 0x00006400000c000b */
[----:B01----:R-:W-:Y:S01]  /*14710*/  ENDCOLLECTIVE ;  /* 0x000000000000791b */ /* 0x003fe20003800000 */
.L_x_1129:
[----:B------:R-:W-:Y:S01]  /*14720*/  @!P1 LEA R2, P0, R10, R0, 0x1 ;  /* 0x000000000a029211 */ /* 0x000fe200078008ff */
[----:B------:R-:W-:-:S04]  /*14730*/  VIADD R0, R6, 0x80 ;  /* 0x0000008006007836 */ /* 0x000fc80000000000 */
[----:B------:R-:W-:Y:S02]  /*14740*/  @!P1 IMAD.X R3, RZ, RZ, R4, P0 ;  /* 0x000000ffff039224 */ /* 0x000fe400000e0604 */
[----:B------:R-:W-:-:S03]  /*14750*/  IMAD.MOV.U32 R13, RZ, RZ, R5 ;  /* 0x000000ffff0d7224 */ /* 0x000fc600078e0005 */
[----:B------:R-:W-:Y:S01]  /*14760*/  @!PT LDS RZ, [RZ] ;  /* 0x00000000fffff984 */ /* 0x000fe20000000800 */
[----:B------:R-:W-:Y:S01]  /*14770*/  @!PT LDS RZ, [RZ] ;  /* 0x00000000fffff984 */ /* 0x000fe20000000800 */
[----:B------:R-:W-:Y:S01]  /*14780*/  @!PT LDS RZ, [RZ] ;  /* 0x00000000fffff984 */ /* 0x000fe20000000800 */
[----:B------:R0:W-:Y:S01]  /*14790*/  @!P1 LDGSTS.E.BYPASS.LTC128B.128 [R9+0xbc00], desc[UR52][R2.64], !P5 ;  /* 0x0bc0000002099fae */ /* 0x0001e2000e901d74 */
[----:B------:R-:W-:Y:S01]  /*147a0*/  ISETP.GE.AND P1, PT, R0, UR38, PT ;  /* 0x0000002600007c0c */ /* 0x000fe2000bf26270 */
[----:B------:R-:W-:-:S12]  /*147b0*/  IMAD.MOV.U32 R0, RZ, RZ, R14 ;  /* 0x000000ffff007224 */ /* 0x000fd800078e000e */
[----:B0-----:R-:W-:Y:S05]  /*147c0*/  WARPSYNC.COLLECTIVE R15, `(.L_x_1130) ;  /* 0x000000000f087348 */ /* 0x001fea0003c00000 */
[----:B------:R1:W2:Y:S02]  /*147d0*/  SHFL.IDX P6, R14, R13, R12, R11 ;  /* 0x0000000c0d0e7389 */ /* 0x0002a400000c000b */
[----:B012---:R-:W-:Y:S01]  /*147e0*/  ENDCOLLECTIVE ;  /* 0x000000000000791b */ /* 0x007fe20003800000 */
.L_x_1130:
[----:B------:R-:W-:Y:S02]  /*147f0*/  IMAD.MOV.U32 R13, RZ, RZ, R7 ;  /* 0x000000ffff0d7224 */ /* 0x000fe400078e0007 */
[----:B------:R-:W-:Y:S01]  /*14800*/  IMAD.MOV.U32 R12, RZ, RZ, 0x1 ;  /* 0x00000001ff0c7424 */ /* 0x000fe200078e00ff */
[----:B------:R-:W-:-:S13]  /*14810*/  @!P1 LEA R2, P0, R10, R14, 0x1 ;  /* 0x0000000e0a029211 */ /* 0x000fda00078008ff */
[----:B------:R-:W-:Y:S05]  /*14820*/  WARPSYNC.COLLECTIVE R15, `(.L_x_1131) ;  /* 0x000000000f087348 */ /* 0x000fea0003c00000 */
[----:B------:R0:W1:Y:S02]  /*14830*/  SHFL.IDX P6, R14, R13, R12, R11 ;  /* 0x0000000c0d0e7389 */ /* 0x00006400000c000b */
[----:B01----:R-:W-:Y:S01]  /*14840*/  ENDCOLLECTIVE ;  /* 0x000000000000791b */ /* 0x003fe20003800000 */
.L_x_1131:
[----:B------:R-:W-:Y:S02]  /*14850*/  @!P1 IMAD.X R3, RZ, RZ, R0, P0 ;  /* 0x000000ffff039224 */ /* 0x000fe400000e0600 */
[----:B------:R-:W-:-:S03]  /*14860*/  VIADD R0, R6, 0x90 ;  /* 0x0000009006007836 */ /* 0x000fc60000000000 */
[----:B------:R-:W-:Y:S01]  /*14870*/  @!PT LDS RZ, [RZ] ;  /* 0x00000000fffff984 */ /* 0x000fe20000000800 */
[----:B------:R-:W-:Y:S01]  /*14880*/  @!PT LDS RZ, [RZ] ;  /* 0x00000000fffff984 */ /* 0x000fe20000000800 */
[----:B------:R-:W-:Y:S01]  /*14890*/  @!PT LDS RZ, [RZ] ;  /* 0x00000000fffff984 */ /* 0x000fe20000000800 */
[----:B------:R0:W-:Y:S02]  /*148a0*/  @!P1 LDGSTS.E.BYPASS.LTC128B.128 [R9+0xc400], desc[UR52][R2.64], !P5 ;  /* 0x0c40000002099fae */ /* 0x0001e4000e901d74 */
[----:B------:R-:W-:Y:S01]  /*148b0*/  ISETP.GE.AND P1, PT, R0, UR38, PT ;  /* 0x0000002600007c0c */ /* 0x000fe2000bf26270 */
[----:B------:R-:W-:Y:S02]  /*148c0*/  IMAD.MOV.U32 R13, RZ, RZ, R5 ;  /* 0x000000ffff0d7224 */ /* 0x000fe400078e0005 */
[----:B------:R-:W-:-:S10]  /*148d0*/  IMAD.MOV.U32 R0, RZ, RZ, R14 ;  /* 0x000000ffff007224 */ /* 0x000fd400078e000e */
[----:B0-----:R-:W-:Y:S05]  /*148e0*/  WARPSYNC.COLLECTIVE R15, `(.L_x_1132) ;  /* 0x000000000f087348 */ /* 0x001fea0003c00000 */
[----:B------:R1:W2:Y:S02]  /*148f0*/  SHFL.IDX P6, R14, R13, R12, R11 ;  /* 0x0000000c0d0e7389 */ /* 0x0002a400000c000b */
[----:B012---:R-:W-:Y:S01]  /*14900*/  ENDCOLLECTIVE ;  /* 0x000000000000791b */ /* 0x007fe20003800000 */
.L_x_1132:
[----:B------:R-:W-:Y:S02]  /*14910*/  IMAD.MOV.U32 R13, RZ, RZ, R7 ;  /* 0x000000ffff0d7224 */ /* 0x000fe400078e0007 */
[----:B------:R-:W-:Y:S02]  /*14920*/  IMAD.MOV.U32 R12, RZ, RZ, 0x2 ;  /* 0x00000002ff0c7424 */ /* 0x000fe400078e00ff */
[----:B------:R-:W-:-:S07]  /*14930*/  IMAD.MOV.U32 R2, RZ, RZ, R14 ;  /* 0x000000ffff027224 */ /* 0x000fce00078e000e */
[----:B------:R-:W-:Y:S05]  /*14940*/  WARPSYNC.COLLECTIVE R15, `(.L_x_1133) ;  /* 0x000000000f087348 */ /* 0x000fea0003c00000 */
[----:B------:R0:W1:Y:S02]  /*14950*/  SHFL.IDX P6, R14, R13, R12, R11 ;  /* 0x0000000c0d0e7389 */ /* 0x00006400000c000b */
[----:B01----:R-:W-:Y:S01]  /*14960*/  ENDCOLLECTIVE ;  /* 0x000000000000791b */ /* 0x003fe20003800000 */
.L_x_1133:
[----:B------:R-:W-:-:S05]  /*14970*/  @!P1 LEA R2, P0, R10, R2, 0x1 ;  /* 0x000000020a029211 */ /* 0x000fca00078008ff */
[----:B------:R-:W-:-:S05]  /*14980*/  @!P1 IMAD.X R3, RZ, RZ, R0, P0 ;  /* 0x000000ffff039224 */ /* 0x000fca00000e0600 */
        /* <DEDUP_REMOVED lines=9> */
.L_x_1134:
[----:B------:R-:W-:-:S05]  /*14a20*/  VIADD R3, R6, 0xa0 ;  /* 0x000000a006037836 */ /* 0x000fca0000000000 */
[----:B------:R-:W-:Y:S01]  /*14a30*/  ISETP.GE.AND P1, PT, R3, UR38, PT ;  /* 0x0000002603007c0c */ /* 0x000fe2000bf26270 */
[----:B------:R-:W-:Y:S02]  /*14a40*/  IMAD.MOV.U32 R13, RZ, RZ, R7 ;  /* 0x000000ffff0d7224 */ /* 0x000fe400078e0007 */
[----:B------:R-:W-:Y:S02]  /*14a50*/  IMAD.MOV.U32 R12, RZ, RZ, 0x3 ;  /* 0x00000003ff0c7424 */ /* 0x000fe400078e00ff */
[----:B------:R-:W-:-:S08]  /*14a60*/  IMAD.MOV.U32 R2, RZ, RZ, R14 ;  /* 0x000000ffff027224 */ /* 0x000fd000078e000e */
[----:B------:R-:W-:Y:S05]  /*14a70*/  WARPSYNC.COLLECTIVE R15, `(.L_x_1135) ;  /* 0x000000000f087348 */ /* 0x000fea0003c00000 */
[----:B------:R0:W1:Y:S02]  /*14a80*/  SHFL.IDX P6, R14, R13, R12, R11 ;  /* 0x0000000c0d0e7389 */ /* 0x00006400000c000b */
[----:B01----:R-:W-:Y:S01]  /*14a90*/  ENDCOLLECTIVE ;  /* 0x000000000000791b */ /* 0x003fe20003800000 */
.L_x_1135:
        /* <DEDUP_REMOVED lines=11> */
.L_x_1136:
[----:B------:R-:W-:Y:S05]  /*14b50*/  BRA `(.L_x_1137) ;  /* 0xffffffc000b07947 */ /* 0x000fea000383ffff */
.L_x_1051:
[----:B0-----:R0:W1:Y:S02]  /*14b60*/  SYNCS.PHASECHK.TRANS64.TRYWAIT P0, [R16+URZ+0x16820], R3 ;  /* 0x01682003100075a7 */ /* 0x001064000800017f */
[----:B-1----:R-:W-:Y:S05]  /*14b70*/  @!P0 NANOSLEEP.SYNCS 0x989680 ;  /* 0x009896800000895d */ /* 0x002fea0003900000 */
[----:B------:R-:W1:Y:S02]  /*14b80*/  @!P0 SYNCS.PHASECHK.TRANS64 P0, [R16+URZ+0x16820], R3 ;  /* 0x01682003100085a7 */ /* 0x000e64000800007f */
[----:B-1----:R-:W-:Y:S05]  /*14b90*/  @!P0 BRA `(.L_x_1051) ;  /* 0xfffffffc00f08947 */ /* 0x002fea000383ffff */
[----:B------:R-:W-:Y:S05]  /*14ba0*/  BRA `(.L_x_1138) ;  /* 0xffffffc4000c7947 */ /* 0x000fea000383ffff */
.L_x_1055:
[----:B0-----:R0:W1:Y:S02]  /*14bb0*/  SYNCS.PHASECHK.TRANS64.TRYWAIT P0, [R5+URZ+0x16840], R2 ;  /* 0x01684002050075a7 */ /* 0x001064000800017f */
[----:B-1----:R-:W-:Y:S05]  /*14bc0*/  @!P0 NANOSLEEP.SYNCS 0x989680 ;  /* 0x009896800000895d */ /* 0x002fea0003900000 */
[----:B------:R-:W1:Y:S02]  /*14bd0*/  @!P0 SYNCS.PHASECHK.TRANS64 P0, [R5+URZ+0x16840], R2 ;  /* 0x01684002050085a7 */ /* 0x000e64000800007f */
[----:B-1----:R-:W-:Y:S05]  /*14be0*/  @!P0 BRA `(.L_x_1055) ;  /* 0xfffffffc00f08947 */ /* 0x002fea000383ffff */
[----:B------:R-:W-:Y:S05]  /*14bf0*/  BRA `(.L_x_1139) ;  /* 0xffffffc400d87947 */ /* 0x000fea000383ffff */
.L_x_1056:
        /* <DEDUP_REMOVED lines=8> */
.L_x_1141:
[----:B------:R-:W-:Y:S05]  /*14c80*/  BSYNC B1 ;  /* 0x0000000000017941 */ /* 0x000fea0003800000 */
.L_x_1140:
[----:B------:R-:W0:Y:S01]  /*14c90*/  S2R R7, SR_TID.X ;  /* 0x0000000000077919 */ /* 0x000e220000002100 */
[----:B------:R-:W-:Y:S02]  /*14ca0*/  IMAD.MOV.U32 R13, RZ, RZ, R8 ;  /* 0x000000ffff0d7224 */ /* 0x000fe400078e0008 */
[----:B------:R-:W-:Y:S02]  /*14cb0*/  IMAD.MOV.U32 R12, RZ, RZ, RZ ;  /* 0x000000ffff0c7224 */ /* 0x000fe400078e00ff */
[----:B------:R-:W-:Y:S02]  /*14cc0*/  IMAD.MOV.U32 R11, RZ, RZ, 0x181f ;  /* 0x0000181fff0b7424 */ /* 0x000fe400078e00ff */
[----:B------:R-:W-:Y:S02]  /*14cd0*/  IMAD.MOV.U32 R15, RZ, RZ, -0x1 ;  /* 0xffffffffff0f7424 */ /* 0x000fe400078e00ff */
[----:B------:R-:W-:Y:S02]  /*14ce0*/  IMAD.MOV.U32 R3, RZ, RZ, R14 ;  /* 0x000000ffff037224 */ /* 0x000fe400078e000e */
[----:B------:R-:W-:-:S07]  /*14cf0*/  IMAD R9, R9, 0x2, R16 ;  /* 0x0000000209097824 */ /* 0x000fce00078e0210 */
[----:B0-----:R-:W-:Y:S05]  /*14d00*/  WARPSYNC.COLLECTIVE R15, `(.L_x_1142) ;  /* 0x000000000f087348 */ /* 0x001fea0003c00000 */
[----:B------:R1:W2:Y:S02]  /*14d10*/  SHFL.IDX P6, R14, R13, R12, R11 ;  /* 0x0000000c0d0e7389 */ /* 0x0002a400000c000b */
[----:B012---:R-:W-:Y:S01]  /*14d20*/  ENDCOLLECTIVE ;  /* 0x000000000000791b */ /* 0x007fe20003800000 */
.L_x_1142:
[----:B------:R-:W-:Y:S02]  /*14d30*/  IMAD.MOV.U32 R13, RZ, RZ, R10 ;  /* 0x000000ffff0d7224 */ /* 0x000fe400078e000a */
[----:B------:R-:W-:Y:S02]  /*14d40*/  IMAD.MOV.U32 R12, RZ, RZ, 0x1 ;  /* 0x00000001ff0c7424 */ /* 0x000fe400078e00ff */
[----:B------:R-:W-:Y:S02]  /*14d50*/  IMAD.SHL.U32 R7, R7, 0x8, RZ ;  /* 0x0000000807077824 */ /* 0x000fe400078e00ff */
[----:B------:R-:W-:-:S03]  /*14d60*/  IMAD.MOV.U32 R2, RZ, RZ, R14 ;  /* 0x000000ffff027224 */ /* 0x000fc600078e000e */
[----:B------:R-:W-:-:S07]  /*14d70*/  LOP3.LUT R7, R7, 0x38, RZ, 0xc0, !PT ;  /* 0x0000003807077812 */ /* 0x000fce00078ec0ff */
[----:B------:R-:W-:Y:S05]  /*14d80*/  WARPSYNC.COLLECTIVE R15, `(.L_x_1143) ;  /* 0x000000000f087348 */ /* 0x000fea0003c00000 */
[----:B------:R0:W1:Y:S02]  /*14d90*/  SHFL.IDX P6, R14, R13, R12, R11 ;  /* 0x0000000c0d0e7389 */ /* 0x00006400000c000b */
[----:B01----:R-:W-:Y:S01]  /*14da0*/  ENDCOLLECTIVE ;  /* 0x000000000000791b */ /* 0x003fe20003800000 */
.L_x_1143:
        /* <DEDUP_REMOVED lines=12> */
.L_x_1144:
[----:B------:R-:W-:Y:S02]  /*14e70*/  IMAD.MOV.U32 R13, RZ, RZ, R10 ;  /* 0x000000ffff0d7224 */ /* 0x000fe400078e000a */
[----:B------:R-:W-:Y:S02]  /*14e80*/  IMAD.MOV.U32 R12, RZ, RZ, 0x2 ;  /* 0x00000002ff0c7424 */ /* 0x000fe400078e00ff */
[----:B------:R-:W-:-:S07]  /*14e90*/  IMAD.MOV.U32 R2, RZ, RZ, R14 ;  /* 0x000000ffff027224 */ /* 0x000fce00078e000e */
[----:B------:R-:W-:Y:S05]  /*14ea0*/  WARPSYNC.COLLECTIVE R15, `(.L_x_1145) ;  /* 0x000000000f087348 */ /* 0x000fea0003c00000 */
[----:B------:R0:W1:Y:S02]  /*14eb0*/  SHFL.IDX P6, R14, R13, R12, R11 ;  /* 0x0000000c0d0e7389 */ /* 0x00006400000c000b */
[----:B01----:R-:W-:Y:S01]  /*14ec0*/  ENDCOLLECTIVE ;  /* 0x000000000000791b */ /* 0x003fe20003800000 */
.L_x_1145:
        /* <DEDUP_REMOVED lines=11> */
.L_x_1146:
[----:B------:R-:W-:Y:S02]  /*14f80*/  IMAD.MOV.U32 R13, RZ, RZ, R10 ;  /* 0x000000ffff0d7224 */ /* 0x000fe400078e000a */
[----:B------:R-:W-:Y:S02]  /*14f90*/  IMAD.MOV.U32 R12, RZ, RZ, 0x3 ;  /* 0x00000003ff0c7424 */ /* 0x000fe400078e00ff */
[----:B------:R-:W-:-:S07]  /*14fa0*/  IMAD.MOV.U32 R2, RZ, RZ, R14 ;  /* 0x000000ffff027224 */ /* 0x000fce00078e000e */
[----:B------:R-:W-:Y:S05]  /*14fb0*/  WARPSYNC.COLLECTIVE R15, `(.L_x_1147) ;  /* 0x000000000f087348 */ /* 0x000fea0003c00000 */
[----:B------:R0:W1:Y:S02]  /*14fc0*/  SHFL.IDX P6, R14, R13, R12, R11 ;  /* 0x0000000c0d0e7389 */ /* 0x00006400000c000b */
[----:B01----:R-:W-:Y:S01]  /*14fd0*/  ENDCOLLECTIVE ;  /* 0x000000000000791b */ /* 0x003fe20003800000 */
.L_x_1147:
        /* <DEDUP_REMOVED lines=11> */
.L_x_1148:
[----:B------:R-:W-:Y:S02]  /*15090*/  IMAD.MOV.U32 R13, RZ, RZ, R10 ;  /* 0x000000ffff0d7224 */ /* 0x000fe400078e000a */
[----:B------:R-:W-:Y:S02]  /*150a0*/  IMAD.MOV.U32 R12, RZ, RZ, 0x4 ;  /* 0x00000004ff0c7424 */ /* 0x000fe400078e00ff */
[----:B------:R-:W-:-:S07]  /*150b0*/  IMAD.MOV.U32 R2, RZ, RZ, R14 ;  /* 0x000000ffff027224 */ /* 0x000fce00078e000e */
[----:B------:R-:W-:Y:S05]  /*150c0*/  WARPSYNC.COLLECTIVE R15, `(.L_x_1149) ;  /* 0x000000000f087348 */ /* 0x000fea0003c00000 */
[----:B------:R0:W1:Y:S02]  /*150d0*/  SHFL.IDX P6, R14, R13, R12, R11 ;  /* 0x0000000c0d0e7389 */ /* 0x00006400000c000b */
[----:B01----:R-:W-:Y:S01]  /*150e0*/  ENDCOLLECTIVE ;  /* 0x000000000000791b */ /* 0x003fe20003800000 */
.L_x_1149:
        /* <DEDUP_REMOVED lines=11> */
.L_x_1150:
[----:B------:R-:W-:Y:S02]  /*151a0*/  IMAD.MOV.U32 R13, RZ, RZ, R10 ;  /* 0x000000ffff0d7224 */ /* 0x000fe400078e000a */
[----:B------:R-:W-:Y:S02]  /*151b0*/  IMAD.MOV.U32 R12, RZ, RZ, 0x5 ;  /* 0x00000005ff0c7424 */ /* 0x000fe400078e00ff */
[----:B------:R-:W-:-:S07]  /*151c0*/  IMAD.MOV.U32 R2, RZ, RZ, R14 ;  /* 0x000000ffff027224 */ /* 0x000fce00078e000e */
[----:B------:R-:W-:Y:S05]  /*151d0*/  WARPSYNC.COLLECTIVE R15, `(.L_x_1151) ;  /* 0x000000000f087348 */ /* 0x000fea0003c00000 */
[----:B------:R0:W1:Y:S02]  /*151e0*/  SHFL.IDX P6, R14, R13, R12, R11 ;  /* 0x0000000c0d0e7389 */ /* 0x00006400000c000b */
[----:B01----:R-:W-:Y:S01]  /*151f0*/  ENDCOLLECTIVE ;  /* 0x000000000000791b */ /* 0x003fe20003800000 */
.L_x_1151:
        /* <DEDUP_REMOVED lines=11> */
.L_x_1152:
[----:B------:R-:W-:Y:S02]  /*152b0*/  IMAD.MOV.U32 R13, RZ, RZ, R10 ;  /* 0x000000ffff0d7224 */ /* 0x000fe400078e000a */
[----:B------:R-:W-:Y:S02]  /*152c0*/  IMAD.MOV.U32 R12, RZ, RZ, 0x6 ;  /* 0x00000006ff0c7424 */ /* 0x000fe400078e00ff */
[----:B------:R-:W-:-:S07]  /*152d0*/  IMAD.MOV.U32 R2, RZ, RZ, R14 ;  /* 0x000000ffff027224 */ /* 0x000fce00078e000e */
[----:B------:R-:W-:Y:S05]  /*152e0*/  WARPSYNC.COLLECTIVE R15, `(.L_x_1153) ;  /* 0x000000000f087348 */ /* 0x000fea0003c00000 */
[----:B------:R0:W1:Y:S02]  /*152f0*/  SHFL.IDX P6, R14, R13, R12, R11 ;  /* 0x0000000c0d0e7389 */ /* 0x00006400000c000b */
[----:B01----:R-:W-:Y:S01]  /*15300*/  ENDCOLLECTIVE ;  /* 0x000000000000791b */ /* 0x003fe20003800000 */
.L_x_1153:
        /* <DEDUP_REMOVED lines=11> */
.L_x_1154:
[----:B------:R-:W-:Y:S02]  /*153c0*/  IMAD.MOV.U32 R13, RZ, RZ, R10 ;  /* 0x000000ffff0d7224 */ /* 0x000fe400078e000a */
[----:B------:R-:W-:Y:S02]  /*153d0*/  IMAD.MOV.U32 R12, RZ, RZ, 0x7 ;  /* 0x00000007ff0c7424 */ /* 0x000fe400078e00ff */
[----:B------:R-:W-:-:S07]  /*153e0*/  IMAD.MOV.U32 R2, RZ, RZ, R14 ;  /* 0x000000ffff027224 */ /* 0x000fce00078e000e */
[----:B------:R-:W-:Y:S05]  /*153f0*/  WARPSYNC.COLLECTIVE R15, `(.L_x_1155) ;  /* 0x000000000f087348 */ /* 0x000fea0003c00000 */
[----:B------:R0:W1:Y:S02]  /*15400*/  SHFL.IDX P6, R14, R13, R12, R11 ;  /* 0x0000000c0d0e7389 */ /* 0x00006400000c000b */
[----:B01----:R-:W-:Y:S01]  /*15410*/  ENDCOLLECTIVE ;  /* 0x000000000000791b */ /* 0x003fe20003800000 */
.L_x_1155:
        /* <DEDUP_REMOVED lines=11> */
.L_x_1156:
[----:B------:R-:W-:Y:S01]  /*154d0*/  IMAD.MOV.U32 R2, RZ, RZ, R14 ;  /* 0x000000ffff027224 */ /* 0x000fe200078e000e */
[----:B------:R-:W-:Y:S06]  /*154e0*/  BRA `(.L_x_1157) ;  /* 0xffffffc000c07947 */ /* 0x000fec000383ffff */
.L_x_1061:
[----:B-1----:R1:W2:Y:S02]  /*154f0*/  SYNCS.PHASECHK.TRANS64.TRYWAIT P0, [R5+URZ+0x16860], R2 ;  /* 0x01686002050075a7 */ /* 0x0022a4000800017f */
[----:B--2---:R-:W-:Y:S05]  /*15500*/  @!P0 NANOSLEEP.SYNCS 0x989680 ;  /* 0x009896800000895d */ /* 0x004fea0003900000 */
[----:B------:R-:W2:Y:S02]  /*15510*/  @!P0 SYNCS.PHASECHK.TRANS64 P0, [R5+URZ+0x16860], R2 ;  /* 0x01686002050085a7 */ /* 0x000ea4000800007f */
[----:B--2---:R-:W-:Y:S05]  /*15520*/  @!P0 BRA `(.L_x_1061) ;  /* 0xfffffffc00f08947 */ /* 0x004fea000383ffff */
[----:B------:R-:W-:Y:S05]  /*15530*/  BRA `(.L_x_1158) ;  /* 0xffffffc400187947 */ /* 0x000fea000383ffff */
.L_x_1062:
        /* <DEDUP_REMOVED lines=8> */
.L_x_1160:
[----:B------:R-:W-:Y:S05]  /*155c0*/  BSYNC B1 ;  /* 0x0000000000017941 */ /* 0x000fea0003800000 */
.L_x_1159:
[----:B------:R-:W-:Y:S02]  /*155d0*/  IMAD.MOV.U32 R13, RZ, RZ, R17 ;  /* 0x000000ffff0d7224 */ /* 0x000fe400078e0011 */
[----:B------:R-:W-:Y:S02]  /*155e0*/  IMAD.MOV.U32 R12, RZ, RZ, RZ ;  /* 0x000000ffff0c7224 */ /* 0x000fe400078e00ff */
[----:B------:R-:W-:Y:S02]  /*155f0*/  IMAD.MOV.U32 R11, RZ, RZ, 0x181f ;  /* 0x0000181fff0b7424 */ /* 0x000fe400078e00ff */
[----:B------:R-:W-:Y:S02]  /*15600*/  IMAD.MOV.U32 R15, RZ, RZ, -0x1 ;  /* 0xffffffffff0f7424 */ /* 0x000fe400078e00ff */
[----:B------:R-:W-:Y:S02]  /*15610*/  IMAD.MOV.U32 R3, RZ, RZ, R14 ;  /* 0x000000ffff037224 */ /* 0x000fe400078e000e */
[----:B------:R-:W-:-:S07]  /*15620*/  IMAD R6, R6, 0x2, R16 ;  /* 0x0000000206067824 */ /* 0x000fce00078e0210 */
[----:B------:R-:W-:Y:S05]  /*15630*/  WARPSYNC.COLLECTIVE R15, `(.L_x_1161) ;  /* 0x000000000f087348 */ /* 0x000fea0003c00000 */
[----:B------:R0:W1:Y:S02]  /*15640*/  SHFL.IDX P6, R14, R13, R12, R11 ;  /* 0x0000000c0d0e7389 */ /* 0x00006400000c000b */
[----:B01----:R-:W-:Y:S01]  /*15650*/  ENDCOLLECTIVE ;  /* 0x000000000000791b */ /* 0x003fe20003800000 */
.L_x_1161:
[----:B------:R-:W-:Y:S02]  /*15660*/  IMAD.MOV.U32 R13, RZ, RZ, R18 ;  /* 0x000000ffff0d7224 */ /* 0x000fe400078e0012 */
[----:B------:R-:W-:Y:S02]  /*15670*/  IMAD.MOV.U32 R12, RZ, RZ, 0x1 ;  /* 0x00000001ff0c7424 */ /* 0x000fe400078e00ff */
[----:B------:R-:W-:-:S07]  /*15680*/  IMAD.MOV.U32 R2, RZ, RZ, R14 ;  /* 0x000000ffff027224 */ /* 0x000fce00078e000e */
[----:B------:R-:W-:Y:S05]  /*15690*/  WARPSYNC.COLLECTIVE R15, `(.L_x_1162) ;  /* 0x000000000f087348 */ /* 0x000fea0003c00000 */
[----:B------:R0:W1:Y:S02]  /*156a0*/  SHFL.IDX P6, R14, R13, R12, R11 ;  /* 0x0000000c0d0e7389 */ /* 0x00006400000c000b */
[----:B01----:R-:W-:Y:S01]  /*156b0*/  ENDCOLLECTIVE ;  /* 0x000000000000791b */ /* 0x003fe20003800000 */
.L_x_1162:
[----:B------:R-:W-:-:S05]  /*156c0*/  IADD3 R2, P0, R2, R7, RZ ;  /* 0x0000000702027210 */ /* 0x000fca0007f1e0ff */
[----:B------:R-:W-:Y:S01]  /*156d0*/  IMAD.X R3, RZ, RZ, R3, P0 ;  /* 0x000000ffff037224 */ /* 0x000fe200000e0603 */
[----:B------:R-:W-:Y:S01]  /*156e0*/  ISETP.LT.OR P0, PT, R8, 0x1, P1 ;  /* 0x000000010800780c */ /* 0x000fe20000f01670 */
[----:B------:R-:W-:-:S12]  /*156f0*/  IMAD.MOV.U32 R13, RZ, RZ, R17 ;  /* 0x000000ffff0d7224 */ /* 0x000fd800078e0011 */
        /* <DEDUP_REMOVED lines=8> */
.L_x_1163:
[----:B------:R-:W-:Y:S02]  /*15780*/  IMAD.MOV.U32 R13, RZ, RZ, R18 ;  /* 0x000000ffff0d7224 */ /* 0x000fe400078e0012 */
[----:B------:R-:W-:Y:S02]  /*15790*/  IMAD.MOV.U32 R12, RZ, RZ, 0x2 ;  /* 0x00000002ff0c7424 */ /* 0x000fe400078e00ff */
[----:B------:R-:W-:-:S07]  /*157a0*/  IMAD.MOV.U32 R2, RZ, RZ, R14 ;  /* 0x000000ffff027224 */ /* 0x000fce00078e000e */
[----:B------:R-:W-:Y:S05]  /*157b0*/  WARPSYNC.COLLECTIVE R15, `(.L_x_1164) ;  /* 0x000000000f087348 */ /* 0x000fea0003c00000 */
[----:B------:R0:W1:Y:S02]  /*157c0*/  SHFL.IDX P6, R14, R13, R12, R11 ;  /* 0x0000000c0d0e7389 */ /* 0x00006400000c000b */
[----:B01----:R-:W-:Y:S01]  /*157d0*/  ENDCOLLECTIVE ;  /* 0x000000000000791b */ /* 0x003fe20003800000 */
.L_x_1164:
        /* <DEDUP_REMOVED lines=12> */
.L_x_1165:
[----:B------:R-:W-:Y:S02]  /*158a0*/  IMAD.MOV.U32 R13, RZ, RZ, R18 ;  /* 0x000000ffff0d7224 */ /* 0x000fe400078e0012 */
[----:B------:R-:W-:Y:S02]  /*158b0*/  IMAD.MOV.U32 R12, RZ, RZ, 0x3 ;  /* 0x00000003ff0c7424 */ /* 0x000fe400078e00ff */
[----:B------:R-:W-:-:S07]  /*158c0*/  IMAD.MOV.U32 R2, RZ, RZ, R14 ;  /* 0x000000ffff027224 */ /* 0x000fce00078e000e */
[----:B------:R-:W-:Y:S05]  /*158d0*/  WARPSYNC.COLLECTIVE R15, `(.L_x_1166) ;  /* 0x000000000f087348 */ /* 0x000fea0003c00000 */
[----:B------:R0:W1:Y:S02]  /*158e0*/  SHFL.IDX P6, R14, R13, R12, R11 ;  /* 0x0000000c0d0e7389 */ /* 0x00006400000c000b */
[----:B01----:R-:W-:Y:S01]  /*158f0*/  ENDCOLLECTIVE ;  /* 0x000000000000791b */ /* 0x003fe20003800000 */
.L_x_1166:
        /* <DEDUP_REMOVED lines=12> */
.L_x_1167:
[----:B------:R-:W-:Y:S02]  /*159c0*/  IMAD.MOV.U32 R13, RZ, RZ, R18 ;  /* 0x000000ffff0d7224 */ /* 0x000fe400078e0012 */
[----:B------:R-:W-:Y:S02]  /*159d0*/  IMAD.MOV.U32 R12, RZ, RZ, 0x4 ;  /* 0x00000004ff0c7424 */ /* 0x000fe400078e00ff */
[----:B------:R-:W-:-:S07]  /*159e0*/  IMAD.MOV.U32 R2, RZ, RZ, R14 ;  /* 0x000000ffff027224 */ /* 0x000fce00078e000e */
[----:B------:R-:W-:Y:S05]  /*159f0*/  WARPSYNC.COLLECTIVE R15, `(.L_x_1168) ;  /* 0x000000000f087348 */ /* 0x000fea0003c00000 */
[----:B------:R0:W1:Y:S02]  /*15a00*/  SHFL.IDX P6, R14, R13, R12, R11 ;  /* 0x0000000c0d0e7389 */ /* 0x00006400000c000b */
[----:B01----:R-:W-:Y:S01]  /*15a10*/  ENDCOLLECTIVE ;  /* 0x000000000000791b */ /* 0x003fe20003800000 */
.L_x_1168:
        /* <DEDUP_REMOVED lines=12> */
.L_x_1169:
[----:B------:R-:W-:Y:S02]  /*15ae0*/  IMAD.MOV.U32 R13, RZ, RZ, R18 ;  /* 0x000000ffff0d7224 */ /* 0x000fe400078e0012 */
[----:B------:R-:W-:Y:S02]  /*15af0*/  IMAD.MOV.U32 R12, RZ, RZ, 0x5 ;  /* 0x00000005ff0c7424 */ /* 0x000fe400078e00ff */
[----:B------:R-:W-:-:S07]  /*15b00*/  IMAD.MOV.U32 R2, RZ, RZ, R14 ;  /* 0x000000ffff027224 */ /* 0x000fce00078e000e */
[----:B------:R-:W-:Y:S05]  /*15b10*/  WARPSYNC.COLLECTIVE R15, `(.L_x_1170) ;  /* 0x000000000f087348 */ /* 0x000fea0003c00000 */
[----:B------:R0:W1:Y:S02]  /*15b20*/  SHFL.IDX P6, R14, R13, R12, R11 ;  /* 0x0000000c0d0e7389 */ /* 0x00006400000c000b */
[----:B01----:R-:W-:Y:S01]  /*15b30*/  ENDCOLLECTIVE ;  /* 0x000000000000791b */ /* 0x003fe20003800000 */
.L_x_1170:
        /* <DEDUP_REMOVED lines=12> */
.L_x_1171:
[----:B------:R-:W-:Y:S02]  /*15c00*/  IMAD.MOV.U32 R13, RZ, RZ, R18 ;  /* 0x000000ffff0d7224 */ /* 0x000fe400078e0012 */
[----:B------:R-:W-:Y:S02]  /*15c10*/  IMAD.MOV.U32 R12, RZ, RZ, 0x6 ;  /* 0x00000006ff0c7424 */ /* 0x000fe400078e00ff */
[----:B------:R-:W-:-:S07]  /*15c20*/  IMAD.MOV.U32 R2, RZ, RZ, R14 ;  /* 0x000000ffff027224 */ /* 0x000fce00078e000e */
[----:B------:R-:W-:Y:S05]  /*15c30*/  WARPSYNC.COLLECTIVE R15, `(.L_x_1172) ;  /* 0x000000000f087348 */ /* 0x000fea0003c00000 */
[----:B------:R0:W1:Y:S02]  /*15c40*/  SHFL.IDX P6, R14, R13, R12, R11 ;  /* 0x0000000c0d0e7389 */ /* 0x00006400000c000b */
[----:B01----:R-:W-:Y:S01]  /*15c50*/  ENDCOLLECTIVE ;  /* 0x000000000000791b */ /* 0x003fe20003800000 */
.L_x_1172:
        /* <DEDUP_REMOVED lines=12> */
.L_x_1173:
[----:B------:R-:W-:Y:S02]  /*15d20*/  IMAD.MOV.U32 R13, RZ, RZ, R18 ;  /* 0x000000ffff0d7224 */ /* 0x000fe400078e0012 */
[----:B------:R-:W-:Y:S02]  /*15d30*/  IMAD.MOV.U32 R12, RZ, RZ, 0x7 ;  /* 0x00000007ff0c7424 */ /* 0x000fe400078e00ff */
[----:B------:R-:W-:-:S07]  /*15d40*/  IMAD.MOV.U32 R2, RZ, RZ, R14 ;  /* 0x000000ffff027224 */ /* 0x000fce00078e000e */
[----:B------:R-:W-:Y:S05]  /*15d50*/  WARPSYNC.COLLECTIVE R15, `(.L_x_1174) ;  /* 0x000000000f087348 */ /* 0x000fea0003c00000 */
[----:B------:R0:W1:Y:S02]  /*15d60*/  SHFL.IDX P6, R14, R13, R12, R11 ;  /* 0x0000000c0d0e7389 */ /* 0x00006400000c000b */
[----:B01----:R-:W-:Y:S01]  /*15d70*/  ENDCOLLECTIVE ;  /* 0x000000000000791b */ /* 0x003fe20003800000 */
.L_x_1174:
[----:B------:R-:W-:-:S05]  /*15d80*/  IADD3 R2, P0, R2, R7, RZ ;  /* 0x0000000702027210 */ /* 0x000fca0007f1e0ff */
[----:B------:R-:W-:Y:S01]  /*15d90*/  IMAD.X R3, RZ, RZ, R3, P0 ;  /* 0x000000ffff037224 */ /* 0x000fe200000e0603 */
[----:B------:R-:W-:Y:S01]  /*15da0*/  ISETP.LT.OR P0, PT, R8, 0x61, P1 ;  /* 0x000000610800780c */ /* 0x000fe20000f01670 */
[----:B------:R-:W-:-:S12]  /*15db0*/  IMAD.MOV.U32 R13, RZ, RZ, R17 ;  /* 0x000000ffff0d7224 */ /* 0x000fd800078e0011 */
[----:B------:R-:W-:Y:S01]  /*15dc0*/  @!PT LDS RZ, [RZ] ;  /* 0x00000000fffff984 */ /* 0x000fe20000000800 */
[----:B------:R-:W-:Y:S01]  /*15dd0*/  @!PT LDS RZ, [RZ] ;  /* 0x00000000fffff984 */ /* 0x000fe20000000800 */
[----:B------:R-:W-:Y:S01]  /*15de0*/  @!PT LDS RZ, [RZ] ;  /* 0x00000000fffff984 */ /* 0x000fe20000000800 */
[----:B------:R0:W-:Y:S01]  /*15df0*/  LDGSTS.E.BYPASS.LTC128B.128 [R6+0x3400], desc[UR52][R2.64], !P0 ;  /* 0x0340000002067fae */ /* 0x0001e2000c101d74 */
[----:B------:R-:W-:-:S07]  /*15e00*/  IMAD.MOV.U32 R18, RZ, RZ, R14 ;  /* 0x000000ffff127224 */ /* 0x000fce00078e000e */
[----:B0-----:R-:W-:Y:S05]  /*15e10*/  WARPSYNC.COLLECTIVE R15, `(.L_x_1175) ;  /* 0x000000000f087348 */ /* 0x001fea0003c00000 */
[----:B------:R1:W2:Y:S02]  /*15e20*/  SHFL.IDX P6, R14, R13, R12, R11 ;  /* 0x0000000c0d0e7389 */ /* 0x0002a400000c000b */
[----:B012---:R-:W-:Y:S01]  /*15e30*/  ENDCOLLECTIVE ;  /* 0x000000000000791b */ /* 0x007fe20003800000 */
.L_x_1175:
[----:B------:R-:W-:Y:S01]  /*15e40*/  IMAD.MOV.U32 R2, RZ, RZ, R14 ;  /* 0x000000ffff027224 */ /* 0x000fe200078e000e */
[----:B------:R-:W-:Y:S06]  /*15e50*/  BRA `(.L_x_1176) ;  /* 0xffffffbc00c87947 */ /* 0x000fec000383ffff */
.L_x_1070:
[----:B0-----:R0:W1:Y:S02]  /*15e60*/  SYNCS.PHASECHK.TRANS64.TRYWAIT P0, [R4+URZ+0x16860], R3 ;  /* 0x01686003040075a7 */ /* 0x001064000800017f */
[----:B-1----:R-:W-:Y:S05]  /*15e70*/  @!P0 NANOSLEEP.SYNCS 0x989680 ;  /* 0x009896800000895d */ /* 0x002fea0003900000 */
[----:B------:R-:W1:Y:S02]  /*15e80*/  @!P0 SYNCS.PHASECHK.TRANS64 P0, [R4+URZ+0x16860], R3 ;  /* 0x01686003040085a7 */ /* 0x000e64000800007f */
[----:B-1----:R-:W-:Y:S05]  /*15e90*/  @!P0 BRA `(.L_x_1070) ;  /* 0xfffffffc00f08947 */ /* 0x002fea000383ffff */
[----:B------:R-:W-:Y:S05]  /*15ea0*/  BRA `(.L_x_1177) ;  /* 0xffffffc000dc7947 */ /* 0x000fea000383ffff */
.L_x_1071:
[----:B------:R-:W-:Y:S01]  /*15eb0*/  BSSY B0, `(.L_x_1178) ;  /* 0x0000008000007945 */ /* 0x000fe20003800000 */
[----:B------:R-:W-:Y:S02]  /*15ec0*/  IMAD.MOV.U32 R13, RZ, RZ, R18 ;  /* 0x000000ffff0d7224 */ /* 0x000fe400078e0012 */
[----:B------:R-:W-:Y:S02]  /*15ed0*/  IMAD.MOV.U32 R12, RZ, RZ, RZ ;  /* 0x000000ffff0c7224 */ /* 0x000fe400078e00ff */
[----:B------:R-:W-:Y:S02]  /*15ee0*/  IMAD.MOV.U32 R11, RZ, RZ, 0x181f ;  /* 0x0000181fff0b7424 */ /* 0x000fe400078e00ff */
[----:B------:R-:W-:-:S07]  /*15ef0*/  IMAD.MOV.U32 R15, RZ, RZ, -0x1 ;  /* 0xffffffffff0f7424 */ /* 0x000fce00078e00ff */
[----:B0-----:R-:W-:Y:S05]  /*15f00*/  WARPSYNC.COLLECTIVE R15, `(.L_x_1179) ;  /* 0x000000000f087348 */ /* 0x001fea0003c00000 */
[----:B------:R1:W2:Y:S02]  /*15f10*/  SHFL.IDX P6, R14, R13, R12, R11 ;  /* 0x0000000c0d0e7389 */ /* 0x0002a400000c000b */
[----:B012---:R-:W-:Y:S01]  /*15f20*/  ENDCOLLECTIVE ;  /* 0x000000000000791b */ /* 0x007fe20003800000 */
.L_x_1179:
[----:B------:R-:W-:Y:S05]  /*15f30*/  BSYNC B0 ;  /* 0x0000000000007941 */ /* 0x000fea0003800000 */
.L_x_1178:
        /* <DEDUP_REMOVED lines=10> */
.L_x_1180:
[----:B------:R-:W-:Y:S02]  /*15fe0*/  IMAD.MOV.U32 R13, RZ, RZ, R18 ;  /* 0x000000ffff0d7224 */ /* 0x000fe400078e0012 */
[----:B------:R-:W-:Y:S02]  /*15ff0*/  IMAD.MOV.U32 R12, RZ, RZ, 0x1 ;  /* 0x00000001ff0c7424 */ /* 0x000fe400078e00ff */
[----:B------:R-:W-:-:S05]  /*16000*/  IMAD.SHL.U32 R2, R2, 0x8, RZ ;  /* 0x0000000802027824 */ /* 0x000fca00078e00ff */
[----:B------:R-:W-:-:S05]  /*16010*/  LOP3.LUT R2, R2, 0x38, RZ, 0xc0, !PT ;  /* 0x0000003802027812 */ /* 0x000fca00078ec0ff */
[----:B------:R-:W-:-:S05]  /*16020*/  IMAD.SHL.U32 R6, R2, 0x2, RZ ;  /* 0x0000000202067824 */ /* 0x000fca00078e00ff */
[----:B------:R-:W-:-:S13]  /*16030*/  IADD3 R2, P0, R14, R6, RZ ;  /* 0x000000060e027210 */ /* 0x000fda0007f1e0ff */
[----:B------:R-:W-:Y:S05]  /*16040*/  WARPSYNC.COLLECTIVE R15, `(.L_x_1181) ;  /* 0x000000000f087348 */ /* 0x000fea0003c00000 */
[----:B------:R0:W1:Y:S02]  /*16050*/  SHFL.IDX P6, R14, R13, R12, R11 ;  /* 0x0000000c0d0e7389 */ /* 0x00006400000c000b */
[----:B01----:R-:W-:Y:S01]  /*16060*/  ENDCOLLECTIVE ;  /* 0x000000000000791b */ /* 0x003fe20003800000 */
.L_x_1181:
        /* <DEDUP_REMOVED lines=11> */
.L_x_1182:
[----:B------:R-:W-:Y:S02]  /*16120*/  IMAD.MOV.U32 R13, RZ, RZ, R18 ;  /* 0x000000ffff0d7224 */ /* 0x000fe400078e0012 */
[----:B------:R-:W-:Y:S01]  /*16130*/  IMAD.MOV.U32 R12, RZ, RZ, 0x2 ;  /* 0x00000002ff0c7424 */ /* 0x000fe200078e00ff */
[----:B------:R-:W-:-:S13]  /*16140*/  IADD3 R2, P0, R14, R6, RZ ;  /* 0x000000060e027210 */ /* 0x000fda0007f1e0ff */
[----:B------:R-:W-:Y:S05]  /*16150*/  WARPSYNC.COLLECTIVE R15, `(.L_x_1183) ;  /* 0x000000000f087348 */ /* 0x000fea0003c00000 */
[----:B------:R0:W1:Y:S02]  /*16160*/  SHFL.IDX P6, R14, R13, R12, R11 ;  /* 0x0000000c0d0e7389 */ /* 0x00006400000c000b */
[----:B01----:R-:W-:Y:S01]  /*16170*/  ENDCOLLECTIVE ;  /* 0x000000000000791b */ /* 0x003fe20003800000 */
.L_x_1183:
        /* <DEDUP_REMOVED lines=11> */
.L_x_1184:
[----:B------:R-:W-:Y:S02]  /*16230*/  IMAD.MOV.U32 R13, RZ, RZ, R18 ;  /* 0x000000ffff0d7224 */ /* 0x000fe400078e0012 */
[----:B------:R-:W-:Y:S02]  /*16240*/  IMAD.MOV.U32 R12, RZ, RZ, 0x3 ;  /* 0x00000003ff0c7424 */ /* 0x000fe400078e00ff */
[----:B------:R-:W-:-:S07]  /*16250*/  IMAD.MOV.U32 R9, RZ, RZ, R14 ;  /* 0x000000ffff097224 */ /* 0x000fce00078e000e */
[----:B------:R-:W-:Y:S05]  /*16260*/  WARPSYNC.COLLECTIVE R15, `(.L_x_1185) ;  /* 0x000000000f087348 */ /* 0x000fea0003c00000 */
[----:B------:R0:W1:Y:S02]  /*16270*/  SHFL.IDX P6, R14, R13, R12, R11 ;  /* 0x0000000c0d0e7389 */ /* 0x00006400000c000b */
[----:B01----:R-:W-:Y:S01]  /*16280*/  ENDCOLLECTIVE ;  /* 0x000000000000791b */ /* 0x003fe20003800000 */
.L_x_1185:
        /* <DEDUP_REMOVED lines=12> */
.L_x_1186:
[----:B------:R-:W-:Y:S02]  /*16350*/  IMAD.MOV.U32 R13, RZ, RZ, R18 ;  /* 0x000000ffff0d7224 */ /* 0x000fe400078e0012 */
[----:B------:R-:W-:Y:S01]  /*16360*/  IMAD.MOV.U32 R12, RZ, RZ, 0x4 ;  /* 0x00000004ff0c7424 */ /* 0x000fe200078e00ff */
[----:B------:R-:W-:-:S13]  /*16370*/  IADD3 R2, P0, R14, R6, RZ ;  /* 0x000000060e027210 */ /* 0x000fda0007f1e0ff */
[----:B------:R-:W-:Y:S05]  /*16380*/  WARPSYNC.COLLECTIVE R15, `(.L_x_1187) ;  /* 0x000000000f087348 */ /* 0x000fea0003c00000 */
[----:B------:R0:W1:Y:S02]  /*16390*/  SHFL.IDX P6, R14, R13, R12, R11 ;  /* 0x0000000c0d0e7389 */ /* 0x00006400000c000b */
[----:B01----:R-:W-:Y:S01]  /*163a0*/  ENDCOLLECTIVE ;  /* 0x000000000000791b */ /* 0x003fe20003800000 */
.L_x_1187:
        /* <DEDUP_REMOVED lines=11> */
.L_x_1188:
[----:B------:R-:W-:Y:S02]  /*16460*/  IMAD.MOV.U32 R13, RZ, RZ, R18 ;  /* 0x000000ffff0d7224 */ /* 0x000fe400078e0012 */
[----:B------:R-:W-:Y:S02]  /*16470*/  IMAD.MOV.U32 R12, RZ, RZ, 0x5 ;  /* 0x00000005ff0c7424 */ /* 0x000fe400078e00ff */
[----:B------:R-:W-:-:S07]  /*16480*/  IMAD.MOV.U32 R9, RZ, RZ, R14 ;  /* 0x000000ffff097224 */ /* 0x000fce00078e000e */
[----:B------:R-:W-:Y:S05]  /*16490*/  WARPSYNC.COLLECTIVE R15, `(.L_x_1189) ;  /* 0x000000000f087348 */ /* 0x000fea0003c00000 */
[----:B------:R0:W1:Y:S02]  /*164a0*/  SHFL.IDX P6, R14, R13, R12, R11 ;  /* 0x0000000c0d0e7389 */ /* 0x00006400000c000b */
[----:B01----:R-:W-:Y:S01]  /*164b0*/  ENDCOLLECTIVE ;  /* 0x000000000000791b */ /* 0x003fe20003800000 */
.L_x_1189:
        /* <DEDUP_REMOVED lines=12> */
.L_x_1190:
[----:B------:R-:W-:Y:S02]  /*16580*/  IMAD.MOV.U32 R13, RZ, RZ, R18 ;  /* 0x000000ffff0d7224 */ /* 0x000fe400078e0012 */
[----:B------:R-:W-:Y:S01]  /*16590*/  IMAD.MOV.U32 R12, RZ, RZ, 0x6 ;  /* 0x00000006ff0c7424 */ /* 0x000fe200078e00ff */
[----:B------:R-:W-:-:S13]  /*165a0*/  IADD3 R2, P0, R14, R6, RZ ;  /* 0x000000060e027210 */ /* 0x000fda0007f1e0ff */
[----:B------:R-:W-:Y:S05]  /*165b0*/  WARPSYNC.COLLECTIVE R15, `(.L_x_1191) ;  /* 0x000000000f087348 */ /* 0x000fea0003c00000 */
[----:B------:R0:W1:Y:S02]  /*165c0*/  SHFL.IDX P6, R14, R13, R12, R11 ;  /* 0x0000000c0d0e7389 */ /* 0x00006400000c000b */
[----:B01----:R-:W-:Y:S01]  /*165d0*/  ENDCOLLECTIVE ;  /* 0x000000000000791b */ /* 0x003fe20003800000 */
.L_x_1191:
        /* <DEDUP_REMOVED lines=11> */
.L_x_1192:
[----:B------:R-:W-:Y:S02]  /*16690*/  IMAD.MOV.U32 R13, RZ, RZ, R18 ;  /* 0x000000ffff0d7224 */ /* 0x000fe400078e0012 */
[----:B------:R-:W-:Y:S02]  /*166a0*/  IMAD.MOV.U32 R12, RZ, RZ, 0x7 ;  /* 0x00000007ff0c7424 */ /* 0x000fe400078e00ff */
[----:B------:R-:W-:-:S07]  /*166b0*/  IMAD.MOV.U32 R9, RZ, RZ, R14 ;  /* 0x000000ffff097224 */ /* 0x000fce00078e000e */
[----:B------:R-:W-:Y:S05]  /*166c0*/  WARPSYNC.COLLECTIVE R15, `(.L_x_1193) ;  /* 0x000000000f087348 */ /* 0x000fea0003c00000 */
[----:B------:R0:W1:Y:S02]  /*166d0*/  SHFL.IDX P6, R14, R13, R12, R11 ;  /* 0x0000000c0d0e7389 */ /* 0x00006400000c000b */
[----:B01----:R-:W-:Y:S01]  /*166e0*/  ENDCOLLECTIVE ;  /* 0x000000000000791b */ /* 0x003fe20003800000 */
.L_x_1193:
        /* <DEDUP_REMOVED lines=12> */
.L_x_1194:
[----:B------:R-:W-:Y:S05]  /*167b0*/  BRA `(.L_x_1195) ;  /* 0xffffffbc009c7947 */ /* 0x000fea000383ffff */
.L_x_1076:
[----:B------:R-:W-:Y:S01]  /*167c0*/  BSSY B0, `(.L_x_1196) ;  /* 0x0000008000007945 */ /* 0x000fe20003800000 */
[----:B-----5:R-:W-:Y:S02]  /*167d0*/  IMAD.MOV.U32 R13, RZ, RZ, R2 ;  /* 0x000000ffff0d7224 */ /* 0x020fe400078e0002 */
[----:B------:R-:W-:Y:S02]  /*167e0*/  IMAD.MOV.U32 R12, RZ, RZ, RZ ;  /* 0x000000ffff0c7224 */ /* 0x000fe400078e00ff */
[----:B------:R-:W-:Y:S02]  /*167f0*/  IMAD.MOV.U32 R11, RZ, RZ, 0x1f ;  /* 0x0000001fff0b7424 */ /* 0x000fe400078e00ff */
[----:B------:R-:W-:-:S07]  /*16800*/  IMAD.MOV.U32 R15, RZ, RZ, -0x1 ;  /* 0xffffffffff0f7424 */ /* 0x000fce00078e00ff */
[----:B01----:R-:W-:Y:S05]  /*16810*/  WARPSYNC.COLLECTIVE R15, `(.L_x_1197) ;  /* 0x000000000f087348 */ /* 0x003fea0003c00000 */
[----:B------:R2:W3:Y:S02]  /*16820*/  SHFL.IDX P6, R14, R13, R12, R11 ;  /* 0x0000000c0d0e7389 */ /* 0x0004e400000c000b */
[----:B0123--:R-:W-:Y:S01]  /*16830*/  ENDCOLLECTIVE ;  /* 0x000000000000791b */ /* 0x00ffe20003800000 */
.L_x_1197:
[----:B------:R-:W-:Y:S05]  /*16840*/  BSYNC B0 ;  /* 0x0000000000007941 */ /* 0x000fea0003800000 */
.L_x_1196:
[----:B------:R-:W-:Y:S05]  /*16850*/  BRA `(.L_x_1198) ;  /* 0xffffffc000207947 */ /* 0x000fea000383ffff */
.L_x_1079:
[----:B--2---:R2:W3:Y:S02]  /*16860*/  SYNCS.PHASECHK.TRANS64.TRYWAIT P0, [R4+URZ+0x16820], R0 ;  /* 0x01682000040075a7 */ /* 0x0044e4000800017f */
[----:B---3--:R-:W-:Y:S05]  /*16870*/  @!P0 NANOSLEEP.SYNCS 0x989680 ;  /* 0x009896800000895d */ /* 0x008fea0003900000 */
[----:B------:R-:W3:Y:S02]  /*16880*/  @!P0 SYNCS.PHASECHK.TRANS64 P0, [R4+URZ+0x16820], R0 ;  /* 0x01682000040085a7 */ /* 0x000ee4000800007f */
[----:B---3--:R-:W-:Y:S05]  /*16890*/  @!P0 BRA `(.L_x_1079) ;  /* 0xfffffffc00f08947 */ /* 0x008fea000383ffff */
[----:B------:R-:W-:Y:S05]  /*168a0*/  BRA `(.L_x_1199) ;  /* 0xffffffc0006c7947 */ /* 0x000fea000383ffff */
.L_x_1080:
        /* <DEDUP_REMOVED lines=8> */
[----:B0-2---:R-:W-:Y:S05]  /*16930*/  WARPSYNC.COLLECTIVE R15, `(.L_x_1201) ;  /* 0x000000000f087348 */ /* 0x005fea0003c00000 */
[----:B------:R1:W3:Y:S02]  /*16940*/  SHFL.IDX P6, R14, R13, R12, R11 ;  /* 0x0000000c0d0e7389 */ /* 0x0002e400000c000b */
[----:B0123--:R-:W-:Y:S01]  /*16950*/  ENDCOLLECTIVE ;  /* 0x000000000000791b */ /* 0x00ffe20003800000 */
.L_x_1201:
[----:B------:R-:W-:Y:S05]  /*16960*/  BSYNC B0 ;  /* 0x0000000000007941 */ /* 0x000fea0003800000 */
.L_x_1200:
[----:B------:R-:W-:Y:S05]  /*16970*/  BRA `(.L_x_1202) ;  /* 0xffffffc000547947 */ /* 0x000fea000383ffff */
.L_x_1083:
[----:B------:R-:W-:Y:S01]  /*16980*/  BSSY B1, `(.L_x_1203) ;  /* 0x0000006000017945 */ /* 0x000fe20003800000 */
[----:B------:R-:W-:-:S07]  /*16990*/  IMAD.MOV.U32 R15, RZ, RZ, -0x1 ;  /* 0xffffffffff0f7424 */ /* 0x000fce00078e00ff */
[----:B01----:R-:W-:Y:S05]  /*169a0*/  WARPSYNC.COLLECTIVE R15, `(.L_x_1204) ;  /* 0x000000000f0c7348 */ /* 0x003fea0003c00000 */
[----:B------:R-:W-:Y:S02]  /*169b0*/  ELECT P6, UR62, PT ;  /* 0x00000000003e782f */ /* 0x000fe400038c0000 */
[----:B------:R-:W-:Y:S01]  /*169c0*/  MOV R14, UR62 ;  /* 0x0000003e000e7c02 */ /* 0x000fe20008000f00 */
[----:B01----:R-:W-:Y:S10]  /*169d0*/  ENDCOLLECTIVE ;  /* 0x000000000000791b */ /* 0x003ff40003800000 */
.L_x_1204:
[----:B------:R-:W-:Y:S05]  /*169e0*/  BSYNC B1 ;  /* 0x0000000000017941 */ /* 0x000fea0003800000 */
.L_x_1203:
[----:B------:R-:W-:Y:S05]  /*169f0*/  BRA `(.L_x_1205) ;  /* 0xffffffc0004c7947 */ /* 0x000fea000383ffff */
.L_x_1085:
[----:B-1----:R1:W2:Y:S02]  /*16a00*/  SYNCS.PHASECHK.TRANS64.TRYWAIT P1, [R5+URZ+0x16840], R0 ;  /* 0x01684000050075a7 */ /* 0x0022a4000802017f */
[----:B--2---:R-:W-:Y:S05]  /*16a10*/  @!P1 NANOSLEEP.SYNCS 0x989680 ;  /* 0x009896800000995d */ /* 0x004fea0003900000 */
[----:B------:R-:W2:Y:S02]  /*16a20*/  @!P1 SYNCS.PHASECHK.TRANS64 P1, [R5+URZ+0x16840], R0 ;  /* 0x01684000050095a7 */ /* 0x000ea4000802007f */
[----:B--2---:R-:W-:Y:S05]  /*16a30*/  @!P1 BRA `(.L_x_1085) ;  /* 0xfffffffc00f09947 */ /* 0x004fea000383ffff */
[----:B------:R-:W-:Y:S05]  /*16a40*/  BRA `(.L_x_1206) ;  /* 0xffffffc0006c7947 */ /* 0x000fea000383ffff */
.L_x_1087:
[----:B--2---:R2:W3:Y:S02]  /*16a50*/  SYNCS.PHASECHK.TRANS64.TRYWAIT P1, [R23+URZ+0x16840], R2 ;  /* 0x01684002170075a7 */ /* 0x0044e4000802017f */
[----:B---3--:R-:W-:Y:S05]  /*16a60*/  @!P1 NANOSLEEP.SYNCS 0x989680 ;  /* 0x009896800000995d */ /* 0x008fea0003900000 */
[----:B------:R-:W3:Y:S02]  /*16a70*/  @!P1 SYNCS.PHASECHK.TRANS64 P1, [R23+URZ+0x16840], R2 ;  /* 0x01684002170095a7 */ /* 0x000ee4000802007f */
[----:B---3--:R-:W-:Y:S05]  /*16a80*/  @!P1 BRA `(.L_x_1087) ;  /* 0xfffffffc00f09947 */ /* 0x008fea000383ffff */
[----:B------:R-:W-:Y:S05]  /*16a90*/  BRA `(.L_x_1207) ;  /* 0xffffffc000787947 */ /* 0x000fea000383ffff */
.L_x_1089:
[----:B---3--:R3:W4:Y:S02]  /*16aa0*/  SYNCS.PHASECHK.TRANS64.TRYWAIT P1, [R5+URZ+0x16860], R0 ;  /* 0x01686000050075a7 */ /* 0x008724000802017f */
[----:B----4-:R-:W-:Y:S05]  /*16ab0*/  @!P1 NANOSLEEP.SYNCS 0x989680 ;  /* 0x009896800000995d */ /* 0x010fea0003900000 */
[----:B------:R-:W4:Y:S02]  /*16ac0*/  @!P1 SYNCS.PHASECHK.TRANS64 P1, [R5+URZ+0x16860], R0 ;  /* 0x01686000050095a7 */ /* 0x000f24000802007f */
[----:B----4-:R-:W-:Y:S05]  /*16ad0*/  @!P1 BRA `(.L_x_1089) ;  /* 0xfffffffc00f09947 */ /* 0x010fea000383ffff */
[----:B------:R-:W-:Y:S05]  /*16ae0*/  BRA `(.L_x_1208) ;  /* 0xffffffc000747947 */ /* 0x000fea000383ffff */
.L_x_1209:
        /* <DEDUP_REMOVED lines=9> */
.L_x_3108:


//--------------------- .text._ZN7cutlass13device_kernelIN5flash11enable_sm90INS1_16FlashAttnFwdSm90INS1_25CollectiveMainloopFwdSm90ILi2EN4cute5tupleIJNS5_1CILi1EEES8_S8_EEENS6_IJNS7_ILi192EEENS7_ILi128EEENS7_ILi64EEEEEELi64ENS_6half_tEfNS_4arch4Sm90ELb0ELb1ELb0ELb1ELb1ELb0ELb0ELb1ELb1ELb1ELb0ELb0EEENS1_21CollectiveEpilogueFwdINS6_IJSA_SC_SB_EEES9_SE_SG_Li384ELb1ELb1ELb0ELb0EEENS1_36VarlenDynamicPersistentTileSchedulerILi192ELi128ELi384ELi128ELb0ELb1ELb1ELb1ELb0ELb1EEEEEEEEEvNT_6ParamsE --------------------------
	.section	.text._ZN7cutlass13device_kernelIN5flash11enable_sm90INS1_16FlashAttnFwdSm90INS1_25CollectiveMainloopFwdSm90ILi2EN4cute5tupleIJNS5_1CILi1EEES8_S8_EEENS6_IJNS7_ILi192EEENS7_ILi128EEENS7_ILi64EEEEEELi64ENS_6half_tEfNS_4arch4Sm90ELb0ELb1ELb0ELb1ELb1ELb0ELb0ELb1ELb1ELb1ELb0ELb0EEENS1_21CollectiveEpilogueFwdINS6_IJSA_SC_SB_EEES9_SE_SG_Li384ELb1ELb1ELb0ELb0EEENS1_36VarlenDynamicPersistentTileSchedulerILi192ELi128ELi384ELi128ELb0ELb1ELb1ELb1ELb0ELb1EEEEEEEEEvNT_6ParamsE,"ax",@progbits
	.align	128
.text._ZN7cutlass13device_kernelIN5flash11enable_sm90INS1_16FlashAttnFwdSm90INS1_25CollectiveMainloopFwdSm90ILi2EN4cute5tupleIJNS5_1CILi1EEES8_S8_EEENS6_IJNS7_ILi192EEENS7_ILi128EEENS7_ILi64EEEEEELi64ENS_6half_tEfNS_4arch4Sm90ELb0ELb1ELb0ELb1ELb1ELb0ELb0ELb1ELb1ELb1ELb0ELb0EEENS1_21CollectiveEpilogueFwdINS6_IJSA_SC_SB_EEES9_SE_SG_Li384ELb1ELb1ELb0ELb0EEENS1_36VarlenDynamicPersistentTileSchedulerILi192ELi128ELi384ELi128ELb0ELb1ELb1ELb1ELb0ELb1EEEEEEEEEvNT_6ParamsE:
        .type           _ZN7cutlass13device_kernelIN5flash11enable_sm90INS1_16FlashAttnFwdSm90INS1_25CollectiveMainloopFwdSm90ILi2EN4cute5tupleIJNS5_1CILi1EEES8_S8_EEENS6_IJNS7_ILi192EEENS7_ILi128EEENS7_ILi64EEEEEELi64ENS_6half_tEfNS_4arch4Sm90ELb0ELb1ELb0ELb1ELb1ELb0ELb0ELb1ELb1ELb1ELb0ELb0EEENS1_21CollectiveEpilogueFwdINS6_IJSA_SC_SB_EEES9_SE_SG_Li384ELb1ELb1ELb0ELb0EEENS1_36VarlenDynamicPersistentTileSchedulerILi192ELi128ELi384ELi128ELb0ELb1ELb1ELb1ELb0ELb1EEEEEEEEEvNT_6ParamsE,@function
        .size           _ZN7cutlass13device_kernelIN5flash11enable_sm90INS1_16FlashAttnFwdSm90INS1_25CollectiveMainloopFwdSm90ILi2EN4cute5tupleIJNS5_1CILi1EEES8_S8_EEENS6_IJNS7_ILi192EEENS7_ILi128EEENS7_ILi64EEEEEELi64ENS_6half_tEfNS_4arch4Sm90ELb0ELb1ELb0ELb1ELb1ELb0ELb0ELb1ELb1ELb1ELb0ELb0EEENS1_21CollectiveEpilogueFwdINS6_IJSA_SC_SB_EEES9_SE_SG_Li384ELb1ELb1ELb0ELb0EEENS1_36VarlenDynamicPersistentTileSchedulerILi192ELi128ELi384ELi128ELb0ELb1ELb1ELb1ELb0ELb1EEEEEEEEEvNT_6ParamsE,(.L_x_3109 - _ZN7cutlass13device_kernelIN5flash11enable_sm90INS1_16FlashAttnFwdSm90INS1_25CollectiveMainloopFwdSm90ILi2EN4cute5tupleIJNS5_1CILi1EEES8_S8_EEENS6_IJNS7_ILi192EEENS7_ILi128EEENS7_ILi64EEEEEELi64ENS_6half_tEfNS_4arch4Sm90ELb0ELb1ELb0ELb1ELb1ELb0ELb0ELb1ELb1ELb1ELb0ELb0EEENS1_21CollectiveEpilogueFwdINS6_IJSA_SC_SB_EEES9_SE_SG_Li384ELb1ELb1ELb0ELb0EEENS1_36VarlenDynamicPersistentTileSchedulerILi192ELi128ELi384ELi128ELb0ELb1ELb1ELb1ELb0ELb1EEEEEEEEEvNT_6ParamsE)
        .other          _ZN7cutlass13device_kernelIN5flash11enable_sm90INS1_16FlashAttnFwdSm90INS1_25CollectiveMainloopFwdSm90ILi2EN4cute5tupleIJNS5_1CILi1EEES8_S8_EEENS6_IJNS7_ILi192EEENS7_ILi128EEENS7_ILi64EEEEEELi64ENS_6half_tEfNS_4arch4Sm90ELb0ELb1ELb0ELb1ELb1ELb0ELb0ELb1ELb1ELb1ELb0ELb0EEENS1_21CollectiveEpilogueFwdINS6_IJSA_SC_SB_EEES9_SE_SG_Li384ELb1ELb1ELb0ELb0EEENS1_36VarlenDynamicPersistentTileSchedulerILi192ELi128ELi384ELi128ELb0ELb1ELb1ELb1ELb0ELb1EEEEEEEEEvNT_6ParamsE,@"STO_CUDA_ENTRY STV_DEFAULT"
_ZN7cutlass13device_kernelIN5flash11enable_sm90INS1_16FlashAttnFwdSm90INS1_25CollectiveMainloopFwdSm90ILi2EN4cute5tupleIJNS5_1CILi1EEES8_S8_EEENS6_IJNS7_ILi192EEENS7_ILi128EEENS7_ILi64EEEEEELi64ENS_6half_tEfNS_4arch4Sm90ELb0ELb1ELb0ELb1ELb1ELb0ELb0ELb1ELb1ELb1ELb0ELb0EEENS1_21CollectiveEpilogueFwdINS6_IJSA_SC_SB_EEES9_SE_SG_Li384ELb1ELb1ELb0ELb0EEENS1_36VarlenDynamicPersistentTileSchedulerILi192ELi128ELi384ELi128ELb0ELb1ELb1ELb1ELb0ELb1EEEEEEEEEvNT_6ParamsE:
        /* <DEDUP_REMOVED lines=45> */
.L_x_1210:
        /* <DEDUP_REMOVED lines=22> */
.L_x_1211:
        /* <DEDUP_REMOVED lines=18> */
.L_x_1212:
        /* <DEDUP_REMOVED lines=22> */
.L_x_1213:
        /* <DEDUP_REMOVED lines=23> */
.L_x_1214:
        /* <DEDUP_REMOVED lines=8> */
.L_x_1216:
        /* <DEDUP_REMOVED lines=20> */
[----:B------:R-:W-:Y:S01]  /*09e0*/  ULOP3.LUT UR49, UR36, 0x1, URZ, 0xfc, !UPT ;  /* 0x0000000124317892 */ /* 0x000fe2000f8efc3f */
[----:B------:R-:W-:Y:S01]  /*09f0*/  R2UR UR7, R6 ;  /* 0x00000000060772ca */ /* 0x000fe200000e0000 */
[----:B------:R-:W-:Y:S01]  /*0a00*/  UMOV UR48, URZ ;  /* 0x0000003f00307c82 */ /* 0x000fe20008000000 */
[----:B------:R-:W-:Y:S01]  /*0a10*/  SHF.R.S32.HI R0, RZ, 0x1f, R157 ;  /* 0x0000001fff007819 */ /* 0x000fe2000001149d */
[----:B------:R-:W-:Y:S01]  /*0a20*/  UMOV UR47, URZ ;  /* 0x0000003f002f7c82 */ /* 0x000fe20008000000 */
[----:B------:R-:W-:Y:S01]  /*0a30*/  R2UR UR5, R5 ;  /* 0x00000000050572ca */ /* 0x000fe200000e0000 */
[----:B------:R-:W-:Y:S01]  /*0a40*/  UMOV UR46, URZ ;  /* 0x0000003f002e7c82 */ /* 0x000fe20008000000 */
[CC--:B------:R-:W-:Y:S02]  /*0a50*/  LEA.HI R153, R0.reuse, R157.reuse, RZ, 0x7 ;  /* 0x0000009d00997211 */ /* 0x0c0fe400078f38ff */
[----:B------:R-:W-:-:S02]  /*0a60*/  LEA.HI R3, R0, R157, RZ, 0x5 ;  /* 0x0000009d00037211 */ /* 0x000fc400078f28ff */
[----:B------:R-:W-:Y:S02]  /*0a70*/  LOP3.LUT R152, R153, 0xffffff80, RZ, 0xc0, !PT ;  /* 0xffffff8099987812 */ /* 0x000fe400078ec0ff */
[CC--:B------:R-:W-:Y:S01]  /*0a80*/  LEA.HI R2, R0.reuse, R157.reuse, RZ, 0x4 ;  /* 0x0000009d00027211 */ /* 0x0c0fe200078f20ff */
[----:B------:R-:W-:Y:S01]  /*0a90*/  IMAD.SHL.U32 R3, R3, 0x20, RZ ;  /* 0x0000002003037824 */ /* 0x000fe200078e00ff */
[----:B------:R-:W-:Y:S01]  /*0aa0*/  LEA.HI R10, R0, R157, RZ, 0x2 ;  /* 0x0000009d000a7211 */ /* 0x000fe200078f10ff */
[C---:B------:R-:W-:Y:S01]  /*0ab0*/  IMAD.IADD R152, R157.reuse, 0x1, -R152 ;  /* 0x000000019d987824 */ /* 0x040fe200078e0a98 */
[----:B------:R-:W-:Y:S02]  /*0ac0*/  LOP3.LUT R4, R2, 0x3fffff0, RZ, 0xc0, !PT ;  /* 0x03fffff002047812 */ /* 0x000fe400078ec0ff */
[----:B------:R-:W-:Y:S02]  /*0ad0*/  SHF.R.S32.HI R5, RZ, 0x4, R2 ;  /* 0x00000004ff057819 */ /* 0x000fe40000011402 */
[----:B------:R-:W-:Y:S01]  /*0ae0*/  SHF.R.S32.HI R7, RZ, 0x1f, R152 ;  /* 0x0000001fff077819 */ /* 0x000fe20000011498 */
[----:B------:R-:W-:Y:S01]  /*0af0*/  IMAD.IADD R4, R157, 0x1, -R4 ;  /* 0x000000019d047824 */ /* 0x000fe200078e0a04 */
[----:B------:R-:W-:-:S02]  /*0b00*/  LOP3.LUT R3, R3, 0xfffffc00, RZ, 0xc0, !PT ;  /* 0xfffffc0003037812 */ /* 0x000fc400078ec0ff */
[----:B------:R-:W-:Y:S02]  /*0b10*/  LEA.HI R6, R7, R152, RZ, 0x2 ;  /* 0x0000009807067211 */ /* 0x000fe400078f10ff */
[----:B------:R-:W-:Y:S01]  /*0b20*/  LEA.HI R2, R2, R5, RZ, 0x1 ;  /* 0x0000000502027211 */ /* 0x000fe200078f08ff */
[----:B------:R-:W-:Y:S01]  /*0b30*/  IMAD R3, R4, 0x40, R3 ;  /* 0x0000004004037824 */ /* 0x000fe200078e0203 */
[--C-:B------:R-:W-:Y:S02]  /*0b40*/  SHF.R.S32.HI R8, RZ, 0x2, R6.reuse ;  /* 0x00000002ff087819 */ /* 0x100fe40000011406 */
[----:B------:R-:W-:Y:S02]  /*0b50*/  SHF.R.S32.HI R9, RZ, 0x1f, R6 ;  /* 0x0000001fff097819 */ /* 0x000fe40000011406 */
[----:B------:R-:W-:Y:S02]  /*0b60*/  SHF.R.S32.HI R153, RZ, 0x7, R153 ;  /* 0x00000007ff997819 */ /* 0x000fe40000011499 */
[----:B------:R-:W-:-:S02]  /*0b70*/  LOP3.LUT R10, R10, 0xfffffffc, RZ, 0xc0, !PT ;  /* 0xfffffffc0a0a7812 */ /* 0x000fc400078ec0ff */
[----:B------:R-:W-:Y:S01]  /*0b80*/  LEA.HI R9, R9, R8, RZ, 0x3 ;  /* 0x0000000809097211 */ /* 0x000fe200078f18ff */
[----:B------:R-:W-:Y:S01]  /*0b90*/  IMAD.HI R4, R153, 0x55555556, RZ ;  /* 0x5555555699047827 */ /* 0x000fe200078e02ff */
[----:B------:R-:W-:Y:S02]  /*0ba0*/  LOP3.LUT R2, R2, 0x1ffffffe, RZ, 0xc0, !PT ;  /* 0x1ffffffe02027812 */ /* 0x000fe400078ec0ff */
[----:B------:R-:W-:Y:S01]  /*0bb0*/  LEA.HI R0, R0, R157, RZ, 0x3 ;  /* 0x0000009d00007211 */ /* 0x000fe200078f18ff */
[----:B------:R-:W-:Y:S01]  /*0bc0*/  IMAD.IADD R10, R157, 0x1, -R10 ;  /* 0x000000019d0a7824 */ /* 0x000fe200078e0a0a */
[----:B------:R-:W-:Y:S01]  /*0bd0*/  LOP3.LUT R9, R9, 0xfffffff8, RZ, 0xc0, !PT ;  /* 0xfffffff809097812 */ /* 0x000fe200078ec0ff */
[----:B------:R-:W-:Y:S01]  /*0be0*/  IMAD.IADD R2, R5, 0x1, -R2 ;  /* 0x0000000105027824 */ /* 0x000fe200078e0a02 */
[----:B------:R-:W-:Y:S02]  /*0bf0*/  LEA.HI R7, R7, R152, RZ, 0x5 ;  /* 0x0000009807077211 */ /* 0x000fe400078f28ff */
[----:B------:R-:W-:Y:S01]  /*0c00*/  LOP3.LUT R18, R0, 0xfffffff8, RZ, 0xc0, !PT ;  /* 0xfffffff800127812 */ /* 0x000fe200078ec0ff */
[----:B------:R-:W-:Y:S01]  /*0c10*/  IMAD.IADD R8, R8, 0x1, -R9 ;  /* 0x0000000108087824 */ /* 0x000fe200078e0a09 */
[----:B------:R-:W-:Y:S01]  /*0c20*/  LEA.HI R4, R4, R4, RZ, 0x1 ;  /* 0x0000000404047211 */ /* 0x000fe200078f08ff */
[----:B------:R-:W-:Y:S01]  /*0c30*/  IMAD R155, R2, 0x8, R3 ;  /* 0x00000008029b7824 */ /* 0x000fe200078e0203 */
[----:B------:R-:W-:Y:S01]  /*0c40*/  LEA.HI R5, R10, R10, RZ, 0x1 ;  /* 0x0000000a0a057211 */ /* 0x000fe200078f08ff */
[----:B------:R-:W-:Y:S01]  /*0c50*/  IMAD.IADD R18, R157, 0x1, -R18 ;  /* 0x000000019d127824 */ /* 0x000fe200078e0a12 */
[----:B------:R-:W-:Y:S01]  /*0c60*/  SHF.R.S32.HI R7, RZ, 0x5, R7 ;  /* 0x00000005ff077819 */ /* 0x000fe20000011407 */
[----:B------:R-:W-:Y:S01]  /*0c70*/  IMAD R4, R4, -0x3, R153 ;  /* 0xfffffffd04047824 */ /* 0x000fe200078e0299 */
[----:B------:R-:W-:Y:S01]  /*0c80*/  LOP3.LUT R5, R5, 0x1ffffffe, RZ, 0xc0, !PT ;  /* 0x1ffffffe05057812 */ /* 0x000fe200078ec0ff */
[----:B------:R-:W-:Y:S01]  /*0c90*/  IMAD.SHL.U32 R19, R18, 0x8, RZ ;  /* 0x0000000812137824 */ /* 0x000fe200078e00ff */
[----:B------:R-:W-:Y:S01]  /*0ca0*/  LOP3.LUT R3, R6, 0x7ffffffc, RZ, 0xc0, !PT ;  /* 0x7ffffffc06037812 */ /* 0x000fe200078ec0ff */
[----:B------:R-:W-:Y:S01]  /*0cb0*/  IMAD R7, R7, 0x10, R8 ;  /* 0x0000001007077824 */ /* 0x000fe200078e0208 */
[----:B------:R-:W-:Y:S01]  /*0cc0*/  SHF.R.S32.HI R23, RZ, 0x3, R0 ;  /* 0x00000003ff177819 */ /* 0x000fe20000011400 */
[----:B------:R-:W-:Y:S01]  /*0cd0*/  IMAD.IADD R5, R10, 0x1, -R5 ;  /* 0x000000010a057824 */ /* 0x000fe200078e0a05 */
[----:B------:R-:W-:Y:S01]  /*0ce0*/  SHF.R.S32.HI R156, RZ, 0x1f, R19 ;  /* 0x0000001fff9c7819 */ /* 0x000fe20000011413 */
[----:B------:R-:W-:-:S02]  /*0cf0*/  IMAD R154, R4, 0x40, R7 ;  /* 0x00000040049a7824 */ /* 0x000fc400078e0207 */
[----:B------:R-:W-:Y:S02]  /*0d00*/  IMAD.IADD R16, R152, 0x1, -R3 ;  /* 0x0000000198107824 */ /* 0x000fe400078e0a03 */
[----:B------:R-:W-:-:S07]  /*0d10*/  IMAD R17, R5, 0x8, R154 ;  /* 0x0000000805117824 */ /* 0x000fce00078e029a */
.L_x_1312:
[----:B------:R-:W-:Y:S01]  /*0d20*/  ULDC.64 UR8, c[0x0][0xa28] ;  /* 0x00028a0000087ab9 */ /* 0x000fe20000000a00 */
[----:B------:R-:W-:Y:S01]  /*0d30*/  ULDC UR4, c[0x0][0x424] ;  /* 0x0001090000047ab9 */ /* 0x000fe20000000800 */
[----:B------:R-:W-:-:S04]  /*0d40*/  UISETP.NE.U32.AND UP0, UPT, UR8, URZ, UPT ;  /* 0x0000003f0800728c */ /* 0x000fc8000bf05070 */
[----:B------:R-:W-:-:S03]  /*0d50*/  UISETP.NE.AND.EX UP0, UPT, UR9, URZ, UPT, UP0 ;  /* 0x0000003f0900728c */ /* 0x000fc6000bf05300 */
[----:B------:R-:W-:Y:S02]  /*0d60*/  ULDC.64 UR8, c[0x0][0xa18] ;  /* 0x0002860000087ab9 */ /* 0x000fe40000000a00 */
[----:B------:R-:W-:Y:S01]  /*0d70*/  UISETP.NE.U32.AND UP1, UPT, UR8, URZ, UPT ;  /* 0x0000003f0800728c */ /* 0x000fe2000bf25070 */
[----:B------:R-:W-:-:S03]  /*0d80*/  PLOP3.LUT P0, PT, PT, PT, UP0, 0x80, 0x0 ;  /* 0x000000000000781c */ /* 0x000fc60003f0f008 */
[----:B------:R-:W-:-:S03]  /*0d90*/  UISETP.NE.AND.EX UP1, UPT, UR9, URZ, UPT, UP1 ;  /* 0x0000003f0900728c */ /* 0x000fc6000bf25310 */
[----:B------:R-:W-:Y:S02]  /*0da0*/  @UP0 ULDC.64 UR8, c[0x0][0xa28] ;  /* 0x00028a0000080ab9 */ /* 0x000fe40000000a00 */
[----:B------:R-:W-:Y:S01]  /*0db0*/  @UP0 UIMAD.WIDE UR8, UR6, 0x4, UR8 ;  /* 0x00000004060808a5 */ /* 0x000fe2000f8e0208 */
[----:B------:R-:W-:-:S05]  /*0dc0*/  PLOP3.LUT P2, PT, PT, PT, UP1, 0x80, 0x0 ;  /* 0x000000000000781c */ /* 0x000fca0003f4f018 */
[----:B------:R-:W-:Y:S01]  /*0dd0*/  @UP1 ULDC.64 UR10, c[0x0][0xa18] ;  /* 0x00028600000a1ab9 */ /* 0x000fe20000000a00 */
[----:B012---:R-:W-:Y:S02]  /*0de0*/  IMAD.U32 R2, RZ, RZ, UR8 ;  /* 0x00000008ff027e24 */ /* 0x007fe4000f8e00ff */
[----:B------:R-:W-:Y:S01]  /*0df0*/  IMAD.U32 R3, RZ, RZ, UR9 ;  /* 0x00000009ff037e24 */ /* 0x000fe2000f8e00ff */
[----:B------:R-:W-:-:S04]  /*0e00*/  @UP1 UIMAD.WIDE UR8, UR6, 0x4, UR10 ;  /* 0x00000004060818a5 */ /* 0x000fc8000f8e020a */
[----:B------:R-:W2:Y:S02]  /*0e10*/  @P0 LDG.E R2, desc[UR52][R2.64] ;  /* 0x0000003402020981 */ /* 0x000ea4000c1e1900 */
[----:B------:R-:W-:Y:S02]  /*0e20*/  IMAD.U32 R4, RZ, RZ, UR8 ;  /* 0x00000008ff047e24 */ /* 0x000fe4000f8e00ff */
[----:B------:R-:W-:Y:S01]  /*0e30*/  IMAD.U32 R5, RZ, RZ, UR9 ;  /* 0x00000009ff057e24 */ /* 0x000fe2000f8e00ff */
[----:B------:R-:W-:-:S04]  /*0e40*/  ULDC.64 UR8, c[0x0][0x418] ;  /* 0x0001060000087ab9 */ /* 0x000fc80000000a00 */
[----:B------:R-:W3:Y:S01]  /*0e50*/  @P2 LDG.E R4, desc[UR52][R4.64] ;  /* 0x0000003404042981 */ /* 0x000ee2000c1e1900 */
[----:B------:R-:W-:Y:S01]  /*0e60*/  UISETP.NE.U32.AND UP0, UPT, UR8, URZ, UPT ;  /* 0x0000003f0800728c */ /* 0x000fe2000bf05070 */
[----:B------:R-:W-:Y:S01]  /*0e70*/  UMOV UR41, URZ ;  /* 0x0000003f00297c82 */ /* 0x000fe20008000000 */
[----:B------:R-:W-:Y:S02]  /*0e80*/  UMOV UR38, UR7 ;  /* 0x0000000700267c82 */ /* 0x000fe40008000000 */
[----:B------:R-:W-:-:S03]  /*0e90*/  UISETP.NE.AND.EX UP0, UPT, UR9, URZ, UPT, UP0 ;  /* 0x0000003f0900728c */ /* 0x000fc6000bf05300 */
[----:B------:R-:W-:Y:S01]  /*0ea0*/  ULDC.64 UR8, c[0x0][0xa20] ;  /* 0x0002880000087ab9 */ /* 0x000fe20000000a00 */
[----:B------:R-:W-:Y:S01]  /*0eb0*/  USEL UR4, UR4, 0x1, UP0 ;  /* 0x0000000104047887 */ /* 0x000fe20008000000 */
[----:B------:R-:W-:Y:S01]  /*0ec0*/  ISETP.NE.U32.AND P1, PT, RZ, UR8, PT ;  /* 0x00000008ff007c0c */ /* 0x000fe2000bf25070 */
[----:B------:R-:W-:Y:S02]  /*0ed0*/  ULDC UR8, c[0x0][0x2f0] ;  /* 0x0000bc0000087ab9 */ /* 0x000fe40000000800 */
[----:B------:R-:W-:Y:S01]  /*0ee0*/  UIMAD UR4, UR4, UR8, URZ ;  /* 0x00000008040472a4 */ /* 0x000fe2000f8e023f */
[----:B------:R-:W-:Y:S02]  /*0ef0*/  ISETP.NE.AND.EX P1, PT, RZ, UR9, PT, P1 ;  /* 0x00000009ff007c0c */ /* 0x000fe4000bf25310 */
[----:B--2---:R-:W-:Y:S02]  /*0f00*/  @P0 R2UR UR41, R2 ;  /* 0x00000000022902ca */ /* 0x004fe400000e0000 */
[----:B---3--:R-:W-:Y:S01]  /*0f10*/  @P2 R2UR UR37, R4 ;  /* 0x00000000042522ca */ /* 0x008fe200000e0000 */
[----:B-----5:R-:W-:-:S14]  /*0f20*/  @P2 BRA `(.L_x_1217) ;  /* 0x0000000000382947 */ /* 0x020fdc0003800000 */
[----:B------:R-:W-:Y:S01]  /*0f30*/  ULDC.64 UR8, c[0x0][0xa00] ;  /* 0x0002800000087ab9 */ /* 0x000fe20000000a00 */
[----:B------:R-:W-:Y:S01]  /*0f40*/  ULDC UR37, c[0x0][0x288] ;  /* 0x0000a20000257ab9 */ /* 0x000fe20000000800 */
        /* <DEDUP_REMOVED lines=12> */
.L_x_1217:
[----:B------:R-:W-:Y:S01]  /*1010*/  UMOV UR39, UR6 ;  /* 0x0000000600277c82 */ /* 0x000fe20008000000 */
[----:B------:R-:W-:Y:S05]  /*1020*/  @!P1 BRA `(.L_x_1218) ;  /* 0x00000000001c9947 */ /* 0x000fea0003800000 */
[----:B------:R-:W-:Y:S02]  /*1030*/  ULDC.64 UR8, c[0x0][0xa20] ;  /* 0x0002880000087ab9 */ /* 0x000fe40000000a00 */
[----:B------:R-:W-:-:S06]  /*1040*/  UIMAD.WIDE UR6, UR6, 0x4, UR8 ;  /* 0x00000004060678a5 */ /* 0x000fcc000f8e0208 */
[----:B------:R-:W-:Y:S02]  /*1050*/  IMAD.U32 R2, RZ, RZ, UR6 ;  /* 0x00000006ff027e24 */ /* 0x000fe4000f8e00ff */
[----:B------:R-:W-:-:S05]  /*1060*/  IMAD.U32 R3, RZ, RZ, UR7 ;  /* 0x00000007ff037e24 */ /* 0x000fca000f8e00ff */
[----:B------:R-:W2:Y:S02]  /*1070*/  LDG.E R2, desc[UR52][R2.64] ;  /* 0x0000003402027981 */ /* 0x000ea4000c1e1900 */
[----:B--2---:R-:W-:Y:S01]  /*1080*/  R2UR UR4, R2 ;  /* 0x00000000020472ca */ /* 0x004fe200000e0000 */
[----:B------:R-:W-:-:S14]  /*1090*/  BRA `(.L_x_1219) ;  /* 0x0000000000347947 */ /* 0x000fdc0003800000 */
.L_x_1218:
        /* <DEDUP_REMOVED lines=13> */
.L_x_1219:
[----:B------:R-:W-:Y:S01]  /*1170*/  ULDC UR6, c[0x0][0x448] ;  /* 0x0001120000067ab9 */ /* 0x000fe20000000800 */
[----:B------:R-:W-:Y:S02]  /*1180*/  UIMAD UR40, UR5, 0xc0, URZ ;  /* 0x000000c0052878a4 */ /* 0x000fe4000f8e023f */
[----:B------:R-:W-:Y:S02]  /*1190*/  UISETP.NE.AND UP0, UPT, UR6, 0x1, UPT ;  /* 0x000000010600788c */ /* 0x000fe4000bf05270 */
[----:B------:R-:W-:Y:S02]  /*11a0*/  UIADD3 UR8, UR40, 0xbf, URZ ;  /* 0x000000bf28087890 */ /* 0x000fe4000fffe03f */
[----:B------:R-:W-:Y:S02]  /*11b0*/  UIADD3 UR41, -UR41, UR4, URZ ;  /* 0x0000000429297290 */ /* 0x000fe4000fffe13f */
[----:B------:R-:W-:Y:S01]  /*11c0*/  UP2UR UR51, UPR, URZ, 0x1 ;  /* 0x000000013f337883 */ /* 0x000fe20008000000 */
[----:B------:R-:W-:Y:S01]  /*11d0*/  ULDC.64 UR4, c[0x0][0x9e0] ;  /* 0x0002780000047ab9 */ /* 0x000fe20000000a00 */
[----:B------:R-:W-:-:S03]  /*11e0*/  UIADD3 UR9, UR41, 0x1, -UR37 ;  /* 0x0000000129097890 */ /* 0x000fc6000fffe825 */
[----:B------:R-:W-:Y:S01]  /*11f0*/  @UP0 ULDC UR6, c[0x0][0x44c] ;  /* 0x0001130000060ab9 */ /* 0x000fe20000000800 */
[----:B------:R-:W-:Y:S01]  /*1200*/  @UP0 ULDC UR10, c[0x0][0x450] ;  /* 0x00011400000a0ab9 */ /* 0x000fe20000000800 */
[----:B------:R-:W-:-:S04]  /*1210*/  UIMAD.WIDE.U32 UR6, UR8, UR6, URZ ;  /* 0x00000006080672a5 */ /* 0x000fc8000f8e003f */
[----:B------:R-:W-:Y:S02]  /*1220*/  @UP0 USHF.R.U32.HI UR8, URZ, UR10, UR7 ;  /* 0x0000000a3f080299 */ /* 0x000fe40008011607 */
[----:B------:R-:W-:Y:S02]  /*1230*/  UISETP.GE.AND UP0, UPT, UR5, 0x1, UPT ;  /* 0x000000010500788c */ /* 0x000fe4000bf06270 */
[----:B------:R-:W-:Y:S02]  /*1240*/  UIADD3 UR8, UR9, UR8, URZ ;  /* 0x0000000809087290 */ /* 0x000fe4000fffe03f */
[----:B------:R-:W-:Y:S02]  /*1250*/  UP2UR UR50, UPR, URZ, 0x1 ;  /* 0x000000013f327883 */ /* 0x000fe40008000000 */
[----:B------:R-:W-:Y:S01]  /*1260*/  PLOP3.LUT P0, PT, PT, PT, UP0, 0x40, 0x0 ;  /* 0x000000000000781c */ /* 0x000fe20003f0e808 */
[----:B------:R-:W-:-:S06]  /*1270*/  UIADD3 UR4, UR8, UR4, URZ ;  /* 0x0000000408047290 */ /* 0x000fcc000fffe03f */
[----:B------:R-:W-:-:S06]  /*1280*/  IMAD.U32 R0, RZ, RZ, UR4 ;  /* 0x00000004ff007e24 */ /* 0x000fcc000f8e00ff */
[----:B------:R-:W-:Y:S05]  /*1290*/  @P0 BRA `(.L_x_1220) ;  /* 0x0000000000400947 */ /* 0x000fea0003800000 */
        /* <DEDUP_REMOVED lines=10> */
.L_x_1221:
[----:B------:R-:W-:-:S11]  /*1340*/  UISETP.NE.AND UP0, UPT, UR5, 0x1, UPT ;  /* 0x000000010500788c */ /* 0x000fd6000bf05270 */
[----:B------:R-:W-:Y:S02]  /*1350*/  @UP0 ULDC.64 UR8, c[0x0][0x9e8] ;  /* 0x00027a0000080ab9 */ /* 0x000fe40000000a00 */
[----:B------:R-:W-:-:S04]  /*1360*/  UIMAD.WIDE.U32 UR6, UR4, UR8, URZ ;  /* 0x00000008040672a5 */ /* 0x000fc8000f8e003f */
[----:B------:R-:W-:-:S12]  /*1370*/  @UP0 USHF.R.U32.HI UR4, URZ, UR9, UR7 ;  /* 0x000000093f040299 */ /* 0x000fd80008011607 */
.L_x_1222:
[----:B------:R-:W-:-:S06]  /*1380*/  UIMAD UR4, UR4, UR5, UR5 ;  /* 0x00000005040472a4 */ /* 0x000fcc000f8e0205 */
[----:B------:R-:W-:-:S07]  /*1390*/  VIMNMX R0, R0, UR4, PT ;  /* 0x0000000400007c48 */ /* 0x000fce000bfe0100 */
.L_x_1220:
[----:B------:R-:W-:Y:S01]  /*13a0*/  UISETP.NE.AND UP0, UPT, UR51, URZ, UPT ;  /* 0x0000003f3300728c */ /* 0x000fe2000bf05270 */
[----:B------:R-:W-:Y:S01]  /*13b0*/  VIADD R0, R0, 0x7f ;  /* 0x0000007f00007836 */ /* 0x000fe20000000000 */
[----:B------:R-:W-:Y:S01]  /*13c0*/  UMOV UR9, UR40 ;  /* 0x0000002800097c82 */ /* 0x000fe20008000000 */
[----:B------:R-:W-:Y:S02]  /*13d0*/  UIADD3 UR4, UR41, 0x7f, URZ ;  /* 0x0000007f29047890 */ /* 0x000fe4000fffe03f */
[----:B------:R-:W-:Y:S01]  /*13e0*/  UIADD3 UR54, UR41, -UR37, URZ ;  /* 0x8000002529367290 */ /* 0x000fe2000fffe03f */
        /* <DEDUP_REMOVED lines=27> */
.L_x_1224:
[----:B------:R-:W-:-:S11]  /*15a0*/  UISETP.NE.AND UP0, UPT, UR5, 0x1, UPT ;  /* 0x000000010500788c */ /* 0x000fd6000bf05270 */
[----:B------:R-:W-:Y:S02]  /*15b0*/  @UP0 ULDC.64 UR10, c[0x0][0x9e8] ;  /* 0x00027a00000a0ab9 */ /* 0x000fe40000000a00 */
[----:B------:R-:W-:-:S04]  /*15c0*/  UIMAD.WIDE.U32 UR6, UR4, UR10, URZ ;  /* 0x0000000a040672a5 */ /* 0x000fc8000f8e003f */
[----:B------:R-:W-:-:S12]  /*15d0*/  @UP0 USHF.R.U32.HI UR4, URZ, UR11, UR7 ;  /* 0x0000000b3f040299 */ /* 0x000fd80008011607 */
.L_x_1225:
[----:B------:R-:W-:-:S04]  /*15e0*/  UIMAD UR4, UR4, UR5, URZ ;  /* 0x00000005040472a4 */ /* 0x000fc8000f8e023f */
[----:B------:R-:W-:-:S04]  /*15f0*/  UISETP.LT.AND UP0, UPT, UR9, UR4, UPT ;  /* 0x000000040900728c */ /* 0x000fc8000bf01270 */
[----:B------:R-:W-:-:S12]  /*1600*/  USEL UR9, UR9, UR4, !UP0 ;  /* 0x0000000409097287 */ /* 0x000fd8000c000000 */
.L_x_1223:
[----:B------:R-:W-:Y:S01]  /*1610*/  USHF.R.S32.HI UR4, URZ, 0x1f, UR9 ;  /* 0x0000001f3f047899 */ /* 0x000fe20008011409 */
[----:B------:R-:W-:Y:S02]  /*1620*/  PLOP3.LUT P0, PT, PT, PT, PT, 0x80, 0x0 ;  /* 0x000000000000781c */ /* 0x000fe40003f0f070 */
[----:B------:R-:W-:Y:S02]  /*1630*/  CS2R R20, SRZ ;  /* 0x0000000000147805 */ /* 0x000fe4000001ff00 */
[----:B------:R-:W-:Y:S01]  /*1640*/  CS2R R118, SRZ ;  /* 0x0000000000767805 */ /* 0x000fe2000001ff00 */
[----:B------:R-:W-:Y:S01]  /*1650*/  ULEA.HI UR4, UR4, UR9, URZ, 0x7 ;  /* 0x0000000904047291 */ /* 0x000fe2000f8f383f */
[----:B------:R-:W-:Y:S02]  /*1660*/  CS2R R116, SRZ ;  /* 0x0000000000747805 */ /* 0x000fe4000001ff00 */
[----:B------:R-:W-:Y:S02]  /*1670*/  CS2R R114, SRZ ;  /* 0x0000000000727805 */ /* 0x000fe4000001ff00 */
[----:B------:R-:W-:Y:S01]  /*1680*/  CS2R R112, SRZ ;  /* 0x0000000000707805 */ /* 0x000fe2000001ff00 */
[----:B------:R-:W-:Y:S01]  /*1690*/  USHF.R.S32.HI UR4, URZ, 0x7, UR4 ;  /* 0x000000073f047899 */ /* 0x000fe20008011404 */
[----:B------:R-:W-:Y:S01]  /*16a0*/  CS2R R14, SRZ ;  /* 0x00000000000e7805 */ /* 0x000fe2000001ff00 */
[----:B------:R-:W-:Y:S01]  /*16b0*/  IMAD.MOV.U32 R110, RZ, RZ, RZ ;  /* 0x000000ffff6e7224 */ /* 0x000fe200078e00ff */
[----:B------:R-:W-:Y:S01]  /*16c0*/  CS2R R24, SRZ ;  /* 0x0000000000187805 */ /* 0x000fe2000001ff00 */
[----:B------:R-:W-:Y:S01]  /*16d0*/  UISETP.LT.AND UP0, UPT, URZ, UR4, UPT ;  /* 0x000000043f00728c */ /* 0x000fe2000bf01270 */
[----:B------:R-:W-:Y:S01]  /*16e0*/  CS2R R12, SRZ ;  /* 0x00000000000c7805 */ /* 0x000fe2000001ff00 */
[----:B------:R-:W-:Y:S01]  /*16f0*/  IMAD.MOV.U32 R106, RZ, RZ, RZ ;  /* 0x000000ffff6a7224 */ /* 0x000fe200078e00ff */
[----:B------:R-:W-:Y:S01]  /*1700*/  CS2R R102, SRZ ;  /* 0x0000000000667805 */ /* 0x000fe2000001ff00 */
[----:B------:R-:W-:Y:S01]  /*1710*/  USEL UR42, URZ, UR4, !UP0 ;  /* 0x000000043f2a7287 */ /* 0x000fe2000c000000 */
[----:B------:R-:W-:Y:S01]  /*1720*/  IMAD.MOV.U32 R27, RZ, RZ, RZ ;  /* 0x000000ffff1b7224 */ /* 0x000fe200078e00ff */
[----:B------:R-:W-:-:S02]  /*1730*/  CS2R R100, SRZ ;  /* 0x0000000000647805 */ /* 0x000fc4000001ff00 */
[----:B------:R-:W-:Y:S02]  /*1740*/  CS2R R98, SRZ ;  /* 0x0000000000627805 */ /* 0x000fe4000001ff00 */
[----:B------:R-:W-:Y:S02]  /*1750*/  CS2R R96, SRZ ;  /* 0x0000000000607805 */ /* 0x000fe4000001ff00 */
[----:B------:R-:W-:Y:S02]  /*1760*/  CS2R R94, SRZ ;  /* 0x00000000005e7805 */ /* 0x000fe4000001ff00 */
[----:B------:R-:W-:Y:S02]  /*1770*/  ISETP.GT.AND P1, PT, R88, UR42, PT ;  /* 0x0000002a58007c0c */ /* 0x000fe4000bf24270 */
[----:B------:R-:W-:Y:S02]  /*1780*/  CS2R R92, SRZ ;  /* 0x00000000005c7805 */ /* 0x000fe4000001ff00 */
[----:B------:R-:W-:Y:S01]  /*1790*/  CS2R R90, SRZ ;  /* 0x00000000005a7805 */ /* 0x000fe2000001ff00 */
[----:B------:R-:W-:-:S08]  /*17a0*/  IMAD.MOV.U32 R89, RZ, RZ, RZ ;  /* 0x000000ffff597224 */ /* 0x000fd000078e00ff */
        /* <DEDUP_REMOVED lines=32> */
.L_x_1227:
        /* <DEDUP_REMOVED lines=9> */
.L_x_1405:
[----:B------:R-:W-:Y:S05]  /*1a40*/  @!P0 BRA `(.L_x_1229) ;  /* 0x0000000000048947 */ /* 0x000fea0003800000 */
[----:B------:R-:W-:Y:S01]  /*1a50*/  BPT.TRAP 0x1 ;  /* 0x000000040000795c */ /* 0x000fe20000300000 */
.L_x_1229:
[----:B0-----:R-:W-:Y:S02]  /*1a60*/  IMAD.U32 R3, RZ, RZ, UR46 ;  /* 0x0000002eff037e24 */ /* 0x001fe4000f8e00ff */
[----:B------:R-:W-:-:S03]  /*1a70*/  IMAD.U32 R0, RZ, RZ, UR47 ;  /* 0x0000002fff007e24 */ /* 0x000fc6000f8e00ff */
[----:B------:R-:W-:Y:S02]  /*1a80*/  LEA R3, R3, UR45, 0x3 ;  /* 0x0000002d03037c11 */ /* 0x000fe4000f8e18ff */
[----:B------:R-:W-:-:S04]  /*1a90*/  SHF.L.U32 R0, R0, 0x1f, RZ ;  /* 0x0000001f00007819 */ /* 0x000fc800000006ff */
[----:B------:R0:W1:Y:S01]  /*1aa0*/  SYNCS.PHASECHK.TRANS64.TRYWAIT P1, [R3+URZ+0x16830], R0 ;  /* 0x01683000030075a7 */ /* 0x000062000802017f */
[----:B------:R-:W-:Y:S05]  /*1ab0*/  @!P0 BRA `(.L_x_1230) ;  /* 0x0000000000048947 */ /* 0x000fea0003800000 */
[----:B------:R-:W-:Y:S01]  /*1ac0*/  BPT.TRAP 0x1 ;  /* 0x000000040000795c */ /* 0x000fe20000300000 */
.L_x_1230:
[----:B-1----:R-:W-:Y:S05]  /*1ad0*/  @P1 BRA `(.L_x_1231) ;  /* 0x0000000000081947 */ /* 0x002fea0003800000 */
[----:B------:R-:W1:Y:S02]  /*1ae0*/  SYNCS.PHASECHK.TRANS64.TRYWAIT P1, [R3+URZ+0x16830], R0 ;  /* 0x01683000030075a7 */ /* 0x000e64000802017f */
[----:B-1----:R-:W-:Y:S05]  /*1af0*/  @!P1 BRA `(.L_x_1232) ;  /* 0x0000012c00749947 */ /* 0x002fea0003800000 */
.L_x_1231:
        /* <DEDUP_REMOVED lines=35> */
.L_x_1233:
[----:B------:R-:W-:Y:S01]  /*1d30*/  UISETP.NE.AND UP1, UPT, UR51, URZ, UPT ;  /* 0x0000003f3300728c */ /* 0x000fe2000bf25270 */
[----:B01----:R-:W-:Y:S01]  /*1d40*/  VIADD R0, R17, UR40 ;  /* 0x0000002811007c36 */ /* 0x003fe20008000000 */
[----:B------:R-:W-:Y:S01]  /*1d50*/  R2UR UR6, R3 ;  /* 0x00000000030672ca */ /* 0x000fe200000e0000 */
[----:B------:R-:W-:Y:S01]  /*1d60*/  IMAD.MOV.U32 R3, RZ, RZ, -0x80 ;  /* 0xffffff80ff037424 */ /* 0x000fe200078e00ff */
[----:B------:R-:W-:Y:S01]  /*1d70*/  UISETP.NE.AND UP0, UPT, UR50, URZ, UPT ;  /* 0x0000003f3200728c */ /* 0x000fe2000bf05270 */
[----:B------:R-:W-:Y:S01]  /*1d80*/  IMAD.U32 R7, RZ, RZ, UR37 ;  /* 0x00000025ff077e24 */ /* 0x000fe2000f8e00ff */
[----:B------:R-:W-:Y:S01]  /*1d90*/  PLOP3.LUT P1, PT, PT, PT, UP1, 0x80, 0x0 ;  /* 0x000000000000781c */ /* 0x000fe20003f2f018 */
[----:B------:R-:W-:Y:S01]  /*1da0*/  IMAD R10, R88, R3, 0x80 ;  /* 0x00000080580a7424 */ /* 0x000fe200078e0203 */
[----:B------:R-:W-:Y:S01]  /*1db0*/  PLOP3.LUT P2, PT, PT, PT, UP1, 0x80, 0x0 ;  /* 0x000000000000781c */ /* 0x000fe20003f4f018 */
[----:B------:R-:W-:Y:S01]  /*1dc0*/  ULDC UR22, c[0x0][0x9dc] ;  /* 0x0002770000167ab9 */ /* 0x000fe20000000800 */
[----:B------:R-:W-:Y:S01]  /*1dd0*/  ULDC UR11, c[0x0][0x9e0] ;  /* 0x00027800000b7ab9 */ /* 0x000fe20000000800 */
[----:B------:R-:W-:Y:S01]  /*1de0*/  @UP1 ULDC UR7, c[0x0][0x44c] ;  /* 0x0001130000071ab9 */ /* 0x000fe20000000800 */
[----:B------:R-:W-:Y:S01]  /*1df0*/  VIADD R3, R10, 0x1 ;  /* 0x000000010a037836 */ /* 0x000fe20000000000 */
[----:B------:R-:W-:-:S02]  /*1e00*/  LEA R8, R88, 0xffffff80, 0x7 ;  /* 0xffffff8058087811 */ /* 0x000fc400078e38ff */
[----:B------:R-:W-:-:S04]  /*1e10*/  UIADD3 UR6, UR6, 0x16840, URZ ;  /* 0x0001684006067890 */ /* 0x000fc8000fffe03f */
[----:B------:R-:W-:Y:S01]  /*1e20*/  @P1 IMAD.HI.U32 R2, R0, UR7, RZ ;  /* 0x0000000700021c27 */ /* 0x000fe2000f8e00ff */
[----:B------:R-:W-:Y:S01]  /*1e30*/  @UP1 ULDC UR7, c[0x0][0x450] ;  /* 0x0001140000071ab9 */ /* 0x000fe20000000800 */
[----:B------:R-:W-:Y:S01]  /*1e40*/  UPRMT UR6, UR43, 0x654, UR6 ;  /* 0x000006542b067896 */ /* 0x000fe20008000006 */
[----:B------:R-:W-:Y:S02]  /*1e50*/  PLOP3.LUT P1, PT, PT, PT, UP0, 0x40, 0x0 ;  /* 0x000000000000781c */ /* 0x000fe40003f2e808 */
[----:B------:R-:W-:Y:S01]  /*1e60*/  @P2 SHF.R.U32.HI R0, RZ, UR7, R2 ;  /* 0x00000007ff002c19 */ /* 0x000fe20008011602 */
[----:B------:R-:W-:Y:S02]  /*1e70*/  IMAD R2, R16, -0x2, R3 ;  /* 0xfffffffe10027824 */ /* 0x000fe400078e0203 */
[----:B------:R-:W-:Y:S02]  /*1e80*/  VIADD R3, R10, UR41 ;  /* 0x000000290a037c36 */ /* 0x000fe40008000000 */
[----:B------:R-:W0:Y:S01]  /*1e90*/  SHFL.IDX PT, R5, R0, RZ, 0x1c1f ;  /* 0x001c1fff00057589 */ /* 0x000e2200000e0000 */
[----:B------:R-:W-:Y:S01]  /*1ea0*/  SYNCS.ARRIVE.TRANS64.RED.A1T0 RZ, [UR6], RZ ;  /* 0x000000ffffff79a7 */ /* 0x000fe20008100406 */
[----:B------:R-:W-:Y:S01]  /*1eb0*/  ULOP3.LUT UR6, URZ, UR22, URZ, 0x33, !UPT ;  /* 0x000000163f067292 */ /* 0x000fe2000f8e333f */
[----:B------:R-:W-:Y:S01]  /*1ec0*/  IADD3 R2, -R7, UR41, R2 ;  /* 0x0000002907027c10 */ /* 0x000fe2000fffe102 */
[----:B------:R-:W-:-:S04]  /*1ed0*/  IMAD R12, R16, -0x2, R3 ;  /* 0xfffffffe100c7824 */ /* 0x000fc800078e0203 */
[C---:B------:R-:W-:Y:S02]  /*1ee0*/  VIADD R95, R2.reuse, UR11 ;  /* 0x0000000b025f7c36 */ /* 0x040fe40008000000 */
[----:B------:R-:W-:-:S03]  /*1ef0*/  VIADD R14, R2, UR6 ;  /* 0x00000006020e7c36 */ /* 0x000fc60008000000 */
[----:B0-----:R-:W-:Y:S01]  /*1f00*/  VIADDMNMX R2, R5, R95, R12, PT ;  /* 0x0000005f05027246 */ /* 0x001fe2000380010c */
[----:B------:R-:W-:Y:S01]  /*1f10*/  IMAD.IADD R4, R14, 0x1, R5 ;  /* 0x000000010e047824 */ /* 0x000fe200078e0205 */
[----:B------:R-:W-:Y:S06]  /*1f20*/  @P1 BRA `(.L_x_1234) ;  /* 0x0000000000641947 */ /* 0x000fec0003800000 */
[----:B------:R-:W-:Y:S01]  /*1f30*/  IMAD.U32 R6, RZ, RZ, UR37 ;  /* 0x00000025ff067e24 */ /* 0x000fe2000f8e00ff */
[----:B------:R-:W-:Y:S04]  /*1f40*/  BSSY B0, `(.L_x_1235) ;  /* 0x0000013000007945 */ /* 0x000fe80003800000 */
[----:B------:R-:W-:-:S04]  /*1f50*/  IADD3 R3, -R6, UR41, R5 ;  /* 0x0000002906037c10 */ /* 0x000fc8000fffe105 */
        /* <DEDUP_REMOVED lines=11> */
.L_x_1236:
[----:B------:R-:W-:Y:S02]  /*2010*/  ULDC UR6, c[0x0][0x9e4] ;  /* 0x0002790000067ab9 */ /* 0x000fe40000000800 */
[----:B------:R-:W-:-:S05]  /*2020*/  IMAD.U32 R5, RZ, RZ, UR6 ;  /* 0x00000006ff057e24 */ /* 0x000fca000f8e00ff */
[----:B------:R-:W-:-:S13]  /*2030*/  ISETP.NE.AND P1, PT, R5, 0x1, PT ;  /* 0x000000010500780c */ /* 0x000fda0003f25270 */
[----:B------:R-:W0:Y:S02]  /*2040*/  @P1 LDC.64 R6, c[0x0][0x9e8] ;  /* 0x00027a00ff061b82 */ /* 0x000e240000000a00 */
[----:B0-----:R-:W-:-:S05]  /*2050*/  @P1 IMAD.HI.U32 R6, R3, R6, RZ ;  /* 0x0000000603061227 */ /* 0x001fca00078e00ff */
[----:B------:R-:W-:-:S07]  /*2060*/  @P1 SHF.R.U32.HI R3, RZ, R7, R6 ;  /* 0x00000007ff031219 */ /* 0x000fce0000011606 */
.L_x_1237:
[----:B------:R-:W-:Y:S05]  /*2070*/  BSYNC B0 ;  /* 0x0000000000007941 */ /* 0x000fea0003800000 */
.L_x_1235:
[----:B------:R-:W-:-:S04]  /*2080*/  IMAD R3, R3, R5, -R8 ;  /* 0x0000000503037224 */ /* 0x000fc800078e0a08 */
[----:B------:R-:W-:-:S05]  /*2090*/  IMAD R3, R16, -0x2, R3 ;  /* 0xfffffffe10037824 */ /* 0x000fca00078e0203 */
[----:B------:R-:W-:Y:S02]  /*20a0*/  VIADDMNMX R2, R3, R5, R2, PT ;  /* 0x0000000503027246 */ /* 0x000fe40003800102 */
[----:B------:R-:W-:-:S07]  /*20b0*/  VIMNMX R4, R4, R3, !PT ;  /* 0x0000000304047248 */ /* 0x000fce0007fe0100 */
.L_x_1234:
[----:B------:R-:W2:Y:S01]  /*20c0*/  LDL.LU R20, [R1] ;  /* 0x0000000001147983 */ /* 0x000ea20000300800 */
[C---:B------:R-:W-:Y:S01]  /*20d0*/  ISETP.GE.AND P6, PT, R10.reuse, 0xa, PT ;  /* 0x0000000a0a00780c */ /* 0x040fe20003fc6270 */
[----:B------:R-:W-:Y:S01]  /*20e0*/  UISETP.NE.AND UP0, UPT, UR50, URZ, UPT ;  /* 0x0000003f3200728c */ /* 0x000fe2000bf05270 */
[C---:B------:R-:W-:Y:S01]  /*20f0*/  ISETP.GE.AND P1, PT, R10.reuse, 0x2, PT ;  /* 0x000000020a00780c */ /* 0x040fe20003f26270 */
[----:B------:R-:W0:Y:S01]  /*2100*/  SHFL.IDX PT, R97, R0, 0x1, 0x1c1f ;  /* 0x003c1f0000617f89 */ /* 0x000e2200000e0000 */
[C---:B------:R-:W-:Y:S02]  /*2110*/  ISETP.GE.AND P2, PT, R10.reuse, 0x9, PT ;  /* 0x000000090a00780c */ /* 0x040fe40003f46270 */
[----:B------:R-:W-:Y:S02]  /*2120*/  ISETP.GE.AND P5, PT, R10, 0x11, PT ;  /* 0x000000110a00780c */ /* 0x000fe40003fa6270 */
[C---:B------:R-:W-:Y:S02]  /*2130*/  ISETP.GT.AND P4, PT, R4.reuse, 0x1, !P1 ;  /* 0x000000010400780c */ /* 0x040fe40004f84270 */
[----:B------:R-:W-:-:S02]  /*2140*/  ISETP.GT.AND P3, PT, R4, 0x8, !P2 ;  /* 0x000000080400780c */ /* 0x000fc40005764270 */
[C---:B------:R-:W-:Y:S02]  /*2150*/  ISETP.LT.OR P4, PT, R2.reuse, 0x2, P4 ;  /* 0x000000020200780c */ /* 0x040fe40002781670 */
[----:B------:R-:W-:Y:S02]  /*2160*/  ISETP.LT.OR P3, PT, R2, 0x9, P3 ;  /* 0x000000090200780c */ /* 0x000fe40001f61670 */
[----:B------:R-:W-:Y:S02]  /*2170*/  FSEL R125, R25, -INF , !P4 ;  /* 0xff800000197d7808 */ /* 0x000fe40006000000 */
[----:B------:R-:W-:Y:S02]  /*2180*/  FSEL R123, R28, -INF , !P3 ;  /* 0xff8000001c7b7808 */ /* 0x000fe40005800000 */
[C---:B------:R-:W-:Y:S02]  /*2190*/  ISETP.GT.AND P4, PT, R4.reuse, 0x9, !P6 ;  /* 0x000000090400780c */ /* 0x040fe40007784270 */
[----:B------:R-:W-:-:S02]  /*21a0*/  ISETP.GT.AND P3, PT, R4, 0x10, !P5 ;  /* 0x000000100400780c */ /* 0x000fc40006f64270 */
[C---:B------:R-:W-:Y:S02]  /*21b0*/  ISETP.LT.OR P4, PT, R2.reuse, 0xa, P4 ;  /* 0x0000000a0200780c */ /* 0x040fe40002781670 */
[----:B------:R-:W-:Y:S01]  /*21c0*/  ISETP.LT.OR P3, PT, R2, 0x11, P3 ;  /* 0x000000110200780c */ /* 0x000fe20001f61670 */
[----:B0-----:R-:W-:Y:S01]  /*21d0*/  IMAD.IADD R6, R14, 0x1, R97 ;  /* 0x000000010e067824 */ /* 0x001fe200078e0261 */
[----:B------:R-:W-:Y:S02]  /*21e0*/  FSEL R121, R29, -INF , !P4 ;  /* 0xff8000001d797808 */ /* 0x000fe40006000000 */
[----:B------:R-:W-:Y:S02]  /*21f0*/  ISETP.GE.AND P4, PT, R10, 0x19, PT ;  /* 0x000000190a00780c */ /* 0x000fe40003f86270 */
[----:B------:R-:W-:Y:S02]  /*2200*/  FSEL R119, R32, -INF , !P3 ;  /* 0xff80000020777808 */ /* 0x000fe40005800000 */
[----:B--2---:R-:W-:-:S04]  /*2210*/  LOP3.LUT R20, R20, 0xfffffffb, RZ, 0xc0, !PT ;  /* 0xfffffffb14147812 */ /* 0x004fc800078ec0ff */
[----:B------:R-:W-:-:S04]  /*2220*/  @P6 LOP3.LUT R20, R20, 0x4, RZ, 0xfc, !PT ;  /* 0x0000000414146812 */ /* 0x000fc800078efcff */
[----:B------:R-:W-:-:S04]  /*2230*/  LOP3.LUT R20, R20, 0xfffffff7, RZ, 0xc0, !PT ;  /* 0xfffffff714147812 */ /* 0x000fc800078ec0ff */
[----:B------:R-:W-:Y:S02]  /*2240*/  @P5 LOP3.LUT R20, R20, 0x8, RZ, 0xfc, !PT ;  /* 0x0000000814145812 */ /* 0x000fe400078efcff */
[----:B------:R-:W-:Y:S02]  /*2250*/  ISETP.GE.AND P5, PT, R10, 0x12, PT ;  /* 0x000000120a00780c */ /* 0x000fe40003fa6270 */
[----:B------:R-:W-:Y:S02]  /*2260*/  LOP3.LUT R20, R20, 0xffffffef, RZ, 0xc0, !PT ;  /* 0xffffffef14147812 */ /* 0x000fe400078ec0ff */
[----:B------:R-:W-:-:S04]  /*2270*/  ISETP.GT.AND P3, PT, R4, 0x11, !P5 ;  /* 0x000000110400780c */ /* 0x000fc80006f64270 */
[----:B------:R-:W-:-:S04]  /*2280*/  ISETP.LT.OR P3, PT, R2, 0x12, P3 ;  /* 0x000000120200780c */ /* 0x000fc80001f61670 */
[----:B------:R-:W-:Y:S02]  /*2290*/  FSEL R33, R33, -INF , !P3 ;  /* 0xff80000021217808 */ /* 0x000fe40005800000 */
[----:B------:R-:W-:Y:S02]  /*22a0*/  @P5 LOP3.LUT R20, R20, 0x10, RZ, 0xfc, !PT ;  /* 0x0000001014145812 */ /* 0x000fe400078efcff */
[----:B------:R-:W-:Y:S02]  /*22b0*/  ISETP.GT.AND P3, PT, R4, 0x18, !P4 ;  /* 0x000000180400780c */ /* 0x000fe40006764270 */
[----:B------:R-:W-:Y:S02]  /*22c0*/  LOP3.LUT R20, R20, 0xfdffffff, RZ, 0xc0, !PT ;  /* 0xfdffffff14147812 */ /* 0x000fe400078ec0ff */
[----:B------:R-:W-:Y:S02]  /*22d0*/  ISETP.LT.OR P3, PT, R2, 0x19, P3 ;  /* 0x000000190200780c */ /* 0x000fe40001f61670 */
[----:B------:R-:W-:-:S02]  /*22e0*/  @P4 LOP3.LUT R20, R20, 0x2000000, RZ, 0xfc, !PT ;  /* 0x0200000014144812 */ /* 0x000fc400078efcff */
        /* <DEDUP_REMOVED lines=149> */
[----:B------:R-:W-:Y:S01]  /*2c40*/  VIADDMNMX R4, R97, R95, R12, PT ;  /* 0x0000005f61047246 */ /* 0x000fe2000380010c */
[----:B------:R0:W-:Y:S01]  /*2c50*/  STL [R1], R20 ;  /* 0x0000001401007387 */ /* 0x0001e20000100800 */
[----:B------:R-:W-:-:S04]  /*2c60*/  ISETP.LT.OR P6, PT, R2, 0x7a, P6 ;  /* 0x0000007a0200780c */ /* 0x000fc800037c1670 */
[----:B------:R-:W-:Y:S02]  /*2c70*/  FSEL R85, R85, -INF , !P6 ;  /* 0xff80000055557808 */ /* 0x000fe40007000000 */
[----:B------:R-:W-:-:S13]  /*2c80*/  PLOP3.LUT P6, PT, PT, PT, UP0, 0x40, 0x0 ;  /* 0x000000000000781c */ /* 0x000fda0003fce808 */
[----:B0-----:R-:W-:Y:S05]  /*2c90*/  @P6 BRA `(.L_x_1238) ;  /* 0x0000000000646947 */ /* 0x001fea0003800000 */
        /* <DEDUP_REMOVED lines=14> */
.L_x_1240:
[----:B------:R-:W-:Y:S02]  /*2d80*/  ULDC UR6, c[0x0][0x9e4] ;  /* 0x0002790000067ab9 */ /* 0x000fe40000000800 */
[----:B------:R-:W-:-:S05]  /*2d90*/  IMAD.U32 R2, RZ, RZ, UR6 ;  /* 0x00000006ff027e24 */ /* 0x000fca000f8e00ff */
[----:B------:R-:W-:-:S13]  /*2da0*/  ISETP.NE.AND P6, PT, R2, 0x1, PT ;  /* 0x000000010200780c */ /* 0x000fda0003fc5270 */
[----:B------:R-:W0:Y:S02]  /*2db0*/  @P6 LDC.64 R96, c[0x0][0x9e8] ;  /* 0x00027a00ff606b82 */ /* 0x000e240000000a00 */
[----:B0-----:R-:W-:-:S05]  /*2dc0*/  @P6 IMAD.HI.U32 R0, R95, R96, RZ ;  /* 0x000000605f006227 */ /* 0x001fca00078e00ff */
[----:B------:R-:W-:-:S07]  /*2dd0*/  @P6 SHF.R.U32.HI R95, RZ, R97, R0 ;  /* 0x00000061ff5f6219 */ /* 0x000fce0000011600 */
.L_x_1241:
[----:B------:R-:W-:Y:S05]  /*2de0*/  BSYNC B0 ;  /* 0x0000000000007941 */ /* 0x000fea0003800000 */
.L_x_1239:
[----:B------:R-:W-:-:S04]  /*2df0*/  IMAD R95, R95, R2, -R8 ;  /* 0x000000025f5f7224 */ /* 0x000fc800078e0a08 */
[----:B------:R-:W-:-:S05]  /*2e00*/  IMAD R95, R16, -0x2, R95 ;  /* 0xfffffffe105f7824 */ /* 0x000fca00078e025f */
[----:B------:R-:W-:Y:S02]  /*2e10*/  VIADDMNMX R4, R95, R2, R4, PT ;  /* 0x000000025f047246 */ /* 0x000fe40003800104 */
[----:B------:R-:W-:-:S07]  /*2e20*/  VIMNMX R6, R6, R95, !PT ;  /* 0x0000005f06067248 */ /* 0x000fce0007fe0100 */
.L_x_1238:
        /* <DEDUP_REMOVED lines=29> */
[----:B------:R-:W-:Y:S02]  /*3000*/  LOP3.LUT P1, RZ, R20, 0x2000000, RZ, 0xc0, !PT ;  /* 0x0200000014ff7812 */ /* 0x000fe4000782c0ff */
        /* <DEDUP_REMOVED lines=65> */
[C---:B------:R-:W-:Y:S01]  /*3420*/  LOP3.LUT P2, RZ, R20.reuse, 0x80, RZ, 0xc0, !PT ;  /* 0x0000008014ff7812 */ /* 0x040fe2000784c0ff */
        /* <DEDUP_REMOVED lines=79> */
[-CC-:B------:R-:W-:Y:S01]  /*3920*/  FFMA.FTZ R125, R125, R0.reuse, -R8.reuse ;  /* 0x000000007d7d7223 */ /* 0x180fe20000010808 */
[----:B------:R-:W-:Y:S01]  /*3930*/  ISETP.LT.OR P1, PT, R4, 0x69, P1 ;  /* 0x000000690400780c */ /* 0x000fe20000f21670 */
[--C-:B------:R-:W-:Y:S01]  /*3940*/  FFMA.FTZ R150, R123, R0, -R8.reuse ;  /* 0x000000007b967223 */ /* 0x100fe20000010808 */
[----:B------:R-:W-:Y:S01]  /*3950*/  FMNMX.FTZ R10, R111, R10, !PT ;  /* 0x0000000a6f0a7209 */ /* 0x000fe20007810000 */
[----:B------:R-:W-:Y:S01]  /*3960*/  MUFU.EX2 R148, R148 ;  /* 0x0000009400947308 */ /* 0x000fe20000000800 */
[----:B------:R-:W-:Y:S01]  /*3970*/  FSEL R49, R78, -INF , !P1 ;  /* 0xff8000004e317808 */ /* 0x000fe20004800000 */
[--C-:B------:R-:W-:Y:S01]  /*3980*/  FFMA.FTZ R128, R9, R0, -R8.reuse ;  /* 0x0000000009807223 */ /* 0x100fe20000010808 */
[----:B------:R-:W-:Y:S01]  /*3990*/  FMNMX.FTZ R10, R95, R10, !PT ;  /* 0x0000000a5f0a7209 */ /* 0x000fe20007810000 */
[-CC-:B------:R-:W-:Y:S01]  /*39a0*/  FFMA.FTZ R121, R121, R0.reuse, -R8.reuse ;  /* 0x0000000079797223 */ /* 0x180fe20000010808 */
[----:B------:R-:W-:Y:S01]  /*39b0*/  FSEL R53, R82, -INF , !P3 ;  /* 0xff80000052357808 */ /* 0x000fe20005800000 */
[--C-:B------:R-:W-:Y:S01]  /*39c0*/  FFMA.FTZ R144, R119, R0, -R8.reuse ;  /* 0x0000000077907223 */ /* 0x100fe20000010808 */
[----:B------:R-:W-:Y:S01]  /*39d0*/  FMNMX.FTZ R10, R109, R10, !PT ;  /* 0x0000000a6d0a7209 */ /* 0x000fe20007810000 */
[----:B------:R-:W0:Y:S01]  /*39e0*/  MUFU.EX2 R125, R125 ;  /* 0x0000007d007d7308 */ /* 0x000e220000000800 */
[----:B------:R-:W-:Y:S01]  /*39f0*/  ISETP.GT.AND P6, PT, R6, 0x79, !P6 ;  /* 0x000000790600780c */ /* 0x000fe200077c4270 */
[--C-:B------:R-:W-:Y:S01]  /*3a00*/  FFMA.FTZ R33, R33, R0, -R8.reuse ;  /* 0x0000000021217223 */ /* 0x100fe20000010808 */
[----:B------:R-:W-:Y:S01]  /*3a10*/  FMNMX.FTZ R10, R97, R10, !PT ;  /* 0x0000000a610a7209 */ /* 0x000fe20007810000 */
[-CC-:B------:R-:W-:Y:S01]  /*3a20*/  FFMA.FTZ R146, R93, R0.reuse, -R8.reuse ;  /* 0x000000005d927223 */ /* 0x180fe20000010808 */
[----:B------:R-:W-:Y:S01]  /*3a30*/  ISETP.LT.OR P6, PT, R4, 0x7a, P6 ;  /* 0x0000007a0400780c */ /* 0x000fe200037c1670 */
[--C-:B------:R-:W-:Y:S01]  /*3a40*/  FFMA.FTZ R37, R37, R0, -R8.reuse ;  /* 0x0000000025257223 */ /* 0x100fe20000010808 */
[----:B------:R-:W-:Y:S01]  /*3a50*/  FMNMX.FTZ R10, R107, R10, !PT ;  /* 0x0000000a6b0a7209 */ /* 0x000fe20007810000 */
[----:B------:R-:W1:Y:S01]  /*3a60*/  MUFU.EX2 R150, R150 ;  /* 0x0000009600967308 */ /* 0x000e620000000800 */
[----:B------:R-:W-:Y:S01]  /*3a70*/  FSEL R57, R86, -INF , !P5 ;  /* 0xff80000056397808 */ /* 0x000fe20006800000 */
[--C-:B------:R-:W-:Y:S01]  /*3a80*/  FFMA.FTZ R140, R91, R0, -R8.reuse ;  /* 0x000000005b8c7223 */ /* 0x100fe20000010808 */
[----:B------:R-:W-:Y:S01]  /*3a90*/  FMNMX.FTZ R10, R35, R10, !PT ;  /* 0x0000000a230a7209 */ /* 0x000fe20007810000 */
[-CC-:B------:R-:W-:Y:S01]  /*3aa0*/  FFMA.FTZ R41, R41, R0.reuse, -R8.reuse ;  /* 0x0000000029297223 */ /* 0x180fe20000010808 */
[----:B------:R-:W-:Y:S01]  /*3ab0*/  FSEL R87, R87, -INF , !P6 ;  /* 0xff80000057577808 */ /* 0x000fe20007000000 */
[--C-:B------:R-:W-:Y:S01]  /*3ac0*/  FFMA.FTZ R45, R45, R0, -R8.reuse ;  /* 0x000000002d2d7223 */ /* 0x100fe20000010808 */
[----:B------:R-:W-:Y:S01]  /*3ad0*/  FMNMX.FTZ R10, R105, R10, !PT ;  /* 0x0000000a690a7209 */ /* 0x000fe20007810000 */
[----:B------:R-:W2:Y:S01]  /*3ae0*/  MUFU.EX2 R121, R121 ;  /* 0x0000007900797308 */ /* 0x000ea20000000800 */
[-CC-:B------:R-:W-:Y:S01]  /*3af0*/  FFMA.FTZ R134, R15, R0.reuse, -R8.reuse ;  /* 0x000000000f867223 */ /* 0x180fe20000010808 */
[--C-:B------:R-:W-:Y:S01]  /*3b00*/  FFMA.FTZ R15, R61, R0, -R8.reuse ;  /* 0x000000003d0f7223 */ /* 0x100fe20000010808 */
[----:B------:R-:W-:Y:S01]  /*3b10*/  FMNMX.FTZ R10, R39, R10, !PT ;  /* 0x0000000a270a7209 */ /* 0x000fe20007810000 */
[-CC-:B------:R-:W-:Y:S01]  /*3b20*/  FFMA.FTZ R130, R11, R0.reuse, -R8.reuse ;  /* 0x000000000b827223 */ /* 0x180fe20000010808 */
[-CC-:B------:R-:W-:Y:S01]  /*3b30*/  FFMA.FTZ R124, R5, R0.reuse, -R8.reuse ;  /* 0x00000000057c7223 */ /* 0x180fe20000010808 */
[--C-:B------:R-:W-:Y:S01]  /*3b40*/  FFMA.FTZ R126, R7, R0, -R8.reuse ;  /* 0x00000000077e7223 */ /* 0x100fe20000010808 */
[----:B------:R-:W-:Y:S01]  /*3b50*/  FMNMX.FTZ R10, R103, R10, !PT ;  /* 0x0000000a670a7209 */ /* 0x000fe20007810000 */
[----:B------:R-:W3:Y:S01]  /*3b60*/  MUFU.EX2 R144, R144 ;  /* 0x0000009000907308 */ /* 0x000ee20000000800 */
[-CC-:B------:R-:W-:Y:S01]  /*3b70*/  FFMA.FTZ R120, R13, R0.reuse, -R8.reuse ;  /* 0x000000000d787223 */ /* 0x180fe20000010808 */
[--C-:B------:R-:W-:Y:S01]  /*3b80*/  FFMA.FTZ R122, R3, R0, -R8.reuse ;  /* 0x00000000037a7223 */ /* 0x100fe20000010808 */
[----:B------:R-:W-:Y:S01]  /*3b90*/  FMNMX.FTZ R10, R43, R10, !PT ;  /* 0x0000000a2b0a7209 */ /* 0x000fe20007810000 */
[-CC-:B------:R-:W-:Y:S01]  /*3ba0*/  FFMA.FTZ R61, R65, R0.reuse, -R8.reuse ;  /* 0x00000000413d7223 */ /* 0x180fe20000010808 */
[-CC-:B------:R-:W-:Y:S01]  /*3bb0*/  FFMA.FTZ R11, R69, R0.reuse, -R8.reuse ;  /* 0x00000000450b7223 */ /* 0x180fe20000010808 */
[--C-:B------:R-:W-:Y:S01]  /*3bc0*/  FFMA.FTZ R5, R73, R0, -R8.reuse ;  /* 0x0000000049057223 */ /* 0x100fe20000010808 */
[----:B------:R-:W-:Y:S01]  /*3bd0*/  FMNMX.FTZ R10, R101, R10, !PT ;  /* 0x0000000a650a7209 */ /* 0x000fe20007810000 */
[----:B------:R-:W4:Y:S01]  /*3be0*/  MUFU.EX2 R33, R33 ;  /* 0x0000002100217308 */ /* 0x000f220000000800 */
[-CC-:B------:R-:W-:Y:S01]  /*3bf0*/  FFMA.FTZ R7, R77, R0.reuse, -R8.reuse ;  /* 0x000000004d077223 */ /* 0x180fe20000010808 */
[--C-:B------:R-:W-:Y:S01]  /*3c00*/  FFMA.FTZ R13, R81, R0, -R8.reuse ;  /* 0x00000000510d7223 */ /* 0x100fe20000010808 */
[----:B------:R-:W-:Y:S01]  /*3c10*/  FMNMX.FTZ R10, R51, R10, !PT ;  /* 0x0000000a330a7209 */ /* 0x000fe20007810000 */
[----:B------:R-:W-:-:S03]  /*3c20*/  FFMA.FTZ R3, R85, R0, -R8 ;  /* 0x0000000055037223 */ /* 0x000fc60000010808 */
[----:B------:R-:W-:Y:S01]  /*3c30*/  FMNMX.FTZ R10, R55, R10, !PT ;  /* 0x0000000a370a7209 */ /* 0x000fe20007810000 */
[----:B------:R-:W5:Y:S03]  /*3c40*/  MUFU.EX2 R146, R146 ;  /* 0x0000009200927308 */ /* 0x000f660000000800 */
[----:B------:R-:W-:-:S04]  /*3c50*/  FMNMX.FTZ R10, R47, R10, !PT ;  /* 0x0000000a2f0a7209 */ /* 0x000fc80007810000 */
        /* <DEDUP_REMOVED lines=115> */
[----:B------:R-:W-:Y:S01]  /*4390*/  F2FP.F16.F32.PACK_AB R140, R41, R140 ;  /* 0x0000008c298c723e */ /* 0x000fe200000000ff */
        /* <DEDUP_REMOVED lines=20> */
[----:B------:R-:W-:-:S06]  /*44e0*/  FADD.FTZ R36, R130, R31 ;  /* 0x0000001f82247221 */ /* 0x000fcc0000010000 */
        /* <DEDUP_REMOVED lines=25> */
[----:B------:R-:W-:Y:S01]  /*4680*/  F2FP.F16.F32.PACK_AB R126, R7, R126 ;  /* 0x0000007e077e723e */ /* 0x000fe200000000ff */
[----:B------:R-:W-:-:S05]  /*4690*/  VIADD R7, R88, 0xfffffffe ;  /* 0xfffffffe58077836 */ /* 0x000fca0000000000 */
        /* <DEDUP_REMOVED lines=39> */
[----:B------:R-:W-:-:S03]  /*4910*/  F2FP.F16.F32.PACK_AB R121, R6, R53 ;  /* 0x000000350679723e */ /* 0x000fc600000000ff */
[----:B--2---:R-:W-:-:S04]  /*4920*/  FADD.FTZ R3, R57, R10 ;  /* 0x0000000a39037221 */ /* 0x004fc80000010000 */
[C---:B0-----:R-:W-:Y:S01]  /*4930*/  FADD.FTZ R3, R8.reuse, R3 ;  /* 0x0000000308037221 */ /* 0x041fe20000010000 */
        /* <DEDUP_REMOVED lines=13> */
.L_x_1243:
[----:B------:R-:W-:Y:S02]  /*4a10*/  ULDC UR14, c[0x0][0x9e4] ;  /* 0x00027900000e7ab9 */ /* 0x000fe40000000800 */
[----:B------:R-:W-:-:S11]  /*4a20*/  UISETP.NE.AND UP0, UPT, UR14, 0x1, UPT ;  /* 0x000000010e00788c */ /* 0x000fd6000bf05270 */
[----:B------:R-:W-:Y:S02]  /*4a30*/  @UP0 ULDC.64 UR18, c[0x0][0x9e8] ;  /* 0x00027a0000120ab9 */ /* 0x000fe40000000a00 */
[----:B------:R-:W-:-:S04]  /*4a40*/  UIMAD.WIDE.U32 UR6, UR11, UR18, URZ ;  /* 0x000000120b0672a5 */ /* 0x000fc8000f8e003f */
[----:B------:R-:W-:-:S12]  /*4a50*/  @UP0 USHF.R.U32.HI UR11, URZ, UR19, UR7 ;  /* 0x000000133f0b0299 */ /* 0x000fd80008011607 */
.L_x_1244:
[----:B------:R-:W-:-:S04]  /*4a60*/  UIMAD UR11, UR11, UR14, UR14 ;  /* 0x0000000e0b0b72a4 */ /* 0x000fc8000f8e020e */
[----:B------:R-:W-:-:S04]  /*4a70*/  UISETP.LT.AND UP0, UPT, UR10, UR11, UPT ;  /* 0x0000000b0a00728c */ /* 0x000fc8000bf01270 */
[----:B------:R-:W-:-:S12]  /*4a80*/  USEL UR10, UR10, UR11, UP0 ;  /* 0x0000000b0a0a7287 */ /* 0x000fd80008000000 */
.L_x_1242:
        /* <DEDUP_REMOVED lines=31> */
.L_x_1264:
[----:B------:R-:W-:Y:S01]  /*4c80*/  ISETP.NE.AND P2, PT, RZ, UR44, PT ;  /* 0x0000002cff007c0c */ /* 0x000fe2000bf45270 */
[----:B------:R-:W-:-:S04]  /*4c90*/  UISETP.NE.AND UP0, UPT, UR25, 0x1, UPT ;  /* 0x000000011900788c */ /* 0x000fc8000bf05270 */
[----:B------:R-:W-:-:S04]  /*4ca0*/  USEL UR47, URZ, 0x1, UP0 ;  /* 0x000000013f2f7887 */ /* 0x000fc80008000000 */
[----:B------:R-:W-:-:S04]  /*4cb0*/  ULOP3.LUT UR47, UR26, UR47, URZ, 0x3c, !UPT ;  /* 0x0000002f1a2f7292 */ /* 0x000fc8000f8e3c3f */
[----:B------:R-:W-:Y:S08]  /*4cc0*/  @P2 BRA `(.L_x_1246) ;  /* 0x0000000000382947 */ /* 0x000ff00003800000 */
[----:B------:R-:W-:Y:S05]  /*4cd0*/  @!P0 BRA `(.L_x_1247) ;  /* 0x0000000000048947 */ /* 0x000fea0003800000 */
[----:B------:R-:W-:Y:S01]  /*4ce0*/  BPT.TRAP 0x1 ;  /* 0x000000040000795c */ /* 0x000fe20000300000 */
.L_x_1247:
        /* <DEDUP_REMOVED lines=9> */
.L_x_1248:
[----:B-1----:R-:W-:Y:S05]  /*4d80*/  @P1 BRA `(.L_x_1246) ;  /* 0x0000000000081947 */ /* 0x002fea0003800000 */
[----:B------:R-:W1:Y:S02]  /*4d90*/  SYNCS.PHASECHK.TRANS64.TRYWAIT P1, [UR6+0x16830], R0 ;  /* 0x01683000ff0075a7 */ /* 0x000e640008020146 */
[----:B-1----:R-:W-:Y:S05]  /*4da0*/  @!P1 BRA `(.L_x_1249) ;  /* 0x000000f800dc9947 */ /* 0x002fea0003800000 */
.L_x_1246:
        /* <DEDUP_REMOVED lines=28> */
.L_x_1251:
[----:B------:R-:W-:Y:S01]  /*4f70*/  ULEA UR6, UR25, UR45, 0x3 ;  /* 0x0000002d19067291 */ /* 0x000fe2000f8e183f */
[----:B------:R-:W-:-:S05]  /*4f80*/  IMAD.U32 R0, RZ, RZ, UR26 ;  /* 0x0000001aff007e24 */ /* 0x000fca000f8e00ff */
[----:B------:R-:W-:-:S04]  /*4f90*/  SHF.L.U32 R0, R0, 0x1f, RZ ;  /* 0x0000001f00007819 */ /* 0x000fc800000006ff */
[----:B------:R0:W1:Y:S01]  /*4fa0*/  SYNCS.PHASECHK.TRANS64.TRYWAIT P1, [UR6+0x16850], R0 ;  /* 0x01685000ff0075a7 */ /* 0x0000620008020146 */
[----:B------:R-:W-:Y:S05]  /*4fb0*/  @!P0 BRA `(.L_x_1252) ;  /* 0x0000000000048947 */ /* 0x000fea0003800000 */
[----:B------:R-:W-:Y:S01]  /*4fc0*/  BPT.TRAP 0x1 ;  /* 0x000000040000795c */ /* 0x000fe20000300000 */
.L_x_1252:
[----:B-1----:R-:W-:Y:S05]  /*4fd0*/  @P1 BRA `(.L_x_1250) ;  /* 0x0000000000081947 */ /* 0x002fea0003800000 */
[----:B------:R-:W1:Y:S02]  /*4fe0*/  SYNCS.PHASECHK.TRANS64.TRYWAIT P1, [UR6+0x16850], R0 ;  /* 0x01685000ff0075a7 */ /* 0x000e640008020146 */
[----:B-1----:R-:W-:Y:S05]  /*4ff0*/  @!P1 BRA `(.L_x_1253) ;  /* 0x000000f800609947 */ /* 0x002fea0003800000 */
.L_x_1250:
        /* <DEDUP_REMOVED lines=51> */
.L_x_1254:
[----:B------:R-:W-:Y:S01]  /*5330*/  UISETP.NE.AND UP1, UPT, UR51, URZ, UPT ;  /* 0x0000003f3300728c */ /* 0x000fe2000bf25270 */
[----:B------:R-:W-:Y:S01]  /*5340*/  VIADD R9, R17, UR40 ;  /* 0x0000002811097c36 */ /* 0x000fe20008000000 */
[----:B------:R-:W-:Y:S01]  /*5350*/  ULEA UR6, UR46, UR45, 0x3 ;  /* 0x0000002d2e067291 */ /* 0x000fe2000f8e183f */
[----:B------:R-:W-:Y:S01]  /*5360*/  IMAD.U32 R2, RZ, RZ, UR37 ;  /* 0x00000025ff027e24 */ /* 0x000fe2000f8e00ff */
[----:B------:R-:W-:Y:S02]  /*5370*/  UISETP.NE.AND UP0, UPT, UR50, URZ, UPT ;  /* 0x0000003f3200728c */ /* 0x000fe4000bf05270 */
        /* <DEDUP_REMOVED lines=14> */
[----:B------:R-:W-:-:S05]  /*5460*/  IMAD R11, R16, -0x2, R11 ;  /* 0xfffffffe100b7824 */ /* 0x000fca00078e020b */
[----:B------:R-:W-:-:S05]  /*5470*/  IADD3 R11, -R2, UR41, R11 ;  /* 0x00000029020b7c10 */ /* 0x000fca000fffe10b */
[C---:B------:R-:W-:Y:S02]  /*5480*/  VIADD R10, R11.reuse, UR23 ;  /* 0x000000170b0a7c36 */ /* 0x040fe40008000000 */
[----:B------:R-:W-:Y:S02]  /*5490*/  VIADD R12, R11, UR6 ;  /* 0x000000060b0c7c36 */ /* 0x000fe40008000000 */
[--C-:B0-----:R-:W-:Y:S02]  /*54a0*/  IMAD.IADD R2, R10, 0x1, R13.reuse ;  /* 0x000000010a027824 */ /* 0x101fe400078e020d */
[----:B------:R-:W-:Y:S01]  /*54b0*/  IMAD.IADD R8, R12, 0x1, R13 ;  /* 0x000000010c087824 */ /* 0x000fe200078e020d */
[----:B------:R-:W-:Y:S06]  /*54c0*/  @P1 BRA `(.L_x_1255) ;  /* 0x00000000005c1947 */ /* 0x000fec0003800000 */
[----:B------:R-:W-:Y:S01]  /*54d0*/  IMAD.U32 R14, RZ, RZ, UR37 ;  /* 0x00000025ff0e7e24 */ /* 0x000fe2000f8e00ff */
[----:B------:R-:W-:Y:S04]  /*54e0*/  BSSY B0, `(.L_x_1256) ;  /* 0x0000011000007945 */ /* 0x000fe80003800000 */
[----:B------:R-:W-:-:S04]  /*54f0*/  IADD3 R11, -R14, UR41, R13 ;  /* 0x000000290e0b7c10 */ /* 0x000fc8000fffe10d */
        /* <DEDUP_REMOVED lines=10> */
.L_x_1257:
[----:B------:R-:W-:-:S05]  /*55a0*/  IMAD.U32 R13, RZ, RZ, UR21 ;  /* 0x00000015ff0d7e24 */ /* 0x000fca000f8e00ff */
[----:B------:R-:W-:-:S13]  /*55b0*/  ISETP.NE.AND P1, PT, R13, 0x1, PT ;  /* 0x000000010d00780c */ /* 0x000fda0003f25270 */
[----:B------:R-:W0:Y:S02]  /*55c0*/  @P1 LDC.64 R14, c[0x0][0x9e8] ;  /* 0x00027a00ff0e1b82 */ /* 0x000e240000000a00 */
[----:B0-----:R-:W-:-:S05]  /*55d0*/  @P1 IMAD.HI.U32 R14, R11, R14, RZ ;  /* 0x0000000e0b0e1227 */ /* 0x001fca00078e00ff */
[----:B------:R-:W-:-:S07]  /*55e0*/  @P1 SHF.R.U32.HI R11, RZ, R15, R14 ;  /* 0x0000000fff0b1219 */ /* 0x000fce000001160e */
.L_x_1258:
[----:B------:R-:W-:Y:S05]  /*55f0*/  BSYNC B0 ;  /* 0x0000000000007941 */ /* 0x000fea0003800000 */
.L_x_1256:
[----:B------:R-:W-:-:S04]  /*5600*/  IMAD R11, R11, R13, -R0 ;  /* 0x0000000d0b0b7224 */ /* 0x000fc800078e0a00 */
[----:B------:R-:W-:-:S05]  /*5610*/  IMAD R11, R16, -0x2, R11 ;  /* 0xfffffffe100b7824 */ /* 0x000fca00078e020b */
[----:B------:R-:W-:Y:S02]  /*5620*/  VIADDMNMX R2, R11, R13, R2, PT ;  /* 0x0000000d0b027246 */ /* 0x000fe40003800102 */
[----:B------:R-:W-:-:S07]  /*5630*/  VIMNMX R8, R8, R11, !PT ;  /* 0x0000000b08087248 */ /* 0x000fce0007fe0100 */
.L_x_1255:
        /* <DEDUP_REMOVED lines=116> */
.L_x_1261:
[----:B------:R-:W-:-:S05]  /*5d80*/  IMAD.U32 R2, RZ, RZ, UR21 ;  /* 0x00000015ff027e24 */ /* 0x000fca000f8e00ff */
[----:B------:R-:W-:-:S13]  /*5d90*/  ISETP.NE.AND P2, PT, R2, 0x1, PT ;  /* 0x000000010200780c */ /* 0x000fda0003f45270 */
[----:B------:R-:W0:Y:S02]  /*5da0*/  @P2 LDC.64 R8, c[0x0][0x9e8] ;  /* 0x00027a00ff082b82 */ /* 0x000e240000000a00 */
[----:B0-----:R-:W-:-:S05]  /*5db0*/  @P2 IMAD.HI.U32 R8, R143, R8, RZ ;  /* 0x000000088f082227 */ /* 0x001fca00078e00ff */
[----:B------:R-:W-:-:S07]  /*5dc0*/  @P2 SHF.R.U32.HI R143, RZ, R9, R8 ;  /* 0x00000009ff8f2219 */ /* 0x000fce0000011608 */
.L_x_1262:
[----:B------:R-:W-:Y:S05]  /*5dd0*/  BSYNC B0 ;  /* 0x0000000000007941 */ /* 0x000fea0003800000 */
.L_x_1260:
[----:B------:R-:W-:-:S04]  /*5de0*/  IMAD R143, R143, R2, -R0 ;  /* 0x000000028f8f7224 */ /* 0x000fc800078e0a00 */
[----:B------:R-:W-:-:S05]  /*5df0*/  IMAD R143, R16, -0x2, R143 ;  /* 0xfffffffe108f7824 */ /* 0x000fca00078e028f */
[----:B------:R-:W-:Y:S02]  /*5e00*/  VIADDMNMX R10, R143, R2, R10, PT ;  /* 0x000000028f0a7246 */ /* 0x000fe4000380010a */
[----:B------:R-:W-:-:S07]  /*5e10*/  VIMNMX R12, R12, R143, !PT ;  /* 0x0000008f0c0c7248 */ /* 0x000fce0007fe0100 */
.L_x_1259:
        /* <DEDUP_REMOVED lines=213> */
[-C--:B------:R-:W-:Y:S01]  /*6b70*/  FFMA.FTZ R5, R85, R0.reuse, -R8 ;  /* 0x0000000055057223 */ /* 0x080fe20000010808 */
[----:B------:R-:W1:Y:S02]  /*6b80*/  SHFL.BFLY PT, R9, R10, 0x2, 0x1f ;  /* 0x0c401f000a097f89 */ /* 0x000e6400000e0000 */
[----:B------:R-:W-:Y:S01]  /*6b90*/  FMUL.FTZ R8, R69, R0 ;  /* 0x0000000045087220 */ /* 0x000fe20000410000 */
[----:B------:R-:W-:Y:S08]  /*6ba0*/  MUFU.EX2 R136, R136 ;  /* 0x0000008800887308 */ /* 0x000ff00000000800 */
[----:B------:R-:W2:Y:S08]  /*6bb0*/  MUFU.EX2 R8, R8 ;  /* 0x0000000800087308 */ /* 0x000eb00000000800 */
[----:B------:R-:W-:Y:S01]  /*6bc0*/  MUFU.EX2 R41, R41 ;  /* 0x0000002900297308 */ /* 0x000fe20000000800 */
[----:B-1----:R-:W-:-:S07]  /*6bd0*/  FMNMX.FTZ R9, R10, R9, !PT ;  /* 0x000000090a097209 */ /* 0x002fce0007810000 */
[----:B------:R-:W-:Y:S01]  /*6be0*/  MUFU.EX2 R138, R138 ;  /* 0x0000008a008a7308 */ /* 0x000fe20000000800 */
[----:B------:R-:W1:Y:S07]  /*6bf0*/  SHFL.BFLY PT, R10, R9, 0x1, 0x1f ;  /* 0x0c201f00090a7f89 */ /* 0x000e6e00000e0000 */
[----:B------:R-:W-:Y:S08]  /*6c00*/  MUFU.EX2 R45, R45 ;  /* 0x0000002d002d7308 */ /* 0x000ff00000000800 */
[----:B------:R-:W-:Y:S08]  /*6c10*/  MUFU.EX2 R132, R132 ;  /* 0x0000008400847308 */ /* 0x000ff00000000800 */
[----:B------:R-:W-:Y:S01]  /*6c20*/  MUFU.EX2 R49, R49 ;  /* 0x0000003100317308 */ /* 0x000fe20000000800 */
[----:B-1----:R-:W-:-:S04]  /*6c30*/  FMNMX.FTZ R9, R9, R10, !PT ;  /* 0x0000000a09097209 */ /* 0x002fc80007810000 */
        /* <DEDUP_REMOVED lines=15> */
[----:B------:R-:W-:Y:S01]  /*6d30*/  FMUL.FTZ R6, R25, R0 ;  /* 0x0000000019067220 */ /* 0x000fe20000410000 */
[----:B--2---:R-:W-:Y:S01]  /*6d40*/  FFMA.FTZ R25, R8, R4, R35 ;  /* 0x0000000408197223 */ /* 0x004fe20000010023 */
        /* <DEDUP_REMOVED lines=134> */
.L_x_1263:
        /* <DEDUP_REMOVED lines=75> */
.L_x_1245:
[----:B------:R-:W-:Y:S02]  /*7a60*/  UISETP.NE.AND UP1, UPT, UR51, URZ, UPT ;  /* 0x0000003f3300728c */ /* 0x000fe4000bf25270 */
[----:B------:R-:W-:Y:S02]  /*7a70*/  UISETP.NE.AND UP0, UPT, UR50, URZ, UPT ;  /* 0x0000003f3200728c */ /* 0x000fe4000bf05270 */
[----:B------:R-:W-:Y:S02]  /*7a80*/  UIADD3 UR10, UR40, 0xbf, URZ ;  /* 0x000000bf280a7890 */ /* 0x000fe4000fffe03f */
[----:B------:R-:W-:Y:S02]  /*7a90*/  UIADD3 UR11, UR41, 0x1, -UR37 ;  /* 0x00000001290b7890 */ /* 0x000fe4000fffe825 */
[----:B------:R-:W-:-:S03]  /*7aa0*/  PLOP3.LUT P1, PT, PT, PT, UP0, 0x40, 0x0 ;  /* 0x000000000000781c */ /* 0x000fc60003f2e808 */
[----:B------:R-:W-:Y:S01]  /*7ab0*/  @UP1 ULDC UR6, c[0x0][0x44c] ;  /* 0x0001130000061ab9 */ /* 0x000fe20000000800 */
[----:B------:R-:W-:Y:S01]  /*7ac0*/  @UP1 ULDC UR14, c[0x0][0x450] ;  /* 0x00011400000e1ab9 */ /* 0x000fe20000000800 */
[----:B------:R-:W-:-:S04]  /*7ad0*/  UIMAD.WIDE.U32 UR6, UR10, UR6, URZ ;  /* 0x000000060a0672a5 */ /* 0x000fc8000f8e003f */
[----:B------:R-:W-:-:S04]  /*7ae0*/  @UP1 USHF.R.U32.HI UR10, URZ, UR14, UR7 ;  /* 0x0000000e3f0a1299 */ /* 0x000fc80008011607 */
[----:B------:R-:W-:-:S04]  /*7af0*/  UIADD3 UR10, UR11, UR10, URZ ;  /* 0x0000000a0b0a7290 */ /* 0x000fc8000fffe03f */
[----:B------:R-:W-:Y:S01]  /*7b00*/  UIADD3 UR22, UR10, -UR22, URZ ;  /* 0x800000160a167290 */ /* 0x000fe2000fffe03f */
[----:B------:R-:W-:Y:S11]  /*7b10*/  @P1 BRA `(.L_x_1265) ;  /* 0x00000000004c1947 */ /* 0x000ff60003800000 */
[----:B------:R-:W-:-:S06]  /*7b20*/  UISETP.GT.AND UP0, UPT, UR10, -0x1, UPT ;  /* 0xffffffff0a00788c */ /* 0x000fcc000bf04270 */
[----:B------:R-:W-:-:S13]  /*7b30*/  PLOP3.LUT P1, PT, PT, PT, UP0, 0x80, 0x0 ;  /* 0x000000000000781c */ /* 0x000fda0003f2f008 */
[----:B------:R-:W-:Y:S05]  /*7b40*/  @P1 BRA `(.L_x_1266) ;  /* 0x0000000000201947 */ /* 0x000fea0003800000 */
[----:B------:R-:W-:Y:S01]  /*7b50*/  ULDC UR11, c[0x0][0x9e4] ;  /* 0x00027900000b7ab9 */ /* 0x000fe20000000800 */
[----:B------:R-:W-:Y:S02]  /*7b60*/  ULOP3.LUT UR10, URZ, UR10, URZ, 0x33, !UPT ;  /* 0x0000000a3f0a7292 */ /* 0x000fe4000f8e333f */
[----:B------:R-:W-:-:S11]  /*7b70*/  UISETP.NE.AND UP0, UPT, UR11, 0x1, UPT ;  /* 0x000000010b00788c */ /* 0x000fd6000bf05270 */
[----:B------:R-:W-:Y:S02]  /*7b80*/  @UP0 ULDC.64 UR14, c[0x0][0x9e8] ;  /* 0x00027a00000e0ab9 */ /* 0x000fe40000000a00 */
[----:B------:R-:W-:-:S04]  /*7b90*/  UIMAD.WIDE.U32 UR6, UR10, UR14, URZ ;  /* 0x0000000e0a0672a5 */ /* 0x000fc8000f8e003f */
[----:B------:R-:W-:-:S04]  /*7ba0*/  @UP0 USHF.R.U32.HI UR10, URZ, UR15, UR7 ;  /* 0x0000000f3f0a0299 */ /* 0x000fc80008011607 */
[----:B------:R-:W-:Y:S01]  /*7bb0*/  ULOP3.LUT UR10, URZ, UR10, URZ, 0x33, !UPT ;  /* 0x0000000a3f0a7292 */ /* 0x000fe2000f8e333f */
[----:B------:R-:W-:Y:S11]  /*7bc0*/  BRA `(.L_x_1267) ;  /* 0x0000000000147947 */ /* 0x000ff60003800000 */
.L_x_1266:
[----:B------:R-:W-:Y:S02]  /*7bd0*/  ULDC UR11, c[0x0][0x9e4] ;  /* 0x00027900000b7ab9 */ /* 0x000fe40000000800 */
[----:B------:R-:W-:-:S11]  /*7be0*/  UISETP.NE.AND UP0, UPT, UR11, 0x1, UPT ;  /* 0x000000010b00788c */ /* 0x000fd6000bf05270 */
[----:B------:R-:W-:Y:S02]  /*7bf0*/  @UP0 ULDC.64 UR14, c[0x0][0x9e8] ;  /* 0x00027a00000e0ab9 */ /* 0x000fe40000000a00 */
[----:B------:R-:W-:-:S04]  /*7c00*/  UIMAD.WIDE.U32 UR6, UR10, UR14, URZ ;  /* 0x0000000e0a0672a5 */ /* 0x000fc8000f8e003f */
[----:B------:R-:W-:-:S12]  /*7c10*/  @UP0 USHF.R.U32.HI UR10, URZ, UR15, UR7 ;  /* 0x0000000f3f0a0299 */ /* 0x000fd80008011607 */
.L_x_1267:
[----:B------:R-:W-:-:S04]  /*7c20*/  UIMAD UR10, UR10, UR11, URZ ;  /* 0x0000000b0a0a72a4 */ /* 0x000fc8000f8e023f */
[----:B------:R-:W-:-:S04]  /*7c30*/  UISETP.LT.AND UP0, UPT, UR22, UR10, UPT ;  /* 0x0000000a1600728c */ /* 0x000fc8000bf01270 */
[----:B------:R-:W-:-:S12]  /*7c40*/  USEL UR22, UR22, UR10, !UP0 ;  /* 0x0000000a16167287 */ /* 0x000fd8000c000000 */
.L_x_1265:
[----:B------:R-:W-:-:S04]  /*7c50*/  UIADD3 UR22, UR22, 0x7f, URZ ;  /* 0x0000007f16167890 */ /* 0x000fc8000fffe03f */
[----:B------:R-:W-:-:S04]  /*7c60*/  USHF.R.S32.HI UR6, URZ, 0x1f, UR22 ;  /* 0x0000001f3f067899 */ /* 0x000fc80008011416 */
[----:B------:R-:W-:-:S04]  /*7c70*/  ULEA.HI UR6, UR6, UR22, URZ, 0x7 ;  /* 0x0000001606067291 */ /* 0x000fc8000f8f383f */
[----:B------:R-:W-:-:S04]  /*7c80*/  USHF.R.S32.HI UR6, URZ, 0x7, UR6 ;  /* 0x000000073f067899 */ /* 0x000fc80008011406 */
[----:B------:R-:W-:-:S04]  /*7c90*/  UISETP.LT.AND UP0, UPT, UR42, UR6, UPT ;  /* 0x000000062a00728c */ /* 0x000fc8000bf01270 */
[----:B------:R-:W-:-:S06]  /*7ca0*/  USEL UR21, UR42, UR6, !UP0 ;  /* 0x000000062a157287 */ /* 0x000fcc000c000000 */
[----:B------:R-:W-:-:S13]  /*7cb0*/  ISETP.GE.AND P1, PT, R7, UR21, PT ;  /* 0x0000001507007c0c */ /* 0x000fda000bf26270 */
[----:B------:R-:W-:Y:S05]  /*7cc0*/  @!P1 BRA `(.L_x_1268) ;  /* 0x0000001c00449947 */ /* 0x000fea0003800000 */
[----:B------:R-:W-:Y:S01]  /*7cd0*/  IMAD.MOV.U32 R6, RZ, RZ, R9 ;  /* 0x000000ffff067224 */ /* 0x000fe200078e0009 */
[----:B------:R-:W-:Y:S01]  /*7ce0*/  UMOV UR23, UR47 ;  /* 0x0000002f00177c82 */ /* 0x000fe20008000000 */
[----:B------:R-:W-:Y:S01]  /*7cf0*/  IMAD.MOV.U32 R5, RZ, RZ, R2 ;  /* 0x000000ffff057224 */ /* 0x000fe200078e0002 */
[----:B------:R-:W-:-:S06]  /*7d00*/  UMOV UR22, UR46 ;  /* 0x0000002e00167c82 */ /* 0x000fcc0008000000 */
.L_x_1279:
[----:B------:R-:W-:Y:S01]  /*7d10*/  ISETP.NE.AND P2, PT, RZ, UR44, PT ;  /* 0x0000002cff007c0c */ /* 0x000fe2000bf45270 */
[----:B------:R-:W-:-:S04]  /*7d20*/  UISETP.NE.AND UP0, UPT, UR22, 0x1, UPT ;  /* 0x000000011600788c */ /* 0x000fc8000bf05270 */
[----:B------:R-:W-:-:S04]  /*7d30*/  USEL UR47, URZ, 0x1, UP0 ;  /* 0x000000013f2f7887 */ /* 0x000fc80008000000 */
[----:B------:R-:W-:-:S04]  /*7d40*/  ULOP3.LUT UR47, UR23, UR47, URZ, 0x3c, !UPT ;  /* 0x0000002f172f7292 */ /* 0x000fc8000f8e3c3f */
[----:B------:R-:W-:Y:S08]  /*7d50*/  @P2 BRA `(.L_x_1269) ;  /* 0x0000000000382947 */ /* 0x000ff00003800000 */
[----:B------:R-:W-:Y:S05]  /*7d60*/  @!P0 BRA `(.L_x_1270) ;  /* 0x0000000000048947 */ /* 0x000fea0003800000 */
[----:B------:R-:W-:Y:S01]  /*7d70*/  BPT.TRAP 0x1 ;  /* 0x000000040000795c */ /* 0x000fe20000300000 */
.L_x_1270:
        /* <DEDUP_REMOVED lines=9> */
.L_x_1271:
[----:B-1----:R-:W-:Y:S05]  /*7e10*/  @P1 BRA `(.L_x_1269) ;  /* 0x0000000000081947 */ /* 0x002fea0003800000 */
[----:B------:R-:W1:Y:S02]  /*7e20*/  SYNCS.PHASECHK.TRANS64.TRYWAIT P1, [UR6+0x16830], R0 ;  /* 0x01683000ff0075a7 */ /* 0x000e640008020146 */
[----:B-1----:R-:W-:Y:S05]  /*7e30*/  @!P1 BRA `(.L_x_1272) ;  /* 0x000000c800e89947 */ /* 0x002fea0003800000 */
.L_x_1269:
        /* <DEDUP_REMOVED lines=28> */
.L_x_1274:
[----:B------:R-:W-:Y:S01]  /*8000*/  ULEA UR6, UR22, UR45, 0x3 ;  /* 0x0000002d16067291 */ /* 0x000fe2000f8e183f */
[----:B------:R-:W-:-:S05]  /*8010*/  IMAD.U32 R0, RZ, RZ, UR23 ;  /* 0x00000017ff007e24 */ /* 0x000fca000f8e00ff */
[----:B------:R-:W-:-:S04]  /*8020*/  SHF.L.U32 R0, R0, 0x1f, RZ ;  /* 0x0000001f00007819 */ /* 0x000fc800000006ff */
[----:B------:R0:W1:Y:S01]  /*8030*/  SYNCS.PHASECHK.TRANS64.TRYWAIT P1, [UR6+0x16850], R0 ;  /* 0x01685000ff0075a7 */ /* 0x0000620008020146 */
[----:B------:R-:W-:Y:S05]  /*8040*/  @!P0 BRA `(.L_x_1275) ;  /* 0x0000000000048947 */ /* 0x000fea0003800000 */
[----:B------:R-:W-:Y:S01]  /*8050*/  BPT.TRAP 0x1 ;  /* 0x000000040000795c */ /* 0x000fe20000300000 */
.L_x_1275:
[----:B-1----:R-:W-:Y:S05]  /*8060*/  @P1 BRA `(.L_x_1273) ;  /* 0x0000000000081947 */ /* 0x002fea0003800000 */
[----:B------:R-:W1:Y:S02]  /*8070*/  SYNCS.PHASECHK.TRANS64.TRYWAIT P1, [UR6+0x16850], R0 ;  /* 0x01685000ff0075a7 */ /* 0x000e640008020146 */
[----:B-1----:R-:W-:Y:S05]  /*8080*/  @!P1 BRA `(.L_x_1276) ;  /* 0x000000c8006c9947 */ /* 0x002fea0003800000 */
.L_x_1273:
        /* <DEDUP_REMOVED lines=51> */
.L_x_1277:
        /* <DEDUP_REMOVED lines=80> */
[-CC-:B------:R-:W-:Y:S01]  /*88c0*/  FFMA.FTZ R37, R53, R0.reuse, -R131.reuse ;  /* 0x0000000035257223 */ /* 0x180fe20000010883 */
[C---:B------:R-:W-:Y:S01]  /*88d0*/  FADD.FTZ R15, -R9.reuse, R6 ;  /* 0x00000006090f7221 */ /* 0x040fe20000010100 */
[-C--:B------:R-:W-:Y:S01]  /*88e0*/  FMUL.FTZ R53, R9, R0.reuse ;  /* 0x0000000009357220 */ /* 0x080fe20000410000 */
[-C--:B------:R-:W-:Y:S01]  /*88f0*/  FMUL.FTZ R5, R5, R0.reuse ;  /* 0x0000000005057220 */ /* 0x080fe20000410000 */
[-C--:B------:R-:W-:Y:S01]  /*8900*/  FFMA.FTZ R148, R24, R0.reuse, -R131 ;  /* 0x0000000018947223 */ /* 0x080fe20000010883 */
[-C--:B------:R-:W-:Y:S01]  /*8910*/  FMUL.FTZ R6, R15, R0.reuse ;  /* 0x000000000f067220 */ /* 0x080fe20000410000 */
        /* <DEDUP_REMOVED lines=193> */
.L_x_1278:
[----:B------:R-:W-:Y:S01]  /*9530*/  ULEA UR6, UR22, UR45, 0x3 ;  /* 0x0000002d16067291 */ /* 0x000fe2000f8e183f */
[----:B------:R-:W-:Y:S01]  /*9540*/  ISETP.GT.AND P1, PT, R7, UR21, PT ;  /* 0x0000001507007c0c */ /* 0x000fe2000bf24270 */
        /* <DEDUP_REMOVED lines=73> */
.L_x_1268:
        /* <DEDUP_REMOVED lines=8> */
[----:B------:R-:W-:-:S05]  /*9a60*/  ULDC UR22, c[0x0][0x9e0] ;  /* 0x0002780000167ab9 */ /* 0x000fca0000000800 */
.L_x_1299:
        /* <DEDUP_REMOVED lines=9> */
.L_x_1282:
[----:B------:R-:W-:Y:S01]  /*9b00*/  ULEA UR6, UR46, UR45, 0x3 ;  /* 0x0000002d2e067291 */ /* 0x000fe2000f8e183f */
[----:B------:R-:W-:-:S05]  /*9b10*/  IMAD.U32 R0, RZ, RZ, UR47 ;  /* 0x0000002fff007e24 */ /* 0x000fca000f8e00ff */
[----:B------:R-:W-:-:S04]  /*9b20*/  SHF.L.U32 R0, R0, 0x1f, RZ ;  /* 0x0000001f00007819 */ /* 0x000fc800000006ff */
[----:B------:R0:W1:Y:S01]  /*9b30*/  SYNCS.PHASECHK.TRANS64.TRYWAIT P1, [UR6+0x16830], R0 ;  /* 0x01683000ff0075a7 */ /* 0x0000620008020146 */
[----:B------:R-:W-:Y:S05]  /*9b40*/  @!P0 BRA `(.L_x_1283) ;  /* 0x0000000000048947 */ /* 0x000fea0003800000 */
[----:B------:R-:W-:Y:S01]  /*9b50*/  BPT.TRAP 0x1 ;  /* 0x000000040000795c */ /* 0x000fe20000300000 */
.L_x_1283:
[----:B-1----:R-:W-:Y:S05]  /*9b60*/  @P1 BRA `(.L_x_1281) ;  /* 0x0000000000081947 */ /* 0x002fea0003800000 */
[----:B------:R-:W1:Y:S02]  /*9b70*/  SYNCS.PHASECHK.TRANS64.TRYWAIT P1, [UR6+0x16830], R0 ;  /* 0x01683000ff0075a7 */ /* 0x000e640008020146 */
[----:B-1----:R-:W-:Y:S05]  /*9b80*/  @!P1 BRA `(.L_x_1284) ;  /* 0x000000ac00c49947 */ /* 0x002fea0003800000 */
.L_x_1281:
        /* <DEDUP_REMOVED lines=25> */
.L_x_1286:
[----:B------:R-:W-:Y:S01]  /*9d20*/  ULEA UR6, UR24, UR45, 0x3 ;  /* 0x0000002d18067291 */ /* 0x000fe2000f8e183f */
[----:B------:R-:W-:-:S05]  /*9d30*/  IMAD.U32 R0, RZ, RZ, UR25 ;  /* 0x00000019ff007e24 */ /* 0x000fca000f8e00ff */
[----:B------:R-:W-:-:S04]  /*9d40*/  SHF.L.U32 R0, R0, 0x1f, RZ ;  /* 0x0000001f00007819 */ /* 0x000fc800000006ff */
[----:B------:R0:W1:Y:S01]  /*9d50*/  SYNCS.PHASECHK.TRANS64.TRYWAIT P1, [UR6+0x16850], R0 ;  /* 0x01685000ff0075a7 */ /* 0x0000620008020146 */
[----:B------:R-:W-:Y:S05]  /*9d60*/  @!P0 BRA `(.L_x_1287) ;  /* 0x0000000000048947 */ /* 0x000fea0003800000 */
[----:B------:R-:W-:Y:S01]  /*9d70*/  BPT.TRAP 0x1 ;  /* 0x000000040000795c */ /* 0x000fe20000300000 */
.L_x_1287:
[----:B-1----:R-:W-:Y:S05]  /*9d80*/  @P1 BRA `(.L_x_1285) ;  /* 0x0000000000081947 */ /* 0x002fea0003800000 */
[----:B------:R-:W1:Y:S02]  /*9d90*/  SYNCS.PHASECHK.TRANS64.TRYWAIT P1, [UR6+0x16850], R0 ;  /* 0x01685000ff0075a7 */ /* 0x000e640008020146 */
[----:B-1----:R-:W-:Y:S05]  /*9da0*/  @!P1 BRA `(.L_x_1288) ;  /* 0x000000ac00549947 */ /* 0x002fea0003800000 */
.L_x_1285:
        /* <DEDUP_REMOVED lines=51> */
.L_x_1289:
        /* <DEDUP_REMOVED lines=39> */
.L_x_1292:
[----:B------:R-:W-:-:S05]  /*a350*/  IMAD.U32 R13, RZ, RZ, UR21 ;  /* 0x00000015ff0d7e24 */ /* 0x000fca000f8e00ff */
[----:B------:R-:W-:-:S13]  /*a360*/  ISETP.NE.AND P1, PT, R13, 0x1, PT ;  /* 0x000000010d00780c */ /* 0x000fda0003f25270 */
[----:B------:R-:W0:Y:S02]  /*a370*/  @P1 LDC.64 R14, c[0x0][0x9e8] ;  /* 0x00027a00ff0e1b82 */ /* 0x000e240000000a00 */
[----:B0-----:R-:W-:-:S05]  /*a380*/  @P1 IMAD.HI.U32 R14, R11, R14, RZ ;  /* 0x0000000e0b0e1227 */ /* 0x001fca00078e00ff */
[----:B------:R-:W-:-:S07]  /*a390*/  @P1 SHF.R.U32.HI R11, RZ, R15, R14 ;  /* 0x0000000fff0b1219 */ /* 0x000fce000001160e */
.L_x_1293:
[----:B------:R-:W-:Y:S05]  /*a3a0*/  BSYNC B0 ;  /* 0x0000000000007941 */ /* 0x000fea0003800000 */
.L_x_1291:
[----:B------:R-:W-:-:S04]  /*a3b0*/  IMAD R11, R11, R13, -R0 ;  /* 0x0000000d0b0b7224 */ /* 0x000fc800078e0a00 */
[----:B------:R-:W-:-:S05]  /*a3c0*/  IMAD R11, R16, -0x2, R11 ;  /* 0xfffffffe100b7824 */ /* 0x000fca00078e020b */
[----:B------:R-:W-:Y:S02]  /*a3d0*/  VIADDMNMX R2, R11, R13, R2, PT ;  /* 0x0000000d0b027246 */ /* 0x000fe40003800102 */
[----:B------:R-:W-:-:S07]  /*a3e0*/  VIMNMX R8, R8, R11, !PT ;  /* 0x0000000b08087248 */ /* 0x000fce0007fe0100 */
.L_x_1290:
        /* <DEDUP_REMOVED lines=116> */
.L_x_1296:
[----:B------:R-:W-:-:S05]  /*ab30*/  IMAD.U32 R2, RZ, RZ, UR21 ;  /* 0x00000015ff027e24 */ /* 0x000fca000f8e00ff */
[----:B------:R-:W-:-:S13]  /*ab40*/  ISETP.NE.AND P2, PT, R2, 0x1, PT ;  /* 0x000000010200780c */ /* 0x000fda0003f45270 */
[----:B------:R-:W0:Y:S02]  /*ab50*/  @P2 LDC.64 R8, c[0x0][0x9e8] ;  /* 0x00027a00ff082b82 */ /* 0x000e240000000a00 */
[----:B0-----:R-:W-:-:S05]  /*ab60*/  @P2 IMAD.HI.U32 R8, R143, R8, RZ ;  /* 0x000000088f082227 */ /* 0x001fca00078e00ff */
[----:B------:R-:W-:-:S07]  /*ab70*/  @P2 SHF.R.U32.HI R143, RZ, R9, R8 ;  /* 0x00000009ff8f2219 */ /* 0x000fce0000011608 */
.L_x_1297:
[----:B------:R-:W-:Y:S05]  /*ab80*/  BSYNC B0 ;  /* 0x0000000000007941 */ /* 0x000fea0003800000 */
.L_x_1295:
[----:B------:R-:W-:-:S04]  /*ab90*/  IMAD R143, R143, R2, -R0 ;  /* 0x000000028f8f7224 */ /* 0x000fc800078e0a00 */
[----:B------:R-:W-:-:S05]  /*aba0*/  IMAD R143, R16, -0x2, R143 ;  /* 0xfffffffe108f7824 */ /* 0x000fca00078e028f */
[----:B------:R-:W-:Y:S02]  /*abb0*/  VIADDMNMX R10, R143, R2, R10, PT ;  /* 0x000000028f0a7246 */ /* 0x000fe4000380010a */
[----:B------:R-:W-:-:S07]  /*abc0*/  VIMNMX R12, R12, R143, !PT ;  /* 0x0000008f0c0c7248 */ /* 0x000fce0007fe0100 */
.L_x_1294:
        /* <DEDUP_REMOVED lines=377> */
.L_x_1298:
        /* <DEDUP_REMOVED lines=75> */
.L_x_1280:
[----:B------:R-:W-:Y:S06]  /*c810*/  BAR.ARV 0x8, 0x200 ;  /* 0x0208000000007b1d */ /* 0x000fec0000002000 */
[----:B------:R-:W-:Y:S05]  /*c820*/  @!P0 BRA `(.L_x_1300) ;  /* 0x0000000000048947 */ /* 0x000fea0003800000 */
[----:B------:R-:W-:Y:S01]  /*c830*/  BPT.TRAP 0x1 ;  /* 0x000000040000795c */ /* 0x000fe20000300000 */
.L_x_1300:
[----:B------:R-:W-:Y:S01]  /*c840*/  ULEA UR5, UR46, UR45, 0x3 ;  /* 0x0000002d2e057291 */ /* 0x000fe2000f8e183f */
[----:B------:R-:W-:-:S05]  /*c850*/  IMAD.U32 R5, RZ, RZ, UR47 ;  /* 0x0000002fff057e24 */ /* 0x000fca000f8e00ff */
[----:B------:R-:W-:-:S04]  /*c860*/  SHF.L.U32 R5, R5, 0x1f, RZ ;  /* 0x0000001f05057819 */ /* 0x000fc800000006ff */
[----:B------:R0:W1:Y:S01]  /*c870*/  SYNCS.PHASECHK.TRANS64.TRYWAIT P1, [UR5+0x16850], R5 ;  /* 0x01685005ff0075a7 */ /* 0x0000620008020145 */
[----:B------:R-:W-:Y:S05]  /*c880*/  @!P0 BRA `(.L_x_1301) ;  /* 0x0000000000048947 */ /* 0x000fea0003800000 */
[----:B------:R-:W-:Y:S01]  /*c890*/  BPT.TRAP 0x1 ;  /* 0x000000040000795c */ /* 0x000fe20000300000 */
.L_x_1301:
[----:B-1----:R-:W-:Y:S05]  /*c8a0*/  @P1 BRA `(.L_x_1302) ;  /* 0x0000000000081947 */ /* 0x002fea0003800000 */
[----:B------:R-:W1:Y:S02]  /*c8b0*/  SYNCS.PHASECHK.TRANS64.TRYWAIT P1, [UR5+0x16850], R5 ;  /* 0x01685005ff0075a7 */ /* 0x000e640008020145 */
[----:B-1----:R-:W-:Y:S05]  /*c8c0*/  @!P1 BRA `(.L_x_1303) ;  /* 0x0000008000a49947 */ /* 0x002fea0003800000 */
.L_x_1302:
[----:B------:R-:W-:Y:S01]  /*c8d0*/  UIADD3 UR45, UR45, 0x400, URZ ;  /* 0x000004002d2d7890 */ /* 0x000fe2000fffe03f */
[----:B------:R-:W-:Y:S01]  /*c8e0*/  WARPGROUP.ARRIVE ;  /* 0x00000000000079c5 */ /* 0x000fe20000000000 */
[----:B------:R-:W-:Y:S01]  /*c8f0*/  UMOV UR7, 0x40000040 ;  /* 0x4000004000077882 */ /* 0x000fe20000000000 */
[----:B01----:R-:W0:Y:S01]  /*c900*/  SHFL.BFLY PT, R5, R4, 0x2, 0x1f ;  /* 0x0c401f0004057f89 */ /* 0x003e2200000e0000 */
[----:B------:R-:W-:Y:S01]  /*c910*/  USHF.R.U32.HI UR45, URZ, 0x4, UR45 ;  /* 0x000000043f2d7899 */ /* 0x000fe2000801162d */
[----:B------:R-:W-:Y:S02]  /*c920*/  IMAD.MOV.U32 R21, RZ, RZ, -0x800000 ;  /* 0xff800000ff157424 */ /* 0x000fe400078e00ff */
        /* <DEDUP_REMOVED lines=9> */
[----:B-1----:R-:W-:Y:S01]  /*c9c0*/  FADD.FTZ R7, R6, R3 ;  /* 0x0000000306077221 */ /* 0x002fe20000010000 */
[----:B------:R-:W-:-:S03]  /*c9d0*/  IMAD.MOV.U32 R3, RZ, RZ, RZ ;  /* 0x000000ffff037224 */ /* 0x000fc600078e00ff */
[----:B------:R-:W0:Y:S04]  /*c9e0*/  SHFL.BFLY PT, R6, R5, 0x1, 0x1f ;  /* 0x0c201f0005067f89 */ /* 0x000e2800000e0000 */
[----:B------:R-:W1:Y:S01]  /*c9f0*/  SHFL.BFLY PT, R8, R7, 0x1, 0x1f ;  /* 0x0c201f0007087f89 */ /* 0x000e6200000e0000 */
[----:B0-----:R-:W-:Y:S01]  /*ca00*/  FADD.FTZ R10, R5, R6 ;  /* 0x00000006050a7221 */ /* 0x001fe20000010000 */
[----:B------:R-:W-:Y:S02]  /*ca10*/  IMAD.MOV.U32 R6, RZ, RZ, RZ ;  /* 0x000000ffff067224 */ /* 0x000fe400078e00ff */
[----:B-1----:R-:W-:Y:S02]  /*ca20*/  FADD.FTZ R11, R7, R8 ;  /* 0x00000008070b7221 */ /* 0x002fe40000010000 */
[----:B------:R-:W-:-:S03]  /*ca30*/  FSETP.NE.FTZ.AND P1, PT, R10, RZ, PT ;  /* 0x000000ff0a00720b */ /* 0x000fc60003f35000 */
[----:B------:R-:W-:-:S10]  /*ca40*/  FSETP.NE.FTZ.AND P2, PT, R11, RZ, PT ;  /* 0x000000ff0b00720b */ /* 0x000fd40003f55000 */
[----:B------:R-:W0:Y:S01]  /*ca50*/  @P1 MUFU.LG2 R4, R10 ;  /* 0x0000000a00041308 */ /* 0x000e220000000c00 */
[C---:B------:R-:W-:Y:S02]  /*ca60*/  @P1 FMUL.FTZ R5, R0.reuse, 0.69314718246459960938 ;  /* 0x3f31721800051820 */ /* 0x040fe40000410000 */
[----:B------:R-:W-:-:S05]  /*ca70*/  @P2 FMUL.FTZ R7, R0, 0.69314718246459960938 ;  /* 0x3f31721800072820 */ /* 0x000fca0000410000 */
        /* <DEDUP_REMOVED lines=44> */
.L_x_1304:
        /* <DEDUP_REMOVED lines=42> */
.L_x_1226:
[----:B------:R-:W0:Y:S01]  /*cfe0*/  S2R R3, SR_CgaCtaId ;  /* 0x0000000000037919 */ /* 0x000e220000008800 */
[----:B------:R-:W-:Y:S01]  /*cff0*/  MOV R0, 0x400 ;  /* 0x0000040000007802 */ /* 0x000fe20000000f00 */
[----:B------:R-:W-:Y:S01]  /*d000*/  BSSY B0, `(.L_x_1305) ;  /* 0x000018a000007945 */ /* 0x000fe20003800000 */
[----:B------:R-:W-:Y:S02]  /*d010*/  BAR.SYNC.DEFER_BLOCKING 0x5, 0x200 ;  /* 0x0148000000007b1d */ /* 0x000fe40000010000 */
[----:B0-----:R-:W-:-:S05]  /*d020*/  LEA R0, R3, R0, 0x18 ;  /* 0x0000000003007211 */ /* 0x001fca00078ec0ff */
[----:B------:R-:W0:Y:S02]  /*d030*/  LDS.128 R4, [R0+0x168d0] ;  /* 0x0168d00000047984 */ /* 0x000e240000000c00 */
[----:B0-----:R-:W-:Y:S02]  /*d040*/  R2UR UR5, R5 ;  /* 0x00000000050572ca */ /* 0x001fe400000e0000 */
[----:B------:R-:W-:Y:S02]  /*d050*/  R2UR UR7, R6 ;  /* 0x00000000060772ca */ /* 0x000fe400000e0000 */
        /* <DEDUP_REMOVED lines=9> */
[----:B------:R-:W1:Y:S01]  /*d0f0*/  LDC R33, c[0x0][0xbe8] ;  /* 0x0002fa00ff217b82 */ /* 0x000e620000000800 */
[----:B------:R-:W-:Y:S01]  /*d100*/  F2FP.F16.F32.PACK_AB R14, R14, R25 ;  /* 0x000000190e0e723e */ /* 0x000fe200000000ff */
[----:B------:R-:W-:Y:S01]  /*d110*/  UISETP.NE.AND.EX UP0, UPT, UR9, URZ, UPT, UP0 ;  /* 0x0000003f0900728c */ /* 0x000fe2000bf05300 */
[----:B------:R-:W-:-:S05]  /*d120*/  F2FP.F16.F32.PACK_AB R15, R15, R110 ;  /* 0x0000006e0f0f723e */ /* 0x000fca00000000ff */
[----:B------:R-:W-:Y:S01]  /*d130*/  BAR.SYNC.DEFER_BLOCKING 0x1, 0x180 ;  /* 0x0046000000007b1d */ /* 0x000fe20000010000 */
[----:B------:R-:W-:Y:S02]  /*d140*/  F2FP.F16.F32.PACK_AB R113, R115, R114 ;  /* 0x000000727371723e */ /* 0x000fe400000000ff */
[----:B------:R-:W-:Y:S02]  /*d150*/  F2FP.F16.F32.PACK_AB R114, R117, R116 ;  /* 0x000000747572723e */ /* 0x000fe400000000ff */
[----:B------:R-:W-:Y:S01]  /*d160*/  F2FP.F16.F32.PACK_AB R115, R119, R118 ;  /* 0x000000767773723e */ /* 0x000fe200000000ff */
[----:B------:R-:W-:Y:S01]  /*d170*/  ULDC.64 UR8, c[0x0][0xc00] ;  /* 0x0003000000087ab9 */ /* 0x000fe20000000a00 */
[----:B------:R-:W-:Y:S01]  /*d180*/  UMOV UR4, URZ ;  /* 0x0000003f00047c82 */ /* 0x000fe20008000000 */
[----:B------:R-:W-:Y:S02]  /*d190*/  UIMAD.WIDE UR8, UR39, 0x4, UR8 ;  /* 0x00000004270878a5 */ /* 0x000fe4000f8e0208 */
[----:B------:R-:W-:Y:S01]  /*d1a0*/  USHF.R.S32.HI UR18, URZ, 0x1f, UR38 ;  /* 0x0000001f3f127899 */ /* 0x000fe20008011426 */
[----:B------:R-:W-:Y:S01]  /*d1b0*/  ULDC.64 UR12, c[0x0][0xb90] ;  /* 0x0002e400000c7ab9 */ /* 0x000fe20000000a00 */
[----:B------:R-:W-:-:S02]  /*d1c0*/  USHF.R.S32.HI UR11, URZ, 0x1f, UR39 ;  /* 0x0000001f3f0b7899 */ /* 0x000fc40008011427 */
        /* <DEDUP_REMOVED lines=28> */
[----:B------:R-:W-:Y:S01]  /*d390*/  F2FP.F16.F32.PACK_AB R8, R89, R24 ;  /* 0x000000185908723e */ /* 0x000fe200000000ff */
[----:B------:R-:W-:Y:S01]  /*d3a0*/  IMAD.U32 R24, RZ, RZ, UR8 ;  /* 0x00000008ff187e24 */ /* 0x000fe2000f8e00ff */
        /* <DEDUP_REMOVED lines=8> */
[----:B------:R-:W-:-:S03]  /*d430*/  PLOP3.LUT P2, PT, PT, PT, UP0, 0x80, 0x0 ;  /* 0x000000000000781c */ /* 0x000fc60003f4f008 */
[----:B------:R2:W-:Y:S04]  /*d440*/  STSM.16.M88.4 [R30], R4 ;  /* 0x000000041e007844 */ /* 0x0005e80000000200 */
[----:B------:R3:W-:Y:S04]  /*d450*/  STSM.16.M88.4 [R29], R12 ;  /* 0x0000000c1d007844 */ /* 0x0007e80000000200 */
[----:B------:R3:W-:Y:S01]  /*d460*/  STSM.16.M88.4 [R28], R112 ;  /* 0x000000701c007844 */ /* 0x0007e20000000200 */
[----:B------:R-:W-:Y:S06]  /*d470*/  BAR.SYNC.DEFER_BLOCKING 0x1, 0x180 ;  /* 0x0046000000007b1d */ /* 0x000fec0000010000 */
[----:B------:R-:W4:Y:S01]  /*d480*/  @P2 LDG.E R26, desc[UR52][R24.64] ;  /* 0x00000034181a2981 */ /* 0x000f22000c1e1900 */
[----:B-1----:R-:W-:Y:S01]  /*d490*/  ISETP.NE.AND P1, PT, R33, 0x1, PT ;  /* 0x000000012100780c */ /* 0x002fe20003f25270 */
[----:B0-----:R-:W-:Y:S01]  /*d4a0*/  VIADD R8, R17, UR40 ;  /* 0x0000002811087c36 */ /* 0x001fe20008000000 */
[----:B------:R-:W-:-:S02]  /*d4b0*/  UIMAD UR8, UR18, UR12, URZ ;  /* 0x0000000c120872a4 */ /* 0x000fc4000f8e023f */
[----:B------:R-:W-:Y:S01]  /*d4c0*/  USEL UR11, UR11, URZ, !UP0 ;  /* 0x0000003f0b0b7287 */ /* 0x000fe2000c000000 */
[----:B--2---:R-:W-:Y:S01]  /*d4d0*/  IMAD.MOV.U32 R4, RZ, RZ, R8 ;  /* 0x000000ffff047224 */ /* 0x004fe200078e0008 */
[----:B------:R-:W-:Y:S02]  /*d4e0*/  UIMAD UR14, UR38, UR13, UR8 ;  /* 0x0000000d260e72a4 */ /* 0x000fe4000f8e0208 */
[----:B------:R-:W-:Y:S02]  /*d4f0*/  USEL UR10, UR39, URZ, !UP0 ;  /* 0x0000003f270a7287 */ /* 0x000fe4000c000000 */
[----:B------:R-:W-:-:S03]  /*d500*/  UISETP.NE.U32.AND UP0, UPT, UR20, URZ, UPT ;  /* 0x0000003f1400728c */ /* 0x000fc6000bf05070 */
[----:B------:R-:W0:Y:S01]  /*d510*/  @P1 LDC R27, c[0x0][0xbec] ;  /* 0x0002fb00ff1b1b82 */ /* 0x000e220000000800 */
[----:B------:R-:W-:-:S06]  /*d520*/  UISETP.NE.AND.EX UP0, UPT, UR21, URZ, UPT, UP0 ;  /* 0x0000003f1500728c */ /* 0x000fcc000bf05300 */
[----:B------:R-:W-:Y:S01]  /*d530*/  PLOP3.LUT P3, PT, PT, PT, UP0, 0x80, 0x0 ;  /* 0x000000000000781c */ /* 0x000fe20003f6f008 */
[----:B------:R-:W1:Y:S01]  /*d540*/  @P1 LDC R32, c[0x0][0xbf0] ;  /* 0x0002fc00ff201b82 */ /* 0x000e620000000800 */
[----:B0-----:R-:W-:-:S05]  /*d550*/  @P1 IMAD.HI.U32 R5, R8, R27, RZ ;  /* 0x0000001b08051227 */ /* 0x001fca00078e00ff */
[----:B-1----:R-:W-:-:S05]  /*d560*/  @P1 SHF.R.U32.HI R4, RZ, R32, R5 ;  /* 0x00000020ff041219 */ /* 0x002fca0000011605 */
[----:B------:R-:W-:-:S04]  /*d570*/  IMAD.MOV R6, RZ, RZ, -R4 ;  /* 0x000000ffff067224 */ /* 0x000fc800078e0a04 */
[----:B------:R-:W-:Y:S01]  /*d580*/  IMAD R7, R33, R6, R8 ;  /* 0x0000000621077224 */ /* 0x000fe200078e0208 */
[----:B------:R-:W-:-:S04]  /*d590*/  SHF.R.S32.HI R6, RZ, 0x1f, R4 ;  /* 0x0000001fff067819 */ /* 0x000fc80000011404 */
[----:B------:R-:W-:Y:S02]  /*d5a0*/  SHF.R.S32.HI R5, RZ, 0x1f, R7 ;  /* 0x0000001fff057819 */ /* 0x000fe40000011407 */
[----:B----4-:R-:W-:-:S13]  /*d5b0*/  @P2 R2UR UR4, R26 ;  /* 0x000000001a0422ca */ /* 0x010fda00000e0000 */
[----:B------:R-:W-:Y:S02]  /*d5c0*/  USHF.R.S32.HI UR9, URZ, 0x1f, UR4 ;  /* 0x0000001f3f097899 */ /* 0x000fe40008011404 */
[----:B------:R-:W-:Y:S02]  /*d5d0*/  UMOV UR8, UR4 ;  /* 0x0000000400087c82 */ /* 0x000fe40008000000 */
[----:B------:R-:W-:-:S04]  /*d5e0*/  UIMAD.WIDE.U32 UR12, UR38, UR12, UR8 ;  /* 0x0000000c260c72a5 */ /* 0x000fc8000f8e0008 */
[----:B------:R-:W-:Y:S02]  /*d5f0*/  UIADD3 UR13, UR13, UR14, URZ ;  /* 0x0000000e0d0d7290 */ /* 0x000fe4000fffe03f */
[----:B------:R-:W-:Y:S02]  /*d600*/  UIMAD UR14, UR11, UR16, URZ ;  /* 0x000000100b0e72a4 */ /* 0x000fe4000f8e023f */
[----:B------:R-:W-:Y:S02]  /*d610*/  UIMAD.WIDE.U32 UR12, UR10, UR16, UR12 ;  /* 0x000000100a0c72a5 */ /* 0x000fe4000f8e000c */
[----:B------:R-:W-:Y:S01]  /*d620*/  UIMAD UR14, UR10, UR17, UR14 ;  /* 0x000000110a0e72a4 */ /* 0x000fe2000f8e020e */
[----:B------:R-:W-:-:S03]  /*d630*/  ULDC UR16, c[0x0][0xa88] ;  /* 0x0002a20000107ab9 */ /* 0x000fc60000000800 */
[----:B------:R-:W-:Y:S02]  /*d640*/  IADD3 R4, P0, R4, UR12, RZ ;  /* 0x0000000c04047c10 */ /* 0x000fe4000ff1e0ff */
[----:B------:R-:W-:Y:S01]  /*d650*/  IMAD.U32 R9, RZ, RZ, UR14 ;  /* 0x0000000eff097e24 */ /* 0x000fe2000f8e00ff */
[----:B------:R-:W-:Y:S02]  /*d660*/  ULDC.64 UR14, c[0x0][0xb88] ;  /* 0x0002e200000e7ab9 */ /* 0x000fe40000000a00 */
[----:B------:R-:W-:Y:S02]  /*d670*/  IMAD R8, R5, UR14, RZ ;  /* 0x0000000e05087c24 */ /* 0x000fe4000f8e02ff */
[----:B------:R-:W-:Y:S01]  /*d680*/  IADD3.X R5, R6, UR13, R9, P0, !PT ;  /* 0x0000000d06057c10 */ /* 0x000fe200087fe409 */
[----:B------:R-:W-:Y:S01]  /*d690*/  @UP0 ULDC.64 UR12, c[0x0][0xc08] ;  /* 0x00030200000c0ab9 */ /* 0x000fe20000000a00 */
[----:B------:R-:W-:Y:S01]  /*d6a0*/  IMAD R9, R7, UR15, R8 ;  /* 0x0000000f07097c24 */ /* 0x000fe2000f8e0208 */
[----:B------:R-:W-:Y:S01]  /*d6b0*/  @UP0 UIMAD.WIDE UR12, UR39, 0x4, UR12 ;  /* 0x00000004270c08a5 */ /* 0x000fe2000f8e020c */
[----:B------:R-:W-:-:S02]  /*d6c0*/  IMAD.U32 R6, RZ, RZ, UR16 ;  /* 0x00000010ff067e24 */ /* 0x000fc4000f8e00ff */
[----:B------:R-:W-:Y:S01]  /*d6d0*/  IMAD.WIDE.U32 R4, R7, UR14, R4 ;  /* 0x0000000e07047c25 */ /* 0x000fe2000f8e0004 */
[----:B------:R-:W-:-:S03]  /*d6e0*/  ULDC.64 UR14, c[0x0][0xb50] ;  /* 0x0002d400000e7ab9 */ /* 0x000fc60000000a00 */
[----:B------:R-:W-:Y:S01]  /*d6f0*/  IMAD.IADD R5, R5, 0x1, R9 ;  /* 0x0000000105057824 */ /* 0x000fe200078e0209 */
[C---:B------:R-:W-:Y:S01]  /*d700*/  LEA R7, P0, R4.reuse, UR14, 0x2 ;  /* 0x0000000e04077c11 */ /* 0x040fe2000f8010ff */
[----:B------:R-:W-:Y:S02]  /*d710*/  IMAD.U32 R8, RZ, RZ, UR12 ;  /* 0x0000000cff087e24 */ /* 0x000fe4000f8e00ff */
[----:B------:R-:W-:Y:S01]  /*d720*/  IMAD.U32 R9, RZ, RZ, UR13 ;  /* 0x0000000dff097e24 */ /* 0x000fe2000f8e00ff */
[----:B------:R-:W-:Y:S01]  /*d730*/  LEA.HI.X R10, R4, UR15, R5, 0x2, P0 ;  /* 0x0000000f040a7c11 */ /* 0x000fe200080f1405 */
[----:B------:R-:W-:-:S03]  /*d740*/  IMAD R5, R23, 0x40, R19 ;  /* 0x0000004017057824 */ /* 0x000fc600078e0213 */
[----:B------:R3:W5:Y:S01]  /*d750*/  @P3 LDG.E R6, desc[UR52][R8.64] ;  /* 0x0000003408063981 */ /* 0x000762000c1e1900 */
[----:B------:R-:W-:Y:S05]  /*d760*/  @P3 BRA `(.L_x_1307) ;  /* 0x0000000000103947 */ /* 0x000fea0003800000 */
[----:B------:R-:W-:Y:S05]  /*d770*/  @!P2 BRA `(.L_x_1307) ;  /* 0x00000000000ca947 */ /* 0x000fea0003800000 */
[----:B---3--:R-:W2:Y:S04]  /*d780*/  LDG.E R9, desc[UR52][R24.64] ;  /* 0x0000003418097981 */ /* 0x008ea8000c1e1900 */
[----:B-----5:R-:W2:Y:S02]  /*d790*/  LDG.E R6, desc[UR52][R24.64+0x4] ;  /* 0x0000043418067981 */ /* 0x020ea4000c1e1900 */
[----:B--2---:R-:W-:-:S07]  /*d7a0*/  IMAD.IADD R6, R6, 0x1, -R9 ;  /* 0x0000000106067824 */ /* 0x004fce00078e0a09 */
.L_x_1307:
[----:B---3--:R-:W-:Y:S01]  /*d7b0*/  SHFL.IDX PT, R12, R7, RZ, 0x1c1f ;  /* 0x001c1fff070c7589 */ /* 0x008fe200000e0000 */
[----:B------:R-:W-:Y:S01]  /*d7c0*/  IMAD.WIDE R2, R5, 0x2, R2 ;  /* 0x0000000205027825 */ /* 0x000fe200078e0202 */
[----:B------:R-:W-:Y:S01]  /*d7d0*/  LOP3.LUT P0, RZ, R152, 0x3, RZ, 0xc0, !PT ;  /* 0x0000000398ff7812 */ /* 0x000fe2000780c0ff */
[----:B------:R-:W-:Y:S01]  /*d7e0*/  ULDC.64 UR14, c[0x0][0xaa0] ;  /* 0x0002a800000e7ab9 */ /* 0x000fe20000000a00 */
[----:B------:R-:W0:Y:S01]  /*d7f0*/  SHFL.IDX PT, R13, R10, RZ, 0x1c1f ;  /* 0x001c1fff0a0d7589 */ /* 0x000e2200000e0000 */
[----:B------:R-:W-:Y:S01]  /*d800*/  VIADD R8, R154, UR40 ;  /* 0x000000289a087c36 */ /* 0x000fe20008000000 */
[----:B------:R-:W-:Y:S01]  /*d810*/  IADD3 R9, P3, R2, 0x1800, RZ ;  /* 0x0000180002097810 */ /* 0x000fe20007f7e0ff */
[----:B-----5:R-:W-:Y:S01]  /*d820*/  IMAD R35, R6, R33, RZ ;  /* 0x0000002106237224 */ /* 0x020fe200078e02ff */
[----:B------:R-:W-:Y:S01]  /*d830*/  SHFL.IDX PT, R14, R7, 0x1, 0x1c1f ;  /* 0x003c1f00070e7f89 */ /* 0x000fe200000e0000 */
[----:B------:R-:W-:Y:S01]  /*d840*/  VIADD R4, R8, 0x8 ;  /* 0x0000000808047836 */ /* 0x000fe20000000000 */
[----:B------:R-:W-:-:S02]  /*d850*/  IADD3 R25, P4, R2, 0x3000, RZ ;  /* 0x0000300002197810 */ /* 0x000fc40007f9e0ff */
[----:B------:R-:W1:Y:S01]  /*d860*/  SHFL.IDX PT, R15, R10, 0x1, 0x1c1f ;  /* 0x003c1f000a0f7f89 */ /* 0x000e6200000e0000 */
[-C--:B------:R-:W-:Y:S02]  /*d870*/  ISETP.GE.OR P2, PT, R8, R35.reuse, P0 ;  /* 0x000000230800720c */ /* 0x080fe40000746670 */
[----:B------:R-:W-:Y:S02]  /*d880*/  LOP3.LUT R5, R2, 0x380, RZ, 0xc0, !PT ;  /* 0x0000038002057812 */ /* 0x000fe400078ec0ff */
[----:B------:R-:W-:Y:S02]  /*d890*/  LOP3.LUT R8, R9, 0x380, RZ, 0xc0, !PT ;  /* 0x0000038009087812 */ /* 0x000fe400078ec0ff */
[----:B------:R-:W-:Y:S02]  /*d8a0*/  ISETP.GE.OR P0, PT, R4, R35, P0 ;  /* 0x000000230400720c */ /* 0x000fe40000706670 */
[----:B------:R-:W-:Y:S02]  /*d8b0*/  LOP3.LUT R24, R25, 0x380, RZ, 0xc0, !PT ;  /* 0x0000038019187812 */ /* 0x000fe400078ec0ff */
[----:B------:R-:W-:-:S02]  /*d8c0*/  SHF.R.U64 R5, R5, 0x3, RZ ;  /* 0x0000000305057819 */ /* 0x000fc400000012ff */
[----:B------:R-:W-:Y:S02]  /*d8d0*/  SHF.R.U64 R8, R8, 0x3, RZ ;  /* 0x0000000308087819 */ /* 0x000fe400000012ff */
[----:B------:R-:W-:Y:S01]  /*d8e0*/  SHF.R.U64 R24, R24, 0x3, RZ ;  /* 0x0000000318187819 */ /* 0x000fe200000012ff */
[----:B0-----:R-:W-:Y:S01]  /*d8f0*/  @!P2 ST.E desc[UR52][R12.64], R21 ;  /* 0x000000150c00a985 */ /* 0x001fe2000c101934 */
[----:B------:R-:W-:Y:S01]  /*d900*/  LOP3.LUT R4, R5, R2, RZ, 0x3c, !PT ;  /* 0x0000000205047212 */ /* 0x000fe200078e3cff */
[--C-:B------:R-:W-:Y:S01]  /*d910*/  IMAD.MOV.U32 R5, RZ, RZ, R3.reuse ;  /* 0x000000ffff057224 */ /* 0x100fe200078e0003 */
[----:B------:R-:W-:Y:S01]  /*d920*/  LOP3.LUT R8, R8, R9, RZ, 0x3c, !PT ;  /* 0x0000000908087212 */ /* 0x000fe200078e3cff */
[--C-:B------:R-:W-:Y:S01]  /*d930*/  IMAD.X R9, RZ, RZ, R3.reuse, P3 ;  /* 0x000000ffff097224 */ /* 0x100fe200018e0603 */
[----:B------:R-:W-:Y:S01]  /*d940*/  LOP3.LUT R24, R24, R25, RZ, 0x3c, !PT ;  /* 0x0000001918187212 */ /* 0x000fe200078e3cff */
[--C-:B------:R-:W-:Y:S01]  /*d950*/  IMAD.X R25, RZ, RZ, R3.reuse, P4 ;  /* 0x000000ffff197224 */ /* 0x100fe200020e0603 */
[----:B-1----:R0:W-:Y:S04]  /*d960*/  @!P0 ST.E desc[UR52][R14.64], R20 ;  /* 0x000000140e008985 */ /* 0x0021e8000c101934 */
[----:B------:R-:W2:Y:S04]  /*d970*/  LD.E.128 R4, desc[UR52][R4.64] ;  /* 0x0000003404047980 */ /* 0x000ea8000c101d00 */
[----:B------:R-:W3:Y:S04]  /*d980*/  LD.E.128 R8, desc[UR52][R8.64] ;  /* 0x0000003408087980 */ /* 0x000ee8000c101d00 */
[----:B------:R-:W4:Y:S01]  /*d990*/  LD.E.128 R24, desc[UR52][R24.64] ;  /* 0x0000003418187980 */ /* 0x000f22000c101d00 */
[----:B------:R-:W-:Y:S01]  /*d9a0*/  IADD3 R29, P0, R2, 0x4800, RZ ;  /* 0x00004800021d7810 */ /* 0x000fe20007f1e0ff */
[----:B0-----:R-:W0:Y:S03]  /*d9b0*/  @P1 LDC R20, c[0x0][0xbec] ;  /* 0x0002fb00ff141b82 */ /* 0x001e260000000800 */
[----:B------:R-:W-:Y:S01]  /*d9c0*/  LOP3.LUT R2, R29, 0x380, RZ, 0xc0, !PT ;  /* 0x000003801d027812 */ /* 0x000fe200078ec0ff */
[----:B------:R-:W-:Y:S01]  /*d9d0*/  IMAD.X R13, RZ, RZ, R3, P0 ;  /* 0x000000ffff0d7224 */ /* 0x000fe200000e0603 */
[----:B------:R-:W-:-:S02]  /*d9e0*/  UIMAD UR12, UR9, UR14, URZ ;  /* 0x0000000e090c72a4 */ /* 0x000fc4000f8e023f */
[----:B------:R-:W-:Y:S01]  /*d9f0*/  SHF.R.U64 R2, R2, 0x3, RZ ;  /* 0x0000000302027819 */ /* 0x000fe200000012ff */
[----:B------:R-:W1:Y:S01]  /*da00*/  @P1 LDC R3, c[0x0][0xbf0] ;  /* 0x0002fc00ff031b82 */ /* 0x000e620000000800 */
[----:B------:R-:W-:Y:S02]  /*da10*/  UIMAD.WIDE.U32 UR8, UR4, UR14, URZ ;  /* 0x0000000e040872a5 */ /* 0x000fe4000f8e003f */
[----:B------:R-:W-:Y:S01]  /*da20*/  UIMAD UR12, UR4, UR15, UR12 ;  /* 0x0000000f040c72a4 */ /* 0x000fe2000f8e020c */
[----:B------:R-:W-:Y:S01]  /*da30*/  LOP3.LUT R12, R2, R29, RZ, 0x3c, !PT ;  /* 0x0000001d020c7212 */ /* 0x000fe200078e3cff */
[----:B------:R-:W-:Y:S01]  /*da40*/  IMAD R2, R18, 0x30, R23 ;  /* 0x0000003012027824 */ /* 0x000fe200078e0217 */
[----:B------:R-:W-:Y:S01]  /*da50*/  ULDC.64 UR14, c[0x0][0xae8] ;  /* 0x0002ba00000e7ab9 */ /* 0x000fe20000000a00 */
[----:B------:R-:W-:Y:S02]  /*da60*/  UIADD3 UR9, UR9, UR12, URZ ;  /* 0x0000000c09097290 */ /* 0x000fe4000fffe03f */
[----:B------:R-:W-:Y:S01]  /*da70*/  UIMAD UR4, UR18, UR14, URZ ;  /* 0x0000000e120472a4 */ /* 0x000fe2000f8e023f */
[----:B------:R-:W-:Y:S01]  /*da80*/  VIADD R29, R2, UR40 ;  /* 0x00000028021d7c36 */ /* 0x000fe20008000000 */
[----:B------:R-:W-:Y:S01]  /*da90*/  UIMAD.WIDE.U32 UR8, UR38, UR14, UR8 ;  /* 0x0000000e260872a5 */ /* 0x000fe2000f8e0008 */
[----:B------:R-:W-:Y:S01]  /*daa0*/  VIADD R32, R23, UR40 ;  /* 0x0000002817207c36 */ /* 0x000fe20008000000 */
[----:B------:R-:W-:Y:S01]  /*dab0*/  UIMAD UR4, UR38, UR15, UR4 ;  /* 0x0000000f260472a4 */ /* 0x000fe2000f8e0204 */
[----:B------:R-:W5:Y:S01]  /*dac0*/  LD.E.128 R12, desc[UR52][R12.64] ;  /* 0x000000340c0c7980 */ /* 0x000f62000c101d00 */
[----:B------:R-:W-:Y:S01]  /*dad0*/  ULDC.64 UR12, c[0x0][0xaf0] ;  /* 0x0002bc00000c7ab9 */ /* 0x000fe20000000a00 */
[----:B0-----:R-:W-:Y:S01]  /*dae0*/  @P1 IMAD.HI.U32 R2, R29, R20, RZ ;  /* 0x000000141d021227 */ /* 0x001fe200078e00ff */
[----:B------:R-:W-:Y:S01]  /*daf0*/  UIMAD UR11, UR11, UR12, URZ ;  /* 0x0000000c0b0b72a4 */ /* 0x000fe2000f8e023f */
[----:B------:R-:W-:Y:S01]  /*db00*/  @!PT LDS RZ, [RZ] ;  /* 0x00000000fffff984 */ /* 0x000fe20000000800 */
[----:B------:R-:W-:Y:S01]  /*db10*/  @!PT LDS RZ, [RZ] ;  /* 0x00000000fffff984 */ /* 0x000fe20000000800 */
[----:B------:R-:W-:Y:S01]  /*db20*/  @!PT LDS RZ, [RZ] ;  /* 0x00000000fffff984 */ /* 0x000fe20000000800 */
[----:B------:R-:W-:Y:S01]  /*db30*/  @!PT LDS RZ, [RZ] ;  /* 0x00000000fffff984 */ /* 0x000fe20000000800 */
[----:B------:R0:W-:Y:S06]  /*db40*/  MEMBAR.ALL.CTA ;  /* 0x0000000000007992 */ /* 0x0001ec0000008000 */
[----:B0-----:R-:W0:Y:S01]  /*db50*/  FENCE.VIEW.ASYNC.S ;  /* 0x00000000000073c6 */ /* 0x001e220000000000 */
[----:B------:R-:W-:Y:S01]  /*db60*/  UIADD3 UR9, UR9, UR4, URZ ;  /* 0x0000000409097290 */ /* 0x000fe2000fffe03f */
[----:B------:R-:W-:Y:S01]  /*db70*/  IMAD.MOV.U32 R21, RZ, RZ, R29 ;  /* 0x000000ffff157224 */ /* 0x000fe200078e001d */
[----:B------:R-:W-:Y:S01]  /*db80*/  UIMAD UR4, UR10, UR13, UR11 ;  /* 0x0000000d0a0472a4 */ /* 0x000fe2000f8e020b */
[----:B------:R-:W-:Y:S01]  /*db90*/  VIADD R0, R0, 0x16820 ;  /* 0x0001682000007836 */ /* 0x000fe20000000000 */
[----:B------:R-:W-:Y:S01]  /*dba0*/  UIMAD.WIDE.U32 UR10, UR10, UR12, UR8 ;  /* 0x0000000c0a0a72a5 */ /* 0x000fe2000f8e0008 */
[----:B-1----:R-:W-:-:S02]  /*dbb0*/  @P1 SHF.R.U32.HI R21, RZ, R3, R2 ;  /* 0x00000003ff151219 */ /* 0x002fc40000011602 */
[----:B------:R-:W-:Y:S01]  /*dbc0*/  ULDC.64 UR8, c[0x0][0xae0] ;  /* 0x0002b80000087ab9 */ /* 0x000fe20000000a00 */
[----:B------:R-:W-:Y:S01]  /*dbd0*/  UIADD3 UR4, UR11, UR4, URZ ;  /* 0x000000040b047290 */ /* 0x000fe2000fffe03f */
[--C-:B------:R-:W-:Y:S01]  /*dbe0*/  SHF.R.S32.HI R20, RZ, 0x1f, R21.reuse ;  /* 0x0000001fff147819 */ /* 0x100fe20000011415 */
[----:B------:R-:W-:Y:S01]  /*dbf0*/  IMAD.MOV R28, RZ, RZ, -R21 ;  /* 0x000000ffff1c7224 */ /* 0x000fe200078e0a15 */
[----:B------:R-:W-:Y:S01]  /*dc00*/  PRMT R0, RZ, 0x654, R0 ;  /* 0x00000654ff007816 */ /* 0x000fe20000000000 */
[----:B------:R-:W-:Y:S02]  /*dc10*/  IMAD.U32 R3, RZ, RZ, UR11 ;  /* 0x0000000bff037e24 */ /* 0x000fe4000f8e00ff */
[----:B------:R-:W-:Y:S02]  /*dc20*/  IMAD R20, R20, UR8, RZ ;  /* 0x0000000814147c24 */ /* 0x000fe4000f8e02ff */
[----:B------:R-:W-:Y:S02]  /*dc30*/  IMAD R29, R33, R28, R29 ;  /* 0x0000001c211d7224 */ /* 0x000fe400078e021d */
[----:B------:R-:W-:-:S02]  /*dc40*/  IMAD.U32 R2, RZ, RZ, UR10 ;  /* 0x0000000aff027e24 */ /* 0x000fc4000f8e00ff */
[----:B------:R-:W-:Y:S01]  /*dc50*/  IMAD.U32 R3, RZ, RZ, UR4 ;  /* 0x00000004ff037e24 */ /* 0x000fe2000f8e00ff */
[----:B------:R-:W-:Y:S01]  /*dc60*/  ULDC UR4, c[0x0][0xac8] ;  /* 0x0002b20000047ab9 */ /* 0x000fe20000000800 */
[C---:B------:R-:W-:Y:S01]  /*dc70*/  IMAD R31, R21.reuse, UR9, R20 ;  /* 0x00000009151f7c24 */ /* 0x040fe2000f8e0214 */
[----:B------:R-:W-:Y:S01]  /*dc80*/  SHF.R.S32.HI R20, RZ, 0x1f, R29 ;  /* 0x0000001fff147819 */ /* 0x000fe2000001141d */
[----:B------:R-:W-:Y:S01]  /*dc90*/  IMAD.WIDE.U32 R2, R21, UR8, R2 ;  /* 0x0000000815027c25 */ /* 0x000fe2000f8e0002 */
[----:B------:R-:W-:Y:S01]  /*dca0*/  ULDC.64 UR8, c[0x0][0xad8] ;  /* 0x0002b60000087ab9 */ /* 0x000fe20000000a00 */
[----:B0-----:R0:W-:Y:S02]  /*dcb0*/  SYNCS.ARRIVE.TRANS64.RED.A1T0 RZ, [R0+URZ], RZ ;  /* 0x000000ff00ff79a7 */ /* 0x0011e4000810043f */
[----:B------:R-:W-:Y:S02]  /*dcc0*/  IMAD.IADD R3, R3, 0x1, R31 ;  /* 0x0000000103037824 */ /* 0x000fe400078e021f */
[----:B------:R-:W-:-:S02]  /*dcd0*/  IMAD R20, R20, UR8, RZ ;  /* 0x0000000814147c24 */ /* 0x000fc4000f8e02ff */
[----:B------:R-:W-:-:S04]  /*dce0*/  IMAD.WIDE.U32 R2, R29, UR8, R2 ;  /* 0x000000081d027c25 */ /* 0x000fc8000f8e0002 */
[----:B------:R-:W-:Y:S01]  /*dcf0*/  IMAD R21, R29, UR9, R20 ;  /* 0x000000091d157c24 */ /* 0x000fe2000f8e0214 */
[----:B------:R-:W-:Y:S01]  /*dd00*/  ULDC.64 UR8, c[0x0][0xa80] ;  /* 0x0002a00000087ab9 */ /* 0x000fe20000000a00 */
[----:B0-----:R-:W-:Y:S01]  /*dd10*/  VIADD R0, R32, 0x90 ;  /* 0x0000009020007836 */ /* 0x001fe20000000000 */
[----:B------:R-:W-:Y:S01]  /*dd20*/  LEA R30, P0, R2, UR8, 0x1 ;  /* 0x00000008021e7c11 */ /* 0x000fe2000f8008ff */
[----:B------:R-:W-:-:S04]  /*dd30*/  IMAD.IADD R3, R3, 0x1, R21 ;  /* 0x0000000103037824 */ /* 0x000fc800078e0215 */
[----:B------:R-:W0:Y:S01]  /*dd40*/  SHFL.IDX PT, R20, R30, RZ, 0x181f ;  /* 0x00181fff1e147589 */ /* 0x000e2200000e0000 */
[----:B------:R-:W-:Y:S01]  /*dd50*/  LEA.HI.X R31, R2, UR9, R3, 0x1, P0 ;  /* 0x00000009021f7c11 */ /* 0x000fe200080f0c03 */
[C---:B------:R-:W-:Y:S01]  /*dd60*/  VIADD R2, R32.reuse, 0x30 ;  /* 0x0000003020027836 */ /* 0x040fe20000000000 */
[----:B------:R-:W-:Y:S01]  /*dd70*/  ISETP.GE.AND P0, PT, R19, UR4, PT ;  /* 0x0000000413007c0c */ /* 0x000fe2000bf06270 */
[----:B------:R-:W1:Y:S01]  /*dd80*/  SHFL.IDX PT, R28, R30, 0x1, 0x181f ;  /* 0x00381f001e1c7f89 */ /* 0x000e6200000e0000 */
[C---:B------:R-:W-:Y:S02]  /*dd90*/  VIADD R3, R32.reuse, 0x60 ;  /* 0x0000006020037836 */ /* 0x040fe40000000000 */
[-C--:B------:R-:W-:Y:S01]  /*dda0*/  ISETP.GE.OR P1, PT, R32, R35.reuse, P0 ;  /* 0x000000232000720c */ /* 0x080fe20000726670 */
[----:B------:R-:W1:Y:S01]  /*ddb0*/  SHFL.IDX PT, R34, R30, 0x2, 0x181f ;  /* 0x00581f001e227f89 */ /* 0x000e6200000e0000 */
[-C--:B------:R-:W-:Y:S02]  /*ddc0*/  ISETP.GE.OR P2, PT, R2, R35.reuse, P0 ;  /* 0x000000230200720c */ /* 0x080fe40000746670 */
[-C--:B------:R-:W-:Y:S01]  /*ddd0*/  ISETP.GE.OR P3, PT, R3, R35.reuse, P0 ;  /* 0x000000230300720c */ /* 0x080fe20000766670 */
[----:B------:R-:W1:Y:S01]  /*dde0*/  SHFL.IDX PT, R21, R31, RZ, 0x181f ;  /* 0x00181fff1f157589 */ /* 0x000e6200000e0000 */
[----:B------:R-:W-:-:S03]  /*ddf0*/  ISETP.GE.OR P0, PT, R0, R35, P0 ;  /* 0x000000230000720c */ /* 0x000fc60000706670 */
[----:B------:R-:W1:Y:S04]  /*de00*/  SHFL.IDX PT, R29, R31, 0x1, 0x181f ;  /* 0x00381f001f1d7f89 */ /* 0x000e6800000e0000 */
[----:B------:R-:W1:Y:S01]  /*de10*/  SHFL.IDX PT, R33, R31, 0x2, 0x181f ;  /* 0x00581f001f217f89 */ /* 0x000e6200000e0000 */
[----:B0-----:R-:W-:-:S03]  /*de20*/  @!P1 LEA R2, P4, R19, R20, 0x1 ;  /* 0x0000001413029211 */ /* 0x001fc600078808ff */
[----:B------:R-:W0:Y:S01]  /*de30*/  SHFL.IDX PT, R30, R30, 0x3, 0x181f ;  /* 0x00781f001e1e7f89 */ /* 0x000e2200000e0000 */
[----:B-1----:R-:W-:-:S03]  /*de40*/  @!P2 LEA R20, P5, R19, R28, 0x1 ;  /* 0x0000001c1314a211 */ /* 0x002fc600078a08ff */
[----:B------:R-:W1:Y:S01]  /*de50*/  SHFL.IDX PT, R31, R31, 0x3, 0x181f ;  /* 0x00781f001f1f7f89 */ /* 0x000e6200000e0000 */
[C---:B------:R-:W-:Y:S02]  /*de60*/  @!P3 LEA R28, P6, R19.reuse, R34, 0x1 ;  /* 0x00000022131cb211 */ /* 0x040fe400078c08ff */
[C-C-:B------:R-:W-:Y:S02]  /*de70*/  @!P1 LEA.HI.X R3, R19.reuse, R21, R156.reuse, 0x1, P4 ;  /* 0x0000001513039211 */ /* 0x140fe400020f0c9c */
[C-C-:B------:R-:W-:Y:S02]  /*de80*/  @!P2 LEA.HI.X R21, R19.reuse, R29, R156.reuse, 0x1, P5 ;  /* 0x0000001d1315a211 */ /* 0x140fe400028f0c9c */
[----:B------:R-:W-:Y:S01]  /*de90*/  @!P3 LEA.HI.X R29, R19, R33, R156, 0x1, P6 ;  /* 0x00000021131db211 */ /* 0x000fe200030f0c9c */
[----:B--2---:R2:W-:Y:S04]  /*dea0*/  @!P1 ST.E.128 desc[UR52][R2.64], R4 ;  /* 0x0000000402009985 */ /* 0x0045e8000c101d34 */
[----:B---3--:R2:W-:Y:S04]  /*deb0*/  @!P2 ST.E.128 desc[UR52][R20.64], R8 ;  /* 0x000000081400a985 */ /* 0x0085e8000c101d34 */
[----:B----4-:R2:W-:Y:S01]  /*dec0*/  @!P3 ST.E.128 desc[UR52][R28.64], R24 ;  /* 0x000000181c00b985 */ /* 0x0105e2000c101d34 */
[----:B01----:R-:W-:Y:S05]  /*ded0*/  @P0 BRA `(.L_x_1308) ;  /* 0x0000000800700947 */ /* 0x003fea0003800000 */
[----:B--2---:R-:W-:-:S04]  /*dee0*/  LEA R2, P0, R19, R30, 0x1 ;  /* 0x0000001e13027211 */ /* 0x004fc800078008ff */
[----:B------:R-:W-:-:S05]  /*def0*/  LEA.HI.X R3, R19, R31, R156, 0x1, P0 ;  /* 0x0000001f13037211 */ /* 0x000fca00000f0c9c */
[----:B-----5:R0:W-:Y:S01]  /*df00*/  ST.E.128 desc[UR52][R2.64], R12 ;  /* 0x0000000c02007985 */ /* 0x0201e2000c101d34 */
[----:B------:R-:W-:Y:S05]  /*df10*/  BRA `(.L_x_1308) ;  /* 0x0000000800607947 */ /* 0x000fea0003800000 */
.L_x_1306:
        /* <DEDUP_REMOVED lines=11> */
[----:B------:R-:W-:Y:S01]  /*dfd0*/  UISETP.NE.U32.AND UP1, UPT, UR8, URZ, UPT ;  /* 0x0000003f0800728c */ /* 0x000fe2000bf25070 */
[----:B------:R-:W-:Y:S02]  /*dfe0*/  IMAD.U32 R0, RZ, RZ, UR4 ;  /* 0x00000004ff007e24 */ /* 0x000fe4000f8e00ff */
[----:B------:R-:W2:Y:S01]  /*dff0*/  @P2 LDG.E R6, desc[UR52][R2.64] ;  /* 0x0000003402062981 */ /* 0x000ea2000c1e1900 */
[----:B------:R-:W-:-:S06]  /*e000*/  UISETP.NE.AND.EX UP1, UPT, UR9, URZ, UPT, UP1 ;  /* 0x0000003f0900728c */ /* 0x000fcc000bf25310 */
[----:B------:R-:W-:-:S05]  /*e010*/  PLOP3.LUT P3, PT, PT, PT, UP1, 0x80, 0x0 ;  /* 0x000000000000781c */ /* 0x000fca0003f6f018 */
[----:B------:R-:W-:Y:S02]  /*e020*/  @UP1 ULDC.64 UR8, c[0x0][0xc08] ;  /* 0x0003020000081ab9 */ /* 0x000fe40000000a00 */
[----:B------:R-:W-:-:S06]  /*e030*/  @UP1 UIMAD.WIDE UR8, UR39, 0x4, UR8 ;  /* 0x00000004270818a5 */ /* 0x000fcc000f8e0208 */
[----:B------:R-:W-:Y:S02]  /*e040*/  IMAD.U32 R4, RZ, RZ, UR8 ;  /* 0x00000008ff047e24 */ /* 0x000fe4000f8e00ff */
[----:B------:R-:W-:-:S05]  /*e050*/  IMAD.U32 R5, RZ, RZ, UR9 ;  /* 0x00000009ff057e24 */ /* 0x000fca000f8e00ff */
[----:B------:R1:W5:Y:S01]  /*e060*/  @P3 LDG.E R0, desc[UR52][R4.64] ;  /* 0x0000003404003981 */ /* 0x000362000c1e1900 */
[----:B0-----:R-:W-:Y:S01]  /*e070*/  ISETP.NE.AND P0, PT, R11, 0x1, PT ;  /* 0x000000010b00780c */ /* 0x001fe20003f05270 */
[----:B------:R-:W-:Y:S01]  /*e080*/  UMOV UR4, URZ ;  /* 0x0000003f00047c82 */ /* 0x000fe20008000000 */
[----:B------:R-:W-:Y:S01]  /*e090*/  USHF.R.S32.HI UR12, URZ, 0x1f, UR38 ;  /* 0x0000001f3f0c7899 */ /* 0x000fe20008011426 */
[----:B------:R-:W-:-:S10]  /*e0a0*/  ISETP.GE.AND P1, PT, R157, 0xc0, PT ;  /* 0x000000c09d00780c */ /* 0x000fd40003f26270 */
[----:B------:R-:W0:Y:S01]  /*e0b0*/  @P0 LDC R9, c[0x0][0xbec] ;  /* 0x0002fb00ff090b82 */ /* 0x000e220000000800 */
[----:B--2---:R-:W-:Y:S01]  /*e0c0*/  @P2 R2UR UR4, R6 ;  /* 0x00000000060422ca */ /* 0x004fe200000e0000 */
[----:B01----:R-:W-:-:S14]  /*e0d0*/  @P3 BRA `(.L_x_1309) ;  /* 0x0000000000103947 */ /* 0x003fdc0003800000 */
[----:B------:R-:W-:Y:S05]  /*e0e0*/  @!P2 BRA `(.L_x_1309) ;  /* 0x00000000000ca947 */ /* 0x000fea0003800000 */
[----:B------:R-:W2:Y:S04]  /*e0f0*/  LDG.E R5, desc[UR52][R2.64] ;  /* 0x0000003402057981 */ /* 0x000ea8000c1e1900 */
[----:B-----5:R-:W2:Y:S02]  /*e100*/  LDG.E R0, desc[UR52][R2.64+0x4] ;  /* 0x0000043402007981 */ /* 0x020ea4000c1e1900 */
[----:B--2---:R-:W-:-:S07]  /*e110*/  IMAD.IADD R0, R0, 0x1, -R5 ;  /* 0x0000000100007824 */ /* 0x004fce00078e0a05 */
.L_x_1309:
[----:B------:R-:W-:Y:S01]  /*e120*/  USHF.R.S32.HI UR8, URZ, 0x1f, UR39 ;  /* 0x0000001f3f087899 */ /* 0x000fe20008011427 */
[----:B------:R-:W-:Y:S01]  /*e130*/  BSSY B1, `(.L_x_1310) ;  /* 0x000002e000017945 */ /* 0x000fe20003800000 */
[----:B------:R-:W-:Y:S02]  /*e140*/  USHF.R.S32.HI UR11, URZ, 0x1f, UR4 ;  /* 0x0000001f3f0b7899 */ /* 0x000fe40008011404 */
[----:B------:R-:W-:Y:S02]  /*e150*/  USEL UR13, UR39, URZ, !UP0 ;  /* 0x0000003f270d7287 */ /* 0x000fe4000c000000 */
[----:B------:R-:W-:Y:S01]  /*e160*/  USEL UR14, UR8, URZ, !UP0 ;  /* 0x0000003f080e7287 */ /* 0x000fe2000c000000 */
[----:B------:R-:W-:Y:S11]  /*e170*/  @P1 BRA `(.L_x_1311) ;  /* 0x0000000000a41947 */ /* 0x000ff60003800000 */
[----:B------:R-:W0:Y:S01]  /*e180*/  S2R R3, SR_TID.X ;  /* 0x0000000000037919 */ /* 0x000e220000002100 */
[----:B------:R-:W1:Y:S01]  /*e190*/  LDC R7, c[0x0][0xbe8] ;  /* 0x0002fa00ff077b82 */ /* 0x000e620000000800 */
[----:B------:R-:W-:Y:S02]  /*e1a0*/  IMAD.U32 R4, RZ, RZ, UR40 ;  /* 0x00000028ff047e24 */ /* 0x000fe4000f8e00ff */
[----:B-1---5:R-:W-:-:S03]  /*e1b0*/  IMAD R2, R0, R7, RZ ;  /* 0x0000000700027224 */ /* 0x022fc600078e02ff */
[----:B0-----:R-:W-:-:S04]  /*e1c0*/  IADD3 R4, R4, -0x80, R3 ;  /* 0xffffff8004047810 */ /* 0x001fc80007ffe003 */
[----:B------:R-:W-:-:S13]  /*e1d0*/  ISETP.GE.AND P1, PT, R4, R2, PT ;  /* 0x000000020400720c */ /* 0x000fda0003f26270 */
[----:B------:R-:W-:Y:S05]  /*e1e0*/  @P1 BRA `(.L_x_1311) ;  /* 0x0000000000881947 */ /* 0x000fea0003800000 */
[----:B------:R-:W-:Y:S01]  /*e1f0*/  ISETP.NE.AND P1, PT, R7, 0x1, PT ;  /* 0x000000010700780c */ /* 0x000fe20003f25270 */
[----:B------:R-:W-:Y:S01]  /*e200*/  ULDC.64 UR16, c[0x0][0xb90] ;  /* 0x0002e40000107ab9 */ /* 0x000fe20000000a00 */
[----:B------:R-:W-:Y:S01]  /*e210*/  UMOV UR8, UR4 ;  /* 0x0000000400087c82 */ /* 0x000fe20008000000 */
[----:B------:R-:W-:Y:S01]  /*e220*/  UIMAD UR10, UR12, UR16, URZ ;  /* 0x000000100c0a72a4 */ /* 0x000fe2000f8e023f */
[----:B------:R-:W-:Y:S01]  /*e230*/  IMAD.MOV.U32 R2, RZ, RZ, R4 ;  /* 0x000000ffff027224 */ /* 0x000fe200078e0004 */
[----:B------:R-:W-:Y:S02]  /*e240*/  UMOV UR9, UR11 ;  /* 0x0000000b00097c82 */ /* 0x000fe40008000000 */
[----:B------:R-:W-:Y:S02]  /*e250*/  UIMAD.WIDE.U32 UR8, UR38, UR16, UR8 ;  /* 0x00000010260872a5 */ /* 0x000fe4000f8e0008 */
[----:B------:R-:W-:-:S03]  /*e260*/  UIMAD UR10, UR38, UR17, UR10 ;  /* 0x00000011260a72a4 */ /* 0x000fc6000f8e020a */
[----:B------:R-:W-:Y:S01]  /*e270*/  ULDC.64 UR16, c[0x0][0xb98] ;  /* 0x0002e60000107ab9 */ /* 0x000fe20000000a00 */
[----:B------:R-:W0:Y:S01]  /*e280*/  @P1 LDC R3, c[0x0][0xbec] ;  /* 0x0002fb00ff031b82 */ /* 0x000e220000000800 */
[----:B------:R-:W-:Y:S02]  /*e290*/  UIADD3 UR9, UR9, UR10, URZ ;  /* 0x0000000a09097290 */ /* 0x000fe4000fffe03f */
[----:B------:R-:W-:Y:S02]  /*e2a0*/  UIMAD UR10, UR14, UR16, URZ ;  /* 0x000000100e0a72a4 */ /* 0x000fe4000f8e023f */
[----:B------:R-:W-:Y:S02]  /*e2b0*/  UIMAD.WIDE.U32 UR8, UR13, UR16, UR8 ;  /* 0x000000100d0872a5 */ /* 0x000fe4000f8e0008 */
[----:B------:R-:W-:Y:S01]  /*e2c0*/  UIMAD UR10, UR13, UR17, UR10 ;  /* 0x000000110d0a72a4 */ /* 0x000fe2000f8e020a */
[----:B------:R-:W1:Y:S02]  /*e2d0*/  @P1 LDC R6, c[0x0][0xbf0] ;  /* 0x0002fc00ff061b82 */ /* 0x000e640000000800 */
[----:B------:R-:W-:Y:S01]  /*e2e0*/  ULDC.64 UR16, c[0x0][0xb88] ;  /* 0x0002e20000107ab9 */ /* 0x000fe20000000a00 */
[----:B0-----:R-:W-:-:S05]  /*e2f0*/  @P1 IMAD.HI.U32 R3, R4, R3, RZ ;  /* 0x0000000304031227 */ /* 0x001fca00078e00ff */
[----:B-1----:R-:W-:Y:S01]  /*e300*/  @P1 SHF.R.U32.HI R2, RZ, R6, R3 ;  /* 0x00000006ff021219 */ /* 0x002fe20000011603 */
[----:B------:R-:W-:-:S03]  /*e310*/  IMAD.U32 R6, RZ, RZ, UR10 ;  /* 0x0000000aff067e24 */ /* 0x000fc6000f8e00ff */
[--C-:B------:R-:W-:Y:S01]  /*e320*/  SHF.R.S32.HI R3, RZ, 0x1f, R2.reuse ;  /* 0x0000001fff037819 */ /* 0x100fe20000011402 */
[----:B------:R-:W-:Y:S01]  /*e330*/  IMAD.MOV R5, RZ, RZ, -R2 ;  /* 0x000000ffff057224 */ /* 0x000fe200078e0a02 */
[----:B------:R-:W-:-:S03]  /*e340*/  IADD3 R2, P1, R2, UR8, RZ ;  /* 0x0000000802027c10 */ /* 0x000fc6000ff3e0ff */
[----:B------:R-:W-:Y:S01]  /*e350*/  IMAD R5, R7, R5, R4 ;  /* 0x0000000507057224 */ /* 0x000fe200078e0204 */
[----:B------:R-:W-:Y:S01]  /*e360*/  IADD3.X R3, R3, UR9, R6, P1, !PT ;  /* 0x0000000903037c10 */ /* 0x000fe20008ffe406 */
[----:B------:R-:W-:-:S03]  /*e370*/  ULDC.64 UR8, c[0x0][0xb50] ;  /* 0x0002d40000087ab9 */ /* 0x000fc60000000a00 */
[----:B------:R-:W-:Y:S01]  /*e380*/  SHF.R.S32.HI R4, RZ, 0x1f, R5 ;  /* 0x0000001fff047819 */ /* 0x000fe20000011405 */
[----:B------:R-:W-:-:S04]  /*e390*/  IMAD.WIDE.U32 R2, R5, UR16, R2 ;  /* 0x0000001005027c25 */ /* 0x000fc8000f8e0002 */
[----:B------:R-:W-:-:S04]  /*e3a0*/  IMAD R4, R4, UR16, RZ ;  /* 0x0000001004047c24 */ /* 0x000fc8000f8e02ff */
[----:B------:R-:W-:Y:S01]  /*e3b0*/  IMAD R7, R5, UR17, R4 ;  /* 0x0000001105077c24 */ /* 0x000fe2000f8e0204 */
[----:B------:R-:W-:-:S03]  /*e3c0*/  LEA R4, P1, R2, UR8, 0x2 ;  /* 0x0000000802047c11 */ /* 0x000fc6000f8210ff */
[----:B------:R-:W-:-:S05]  /*e3d0*/  IMAD.IADD R3, R3, 0x1, R7 ;  /* 0x0000000103037824 */ /* 0x000fca00078e0207 */
[----:B------:R-:W-:Y:S01]  /*e3e0*/  LEA.HI.X R5, R2, UR9, R3, 0x2, P1 ;  /* 0x0000000902057c11 */ /* 0x000fe200088f1403 */
[----:B------:R-:W-:-:S05]  /*e3f0*/  IMAD.MOV.U32 R3, RZ, RZ, -0x800000 ;  /* 0xff800000ff037424 */ /* 0x000fca00078e00ff */
[----:B------:R0:W-:Y:S02]  /*e400*/  STG.E desc[UR52][R4.64], R3 ;  /* 0x0000000304007986 */ /* 0x0001e4000c101934 */
.L_x_1311:
[----:B------:R-:W-:Y:S05]  /*e410*/  BSYNC B1 ;  /* 0x0000000000017941 */ /* 0x000fea0003800000 */
.L_x_1310:
[----:B0-----:R-:W0:Y:S01]  /*e420*/  @P0 LDC R3, c[0x0][0xbf0] ;  /* 0x0002fc00ff030b82 */ /* 0x001e220000000800 */
[----:B------:R-:W-:Y:S01]  /*e430*/  ULDC.64 UR16, c[0x0][0xaa0] ;  /* 0x0002a80000107ab9 */ /* 0x000fe20000000a00 */
[----:B------:R-:W-:Y:S01]  /*e440*/  IMAD R2, R18, 0x30, R23 ;  /* 0x0000003012027824 */ /* 0x000fe200078e0217 */
[----:B------:R-:W-:Y:S01]  /*e450*/  UIMAD UR10, UR11, UR16, URZ ;  /* 0x000000100b0a72a4 */ /* 0x000fe2000f8e023f */
[----:B------:R-:W-:Y:S01]  /*e460*/  VIADD R20, R23, UR40 ;  /* 0x0000002817147c36 */ /* 0x000fe20008000000 */
[----:B------:R-:W-:Y:S01]  /*e470*/  UIMAD.WIDE.U32 UR8, UR4, UR16, URZ ;  /* 0x00000010040872a5 */ /* 0x000fe2000f8e003f */
[----:B------:R-:W-:Y:S01]  /*e480*/  VIADD R4, R2, UR40 ;  /* 0x0000002802047c36 */ /* 0x000fe20008000000 */
[----:B------:R-:W-:Y:S01]  /*e490*/  UIMAD UR10, UR4, UR17, UR10 ;  /* 0x00000011040a72a4 */ /* 0x000fe2000f8e020a */
[----:B-----5:R-:W-:Y:S02]  /*e4a0*/  IMAD R13, R0, R11, RZ ;  /* 0x0000000b000d7224 */ /* 0x020fe400078e02ff */
[----:B------:R-:W-:Y:S01]  /*e4b0*/  ULDC.64 UR16, c[0x0][0xae8] ;  /* 0x0002ba0000107ab9 */ /* 0x000fe20000000a00 */
[----:B------:R-:W-:Y:S01]  /*e4c0*/  UIADD3 UR9, UR9, UR10, URZ ;  /* 0x0000000a09097290 */ /* 0x000fe2000fffe03f */
[----:B------:R-:W-:Y:S01]  /*e4d0*/  @P0 IMAD.HI.U32 R2, R4, R9, RZ ;  /* 0x0000000904020227 */ /* 0x000fe200078e00ff */
[----:B------:R-:W-:-:S02]  /*e4e0*/  UIMAD UR4, UR12, UR16, URZ ;  /* 0x000000100c0472a4 */ /* 0x000fc4000f8e023f */
[----:B------:R-:W-:Y:S01]  /*e4f0*/  UIMAD.WIDE.U32 UR8, UR38, UR16, UR8 ;  /* 0x00000010260872a5 */ /* 0x000fe2000f8e0008 */
[----:B------:R-:W-:Y:S01]  /*e500*/  IMAD.MOV.U32 R5, RZ, RZ, R4 ;  /* 0x000000ffff057224 */ /* 0x000fe200078e0004 */
[----:B------:R-:W-:Y:S01]  /*e510*/  UIMAD UR4, UR38, UR17, UR4 ;  /* 0x00000011260472a4 */ /* 0x000fe2000f8e0204 */
[----:B------:R-:W-:Y:S01]  /*e520*/  VIADD R0, R20, 0x30 ;  /* 0x0000003014007836 */ /* 0x000fe20000000000 */
[----:B------:R-:W-:Y:S02]  /*e530*/  ULDC.64 UR10, c[0x0][0xaf0] ;  /* 0x0002bc00000a7ab9 */ /* 0x000fe40000000a00 */
[----:B------:R-:W-:Y:S02]  /*e540*/  UIADD3 UR9, UR9, UR4, URZ ;  /* 0x0000000409097290 */ /* 0x000fe4000fffe03f */
[----:B------:R-:W-:Y:S01]  /*e550*/  UIMAD UR4, UR14, UR10, URZ ;  /* 0x0000000a0e0472a4 */ /* 0x000fe2000f8e023f */
[----:B0-----:R-:W-:Y:S01]  /*e560*/  @P0 SHF.R.U32.HI R5, RZ, R3, R2 ;  /* 0x00000003ff050219 */ /* 0x001fe20000011602 */
[----:B------:R-:W-:-:S02]  /*e570*/  UIMAD.WIDE.U32 UR8, UR13, UR10, UR8 ;  /* 0x0000000a0d0872a5 */ /* 0x000fc4000f8e0008 */
[----:B------:R-:W-:Y:S01]  /*e580*/  UIMAD UR4, UR13, UR11, UR4 ;  /* 0x0000000b0d0472a4 */ /* 0x000fe2000f8e0204 */
[--C-:B------:R-:W-:Y:S01]  /*e590*/  SHF.R.S32.HI R2, RZ, 0x1f, R5.reuse ;  /* 0x0000001fff027819 */ /* 0x100fe20000011405 */
[----:B------:R-:W-:Y:S01]  /*e5a0*/  IMAD.MOV R7, RZ, RZ, -R5 ;  /* 0x000000ffff077224 */ /* 0x000fe200078e0a05 */
[----:B------:R-:W-:Y:S01]  /*e5b0*/  ULDC.64 UR10, c[0x0][0xae0] ;  /* 0x0002b800000a7ab9 */ /* 0x000fe20000000a00 */
[----:B------:R-:W-:Y:S02]  /*e5c0*/  UIADD3 UR4, UR9, UR4, URZ ;  /* 0x0000000409047290 */ /* 0x000fe4000fffe03f */
[----:B------:R-:W-:Y:S02]  /*e5d0*/  IMAD.U32 R3, RZ, RZ, UR9 ;  /* 0x00000009ff037e24 */ /* 0x000fe4000f8e00ff */
[----:B------:R-:W-:Y:S02]  /*e5e0*/  IMAD R7, R11, R7, R4 ;  /* 0x000000070b077224 */ /* 0x000fe400078e0204 */
[----:B------:R-:W-:-:S02]  /*e5f0*/  IMAD R6, R2, UR10, RZ ;  /* 0x0000000a02067c24 */ /* 0x000fc4000f8e02ff */
[----:B------:R-:W-:Y:S01]  /*e600*/  IMAD.U32 R2, RZ, RZ, UR8 ;  /* 0x00000008ff027e24 */ /* 0x000fe2000f8e00ff */
[----:B------:R-:W-:Y:S01]  /*e610*/  SHF.R.S32.HI R4, RZ, 0x1f, R7 ;  /* 0x0000001fff047819 */ /* 0x000fe20000011407 */
[----:B------:R-:W-:Y:S01]  /*e620*/  IMAD.U32 R3, RZ, RZ, UR4 ;  /* 0x00000004ff037e24 */ /* 0x000fe2000f8e00ff */
[----:B------:R-:W-:Y:S01]  /*e630*/  ULDC.64 UR8, c[0x0][0xad8] ;  /* 0x0002b60000087ab9 */ /* 0x000fe20000000a00 */
[C---:B------:R-:W-:Y:S01]  /*e640*/  IMAD R9, R5.reuse, UR11, R6 ;  /* 0x0000000b05097c24 */ /* 0x040fe2000f8e0206 */
[----:B------:R-:W-:Y:S01]  /*e650*/  ULDC UR4, c[0x0][0xac8] ;  /* 0x0002b20000047ab9 */ /* 0x000fe20000000800 */
[----:B------:R-:W-:-:S04]  /*e660*/  IMAD.WIDE.U32 R2, R5, UR10, R2 ;  /* 0x0000000a05027c25 */ /* 0x000fc8000f8e0002 */
[----:B------:R-:W-:Y:S02]  /*e670*/  IMAD R4, R4, UR8, RZ ;  /* 0x0000000804047c24 */ /* 0x000fe4000f8e02ff */
[----:B------:R-:W-:Y:S02]  /*e680*/  IMAD.IADD R3, R3, 0x1, R9 ;  /* 0x0000000103037824 */ /* 0x000fe400078e0209 */
[C---:B------:R-:W-:Y:S02]  /*e690*/  IMAD R5, R7.reuse, UR9, R4 ;  /* 0x0000000907057c24 */ /* 0x040fe4000f8e0204 */
[----:B------:R-:W-:Y:S01]  /*e6a0*/  IMAD.WIDE.U32 R2, R7, UR8, R2 ;  /* 0x0000000807027c25 */ /* 0x000fe2000f8e0002 */
[----:B------:R-:W-:-:S03]  /*e6b0*/  ULDC.64 UR8, c[0x0][0xa80] ;  /* 0x0002a00000087ab9 */ /* 0x000fc60000000a00 */
[----:B------:R-:W-:Y:S01]  /*e6c0*/  IMAD.IADD R3, R3, 0x1, R5 ;  /* 0x0000000103037824 */ /* 0x000fe200078e0205 */
[----:B------:R-:W-:-:S04]  /*e6d0*/  LEA R4, P0, R2, UR8, 0x1 ;  /* 0x0000000802047c11 */ /* 0x000fc8000f8008ff */
[----:B------:R-:W-:Y:S01]  /*e6e0*/  LEA.HI.X R8, R2, UR9, R3, 0x1, P0 ;  /* 0x0000000902087c11 */ /* 0x000fe200080f0c03 */
[----:B------:R-:W0:Y:S01]  /*e6f0*/  SHFL.IDX PT, R6, R4, RZ, 0x181f ;  /* 0x00181fff04067589 */ /* 0x000e2200000e0000 */
[----:B------:R-:W-:Y:S01]  /*e700*/  ISETP.GE.AND P0, PT, R19, UR4, PT ;  /* 0x0000000413007c0c */ /* 0x000fe2000bf06270 */
[C---:B------:R-:W-:Y:S02]  /*e710*/  VIADD R2, R20.reuse, 0x60 ;  /* 0x0000006014027836 */ /* 0x040fe40000000000 */
[----:B------:R-:W1:Y:S01]  /*e720*/  SHFL.IDX PT, R10, R4, 0x1, 0x181f ;  /* 0x00381f00040a7f89 */ /* 0x000e6200000e0000 */
[CC--:B------:R-:W-:Y:S01]  /*e730*/  ISETP.GE.OR P3, PT, R20.reuse, R13.reuse, P0 ;  /* 0x0000000d1400720c */ /* 0x0c0fe20000766670 */
[----:B------:R-:W-:Y:S01]  /*e740*/  VIADD R3, R20, 0x90 ;  /* 0x0000009014037836 */ /* 0x000fe20000000000 */
[-C--:B------:R-:W-:Y:S01]  /*e750*/  ISETP.GE.OR P2, PT, R0, R13.reuse, P0 ;  /* 0x0000000d0000720c */ /* 0x080fe20000746670 */
[----:B------:R-:W2:Y:S01]  /*e760*/  SHFL.IDX PT, R12, R4, 0x2, 0x181f ;  /* 0x00581f00040c7f89 */ /* 0x000ea200000e0000 */
[----:B------:R-:W-:-:S02]  /*e770*/  ISETP.GE.OR P1, PT, R2, R13, P0 ;  /* 0x0000000d0200720c */ /* 0x000fc40000726670 */
[----:B------:R-:W-:Y:S01]  /*e780*/  ISETP.GE.OR P0, PT, R3, R13, P0 ;  /* 0x0000000d0300720c */ /* 0x000fe20000706670 */
[----:B------:R-:W3:Y:S04]  /*e790*/  SHFL.IDX PT, R5, R8, RZ, 0x181f ;  /* 0x00181fff08057589 */ /* 0x000ee800000e0000 */
        /* <DEDUP_REMOVED lines=16> */
.L_x_1308:
[----:B------:R-:W-:Y:S05]  /*e8a0*/  BSYNC B0 ;  /* 0x0000000000007941 */ /* 0x000fea0003800000 */
.L_x_1305:
[----:B------:R-:W-:Y:S02]  /*e8b0*/  ULDC UR4, c[0x0][0xc3c] ;  /* 0x00030f0000047ab9 */ /* 0x000fe40000000800 */
[----:B------:R-:W-:-:S06]  /*e8c0*/  UISETP.GE.AND UP0, UPT, UR6, UR4, UPT ;  /* 0x000000040600728c */ /* 0x000fcc000bf06270 */
[----:B------:R-:W-:-:S13]  /*e8d0*/  PLOP3.LUT P0, PT, PT, PT, UP0, 0x80, 0x0 ;  /* 0x000000000000781c */ /* 0x000fda0003f0f008 */
[----:B------:R-:W-:Y:S05]  /*e8e0*/  @!P0 BRA `(.L_x_1312) ;  /* 0xffffff24000c8947 */ /* 0x000fea000383ffff */
[----:B------:R-:W-:Y:S05]  /*e8f0*/  EXIT ;  /* 0x000000000000794d */ /* 0x000fea0003800000 */
.L_x_1215:
        /* <DEDUP_REMOVED lines=18> */
.L_x_1313:
        /* <DEDUP_REMOVED lines=40> */
.L_x_1319:
        /* <DEDUP_REMOVED lines=12> */
.L_x_1318:
[----:B------:R-:W-:Y:S05]  /*ed60*/  BSYNC B0 ;  /* 0x0000000000007941 */ /* 0x000fea0003800000 */
.L_x_1317:
[----:B0----5:R-:W0:Y:S02]  /*ed70*/  SHFL.UP PT, R2, R0, 0x1, RZ ;  /* 0x0420000000027989 */ /* 0x021e2400000e00ff */
        /* <DEDUP_REMOVED lines=19> */
.L_x_1315:
[----:B------:R-:W-:-:S04]  /*eeb0*/  IMAD.IADD R13, R4, 0x1, -R3 ;  /* 0x00000001040d7824 */ /* 0x000fc800078e0a03 */
[----:B------:R-:W-:-:S05]  /*eec0*/  IMAD R2, R6, UR5, R13 ;  /* 0x0000000506027c24 */ /* 0x000fca000f8e020d */
[----:B------:R-:W-:Y:S02]  /*eed0*/  ISETP.GT.AND P0, PT, R2, UR6, PT ;  /* 0x0000000602007c0c */ /* 0x000fe4000bf04270 */
[----:B------:R-:W0:Y:S11]  /*eee0*/  LDC.64 R2, c[0x0][0xc90] ;  /* 0x00032400ff027b82 */ /* 0x000e360000000a00 */
[----:B------:R-:W-:-:S04]  /*eef0*/  VOTE.ANY R7, PT, !P0 ;  /* 0x0000000000077806 */ /* 0x000fc800040e0100 */
[----:B------:R-:W1:Y:S02]  /*ef00*/  POPC R15, R7 ;  /* 0x00000007000f7309 */ /* 0x000e640000000000 */
[----:B-1----:R-:W-:-:S04]  /*ef10*/  VIADD R19, R15, UR4 ;  /* 0x000000040f137c36 */ /* 0x002fc80008000000 */
[----:B0-----:R-:W-:-:S05]  /*ef20*/  IMAD.WIDE R2, R19, 0x4, R2 ;  /* 0x0000000413027825 */ /* 0x001fca00078e0202 */
[----:B------:R-:W2:Y:S01]  /*ef30*/  LDG.E R9, desc[UR52][R2.64] ;  /* 0x0000003402097981 */ /* 0x000ea2000c1e1900 */
[----:B------:R-:W-:-:S03]  /*ef40*/  ISETP.NE.AND P0, PT, R7, RZ, PT ;  /* 0x000000ff0700720c */ /* 0x000fc60003f05270 */
[----:B------:R-:W2:Y:S02]  /*ef50*/  SHFL.IDX PT, R0, R0, R15, 0x1f ;  /* 0x00001f0f00007589 */ /* 0x000ea400000e0000 */
[----:B--2---:R-:W-:-:S05]  /*ef60*/  IMAD R4, R0, R9, RZ ;  /* 0x0000000900047224 */ /* 0x004fca00078e02ff */
[----:B------:R-:W-:-:S04]  /*ef70*/  IABS R8, R4 ;  /* 0x0000000400087213 */ /* 0x000fc80000000000 */
[----:B------:R-:W0:Y:S08]  /*ef80*/  I2F.RP R10, R8 ;  /* 0x00000008000a7306 */ /* 0x000e300000209400 */
[----:B0-----:R-:W0:Y:S02]  /*ef90*/  MUFU.RCP R10, R10 ;  /* 0x0000000a000a7308 */ /* 0x001e240000001000 */
[----:B0-----:R-:W-:-:S06]  /*efa0*/  VIADD R11, R10, 0xffffffe ;  /* 0x0ffffffe0a0b7836 */ /* 0x001fcc0000000000 */
[----:B------:R0:W1:Y:S01]  /*efb0*/  F2I.FTZ.U32.TRUNC.NTZ R3, R11 ;  /* 0x0000000b00037305 */ /* 0x000062000021f000 */
[----:B------:R-:W-:Y:S05]  /*efc0*/  @!P0 BRA `(.L_x_1320) ;  /* 0x0000000000088947 */ /* 0x000fea0003800000 */
[----:B------:R-:W-:-:S05]  /*efd0*/  VIADD R7, R15, 0xffffffff ;  /* 0xffffffff0f077836 */ /* 0x000fca0000000000 */
[----:B------:R2:W3:Y:S02]  /*efe0*/  SHFL.IDX PT, R16, R6, R7, 0x1f ;  /* 0x00001f0706107589 */ /* 0x0004e400000e0000 */
.L_x_1320:
[----:B---3--:R-:W-:Y:S01]  /*eff0*/  IMAD R16, R16, UR5, R13 ;  /* 0x0000000510107c24 */ /* 0x008fe2000f8e020d */
[----:B------:R-:W-:Y:S01]  /*f000*/  IABS R2, R4 ;  /* 0x0000000400027213 */ /* 0x000fe20000000000 */
[----:B01----:R-:W-:-:S03]  /*f010*/  IMAD.MOV R11, RZ, RZ, -R3 ;  /* 0x000000ffff0b7224 */ /* 0x003fc600078e0a03 */
[----:B--2---:R-:W-:Y:S01]  /*f020*/  IADD3 R7, -R16, UR6, RZ ;  /* 0x0000000610077c10 */ /* 0x004fe2000fffe1ff */
        /* <DEDUP_REMOVED lines=17> */
[----:B------:R-:W-:Y:S01]  /*f140*/  @!P2 IMAD.MOV R2, RZ, RZ, -R2 ;  /* 0x000000ffff02a224 */ /* 0x000fe200078e0a02 */
[----:B------:R-:W-:-:S05]  /*f150*/  @!P1 LOP3.LUT R2, RZ, R4, RZ, 0x33, !PT ;  /* 0x00000004ff029212 */ /* 0x000fca00078e33ff */
[----:B------:R-:W-:Y:S02]  /*f160*/  IMAD R6, R9, R2, RZ ;  /* 0x0000000209067224 */ /* 0x000fe400078e02ff */
[----:B------:R-:W-:Y:S02]  /*f170*/  IMAD.MOV R2, RZ, RZ, -R2 ;  /* 0x000000ffff027224 */ /* 0x000fe400078e0a02 */
[----:B------:R-:W-:Y:S02]  /*f180*/  IMAD.MOV R8, RZ, RZ, -R6 ;  /* 0x000000ffff087224 */ /* 0x000fe400078e0a06 */
[----:B------:R-:W-:Y:S02]  /*f190*/  IMAD R4, R4, R2, R7 ;  /* 0x0000000204047224 */ /* 0x000fe400078e0207 */
[----:B------:R-:W-:Y:S01]  /*f1a0*/  IMAD.MOV.U32 R2, RZ, RZ, RZ ;  /* 0x000000ffff027224 */ /* 0x000fe200078e00ff */
[----:B------:R-:W-:-:S04]  /*f1b0*/  VIADDMNMX R9, R8, UR5, R9, PT ;  /* 0x0000000508097c46 */ /* 0x000fc8000b800109 */
[-C--:B------:R-:W-:Y:S02]  /*f1c0*/  IABS R8, R9.reuse ;  /* 0x0000000900087213 */ /* 0x080fe40000000000 */
[----:B------:R-:W-:Y:S02]  /*f1d0*/  IABS R12, R9 ;  /* 0x00000009000c7213 */ /* 0x000fe40000000000 */
[----:B------:R-:W0:Y:S08]  /*f1e0*/  I2F.RP R10, R8 ;  /* 0x00000008000a7306 */ /* 0x000e300000209400 */
[----:B0-----:R-:W0:Y:S02]  /*f1f0*/  MUFU.RCP R10, R10 ;  /* 0x0000000a000a7308 */ /* 0x001e240000001000 */
[----:B0-----:R-:W-:-:S06]  /*f200*/  VIADD R3, R10, 0xffffffe ;  /* 0x0ffffffe0a037836 */ /* 0x001fcc0000000000 */
[----:B------:R-:W0:Y:S02]  /*f210*/  F2I.FTZ.U32.TRUNC.NTZ R3, R3 ;  /* 0x0000000300037305 */ /* 0x000e24000021f000 */
[----:B0-----:R-:W-:-:S04]  /*f220*/  IMAD.MOV R11, RZ, RZ, -R3 ;  /* 0x000000ffff0b7224 */ /* 0x001fc800078e0a03 */
[----:B------:R-:W-:Y:S01]  /*f230*/  IMAD.MOV.U32 R7, RZ, RZ, R11 ;  /* 0x000000ffff077224 */ /* 0x000fe200078e000b */
[----:B------:R-:W-:-:S03]  /*f240*/  IABS R11, R4 ;  /* 0x00000004000b7213 */ /* 0x000fc60000000000 */
[----:B------:R-:W-:-:S04]  /*f250*/  IMAD R7, R7, R8, RZ ;  /* 0x0000000807077224 */ /* 0x000fc800078e02ff */
[----:B------:R-:W-:-:S04]  /*f260*/  IMAD.HI.U32 R2, R3, R7, R2 ;  /* 0x0000000703027227 */ /* 0x000fc800078e0002 */
[----:B------:R-:W-:Y:S02]  /*f270*/  IMAD.MOV R3, RZ, RZ, -R12 ;  /* 0x000000ffff037224 */ /* 0x000fe400078e0a0c */
        /* <DEDUP_REMOVED lines=8> */
[----:B------:R-:W-:Y:S01]  /*f300*/  ISETP.GE.AND P2, PT, R3, RZ, PT ;  /* 0x000000ff0300720c */ /* 0x000fe20003f46270 */
[----:B------:R-:W-:-:S06]  /*f310*/  IMAD.IADD R3, R4, 0x1, R6 ;  /* 0x0000000104037824 */ /* 0x000fcc00078e0206 */
[----:B------:R-:W-:-:S06]  /*f320*/  @P0 VIADD R2, R2, 0x1 ;  /* 0x0000000102020836 */ /* 0x000fcc0000000000 */
[----:B------:R-:W-:Y:S01]  /*f330*/  @!P2 IMAD.MOV R2, RZ, RZ, -R2 ;  /* 0x000000ffff02a224 */ /* 0x000fe200078e0a02 */
[----:B------:R-:W-:Y:S01]  /*f340*/  @!P1 LOP3.LUT R2, RZ, R9, RZ, 0x33, !PT ;  /* 0x00000009ff029212 */ /* 0x000fe200078e33ff */
[----:B------:R-:W-:-:S03]  /*f350*/  IMAD.MOV R9, RZ, RZ, -R9 ;  /* 0x000000ffff097224 */ /* 0x000fc600078e0a09 */
[----:B------:R-:W-:Y:S01]  /*f360*/  LOP3.LUT R17, RZ, R2, RZ, 0x33, !PT ;  /* 0x00000002ff117212 */ /* 0x000fe200078e33ff */
[----:B------:R-:W-:-:S04]  /*f370*/  IMAD R18, R2, R9, R3 ;  /* 0x0000000902127224 */ /* 0x000fc800078e0203 */
[----:B------:R-:W-:Y:S01]  /*f380*/  IMAD.IADD R17, R0, 0x1, R17 ;  /* 0x0000000100117824 */ /* 0x000fe200078e0211 */
[----:B------:R-:W-:Y:S06]  /*f390*/  BRA `(.L_x_1321) ;  /* 0x0000000000147947 */ /* 0x000fec0003800000 */
.L_x_1316:
[----:B------:R-:W-:Y:S01]  /*f3a0*/  ULDC UR4, c[0x0][0xc3c] ;  /* 0x00030f0000047ab9 */ /* 0x000fe20000000800 */
[----:B------:R-:W-:Y:S02]  /*f3b0*/  IMAD.MOV.U32 R17, RZ, RZ, RZ ;  /* 0x000000ffff117224 */ /* 0x000fe400078e00ff */
[----:B------:R-:W-:Y:S02]  /*f3c0*/  IMAD.U32 R16, RZ, RZ, UR6 ;  /* 0x00000006ff107e24 */ /* 0x000fe4000f8e00ff */
[----:B------:R-:W-:Y:S02]  /*f3d0*/  IMAD.MOV.U32 R18, RZ, RZ, RZ ;  /* 0x000000ffff127224 */ /* 0x000fe400078e00ff */
[----:B------:R-:W-:-:S07]  /*f3e0*/  IMAD.U32 R19, RZ, RZ, UR4 ;  /* 0x00000004ff137e24 */ /* 0x000fce000f8e00ff */
.L_x_1321:
[----:B------:R-:W-:-:S13]  /*f3f0*/  ISETP.NE.AND P0, PT, R5, RZ, PT ;  /* 0x000000ff0500720c */ /* 0x000fda0003f05270 */
[----:B------:R-:W0:Y:S01]  /*f400*/  @!P0 S2R R3, SR_CgaCtaId ;  /* 0x0000000000038919 */ /* 0x000e220000008800 */
[----:B------:R-:W-:-:S04]  /*f410*/  @!P0 MOV R0, 0x400 ;  /* 0x0000040000008802 */ /* 0x000fc80000000f00 */
[----:B0-----:R-:W-:-:S05]  /*f420*/  @!P0 LEA R0, R3, R0, 0x18 ;  /* 0x0000000003008211 */ /* 0x001fca00078ec0ff */
[----:B------:R0:W-:Y:S01]  /*f430*/  @!P0 STS.128 [R0+0x168d0], R16 ;  /* 0x0168d01000008388 */ /* 0x0001e20000000c00 */
[----:B------:R-:W-:Y:S06]  /*f440*/  BAR.ARV 0x5, 0x200 ;  /* 0x0148000000007b1d */ /* 0x000fec0000002000 */
.L_x_1314:
        /* <DEDUP_REMOVED lines=16> */
[----:B------:R-:W-:Y:S01]  /*f550*/  IMAD.U32 R22, RZ, RZ, UR4 ;  /* 0x00000004ff167e24 */ /* 0x000fe2000f8e00ff */
[C---:B-1----:R-:W-:Y:S01]  /*f560*/  LOP3.LUT R4, R3.reuse, 0x7f, RZ, 0xc0, !PT ;  /* 0x0000007f03047812 */ /* 0x042fe200078ec0ff */
[C---:B------:R-:W-:Y:S02]  /*f570*/  IMAD.SHL.U32 R28, R3.reuse, 0x8, RZ ;  /* 0x00000008031c7824 */ /* 0x040fe400078e00ff */
[----:B0-----:R-:W-:Y:S01]  /*f580*/  IMAD.SHL.U32 R2, R3, 0x10, RZ ;  /* 0x0000001003027824 */ /* 0x001fe200078e00ff */
[----:B------:R-:W-:Y:S02]  /*f590*/  SHF.R.U32.HI R4, RZ, 0x3, R4 ;  /* 0x00000003ff047819 */ /* 0x000fe40000011604 */
[----:B------:R-:W-:Y:S02]  /*f5a0*/  LOP3.LUT R0, R28, 0x1f8, RZ, 0xc0, !PT ;  /* 0x000001f81c007812 */ /* 0x000fe400078ec0ff */
[----:B------:R-:W-:Y:S02]  /*f5b0*/  LOP3.LUT R2, R2, 0x70, RZ, 0xc0, !PT ;  /* 0x0000007002027812 */ /* 0x000fe400078ec0ff */
[----:B------:R-:W-:-:S02]  /*f5c0*/  LOP3.LUT R3, R0, 0x38, R3, 0x78, !PT ;  /* 0x0000003800037812 */ /* 0x000fc400078e7803 */
[----:B------:R-:W-:Y:S02]  /*f5d0*/  LOP3.LUT R2, R4, R2, RZ, 0xfc, !PT ;  /* 0x0000000204027212 */ /* 0x000fe400078efcff */
[----:B------:R-:W-:Y:S02]  /*f5e0*/  LOP3.LUT R0, R3, 0x200, R28, 0xf8, !PT ;  /* 0x0000020003007812 */ /* 0x000fe400078ef81c */
[----:B------:R-:W-:-:S03]  /*f5f0*/  LOP3.LUT R28, R28, 0x38, RZ, 0xc0, !PT ;  /* 0x000000381c1c7812 */ /* 0x000fc600078ec0ff */
[----:B------:R-:W-:-:S05]  /*f600*/  IMAD R0, R0, 0x2, R22 ;  /* 0x0000000200007824 */ /* 0x000fca00078e0216 */
[----:B------:R3:W-:Y:S02]  /*f610*/  STL [R1+0x20], R0 ;  /* 0x0000200001007387 */ /* 0x0007e40000100800 */
.L_x_1391:
[----:B------:R-:W-:Y:S05]  /*f620*/  YIELD ;  /* 0x0000000000007946 */ /* 0x000fea0003800000 */
[----:B------:R-:W-:Y:S01]  /*f630*/  ULDC.64 UR4, c[0x0][0xa28] ;  /* 0x00028a0000047ab9 */ /* 0x000fe20000000a00 */
[----:B--2---:R-:W2:Y:S01]  /*f640*/  LDL.LU R6, [R1] ;  /* 0x0000000001067983 */ /* 0x004ea20000300800 */
[----:B------:R-:W-:Y:S01]  /*f650*/  ISETP.NE.U32.AND P0, PT, RZ, UR4, PT ;  /* 0x00000004ff007c0c */ /* 0x000fe2000bf05070 */
[----:B------:R-:W-:-:S03]  /*f660*/  IMAD.MOV.U32 R23, RZ, RZ, RZ ;  /* 0x000000ffff177224 */ /* 0x000fc600078e00ff */
[----:B------:R-:W-:Y:S01]  /*f670*/  ISETP.NE.AND.EX P0, PT, RZ, UR5, PT, P0 ;  /* 0x00000005ff007c0c */ /* 0x000fe2000bf05300 */
[----:B------:R-:W-:-:S12]  /*f680*/  ULDC.64 UR4, c[0x0][0xa18] ;  /* 0x0002860000047ab9 */ /* 0x000fd80000000a00 */
[----:B0-----:R-:W0:Y:S02]  /*f690*/  @P0 LDC.64 R2, c[0x0][0xa28] ;  /* 0x00028a00ff020b82 */ /* 0x001e240000000a00 */
[----:B0-----:R-:W-:-:S05]  /*f6a0*/  @P0 IMAD.WIDE R2, R19, 0x4, R2 ;  /* 0x0000000413020825 */ /* 0x001fca00078e0202 */
[----:B------:R0:W4:Y:S01]  /*f6b0*/  @P0 LDG.E R23, desc[UR52][R2.64] ;  /* 0x0000003402170981 */ /* 0x000122000c1e1900 */
[----:B------:R-:W-:Y:S01]  /*f6c0*/  ISETP.NE.U32.AND P0, PT, RZ, UR4, PT ;  /* 0x00000004ff007c0c */ /* 0x000fe2000bf05070 */
[----:B---3--:R-:W-:-:S03]  /*f6d0*/  IMAD.MOV.U32 R0, RZ, RZ, RZ ;  /* 0x000000ffff007224 */ /* 0x008fc600078e00ff */
[----:B------:R-:W-:Y:S01]  /*f6e0*/  ISETP.NE.AND.EX P1, PT, RZ, UR5, PT, P0 ;  /* 0x00000005ff007c0c */ /* 0x000fe2000bf25300 */
[----:B------:R-:W-:Y:S02]  /*f6f0*/  ULDC.64 UR4, c[0x0][0xa00] ;  /* 0x0002800000047ab9 */ /* 0x000fe40000000a00 */
[----:B------:R-:W-:Y:S01]  /*f700*/  ISETP.NE.U32.AND P0, PT, RZ, UR4, PT ;  /* 0x00000004ff007c0c */ /* 0x000fe2000bf05070 */
[----:B0-----:R-:W0:Y:S03]  /*f710*/  LDC.64 R2, c[0x0][0xa00] ;  /* 0x00028000ff027b82 */ /* 0x001e260000000a00 */
[----:B------:R-:W-:Y:S01]  /*f720*/  ISETP.NE.AND.EX P2, PT, RZ, UR5, PT, P0 ;  /* 0x00000005ff007c0c */ /* 0x000fe2000bf45300 */
[----:B------:R-:W-:-:S05]  /*f730*/  ULDC.64 UR4, c[0x0][0x418] ;  /* 0x0001060000047ab9 */ /* 0x000fca0000000a00 */
[----:B-1----:R-:W1:Y:S01]  /*f740*/  @P1 LDC.64 R4, c[0x0][0xa18] ;  /* 0x00028600ff041b82 */ /* 0x002e620000000a00 */
[----:B0-----:R-:W-:-:S06]  /*f750*/  IMAD.WIDE R2, R19, 0x4, R2 ;  /* 0x0000000413027825 */ /* 0x001fcc00078e0202 */
[----:B------:R-:W3:Y:S01]  /*f760*/  @P2 LDG.E R0, desc[UR52][R2.64] ;  /* 0x0000003402002981 */ /* 0x000ee2000c1e1900 */
[----:B-1----:R-:W-:-:S05]  /*f770*/  @P1 IMAD.WIDE R4, R19, 0x4, R4 ;  /* 0x0000000413041825 */ /* 0x002fca00078e0204 */
[----:B------:R0:W5:Y:S01]  /*f780*/  @P1 LDG.E R29, desc[UR52][R4.64] ;  /* 0x00000034041d1981 */ /* 0x000162000c1e1900 */
[----:B------:R-:W-:-:S03]  /*f790*/  UISETP.NE.U32.AND UP0, UPT, UR4, URZ, UPT ;  /* 0x0000003f0400728c */ /* 0x000fc6000bf05070 */
[----:B------:R-:W-:Y:S01]  /*f7a0*/  ULDC UR4, c[0x0][0x424] ;  /* 0x0001090000047ab9 */ /* 0x000fe20000000800 */
[----:B------:R-:W-:-:S03]  /*f7b0*/  UISETP.NE.AND.EX UP0, UPT, UR5, URZ, UPT, UP0 ;  /* 0x0000003f0500728c */ /* 0x000fc6000bf05300 */
[----:B------:R-:W-:Y:S01]  /*f7c0*/  ULDC UR5, c[0x0][0x2f0] ;  /* 0x0000bc0000057ab9 */ /* 0x000fe20000000800 */
[----:B------:R-:W-:-:S04]  /*f7d0*/  USEL UR4, UR4, 0x1, UP0 ;  /* 0x0000000104047887 */ /* 0x000fc80008000000 */
[----:B------:R-:W-:Y:S01]  /*f7e0*/  UIMAD UR4, UR4, UR5, URZ ;  /* 0x00000005040472a4 */ /* 0x000fe2000f8e023f */
[----:B--2---:R-:W-:-:S04]  /*f7f0*/  LOP3.LUT R6, R6, 0xffffffef, RZ, 0xc0, !PT ;  /* 0xffffffef06067812 */ /* 0x004fc800078ec0ff */
[----:B------:R-:W-:-:S05]  /*f800*/  @P2 LOP3.LUT R6, R6, 0x10, RZ, 0xfc, !PT ;  /* 0x0000001006062812 */ /* 0x000fca00078efcff */
[----:B------:R-:W-:Y:S04]  /*f810*/  STL [R1], R6 ;  /* 0x0000000601007387 */ /* 0x000fe80000100800 */
[----:B---3--:R1:W-:Y:S04]  /*f820*/  STL [R1+0x24], R0 ;  /* 0x0000240001007387 */ /* 0x0083e80000100800 */
[----:B----4-:R0:W-:Y:S01]  /*f830*/  STL [R1+0x18], R23 ;  /* 0x0000181701007387 */ /* 0x0101e20000100800 */
[----:B-1----:R-:W-:Y:S01]  /*f840*/  IMAD.U32 R0, RZ, RZ, UR4 ;  /* 0x00000004ff007e24 */ /* 0x002fe2000f8e00ff */
[----:B------:R-:W-:Y:S06]  /*f850*/  @P1 BRA `(.L_x_1323) ;  /* 0x0000000000181947 */ /* 0x000fec0003800000 */
[----:B------:R-:W-:Y:S02]  /*f860*/  ULDC UR4, c[0x0][0x288] ;  /* 0x0000a20000047ab9 */ /* 0x000fe40000000800 */
[----:B-----5:R-:W-:Y:S01]  /*f870*/  IMAD.U32 R29, RZ, RZ, UR4 ;  /* 0x00000004ff1d7e24 */ /* 0x020fe2000f8e00ff */
[----:B------:R-:W-:Y:S06]  /*f880*/  @!P2 BRA `(.L_x_1323) ;  /* 0x00000000000ca947 */ /* 0x000fec0003800000 */
[----:B0-----:R-:W2:Y:S04]  /*f890*/  LDG.E R4, desc[UR52][R2.64] ;  /* 0x0000003402047981 */ /* 0x001ea8000c1e1900 */
[----:B------:R-:W2:Y:S02]  /*f8a0*/  LDG.E R29, desc[UR52][R2.64+0x4] ;  /* 0x00000434021d7981 */ /* 0x000ea4000c1e1900 */
[----:B--2---:R-:W-:-:S07]  /*f8b0*/  IMAD.IADD R29, R29, 0x1, -R4 ;  /* 0x000000011d1d7824 */ /* 0x004fce00078e0a04 */
.L_x_1323:
[----:B------:R-:W-:Y:S02]  /*f8c0*/  ULDC.64 UR4, c[0x0][0xa20] ;  /* 0x0002880000047ab9 */ /* 0x000fe40000000a00 */
[----:B------:R-:W-:-:S04]  /*f8d0*/  ISETP.NE.U32.AND P0, PT, RZ, UR4, PT ;  /* 0x00000004ff007c0c */ /* 0x000fc8000bf05070 */
[----:B------:R-:W-:-:S13]  /*f8e0*/  ISETP.NE.AND.EX P0, PT, RZ, UR5, PT, P0 ;  /* 0x00000005ff007c0c */ /* 0x000fda000bf05300 */
[----:B------:R-:W-:Y:S05]  /*f8f0*/  @!P0 BRA `(.L_x_1324) ;  /* 0x0000000000108947 */ /* 0x000fea0003800000 */
[----:B------:R-:W1:Y:S02]  /*f900*/  LDC.64 R2, c[0x0][0xa20] ;  /* 0x00028800ff027b82 */ /* 0x000e640000000a00 */
[----:B-1----:R-:W-:-:S05]  /*f910*/  IMAD.WIDE R2, R19, 0x4, R2 ;  /* 0x0000000413027825 */ /* 0x002fca00078e0202 */
[----:B------:R1:W5:Y:S01]  /*f920*/  LDG.E R0, desc[UR52][R2.64] ;  /* 0x0000003402007981 */ /* 0x000362000c1e1900 */
[----:B------:R-:W-:Y:S05]  /*f930*/  BRA `(.L_x_1325) ;  /* 0x0000000000247947 */ /* 0x000fea0003800000 */
.L_x_1324:
[----:B------:R-:W-:Y:S02]  /*f940*/  ULDC.64 UR4, c[0x0][0xa08] ;  /* 0x0002820000047ab9 */ /* 0x000fe40000000a00 */
[----:B------:R-:W-:-:S04]  /*f950*/  ISETP.NE.U32.AND P0, PT, RZ, UR4, PT ;  /* 0x00000004ff007c0c */ /* 0x000fc8000bf05070 */
[----:B------:R-:W-:-:S13]  /*f960*/  ISETP.NE.AND.EX P0, PT, RZ, UR5, PT, P0 ;  /* 0x00000005ff007c0c */ /* 0x000fda000bf05300 */
[----:B------:R-:W-:Y:S05]  /*f970*/  @!P0 BRA `(.L_x_1325) ;  /* 0x0000000000148947 */ /* 0x000fea0003800000 */
[----:B------:R-:W1:Y:S02]  /*f980*/  LDC.64 R2, c[0x0][0xa08] ;  /* 0x00028200ff027b82 */ /* 0x000e640000000a00 */
[----:B-1----:R-:W-:-:S05]  /*f990*/  IMAD.WIDE R2, R19, 0x4, R2 ;  /* 0x0000000413027825 */ /* 0x002fca00078e0202 */
[----:B------:R-:W2:Y:S04]  /*f9a0*/  LDG.E R0, desc[UR52][R2.64] ;  /* 0x0000003402007981 */ /* 0x000ea8000c1e1900 */
[----:B0-----:R-:W2:Y:S02]  /*f9b0*/  LDG.E R5, desc[UR52][R2.64+0x4] ;  /* 0x0000043402057981 */ /* 0x001ea4000c1e1900 */
[----:B--2---:R-:W-:-:S07]  /*f9c0*/  IMAD.IADD R0, R5, 0x1, -R0 ;  /* 0x0000000105007824 */ /* 0x004fce00078e0a00 */
.L_x_1325:
[----:B-1----:R-:W1:Y:S01]  /*f9d0*/  LDC R3, c[0x0][0x448] ;  /* 0x00011200ff037b82 */ /* 0x002e620000000800 */
[----:B------:R-:W-:Y:S02]  /*f9e0*/  IMAD.MOV.U32 R2, RZ, RZ, R6 ;  /* 0x000000ffff027224 */ /* 0x000fe400078e0006 */
[----:B-----5:R-:W-:Y:S02]  /*f9f0*/  IMAD.IADD R8, R0, 0x1, -R23 ;  /* 0x0000000100087824 */ /* 0x020fe400078e0a17 */
[----:B------:R-:W-:Y:S01]  /*fa00*/  IMAD R26, R17, 0xc0, RZ ;  /* 0x000000c0111a7824 */ /* 0x000fe200078e02ff */
[----:B------:R-:W-:Y:S02]  /*fa10*/  LOP3.LUT R2, R2, 0xfffffff7, RZ, 0xc0, !PT ;  /* 0xfffffff702027812 */ /* 0x000fe400078ec0ff */
[----:B------:R-:W-:Y:S01]  /*fa20*/  IADD3 R0, R8, 0x1, -R29 ;  /* 0x0000000108007810 */ /* 0x000fe20007ffe81d */
[----:B------:R-:W-:Y:S01]  /*fa30*/  VIADD R7, R26, 0xbf ;  /* 0x000000bf1a077836 */ /* 0x000fe20000000000 */
[----:B-1----:R-:W-:-:S13]  /*fa40*/  ISETP.NE.AND P2, PT, R3, 0x1, PT ;  /* 0x000000010300780c */ /* 0x002fda0003f45270 */
[----:B------:R-:W-:Y:S01]  /*fa50*/  @P2 LOP3.LUT R2, R2, 0x8, RZ, 0xfc, !PT ;  /* 0x0000000802022812 */ /* 0x000fe200078efcff */
[----:B------:R-:W1:Y:S04]  /*fa60*/  @P2 LDC R6, c[0x0][0x44c] ;  /* 0x00011300ff062b82 */ /* 0x000e680000000800 */
[----:B------:R2:W-:Y:S04]  /*fa70*/  STL [R1], R2 ;  /* 0x0000000201007387 */ /* 0x0005e80000100800 */
[----:B0-----:R-:W0:Y:S01]  /*fa80*/  @P2 LDC R4, c[0x0][0x450] ;  /* 0x00011400ff042b82 */ /* 0x001e220000000800 */
[----:B------:R3:W-:Y:S07]  /*fa90*/  STL [R1+0x10], R8 ;  /* 0x0000100801007387 */ /* 0x0007ee0000100800 */
[----:B--2---:R-:W2:Y:S01]  /*faa0*/  LDC.64 R2, c[0x0][0x9e0] ;  /* 0x00027800ff027b82 */ /* 0x004ea20000000a00 */
[----:B-1----:R-:W-:-:S05]  /*fab0*/  @P2 IMAD.HI.U32 R5, R7, R6, RZ ;  /* 0x0000000607052227 */ /* 0x002fca00078e00ff */
[----:B0-----:R-:W-:-:S05]  /*fac0*/  @P2 SHF.R.U32.HI R7, RZ, R4, R5 ;  /* 0x00000004ff072219 */ /* 0x001fca0000011605 */
[----:B------:R-:W-:Y:S01]  /*fad0*/  IMAD.IADD R7, R0, 0x1, R7 ;  /* 0x0000000100077824 */ /* 0x000fe200078e0207 */
[----:B--2---:R-:W-:-:S03]  /*fae0*/  ISETP.GE.AND P1, PT, R3, 0x1, PT ;  /* 0x000000010300780c */ /* 0x004fc60003f26270 */
[----:B------:R-:W-:-:S10]  /*faf0*/  IMAD.IADD R2, R7, 0x1, R2 ;  /* 0x0000000107027824 */ /* 0x000fd400078e0202 */
[----:B---3--:R-:W-:Y:S05]  /*fb00*/  @!P1 BRA `(.L_x_1326) ;  /* 0x0000000000489947 */ /* 0x008fea0003800000 */
[C---:B------:R-:W-:Y:S01]  /*fb10*/  ISETP.GT.AND P0, PT, R7.reuse, RZ, PT ;  /* 0x000000ff0700720c */ /* 0x040fe20003f04270 */
[----:B------:R-:W-:Y:S01]  /*fb20*/  BSSY B0, `(.L_x_1327) ;  /* 0x000000e000007945 */ /* 0x000fe20003800000 */
[----:B------:R-:W-:-:S11]  /*fb30*/  VIADD R0, R7, 0xffffffff ;  /* 0xffffffff07007836 */ /* 0x000fd60000000000 */
[----:B------:R-:W-:Y:S05]  /*fb40*/  @P0 BRA `(.L_x_1328) ;  /* 0x00000000001c0947 */ /* 0x000fea0003800000 */
[----:B------:R-:W-:Y:S01]  /*fb50*/  ISETP.NE.AND P0, PT, R3, 0x1, PT ;  /* 0x000000010300780c */ /* 0x000fe20003f05270 */
[----:B------:R-:W-:-:S12]  /*fb60*/  IMAD.MOV R7, RZ, RZ, -R7 ;  /* 0x000000ffff077224 */ /* 0x000fd800078e0a07 */
[----:B------:R-:W0:Y:S02]  /*fb70*/  @P0 LDC.64 R4, c[0x0][0x9e8] ;  /* 0x00027a00ff040b82 */ /* 0x000e240000000a00 */
[----:B0-----:R-:W-:-:S05]  /*fb80*/  @P0 IMAD.HI.U32 R4, R7, R4, RZ ;  /* 0x0000000407040227 */ /* 0x001fca00078e00ff */
[----:B------:R-:W-:-:S04]  /*fb90*/  @P0 SHF.R.U32.HI R7, RZ, R5, R4 ;  /* 0x00000005ff070219 */ /* 0x000fc80000011604 */
[----:B------:R-:W-:Y:S01]  /*fba0*/  LOP3.LUT R0, RZ, R7, RZ, 0x33, !PT ;  /* 0x00000007ff007212 */ /* 0x000fe200078e33ff */
[----:B------:R-:W-:Y:S06]  /*fbb0*/  BRA `(.L_x_1329) ;  /* 0x0000000000107947 */ /* 0x000fec0003800000 */
.L_x_1328:
[----:B------:R-:W-:-:S13]  /*fbc0*/  ISETP.NE.AND P0, PT, R3, 0x1, PT ;  /* 0x000000010300780c */ /* 0x000fda0003f05270 */
[----:B------:R-:W0:Y:S02]  /*fbd0*/  @P0 LDC.64 R4, c[0x0][0x9e8] ;  /* 0x00027a00ff040b82 */ /* 0x000e240000000a00 */
[----:B0-----:R-:W-:-:S05]  /*fbe0*/  @P0 IMAD.HI.U32 R4, R0, R4, RZ ;  /* 0x0000000400040227 */ /* 0x001fca00078e00ff */
[----:B------:R-:W-:-:S07]  /*fbf0*/  @P0 SHF.R.U32.HI R0, RZ, R5, R4 ;  /* 0x00000005ff000219 */ /* 0x000fce0000011604 */
.L_x_1329:
[----:B------:R-:W-:Y:S05]  /*fc00*/  BSYNC B0 ;  /* 0x0000000000007941 */ /* 0x000fea0003800000 */
.L_x_1327:
[----:B------:R-:W-:-:S05]  /*fc10*/  IMAD R5, R0, R3, R3 ;  /* 0x0000000300057224 */ /* 0x000fca00078e0203 */
[----:B------:R-:W-:-:S07]  /*fc20*/  VIMNMX R2, R2, R5, PT ;  /* 0x0000000502027248 */ /* 0x000fce0003fe0100 */
.L_x_1326:
[----:B------:R-:W0:Y:S01]  /*fc30*/  @P2 LDC R5, c[0x0][0x44c] ;  /* 0x00011300ff052b82 */ /* 0x000e220000000800 */
[----:B------:R-:W-:Y:S01]  /*fc40*/  VIADD R2, R2, 0x7f ;  /* 0x0000007f02027836 */ /* 0x000fe20000000000 */
[----:B------:R-:W-:Y:S01]  /*fc50*/  ULDC UR4, c[0x0][0x9dc] ;  /* 0x0002770000047ab9 */ /* 0x000fe20000000800 */
[----:B------:R-:W-:-:S05]  /*fc60*/  IMAD.MOV.U32 R0, RZ, RZ, R26 ;  /* 0x000000ffff007224 */ /* 0x000fca00078e001a */
[----:B------:R-:W1:Y:S01]  /*fc70*/  @P2 LDC R7, c[0x0][0x450] ;  /* 0x00011400ff072b82 */ /* 0x000e620000000800 */
[----:B0-----:R-:W-:Y:S01]  /*fc80*/  @P2 IMAD.HI.U32 R4, R26, R5, RZ ;  /* 0x000000051a042227 */ /* 0x001fe200078e00ff */
[----:B------:R-:W-:-:S04]  /*fc90*/  SHF.R.S32.HI R5, RZ, 0x1f, R2 ;  /* 0x0000001fff057819 */ /* 0x000fc80000011402 */
[----:B-1----:R-:W-:Y:S02]  /*fca0*/  @P2 SHF.R.U32.HI R0, RZ, R7, R4 ;  /* 0x00000007ff002219 */ /* 0x002fe40000011604 */
[----:B------:R-:W-:Y:S01]  /*fcb0*/  LEA.HI R4, R5, R2, RZ, 0x7 ;  /* 0x0000000205047211 */ /* 0x000fe200078f38ff */
[----:B------:R-:W-:-:S03]  /*fcc0*/  VIADD R2, R8, 0x7f ;  /* 0x0000007f08027836 */ /* 0x000fc60000000000 */
[----:B------:R-:W-:Y:S02]  /*fcd0*/  SHF.R.S32.HI R4, RZ, 0x7, R4 ;  /* 0x00000007ff047819 */ /* 0x000fe40000011404 */
[----:B------:R-:W-:-:S04]  /*fce0*/  SHF.R.S32.HI R5, RZ, 0x1f, R2 ;  /* 0x0000001fff057819 */ /* 0x000fc80000011402 */
[----:B------:R-:W-:Y:S02]  /*fcf0*/  LEA.HI R5, R5, R2, RZ, 0x7 ;  /* 0x0000000205057211 */ /* 0x000fe400078f38ff */
[----:B------:R-:W-:Y:S02]  /*fd00*/  IADD3 R2, R0, R8, -R29 ;  /* 0x0000000800027210 */ /* 0x000fe40007ffe81d */
[----:B------:R-:W-:-:S03]  /*fd10*/  SHF.R.S32.HI R5, RZ, 0x7, R5 ;  /* 0x00000007ff057819 */ /* 0x000fc60000011405 */
[----:B------:R-:W-:Y:S01]  /*fd20*/  VIADD R0, R2, -UR4 ;  /* 0x8000000402007c36 */ /* 0x000fe20008000000 */
[----:B------:R-:W-:-:S05]  /*fd30*/  VIMNMX R25, R5, R4, PT ;  /* 0x0000000405197248 */ /* 0x000fca0003fe0100 */
[----:B------:R0:W-:Y:S01]  /*fd40*/  STL [R1+0x30], R25 ;  /* 0x0000301901007387 */ /* 0x0001e20000100800 */
[----:B------:R-:W-:Y:S05]  /*fd50*/  @!P1 BRA `(.L_x_1330) ;  /* 0x0000000000449947 */ /* 0x000fea0003800000 */
[----:B------:R-:W-:Y:S01]  /*fd60*/  ISETP.GT.AND P0, PT, R2, -0x1, PT ;  /* 0xffffffff0200780c */ /* 0x000fe20003f04270 */
[----:B------:R-:W-:-:S12]  /*fd70*/  BSSY B0, `(.L_x_1331) ;  /* 0x000000d000007945 */ /* 0x000fd80003800000 */
[----:B------:R-:W-:Y:S05]  /*fd80*/  @P0 BRA `(.L_x_1332) ;  /* 0x00000000001c0947 */ /* 0x000fea0003800000 */
[----:B------:R-:W-:Y:S02]  /*fd90*/  ISETP.NE.AND P0, PT, R3, 0x1, PT ;  /* 0x000000010300780c */ /* 0x000fe40003f05270 */
[----:B------:R-:W-:-:S11]  /*fda0*/  LOP3.LUT R7, RZ, R2, RZ, 0x33, !PT ;  /* 0x00000002ff077212 */ /* 0x000fd600078e33ff */
[----:B------:R-:W1:Y:S02]  /*fdb0*/  @P0 LDC.64 R4, c[0x0][0x9e8] ;  /* 0x00027a00ff040b82 */ /* 0x000e640000000a00 */
[----:B-1----:R-:W-:-:S05]  /*fdc0*/  @P0 IMAD.HI.U32 R4, R7, R4, RZ ;  /* 0x0000000407040227 */ /* 0x002fca00078e00ff */
[----:B------:R-:W-:-:S04]  /*fdd0*/  @P0 SHF.R.U32.HI R7, RZ, R5, R4 ;  /* 0x00000005ff070219 */ /* 0x000fc80000011604 */
[----:B------:R-:W-:Y:S01]  /*fde0*/  LOP3.LUT R2, RZ, R7, RZ, 0x33, !PT ;  /* 0x00000007ff027212 */ /* 0x000fe200078e33ff */
[----:B------:R-:W-:Y:S06]  /*fdf0*/  BRA `(.L_x_1333) ;  /* 0x0000000000107947 */ /* 0x000fec0003800000 */
.L_x_1332:
[----:B------:R-:W-:-:S13]  /*fe00*/  ISETP.NE.AND P0, PT, R3, 0x1, PT ;  /* 0x000000010300780c */ /* 0x000fda0003f05270 */
[----:B------:R-:W1:Y:S02]  /*fe10*/  @P0 LDC.64 R4, c[0x0][0x9e8] ;  /* 0x00027a00ff040b82 */ /* 0x000e640000000a00 */
[----:B-1----:R-:W-:-:S05]  /*fe20*/  @P0 IMAD.HI.U32 R4, R2, R4, RZ ;  /* 0x0000000402040227 */ /* 0x002fca00078e00ff */
[----:B------:R-:W-:-:S07]  /*fe30*/  @P0 SHF.R.U32.HI R2, RZ, R5, R4 ;  /* 0x00000005ff020219 */ /* 0x000fce0000011604 */
.L_x_1333:
[----:B------:R-:W-:Y:S05]  /*fe40*/  BSYNC B0 ;  /* 0x0000000000007941 */ /* 0x000fea0003800000 */
.L_x_1331:
[----:B------:R-:W-:-:S05]  /*fe50*/  IMAD R3, R2, R3, RZ ;  /* 0x0000000302037224 */ /* 0x000fca00078e02ff */
[----:B------:R-:W-:-:S07]  /*fe60*/  VIMNMX R0, R0, R3, !PT ;  /* 0x0000000300007248 */ /* 0x000fce0007fe0100 */
.L_x_1330:
[----:B------:R-:W-:Y:S01]  /*fe70*/  SHF.R.S32.HI R3, RZ, 0x1f, R0 ;  /* 0x0000001fff037819 */ /* 0x000fe20000011400 */
[----:B------:R-:W-:Y:S03]  /*fe80*/  BSSY B7, `(.L_x_1334) ;  /* 0x00003a1000077945 */ /* 0x000fe60003800000 */
[----:B------:R-:W-:-:S04]  /*fe90*/  LEA.HI R3, R3, R0, RZ, 0x7 ;  /* 0x0000000003037211 */ /* 0x000fc800078f38ff */
[----:B------:R-:W-:-:S04]  /*fea0*/  SHF.R.S32.HI R3, RZ, 0x7, R3 ;  /* 0x00000007ff037819 */ /* 0x000fc80000011403 */
[----:B------:R-:W-:-:S04]  /*feb0*/  VIMNMX R2, RZ, R3, !PT ;  /* 0x00000003ff027248 */ /* 0x000fc80007fe0100 */
[----:B------:R-:W-:Y:S01]  /*fec0*/  ISETP.GT.AND P0, PT, R25, R2, PT ;  /* 0x000000021900720c */ /* 0x000fe20003f04270 */
[----:B------:R1:W-:-:S12]  /*fed0*/  STL [R1+0x14], R2 ;  /* 0x0000140201007387 */ /* 0x0003d80000100800 */
[----:B-1----:R-:W-:Y:S05]  /*fee0*/  @P0 BRA `(.L_x_1335) ;  /* 0x0000000000440947 */ /* 0x002fea0003800000 */
[----:B------:R-:W1:Y:S02]  /*fef0*/  S2R R2, SR_TID.X ;  /* 0x0000000000027919 */ /* 0x000e640000002100 */
        /* <DEDUP_REMOVED lines=12> */
[----:B------:R-:W1:Y:S01]  /*ffc0*/  POPC R7, R4 ;  /* 0x0000000400077309 */ /* 0x000e620000000000 */
[----:B--2---:R-:W1:Y:S02]  /*ffd0*/  SHFL.IDX PT, R0, R3, R0, 0x1f ;  /* 0x00001f0003007589 */ /* 0x004e6400000e0000 */
[----:B-1----:R-:W-:Y:S01]  /*ffe0*/  IADD3 R16, R0, UR38, R7 ;  /* 0x0000002600107c10 */ /* 0x002fe2000fffe007 */
[----:B------:R-:W-:Y:S06]  /*fff0*/  BRA `(.L_x_1336) ;  /* 0x0000003800247947 */ /* 0x000fec0003800000 */
.L_x_1335:
        /* <DEDUP_REMOVED lines=20> */
.L_x_1338:
[----:B------:R-:W-:Y:S05]  /*10140*/  BSYNC B6 ;  /* 0x0000000000067941 */ /* 0x000fea0003800000 */
.L_x_1337:
        /* <DEDUP_REMOVED lines=20> */
.L_x_1341:
        /* <DEDUP_REMOVED lines=15> */
.L_x_1340:
[----:B------:R-:W-:Y:S05]  /*10380*/  BSYNC B6 ;  /* 0x0000000000067941 */ /* 0x000fea0003800000 */
.L_x_1339:
[----:B------:R-:W2:Y:S01]  /*10390*/  LDL.LU R2, [R1] ;  /* 0x0000000001027983 */ /* 0x000ea20000300800 */
[----:B------:R-:W-:Y:S01]  /*103a0*/  ULDC.64 UR4, c[0x0][0x9f8] ;  /* 0x00027e0000047ab9 */ /* 0x000fe20000000a00 */
[----:B------:R-:W-:Y:S01]  /*103b0*/  IMAD.MOV.U32 R7, RZ, RZ, R19 ;  /* 0x000000ffff077224 */ /* 0x000fe200078e0013 */
[----:B------:R-:W-:Y:S01]  /*103c0*/  ISETP.NE.U32.AND P0, PT, RZ, UR4, PT ;  /* 0x00000004ff007c0c */ /* 0x000fe2000bf05070 */
[----:B------:R-:W3:Y:S01]  /*103d0*/  LDL R20, [R1+0x10] ;  /* 0x0000100001147983 */ /* 0x000ee20000100800 */
[----:B------:R-:W1:Y:S02]  /*103e0*/  LDC R9, c[0x0][0x430] ;  /* 0x00010c00ff097b82 */ /* 0x000e640000000800 */
[----:B------:R-:W-:Y:S01]  /*103f0*/  ISETP.NE.AND.EX P0, PT, RZ, UR5, PT, P0 ;  /* 0x00000005ff007c0c */ /* 0x000fe2000bf05300 */
[----:B------:R-:W4:Y:S01]  /*10400*/  S2R R0, SR_TID.X ;  /* 0x0000000000007919 */ /* 0x000f220000002100 */
[----:B------:R-:W4:Y:S01]  /*10410*/  S2R R21, SR_TID.X ;  /* 0x0000000000157919 */ /* 0x000f220000002100 */
[----:B0-----:R-:W-:-:S02]  /*10420*/  VIADD R25, R25, 0xffffffff ;  /* 0xffffffff19197836 */ /* 0x001fc40000000000 */
[----:B--2---:R-:W-:-:S08]  /*10430*/  IMAD.MOV.U32 R17, RZ, RZ, R2 ;  /* 0x000000ffff117224 */ /* 0x004fd000078e0002 */
[----:B------:R-:W0:Y:S02]  /*10440*/  @P0 LDC.64 R2, c[0x0][0x9f8] ;  /* 0x00027e00ff020b82 */ /* 0x000e240000000a00 */
[----:B0-----:R-:W-:-:S05]  /*10450*/  @P0 IMAD.WIDE R2, R19, 0x4, R2 ;  /* 0x0000000413020825 */ /* 0x001fca00078e0202 */
[----:B------:R0:W2:Y:S01]  /*10460*/  @P0 LDG.E R7, desc[UR52][R2.64] ;  /* 0x0000003402070981 */ /* 0x0000a2000c1e1900 */
[----:B-1----:R-:W-:Y:S01]  /*10470*/  ISETP.NE.AND P1, PT, R9, 0x1, PT ;  /* 0x000000010900780c */ /* 0x002fe20003f25270 */
[----:B----4-:R-:W-:Y:S01]  /*10480*/  IMAD.SHL.U32 R0, R0, 0x10, RZ ;  /* 0x0000001000007824 */ /* 0x010fe200078e00ff */
[----:B------:R-:W-:Y:S01]  /*10490*/  LOP3.LUT R21, R21, 0x7f, RZ, 0xc0, !PT ;  /* 0x0000007f15157812 */ /* 0x000fe200078ec0ff */
[----:B------:R-:W-:Y:S01]  /*104a0*/  IMAD.SHL.U32 R8, R25, 0x80, RZ ;  /* 0x0000008019087824 */ /* 0x000fe200078e00ff */
[----:B------:R-:W-:Y:S02]  /*104b0*/  LOP3.LUT R17, R17, 0xfffffffb, RZ, 0xc0, !PT ;  /* 0xfffffffb11117812 */ /* 0x000fe400078ec0ff */
[----:B------:R-:W-:Y:S02]  /*104c0*/  SHF.R.U32.HI R21, RZ, 0x3, R21 ;  /* 0x00000003ff157819 */ /* 0x000fe40000011615 */
[----:B------:R-:W-:-:S04]  /*104d0*/  LOP3.LUT R0, R0, 0x70, RZ, 0xc0, !PT ;  /* 0x0000007000007812 */ /* 0x000fc800078ec0ff */
[----:B------:R-:W-:Y:S01]  /*104e0*/  LOP3.LUT R5, R8, R21, R0, 0xfe, !PT ;  /* 0x0000001508057212 */ /* 0x000fe200078efe00 */
[----:B------:R-:W1:Y:S01]  /*104f0*/  @P1 LDC R6, c[0x0][0x434] ;  /* 0x00010d00ff061b82 */ /* 0x000e620000000800 */
[----:B------:R-:W-:Y:S02]  /*10500*/  @P1 LOP3.LUT R17, R17, 0x4, RZ, 0xfc, !PT ;  /* 0x0000000411111812 */ /* 0x000fe400078efcff */
[C---:B---3--:R-:W-:Y:S01]  /*10510*/  ISETP.GE.AND P0, PT, R5.reuse, R20, PT ;  /* 0x000000140500720c */ /* 0x048fe20003f06270 */
[----:B------:R-:W-:-:S04]  /*10520*/  IMAD.IADD R5, R5, 0x1, R23 ;  /* 0x0000000105057824 */ /* 0x000fc800078e0217 */
[----:B------:R-:W3:Y:S01]  /*10530*/  @P1 LDC R0, c[0x0][0x438] ;  /* 0x00010e00ff001b82 */ /* 0x000ee20000000800 */
[----:B------:R-:W-:-:S07]  /*10540*/  IMAD.MOV.U32 R4, RZ, RZ, R5 ;  /* 0x000000ffff047224 */ /* 0x000fce00078e0005 */
[----:B0-----:R-:W0:Y:S01]  /*10550*/  @!P0 LDC.64 R2, c[0x0][0x428] ;  /* 0x00010a00ff028b82 */ /* 0x001e220000000a00 */
[----:B-1----:R-:W-:-:S05]  /*10560*/  @P1 IMAD.HI.U32 R6, R5, R6, RZ ;  /* 0x0000000605061227 */ /* 0x002fca00078e00ff */
[----:B---3--:R-:W-:-:S05]  /*10570*/  @P1 SHF.R.U32.HI R4, RZ, R0, R6 ;  /* 0x00000000ff041219 */ /* 0x008fca0000011606 */
[----:B------:R-:W-:-:S04]  /*10580*/  IMAD.MOV R0, RZ, RZ, -R4 ;  /* 0x000000ffff007224 */ /* 0x000fc800078e0a04 */
[----:B------:R-:W-:Y:S01]  /*10590*/  IMAD R0, R9, R0, R5 ;  /* 0x0000000009007224 */ /* 0x000fe200078e0205 */
[--C-:B------:R-:W-:Y:S02]  /*105a0*/  @!P0 SHF.R.S32.HI R5, RZ, 0x1f, R4.reuse ;  /* 0x0000001fff058819 */ /* 0x100fe40000011404 */
[----:B--2---:R-:W-:Y:S01]  /*105b0*/  SHF.R.S32.HI R6, RZ, 0x1f, R7 ;  /* 0x0000001fff067819 */ /* 0x004fe20000011407 */
[----:B------:R-:W-:Y:S01]  /*105c0*/  STL [R1+0x8], R7 ;  /* 0x0000080701007387 */ /* 0x000fe20000100800 */
[----:B0-----:R-:W-:-:S03]  /*105d0*/  @!P0 IMAD.WIDE.U32 R4, R7, R2, R4 ;  /* 0x0000000207048225 */ /* 0x001fc600078e0004 */
[----:B------:R0:W-:Y:S02]  /*105e0*/  STL [R1+0x1c], R6 ;  /* 0x00001c0601007387 */ /* 0x0001e40000100800 */
[----:B0-----:R-:W-:-:S04]  /*105f0*/  @!P0 IMAD R6, R6, R2, RZ ;  /* 0x0000000206068224 */ /* 0x001fc800078e02ff */
[----:B------:R-:W-:Y:S02]  /*10600*/  @!P0 IMAD R6, R7, R3, R6 ;  /* 0x0000000307068224 */ /* 0x000fe400078e0206 */
[----:B------:R-:W0:Y:S02]  /*10610*/  @!P0 LDC.64 R2, c[0x0][0x418] ;  /* 0x00010600ff028b82 */ /* 0x000e240000000a00 */
[----:B------:R-:W-:Y:S01]  /*10620*/  @!P0 IMAD.IADD R5, R5, 0x1, R6 ;  /* 0x0000000105058824 */ /* 0x000fe200078e0206 */
[----:B0-----:R-:W-:Y:S01]  /*10630*/  @!P0 LEA R6, P1, R4, R2, 0x2 ;  /* 0x0000000204068211 */ /* 0x001fe200078210ff */
[----:B------:R-:W-:-:S03]  /*10640*/  IMAD.MOV.U32 R2, RZ, RZ, RZ ;  /* 0x000000ffff027224 */ /* 0x000fc600078e00ff */
[----:B------:R-:W-:-:S05]  /*10650*/  @!P0 LEA.HI.X R7, R4, R3, R5, 0x2, P1 ;  /* 0x0000000304078211 */ /* 0x000fca00008f1405 */
[----:B------:R0:W5:Y:S01]  /*10660*/  @!P0 LDG.E R2, desc[UR52][R6.64] ;  /* 0x0000003406028981 */ /* 0x000162000c1e1900 */
[----:B------:R-:W-:Y:S01]  /*10670*/  IMAD.U32 R9, RZ, RZ, UR37 ;  /* 0x00000025ff097e24 */ /* 0x000fe2000f8e00ff */
[----:B------:R-:W-:Y:S01]  /*10680*/  LOP3.LUT R17, R17, 0xfffffffd, RZ, 0xc0, !PT ;  /* 0xfffffffd11117812 */ /* 0x000fe200078ec0ff */
[----:B------:R-:W-:-:S03]  /*10690*/  UMOV UR4, 0xffffffff ;  /* 0xffffffff00047882 */ /* 0x000fc60000000000 */
[----:B------:R-:W-:-:S13]  /*106a0*/  ISETP.NE.AND P2, PT, R9, 0x3, PT ;  /* 0x000000030900780c */ /* 0x000fda0003f45270 */
[----:B------:R-:W-:-:S05]  /*106b0*/  @P2 LOP3.LUT R17, R17, 0x2, RZ, 0xfc, !PT ;  /* 0x0000000211112812 */ /* 0x000fca00078efcff */
[----:B------:R0:W-:Y:S01]  /*106c0*/  STL [R1], R17 ;  /* 0x0000001101007387 */ /* 0x0001e20000100800 */
[----:B------:R-:W-:Y:S05]  /*106d0*/  BRA.DIV UR4, `(.L_x_1342) ;  /* 0x0000004604387947 */ /* 0x000fea000b800000 */
.L_x_1408:
[----:B------:R-:W-:-:S05]  /*106e0*/  SHF.R.S32.HI R9, RZ, 0x1f, R18 ;  /* 0x0000001fff097819 */ /* 0x000fca0000011412 */
[----:B------:R1:W-:Y:S01]  /*106f0*/  STL [R1+0x4], R9 ;  /* 0x0000040901007387 */ /* 0x0003e20000100800 */
[----:B------:R-:W-:Y:S05]  /*10700*/  @!P2 BRA `(.L_x_1343) ;  /* 0x000000000004a947 */ /* 0x000fea0003800000 */
[----:B------:R-:W-:Y:S01]  /*10710*/  BPT.TRAP 0x1 ;  /* 0x000000040000795c */ /* 0x000fe20000300000 */
.L_x_1343:
        /* <DEDUP_REMOVED lines=25> */
.L_x_1409:
[----:B------:R-:W-:Y:S05]  /*108b0*/  BSYNC B0 ;  /* 0x0000000000007941 */ /* 0x000fea0003800000 */
.L_x_1344:
[----:B------:R-:W2:Y:S01]  /*108c0*/  LDL R12, [R1+0x4] ;  /* 0x00000400010c7983 */ /* 0x000ea20000100800 */
[----:B------:R-:W-:-:S03]  /*108d0*/  ULDC.64 UR4, c[0x0][0x300] ;  /* 0x0000c00000047ab9 */ /* 0x000fc60000000a00 */
[----:B------:R-:W3:Y:S04]  /*108e0*/  LDL R11, [R1+0x10] ;  /* 0x00001000010b7983 */ /* 0x000ee80000100800 */
[----:B-1----:R-:W4:Y:S01]  /*108f0*/  LDL.LU R9, [R1] ;  /* 0x0000000001097983 */ /* 0x002f220000300800 */
        /* <DEDUP_REMOVED lines=28> */
[----:B------:R1:W-:Y:S01]  /*10ac0*/  STL [R1], R9 ;  /* 0x0000000901007387 */ /* 0x0003e20000100800 */
[C---:B0-----:R-:W-:Y:S02]  /*10ad0*/  IMAD.SHL.U32 R10, R12.reuse, 0x8, RZ ;  /* 0x000000080c0a7824 */ /* 0x041fe400078e00ff */
[----:B------:R-:W-:-:S03]  /*10ae0*/  IMAD.SHL.U32 R11, R12, 0x8, RZ ;  /* 0x000000080c0b7824 */ /* 0x000fc600078e00ff */
        /* <DEDUP_REMOVED lines=77> */
.L_x_1427:
        /* <DEDUP_REMOVED lines=10> */
.L_x_1347:
        /* <DEDUP_REMOVED lines=11> */
.L_x_1348:
[----:B------:R1:W5:Y:S01]  /*11110*/  LDL.LU R4, [R1+0x24] ;  /* 0x0000240001047983 */ /* 0x0003620000300800 */
[----:B------:R1:W-:Y:S02]  /*11120*/  SYNCS.ARRIVE.TRANS64.A1T0 RZ, [R3+URZ+0x16830], RZ ;  /* 0x016830ff03ff79a7 */ /* 0x0003e4000810003f */
[----:B------:R-:W-:Y:S05]  /*11130*/  WARPSYNC.ALL ;  /* 0x0000000000007948 */ /* 0x000fea0003800000 */
[----:B------:R-:W-:Y:S01]  /*11140*/  ULDC.64 UR4, c[0x0][0x298] ;  /* 0x0000a60000047ab9 */ /* 0x000fe20000000a00 */
[----:B------:R-:W-:Y:S01]  /*11150*/  VIADD R2, R22, 0x8400 ;  /* 0x0000840016027836 */ /* 0x000fe20000000000 */
[----:B------:R-:W-:Y:S01]  /*11160*/  BSSY B6, `(.L_x_1349) ;  /* 0x000001b000067945 */ /* 0x000fe20003800000 */
[----:B------:R-:W-:Y:S03]  /*11170*/  BAR.SYNC.DEFER_BLOCKING 0x8, 0x200 ;  /* 0x0208000000007b1d */ /* 0x000fe60000010000 */
[----:B------:R-:W-:-:S02]  /*11180*/  LOP3.LUT P0, RZ, R2, 0x3ff, RZ, 0xc0, !PT ;  /* 0x000003ff02ff7812 */ /* 0x000fc4000780c0ff */
[----:B-----5:R-:W-:Y:S01]  /*11190*/  SHF.R.S32.HI R0, RZ, 0x1f, R4 ;  /* 0x0000001fff007819 */ /* 0x020fe20000011404 */
[----:B-1----:R-:W-:-:S04]  /*111a0*/  IMAD.WIDE.U32 R2, R4, UR4, RZ ;  /* 0x0000000404027c25 */ /* 0x002fc8000f8e00ff */
[----:B------:R-:W-:Y:S01]  /*111b0*/  IMAD R0, R0, UR4, RZ ;  /* 0x0000000400007c24 */ /* 0x000fe2000f8e02ff */
[----:B------:R1:W-:Y:S03]  /*111c0*/  STL.64 [R1+0x28], R2 ;  /* 0x0000280201007387 */ /* 0x0003e60000100a00 */
[----:B------:R-:W-:-:S04]  /*111d0*/  IMAD R0, R4, UR5, R0 ;  /* 0x0000000504007c24 */ /* 0x000fc8000f8e0200 */
[----:B------:R-:W-:-:S05]  /*111e0*/  IMAD.IADD R0, R3, 0x1, R0 ;  /* 0x0000000103007824 */ /* 0x000fca00078e0200 */
[----:B------:R1:W-:Y:S01]  /*111f0*/  STL [R1+0x24], R0 ;  /* 0x0000240001007387 */ /* 0x0003e20000100800 */
[----:B------:R-:W-:Y:S05]  /*11200*/  @!P0 BRA `(.L_x_1350) ;  /* 0x0000000000408947 */ /* 0x000fea0003800000 */
[----:B-1----:R-:W-:Y:S01]  /*11210*/  MOV R2, 0x0 ;  /* 0x0000000000027802 */ /* 0x002fe20000000f00 */
[----:B------:R-:W-:Y:S01]  /*11220*/  ULDC.64 UR6, c[0x4][0x88] ;  /* 0x0100220000067ab9 */ /* 0x000fe20000000a00 */
[----:B------:R-:W-:Y:S01]  /*11230*/  ULDC.64 UR8, c[0x4][0x90] ;  /* 0x0100240000087ab9 */ /* 0x000fe20000000a00 */
[----:B------:R-:W-:Y:S01]  /*11240*/  ULDC.64 UR4, c[0x4][0x20] ;  /* 0x0100080000047ab9 */ /* 0x000fe20000000a00 */
[----:B------:R-:W-:Y:S02]  /*11250*/  IMAD.U32 R4, RZ, RZ, UR6 ;  /* 0x00000006ff047e24 */ /* 0x000fe4000f8e00ff */
[----:B------:R-:W1:Y:S01]  /*11260*/  LDC.64 R2, c[0x4][R2] ;  /* 0x0100000002027b82 */ /* 0x000e620000000a00 */
[----:B0-----:R-:W-:Y:S02]  /*11270*/  IMAD.U32 R5, RZ, RZ, UR7 ;  /* 0x00000007ff057e24 */ /* 0x001fe4000f8e00ff */
        /* <DEDUP_REMOVED lines=8> */
[----:B-1----:R-:W-:Y:S05]  /*11300*/  CALL.ABS.NOINC R2 ;  /* 0x0000000002007343 */ /* 0x002fea0003c00000 */
.L_x_1350:
[----:B------:R-:W-:Y:S05]  /*11310*/  BSYNC B6 ;  /* 0x0000000000067941 */ /* 0x000fea0003800000 */
.L_x_1349:
[----:B------:R-:W2:Y:S01]  /*11320*/  LDL.LU R20, [R1+0x24] ;  /* 0x0000240001147983 */ /* 0x000ea20000300800 */
[----:B------:R-:W-:Y:S01]  /*11330*/  ULDC.64 UR4, c[0x0][0x2d8] ;  /* 0x0000b60000047ab9 */ /* 0x000fe20000000a00 */
[----:B------:R-:W3:Y:S01]  /*11340*/  LDC R4, c[0x0][0x448] ;  /* 0x00011200ff047b82 */ /* 0x000ee20000000800 */
[----:B------:R-:W-:Y:S01]  /*11350*/  ULDC.64 UR6, c[0x0][0x2c8] ;  /* 0x0000b20000067ab9 */ /* 0x000fe20000000a00 */
[----:B-1----:R-:W4:Y:S01]  /*11360*/  LDL.LU.64 R2, [R1+0x28] ;  /* 0x0000280001027983 */ /* 0x002f220000300a00 */
[----:B------:R-:W-:-:S03]  /*11370*/  ULDC.64 UR8, c[0x0][0x280] ;  /* 0x0000a00000087ab9 */ /* 0x000fc60000000a00 */
[----:B------:R-:W4:Y:S02]  /*11380*/  LDL R0, [R1] ;  /* 0x0000000001007983 */ /* 0x000f240000100800 */
[----:B------:R-:W1:Y:S01]  /*11390*/  LDC R10, c[0x0][0x448] ;  /* 0x00011200ff0a7b82 */ /* 0x000e620000000800 */
[----:B--2---:R-:W-:Y:S02]  /*113a0*/  IMAD.MOV.U32 R21, RZ, RZ, R20 ;  /* 0x000000ffff157224 */ /* 0x004fe400078e0014 */
[----:B------:R-:W2:Y:S01]  /*113b0*/  LDL R20, [R1+0x4] ;  /* 0x0000040001147983 */ /* 0x000ea20000100800 */
[----:B---3--:R-:W-:Y:S01]  /*113c0*/  ISETP.NE.AND P6, PT, R4, 0x1, PT ;  /* 0x000000010400780c */ /* 0x008fe20003fc5270 */
[----:B----4-:R-:W-:Y:S02]  /*113d0*/  IMAD.MOV.U32 R3, RZ, RZ, R21 ;  /* 0x000000ffff037224 */ /* 0x010fe400078e0015 */
[----:B------:R-:W3:Y:S01]  /*113e0*/  S2R R21, SR_TID.X ;  /* 0x0000000000157919 */ /* 0x000ee20000002100 */
[----:B------:R-:W-:Y:S01]  /*113f0*/  LOP3.LUT P5, RZ, R0, 0x10, RZ, 0xc0, !PT ;  /* 0x0000001000ff7812 */ /* 0x000fe200078ac0ff */
[----:B------:R-:W-:-:S08]  /*11400*/  IMAD.WIDE.U32 R2, R18, UR4, R2 ;  /* 0x0000000412027c25 */ /* 0x000fd0000f8e0002 */
[----:B------:R-:W4:Y:S01]  /*11410*/  @P6 LDC R4, c[0x0][0x450] ;  /* 0x00011400ff046b82 */ /* 0x000f220000000800 */
[----:B---3--:R-:W-:-:S05]  /*11420*/  IMAD.SHL.U32 R21, R21, 0x10, RZ ;  /* 0x0000001015157824 */ /* 0x008fca00078e00ff */
[----:B------:R-:W-:Y:S01]  /*11430*/  LOP3.LUT R21, R21, 0x70, RZ, 0xc0, !PT ;  /* 0x0000007015157812 */ /* 0x000fe200078ec0ff */
[----:B--2---:R-:W-:Y:S02]  /*11440*/  IMAD R0, R20, UR4, RZ ;  /* 0x0000000414007c24 */ /* 0x004fe4000f8e02ff */
[----:B------:R-:W2:Y:S02]  /*11450*/  S2R R20, SR_TID.X ;  /* 0x0000000000147919 */ /* 0x000ea40000002100 */
[----:B------:R-:W-:Y:S01]  /*11460*/  IMAD R0, R18, UR5, R0 ;  /* 0x0000000512007c24 */ /* 0x000fe2000f8e0200 */
[----:B------:R-:W-:-:S03]  /*11470*/  ULDC.64 UR4, c[0x0][0x2e0] ;  /* 0x0000b80000047ab9 */ /* 0x000fc60000000a00 */
[----:B------:R-:W-:Y:S01]  /*11480*/  IMAD.IADD R3, R3, 0x1, R0 ;  /* 0x0000000103037824 */ /* 0x000fe200078e0200 */
[----:B------:R-:W-:-:S04]  /*11490*/  SHF.R.S32.HI R0, RZ, 0x1f, R19 ;  /* 0x0000001fff007819 */ /* 0x000fc80000011413 */
[----:B------:R-:W-:-:S05]  /*114a0*/  SEL R0, R0, RZ, !P5 ;  /* 0x000000ff00007207 */ /* 0x000fca0006800000 */
[----:B0-----:R-:W-:Y:S01]  /*114b0*/  IMAD R5, R0, UR4, RZ ;  /* 0x0000000400057c24 */ /* 0x001fe2000f8e02ff */
[----:B------:R-:W-:-:S05]  /*114c0*/  SEL R0, R19, RZ, !P5 ;  /* 0x000000ff13007207 */ /* 0x000fca0006800000 */
[C---:B------:R-:W-:Y:S02]  /*114d0*/  IMAD R5, R0.reuse, UR5, R5 ;  /* 0x0000000500057c24 */ /* 0x040fe4000f8e0205 */
[----:B------:R-:W-:Y:S01]  /*114e0*/  IMAD.WIDE.U32 R2, R0, UR4, R2 ;  /* 0x0000000400027c25 */ /* 0x000fe2000f8e0002 */
[----:B------:R-:W-:Y:S01]  /*114f0*/  ULDC.64 UR4, c[0x0][0x2d0] ;  /* 0x0000b40000047ab9 */ /* 0x000fe20000000a00 */
[----:B------:R-:W0:Y:S02]  /*11500*/  @P6 LDC R0, c[0x0][0x44c] ;  /* 0x00011300ff006b82 */ /* 0x000e240000000800 */
[----:B------:R-:W-:Y:S01]  /*11510*/  IMAD.IADD R3, R3, 0x1, R5 ;  /* 0x0000000103037824 */ /* 0x000fe200078e0205 */
[----:B--2---:R-:W-:-:S04]  /*11520*/  LOP3.LUT R20, R20, 0x7f, RZ, 0xc0, !PT ;  /* 0x0000007f14147812 */ /* 0x004fc800078ec0ff */
[----:B------:R-:W-:-:S04]  /*11530*/  SHF.R.U32.HI R20, RZ, 0x3, R20 ;  /* 0x00000003ff147819 */ /* 0x000fc80000011614 */
[----:B------:R-:W-:-:S05]  /*11540*/  LOP3.LUT R20, R20, R21, RZ, 0xfc, !PT ;  /* 0x0000001514147212 */ /* 0x000fca00078efcff */
[----:B------:R-:W-:Y:S02]  /*11550*/  IMAD.IADD R8, R20, 0x1, R26 ;  /* 0x0000000114087824 */ /* 0x000fe400078e021a */
[----:B------:R2:W5:Y:S02]  /*11560*/  LDL R20, [R1+0x20] ;  /* 0x0000200001147983 */ /* 0x0005640000100800 */
[----:B------:R-:W-:Y:S02]  /*11570*/  IMAD.MOV.U32 R5, RZ, RZ, R8 ;  /* 0x000000ffff057224 */ /* 0x000fe400078e0008 */
[----:B0-----:R-:W-:Y:S01]  /*11580*/  @P6 IMAD.HI.U32 R0, R8, R0, RZ ;  /* 0x0000000008006227 */ /* 0x001fe200078e00ff */
[----:B------:R-:W0:Y:S04]  /*11590*/  S2R R21, SR_TID.X ;  /* 0x0000000000157919 */ /* 0x000e280000002100 */
[----:B----4-:R-:W-:-:S04]  /*115a0*/  @P6 SHF.R.U32.HI R5, RZ, R4, R0 ;  /* 0x00000004ff056219 */ /* 0x010fc80000011600 */
[----:B------:R-:W-:-:S05]  /*115b0*/  SHF.R.S32.HI R0, RZ, 0x1f, R5 ;  /* 0x0000001fff007819 */ /* 0x000fca0000011405 */
[----:B------:R-:W-:-:S04]  /*115c0*/  IMAD R0, R0, UR4, RZ ;  /* 0x0000000400007c24 */ /* 0x000fc8000f8e02ff */
[C---:B------:R-:W-:Y:S02]  /*115d0*/  IMAD R6, R5.reuse, UR5, R0 ;  /* 0x0000000505067c24 */ /* 0x040fe4000f8e0200 */
[----:B------:R-:W-:Y:S02]  /*115e0*/  IMAD.MOV R0, RZ, RZ, -R5 ;  /* 0x000000ffff007224 */ /* 0x000fe400078e0a05 */
[----:B------:R-:W-:-:S04]  /*115f0*/  IMAD.WIDE.U32 R4, R5, UR4, R2 ;  /* 0x0000000405047c25 */ /* 0x000fc8000f8e0002 */
[----:B-1----:R-:W-:Y:S02]  /*11600*/  IMAD R0, R10, R0, R8 ;  /* 0x000000000a007224 */ /* 0x002fe400078e0208 */
[----:B------:R-:W-:Y:S02]  /*11610*/  IMAD.IADD R5, R5, 0x1, R6 ;  /* 0x0000000105057824 */ /* 0x000fe400078e0206 */
[----:B------:R-:W-:Y:S01]  /*11620*/  VIADD R8, R8, 0x80 ;  /* 0x0000008008087836 */ /* 0x000fe20000000000 */
[----:B------:R-:W-:Y:S01]  /*11630*/  SHF.R.S32.HI R9, RZ, 0x1f, R0 ;  /* 0x0000001fff097819 */ /* 0x000fe20000011400 */
[----:B------:R-:W-:Y:S01]  /*11640*/  IMAD.WIDE.U32 R6, R0, UR6, R4 ;  /* 0x0000000600067c25 */ /* 0x000fe2000f8e0004 */
[----:B0-----:R-:W-:Y:S01]  /*11650*/  LOP3.LUT R21, R21, 0x7f, RZ, 0xc0, !PT ;  /* 0x0000007f15157812 */ /* 0x001fe200078ec0ff */
[----:B------:R-:W0:Y:S02]  /*11660*/  @P6 LDC R5, c[0x0][0x450] ;  /* 0x00011400ff056b82 */ /* 0x000e240000000800 */
[----:B------:R-:W-:Y:S01]  /*11670*/  IMAD R9, R9, UR6, RZ ;  /* 0x0000000609097c24 */ /* 0x000fe2000f8e02ff */
[----:B------:R-:W-:-:S02]  /*11680*/  LEA R4, P0, R6, UR8, 0x1 ;  /* 0x0000000806047c11 */ /* 0x000fc4000f8008ff */
[----:B------:R-:W-:Y:S01]  /*11690*/  SHF.R.U32.HI R21, RZ, 0x3, R21 ;  /* 0x00000003ff157819 */ /* 0x000fe20000011615 */
[----:B------:R-:W-:-:S04]  /*116a0*/  IMAD R0, R0, UR7, R9 ;  /* 0x0000000700007c24 */ /* 0x000fc8000f8e0209 */
[----:B------:R-:W-:-:S05]  /*116b0*/  IMAD.IADD R0, R7, 0x1, R0 ;  /* 0x0000000107007824 */ /* 0x000fca00078e0200 */
[----:B------:R-:W-:Y:S02]  /*116c0*/  LEA.HI.X R0, R6, UR9, R0, 0x1, P0 ;  /* 0x0000000906007c11 */ /* 0x000fe400080f0c00 */
[----:B------:R-:W1:Y:S02]  /*116d0*/  @P6 LDC R6, c[0x0][0x44c] ;  /* 0x00011300ff066b82 */ /* 0x000e640000000800 */
[----:B-1----:R-:W-:-:S04]  /*116e0*/  @P6 IMAD.HI.U32 R7, R8, R6, RZ ;  /* 0x0000000608076227 */ /* 0x002fc800078e00ff */
[----:B------:R-:W-:Y:S01]  /*116f0*/  IMAD.MOV.U32 R6, RZ, RZ, R8 ;  /* 0x000000ffff067224 */ /* 0x000fe200078e0008 */
[----:B0-----:R-:W-:-:S04]  /*11700*/  @P6 SHF.R.U32.HI R6, RZ, R5, R7 ;  /* 0x00000005ff066219 */ /* 0x001fc80000011607 */
[--C-:B------:R-:W-:Y:S01]  /*11710*/  SHF.R.S32.HI R7, RZ, 0x1f, R6.reuse ;  /* 0x0000001fff077819 */ /* 0x100fe20000011406 */
[----:B------:R-:W-:Y:S02]  /*11720*/  IMAD.MOV R5, RZ, RZ, -R6 ;  /* 0x000000ffff057224 */ /* 0x000fe400078e0a06 */
[----:B------:R-:W-:-:S04]  /*11730*/  IMAD.WIDE.U32 R2, R6, UR4, R2 ;  /* 0x0000000406027c25 */ /* 0x000fc8000f8e0002 */
[----:B------:R-:W-:Y:S02]  /*11740*/  IMAD R5, R10, R5, R8 ;  /* 0x000000050a057224 */ /* 0x000fe400078e0208 */
[----:B------:R-:W-:Y:S01]  /*11750*/  IMAD R7, R7, UR4, RZ ;  /* 0x0000000407077c24 */ /* 0x000fe2000f8e02ff */
[----:B------:R-:W-:Y:S02]  /*11760*/  ULDC UR4, c[0x0][0x2b8] ;  /* 0x0000ae0000047ab9 */ /* 0x000fe40000000800 */
[----:B------:R-:W-:Y:S01]  /*11770*/  ISETP.GE.AND P0, PT, R28, UR4, PT ;  /* 0x000000041c007c0c */ /* 0x000fe2000bf06270 */
[----:B------:R-:W-:Y:S01]  /*11780*/  IMAD R7, R6, UR5, R7 ;  /* 0x0000000506077c24 */ /* 0x000fe2000f8e0207 */
[----:B------:R-:W-:Y:S01]  /*11790*/  SHF.R.S32.HI R6, RZ, 0x1f, R5 ;  /* 0x0000001fff067819 */ /* 0x000fe20000011405 */
[----:B------:R-:W-:Y:S02]  /*117a0*/  UMOV UR4, 0xffffffff ;  /* 0xffffffff00047882 */ /* 0x000fe40000000000 */
[----:B------:R-:W-:-:S02]  /*117b0*/  IMAD.IADD R3, R3, 0x1, R7 ;  /* 0x0000000103037824 */ /* 0x000fc400078e0207 */
[----:B------:R-:W-:Y:S02]  /*117c0*/  IMAD R6, R6, UR6, RZ ;  /* 0x0000000606067c24 */ /* 0x000fe4000f8e02ff */
[----:B------:R-:W-:-:S04]  /*117d0*/  IMAD.WIDE.U32 R2, R5, UR6, R2 ;  /* 0x0000000605027c25 */ /* 0x000fc8000f8e0002 */
[----:B------:R-:W-:Y:S01]  /*117e0*/  IMAD R6, R5, UR7, R6 ;  /* 0x0000000705067c24 */ /* 0x000fe2000f8e0206 */
[----:B------:R-:W-:-:S03]  /*117f0*/  LEA R5, P1, R2, UR8, 0x1 ;  /* 0x0000000802057c11 */ /* 0x000fc6000f8208ff */
[----:B------:R-:W-:-:S05]  /*11800*/  IMAD.IADD R6, R3, 0x1, R6 ;  /* 0x0000000103067824 */ /* 0x000fca00078e0206 */
[----:B------:R-:W-:Y:S01]  /*11810*/  LEA.HI.X R2, R2, UR9, R6, 0x1, P1 ;  /* 0x0000000902027c11 */ /* 0x000fe200088f0c06 */
[----:B--2---:R-:W-:Y:S06]  /*11820*/  BRA.DIV UR4, `(.L_x_1351) ;  /* 0x0000003e04dc7947 */ /* 0x004fec000b800000 */
[----:B------:R-:W0:Y:S01]  /*11830*/  SHFL.IDX PT, R7, R4, RZ, 0x181f ;  /* 0x00181fff04077589 */ /* 0x000e2200000e0000 */
[----:B------:R-:W-:Y:S02]  /*11840*/  IMAD R3, R29, R10, RZ ;  /* 0x0000000a1d037224 */ /* 0x000fe400078e02ff */
[----:B------:R-:W-:Y:S01]  /*11850*/  IMAD.IADD R26, R21, 0x1, R26 ;  /* 0x00000001151a7824 */ /* 0x000fe200078e021a */
        /* <DEDUP_REMOVED lines=8> */
[----:B-----5:R0:W-:Y:S02]  /*118e0*/  @!P2 LDGSTS.E.BYPASS.LTC128B.128 [R20+0x8400], desc[UR52][R6.64], !P0 ;  /* 0x084000000614afae */ /* 0x0201e4000c101d74 */
        /* <DEDUP_REMOVED lines=66> */
[----:B------:R-:W0:Y:S11]  /*11d10*/  SHFL.IDX PT, R4, R5, RZ, 0x181f ;  /* 0x00181fff05047589 */ /* 0x000e3600000e0000 */
[----:B-1----:R-:W-:-:S05]  /*11d20*/  @!P2 LEA R6, P3, R28, R6, 0x1 ;  /* 0x000000061c06a211 */ /* 0x002fca00078608ff */
[----:B------:R-:W-:Y:S02]  /*11d30*/  @!P2 IMAD.X R7, RZ, RZ, R0, P3 ;  /* 0x000000ffff07a224 */ /* 0x000fe400018e0600 */
[----:B------:R-:W1:Y:S04]  /*11d40*/  SHFL.IDX PT, R0, R2, RZ, 0x181f ;  /* 0x00181fff02007589 */ /* 0x000e6800000e0000 */
[----:B------:R2:W-:Y:S01]  /*11d50*/  @!P2 LDGSTS.E.BYPASS.LTC128B.128 [R20+0xbc00], desc[UR52][R6.64], !P0 ;  /* 0x0bc000000614afae */ /* 0x0005e2000c101d74 */
[----:B0-----:R-:W-:-:S05]  /*11d60*/  @!P1 LEA R4, P3, R28, R4, 0x1 ;  /* 0x000000041c049211 */ /* 0x001fca00078608ff */
[----:B--2---:R-:W-:Y:S02]  /*11d70*/  @!P1 IMAD.MOV.U32 R6, RZ, RZ, R4 ;  /* 0x000000ffff069224 */ /* 0x004fe400078e0004 */
[----:B-1----:R-:W-:-:S04]  /*11d80*/  @!P1 IMAD.X R0, RZ, RZ, R0, P3 ;  /* 0x000000ffff009224 */ /* 0x002fc800018e0600 */
        /* <DEDUP_REMOVED lines=20> */
.L_x_1452:
        /* <DEDUP_REMOVED lines=10> */
.L_x_1352:
        /* <DEDUP_REMOVED lines=18> */
.L_x_1453:
[----:B------:R-:W-:Y:S05]  /*12090*/  BSYNC B0 ;  /* 0x0000000000007941 */ /* 0x000fea0003800000 */
.L_x_1353:
[----:B------:R-:W2:Y:S04]  /*120a0*/  LDL.LU R3, [R1+0x30] ;  /* 0x0000300001037983 */ /* 0x000ea80000300800 */
[----:B------:R-:W3:Y:S01]  /*120b0*/  LDL R2, [R1+0x14] ;  /* 0x0000140001027983 */ /* 0x000ee20000100800 */
[----:B------:R-:W-:Y:S01]  /*120c0*/  BSSY B0, `(.L_x_1355) ;  /* 0x0000108000007945 */ /* 0x000fe20003800000 */
[----:B--2---:R-:W-:-:S05]  /*120d0*/  VIADD R7, R3, 0xfffffffe ;  /* 0xfffffffe03077836 */ /* 0x004fca0000000000 */
[----:B---3--:R-:W-:-:S13]  /*120e0*/  ISETP.GE.AND P0, PT, R7, R2, PT ;  /* 0x000000020700720c */ /* 0x008fda0003f06270 */
[----:B------:R-:W-:Y:S05]  /*120f0*/  @!P0 BRA `(.L_x_1356) ;  /* 0x0000001000108947 */ /* 0x000fea0003800000 */
[----:B------:R-:W-:Y:S01]  /*12100*/  ULDC UR4, c[0x0][0x2f4] ;  /* 0x0000bd0000047ab9 */ /* 0x000fe20000000800 */
[----:B------:R-:W-:Y:S01]  /*12110*/  IMAD.MOV.U32 R6, RZ, RZ, R24 ;  /* 0x000000ffff067224 */ /* 0x000fe200078e0018 */
[----:B------:R-:W-:Y:S01]  /*12120*/  ISETP.GE.AND P1, PT, R28, UR4, PT ;  /* 0x000000041c007c0c */ /* 0x000fe2000bf26270 */
[----:B------:R-:W-:Y:S02]  /*12130*/  IMAD.MOV.U32 R20, RZ, RZ, R27 ;  /* 0x000000ffff147224 */ /* 0x000fe400078e001b */
[----:B------:R-:W-:-:S10]  /*12140*/  IMAD.MOV.U32 R29, RZ, RZ, R25 ;  /* 0x000000ffff1d7224 */ /* 0x000fd400078e0019 */
.L_x_1369:
[----:B------:R-:W2:Y:S01]  /*12150*/  LDL R9, [R1+0x18] ;  /* 0x0000180001097983 */ /* 0x000ea20000100800 */
[----:B------:R-:W1:Y:S03]  /*12160*/  LDC R3, c[0x0][0x430] ;  /* 0x00010c00ff037b82 */ /* 0x000e660000000800 */
[----:B------:R-:W3:Y:S04]  /*12170*/  LDL R8, [R1+0x1c] ;  /* 0x00001c0001087983 */ /* 0x000ee80000100800 */
[----:B------:R-:W4:Y:S01]  /*12180*/  LDL R5, [R1+0x8] ;  /* 0x0000080001057983 */ /* 0x000f220000100800 */
[----:B------:R-:W0:Y:S01]  /*12190*/  S2R R2, SR_TID.X ;  /* 0x0000000000027919 */ /* 0x000e220000002100 */
[----:B-1----:R-:W-:-:S13]  /*121a0*/  ISETP.NE.AND P0, PT, R3, 0x1, PT ;  /* 0x000000010300780c */ /* 0x002fda0003f05270 */
[----:B------:R-:W1:Y:S01]  /*121b0*/  @P0 LDC R4, c[0x0][0x434] ;  /* 0x00010d00ff040b82 */ /* 0x000e620000000800 */
[----:B0-----:R-:W-:-:S04]  /*121c0*/  LOP3.LUT R0, R2, 0x7f, RZ, 0xc0, !PT ;  /* 0x0000007f02007812 */ /* 0x001fc800078ec0ff */
[----:B------:R-:W-:-:S03]  /*121d0*/  SHF.R.U32.HI R3, RZ, 0x3, R0 ;  /* 0x00000003ff037819 */ /* 0x000fc60000011600 */
[----:B------:R-:W0:Y:S01]  /*121e0*/  @P0 LDC R0, c[0x0][0x438] ;  /* 0x00010e00ff000b82 */ /* 0x000e220000000800 */
[----:B------:R-:W-:Y:S02]  /*121f0*/  IMAD.SHL.U32 R2, R2, 0x10, RZ ;  /* 0x0000001002027824 */ /* 0x000fe400078e00ff */
[----:B------:R-:W-:-:S03]  /*12200*/  IMAD R3, R7, 0x80, R3 ;  /* 0x0000008007037824 */ /* 0x000fc600078e0203 */
[----:B------:R-:W-:Y:S01]  /*12210*/  LOP3.LUT R2, R2, 0x70, RZ, 0xc0, !PT ;  /* 0x0000007002027812 */ /* 0x000fe200078ec0ff */
[----:B------:R-:W-:Y:S05]  /*12220*/  YIELD ;  /* 0x0000000000007946 */ /* 0x000fea0003800000 */
[----:B------:R-:W-:Y:S01]  /*12230*/  ULDC UR4, c[0x0][0x430] ;  /* 0x00010c0000047ab9 */ /* 0x000fe20000000800 */
[----:B--2---:R-:W-:-:S05]  /*12240*/  IADD3 R3, R2, R3, R9 ;  /* 0x0000000302037210 */ /* 0x004fca0007ffe009 */
[----:B-1----:R-:W-:-:S04]  /*12250*/  @P0 IMAD.HI.U32 R4, R3, R4, RZ ;  /* 0x0000000403040227 */ /* 0x002fc800078e00ff */
[----:B------:R-:W-:Y:S01]  /*12260*/  IMAD.MOV.U32 R2, RZ, RZ, R3 ;  /* 0x000000ffff027224 */ /* 0x000fe200078e0003 */
[----:B0-----:R-:W-:-:S05]  /*12270*/  @P0 SHF.R.U32.HI R2, RZ, R0, R4 ;  /* 0x00000000ff020219 */ /* 0x001fca0000011604 */
[----:B------:R-:W-:-:S04]  /*12280*/  IMAD.MOV R0, RZ, RZ, -R2 ;  /* 0x000000ffff007224 */ /* 0x000fc800078e0a02 */
        /* <DEDUP_REMOVED lines=22> */
.L_x_1357:
[----:B------:R-:W-:Y:S01]  /*123f0*/  IMAD R5, R24, 0x8, R22 ;  /* 0x0000000818057824 */ /* 0x000fe200078e0216 */
[----:B------:R-:W-:Y:S01]  /*12400*/  SHF.L.U32 R2, R27, 0x1f, RZ ;  /* 0x0000001f1b027819 */ /* 0x000fe200000006ff */
[----:B------:R-:W-:Y:S03]  /*12410*/  BSSY B1, `(.L_x_1358) ;  /* 0x0000003000017945 */ /* 0x000fe60003800000 */
[----:B------:R-:W0:Y:S02]  /*12420*/  SYNCS.PHASECHK.TRANS64.TRYWAIT P0, [R5+URZ+0x16840], R2 ;  /* 0x01684002050075a7 */ /* 0x000e24000800017f */
[----:B0-----:R-:W-:Y:S05]  /*12430*/  @!P0 BRA `(.L_x_1359) ;  /* 0x0000004000d08947 */ /* 0x001fea0003800000 */
.L_x_1454:
[----:B------:R-:W-:Y:S05]  /*12440*/  BSYNC B1 ;  /* 0x0000000000017941 */ /* 0x000fea0003800000 */
.L_x_1358:
[----:B------:R-:W2:Y:S04]  /*12450*/  LDL R3, [R1] ;  /* 0x0000000001037983 */ /* 0x000ea80000100800 */
[----:B------:R-:W3:Y:S01]  /*12460*/  LDL R8, [R1+0x4] ;  /* 0x0000040001087983 */ /* 0x000ee20000100800 */
[----:B------:R-:W-:Y:S01]  /*12470*/  SHF.R.S32.HI R21, RZ, 0x1f, R0 ;  /* 0x0000001fff157819 */ /* 0x000fe20000011400 */
[----:B------:R-:W-:Y:S01]  /*12480*/  ULDC.64 UR4, c[0x0][0x300] ;  /* 0x0000c00000047ab9 */ /* 0x000fe20000000a00 */
[----:B------:R-:W1:Y:S03]  /*12490*/  S2R R9, SR_TID.X ;  /* 0x0000000000097919 */ /* 0x000e660000002100 */
[----:B------:R-:W-:-:S04]  /*124a0*/  IMAD R7, R21, UR4, RZ ;  /* 0x0000000415077c24 */ /* 0x000fc8000f8e02ff */
[C---:B------:R-:W-:Y:S02]  /*124b0*/  IMAD R7, R0.reuse, UR5, R7 ;  /* 0x0000000500077c24 */ /* 0x040fe4000f8e0207 */
[----:B-1----:R-:W-:Y:S01]  /*124c0*/  IMAD.SHL.U32 R11, R9, 0x8, RZ ;  /* 0x00000008090b7824 */ /* 0x002fe200078e00ff */
        /* <DEDUP_REMOVED lines=63> */
.L_x_1472:
        /* <DEDUP_REMOVED lines=8> */
.L_x_1361:
        /* <DEDUP_REMOVED lines=11> */
.L_x_1362:
[----:B------:R1:W-:Y:S01]  /*129f0*/  SYNCS.ARRIVE.TRANS64.A1T0 RZ, [R5+URZ+0x16830], RZ ;  /* 0x016830ff05ff79a7 */ /* 0x0003e2000810003f */
[----:B------:R-:W-:Y:S05]  /*12a00*/  @!P3 BRA `(.L_x_1363) ;  /* 0x000000000004b947 */ /* 0x000fea0003800000 */
[----:B------:R-:W-:Y:S01]  /*12a10*/  BPT.TRAP 0x1 ;  /* 0x000000040000795c */ /* 0x000fe20000300000 */
.L_x_1363:
[----:B------:R-:W-:Y:S01]  /*12a20*/  SHF.L.U32 R2, R20, 0x1f, RZ ;  /* 0x0000001f14027819 */ /* 0x000fe200000006ff */
[----:B-1----:R-:W-:Y:S01]  /*12a30*/  IMAD R5, R6, 0x8, R22 ;  /* 0x0000000806057824 */ /* 0x002fe200078e0216 */
[----:B------:R-:W-:Y:S03]  /*12a40*/  BSSY B1, `(.L_x_1364) ;  /* 0x0000003000017945 */ /* 0x000fe60003800000 */
[----:B------:R-:W1:Y:S02]  /*12a50*/  SYNCS.PHASECHK.TRANS64.TRYWAIT P0, [R5+URZ+0x16860], R2 ;  /* 0x01686002050075a7 */ /* 0x000e64000800017f */
[----:B-1----:R-:W-:Y:S05]  /*12a60*/  @!P0 BRA `(.L_x_1365) ;  /* 0x0000004400888947 */ /* 0x002fea0003800000 */
.L_x_1473:
[----:B------:R-:W-:Y:S05]  /*12a70*/  BSYNC B1 ;  /* 0x0000000000017941 */ /* 0x000fea0003800000 */
.L_x_1364:
[----:B------:R-:W2:Y:S01]  /*12a80*/  LDL R8, [R1+0x10] ;  /* 0x0000100001087983 */ /* 0x000ea20000100800 */
[----:B------:R-:W0:Y:S01]  /*12a90*/  S2R R11, SR_TID.X ;  /* 0x00000000000b7919 */ /* 0x000e220000002100 */
[----:B------:R-:W-:Y:S01]  /*12aa0*/  UMOV UR4, 0xffffffff ;  /* 0xffffffff00047882 */ /* 0x000fe20000000000 */
[C---:B0-----:R-:W-:Y:S01]  /*12ab0*/  IMAD.SHL.U32 R9, R11.reuse, 0x8, RZ ;  /* 0x000000080b097824 */ /* 0x041fe200078e00ff */
[C---:B------:R-:W-:Y:S01]  /*12ac0*/  LOP3.LUT R3, R11.reuse, 0x7f, RZ, 0xc0, !PT ;  /* 0x0000007f0b037812 */ /* 0x040fe200078ec0ff */
[----:B------:R-:W-:-:S03]  /*12ad0*/  IMAD.SHL.U32 R10, R11, 0x8, RZ ;  /* 0x000000080b0a7824 */ /* 0x000fc600078e00ff */
[----:B------:R-:W-:-:S04]  /*12ae0*/  LOP3.LUT R9, R9, 0x1f8, RZ, 0xc0, !PT ;  /* 0x000001f809097812 */ /* 0x000fc800078ec0ff */
        /* <DEDUP_REMOVED lines=53> */
.L_x_1491:
        /* <DEDUP_REMOVED lines=28> */
.L_x_1367:
[----:B------:R-:W-:Y:S02]  /*13000*/  PLOP3.LUT P2, PT, P2, P0, PT, 0xa2, 0x0 ;  /* 0x000000000000781c */ /* 0x000fe40001741472 */
[----:B------:R-:W-:-:S08]  /*13010*/  @P0 R2UR P2, UR4, R5 ;  /* 0x00000000050402ca */ /* 0x000fd00000040000 */
[----:B------:R-:W-:-:S05]  /*13020*/  @P0 PLOP3.LUT P0, PT, P2, PT, PT, 0x80, 0x0 ;  /* 0x000000000000081c */ /* 0x000fca000170f070 */
[----:B------:R-:W-:Y:S01]  /*13030*/  @!P2 SYNCS.ARRIVE.TRANS64.RED.A0T1 RZ, [UR4+0x16850], RZ ;  /* 0x016850ffffffa9a7 */ /* 0x000fe20008200404 */
[----:B------:R-:W-:Y:S07]  /*13040*/  @!P2 ARRIVES.LDGSTSBAR.64.TRANSCNT [UR4+0x16850] ;  /* 0x01685000ff00a9b0 */ /* 0x000fee0008000a84 */
[----:B------:R-:W-:Y:S05]  /*13050*/  @P0 BRA.U.ANY `(.L_x_1367) ;  /* 0xfffffffd00e80947 */ /* 0x000fea000393ffff */
[----:B------:R-:W-:Y:S01]  /*13060*/  NOP ;  /* 0x0000000000007918 */ /* 0x000fe20000000000 */
[----:B------:R-:W-:Y:S02]  /*13070*/  IMAD.U32 R2, RZ, RZ, UR37 ;  /* 0x00000025ff027e24 */ /* 0x000fe4000f8e00ff */
[----:B------:R-:W-:-:S03]  /*13080*/  IMAD.MOV.U32 R23, RZ, RZ, R0 ;  /* 0x000000ffff177224 */ /* 0x000fc600078e0000 */
[----:B------:R-:W-:-:S13]  /*13090*/  ISETP.NE.AND P3, PT, R2, 0x3, PT ;  /* 0x000000030200780c */ /* 0x000fda0003f65270 */
[----:B------:R-:W-:Y:S05]  /*130a0*/  @!P3 BRA `(.L_x_1368) ;  /* 0x000000000004b947 */ /* 0x000fea0003800000 */
[----:B------:R-:W-:Y:S01]  /*130b0*/  BPT.TRAP 0x1 ;  /* 0x000000040000795c */ /* 0x000fe20000300000 */
.L_x_1368:
[----:B------:R-:W2:Y:S01]  /*130c0*/  LDL R0, [R1+0x14] ;  /* 0x0000140001007983 */ /* 0x000ea20000100800 */
[----:B------:R1:W-:Y:S01]  /*130d0*/  SYNCS.ARRIVE.TRANS64.A1T0 RZ, [R5+URZ+0x16850], RZ ;  /* 0x016850ff05ff79a7 */ /* 0x0003e2000810003f */
[C---:B------:R-:W-:Y:S02]  /*130e0*/  VIADD R7, R25.reuse, 0xffffffff ;  /* 0xffffffff19077836 */ /* 0x040fe40000000000 */
[----:B------:R-:W-:Y:S02]  /*130f0*/  IMAD.MOV.U32 R6, RZ, RZ, R24 ;  /* 0x000000ffff067224 */ /* 0x000fe400078e0018 */
[----:B------:R-:W-:Y:S02]  /*13100*/  IMAD.MOV.U32 R20, RZ, RZ, R27 ;  /* 0x000000ffff147224 */ /* 0x000fe400078e001b */
[----:B------:R-:W-:Y:S01]  /*13110*/  IMAD.MOV.U32 R29, RZ, RZ, R25 ;  /* 0x000000ffff1d7224 */ /* 0x000fe200078e0019 */
[----:B--2---:R-:W-:-:S13]  /*13120*/  ISETP.GT.AND P0, PT, R25, R0, PT ;  /* 0x000000001900720c */ /* 0x004fda0003f04270 */
[----:B-1----:R-:W-:Y:S05]  /*13130*/  @P0 BRA `(.L_x_1369) ;  /* 0xfffffff000040947 */ /* 0x002fea000383ffff */
.L_x_1356:
[----:B------:R-:W-:Y:S05]  /*13140*/  BSYNC B0 ;  /* 0x0000000000007941 */ /* 0x000fea0003800000 */
.L_x_1355:
[----:B0-----:R-:W0:Y:S01]  /*13150*/  S2R R0, SR_TID.X ;  /* 0x0000000000007919 */ /* 0x001e220000002100 */
[----:B------:R-:W-:Y:S01]  /*13160*/  BSSY B0, `(.L_x_1370) ;  /* 0x0000010000007945 */ /* 0x000fe20003800000 */
        /* <DEDUP_REMOVED lines=14> */
[----:B0-----:R-:W-:-:S07]  /*13250*/  IADD3 R16, R0, UR38, R7 ;  /* 0x0000002600107c10 */ /* 0x001fce000fffe007 */
.L_x_1371:
[----:B------:R-:W-:Y:S05]  /*13260*/  BSYNC B0 ;  /* 0x0000000000007941 */ /* 0x000fea0003800000 */
.L_x_1370:
[----:B------:R-:W-:-:S05]  /*13270*/  IMAD.U32 R0, RZ, RZ, UR37 ;  /* 0x00000025ff007e24 */ /* 0x000fca000f8e00ff */
[----:B------:R-:W-:-:S13]  /*13280*/  ISETP.NE.AND P0, PT, R0, 0x3, PT ;  /* 0x000000030000780c */ /* 0x000fda0003f05270 */
[----:B------:R-:W-:Y:S05]  /*13290*/  @!P0 BRA `(.L_x_1372) ;  /* 0x0000000000048947 */ /* 0x000fea0003800000 */
[----:B------:R-:W-:Y:S01]  /*132a0*/  BPT.TRAP 0x1 ;  /* 0x000000040000795c */ /* 0x000fe20000300000 */
.L_x_1372:
[----:B------:R-:W2:Y:S01]  /*132b0*/  LDL.LU R2, [R1+0x10] ;  /* 0x0000100001027983 */ /* 0x000ea20000300800 */
[----:B------:R-:W-:Y:S01]  /*132c0*/  IMAD R0, R24, 0x8, R22 ;  /* 0x0000000818007824 */ /* 0x000fe200078e0216 */
[----:B------:R-:W-:Y:S01]  /*132d0*/  SHF.L.U32 R3, R27, 0x1f, RZ ;  /* 0x0000001f1b037819 */ /* 0x000fe200000006ff */
[----:B------:R-:W-:Y:S03]  /*132e0*/  BSSY B0, `(.L_x_1373) ;  /* 0x0000004000007945 */ /* 0x000fe60003800000 */
[----:B------:R-:W0:Y:S01]  /*132f0*/  SYNCS.PHASECHK.TRANS64.TRYWAIT P0, [R0+URZ+0x16860], R3 ;  /* 0x01686003000075a7 */ /* 0x000e22000800017f */
[----:B--2---:R-:W-:Y:S01]  /*13300*/  IMAD R6, R25, -0x80, R2 ;  /* 0xffffff8019067824 */ /* 0x004fe200078e0202 */
[----:B0-----:R-:W-:Y:S06]  /*13310*/  @!P0 BRA `(.L_x_1374) ;  /* 0x0000004400b88947 */ /* 0x001fec0003800000 */
.L_x_1492:
[----:B------:R-:W-:Y:S05]  /*13320*/  BSYNC B0 ;  /* 0x0000000000007941 */ /* 0x000fea0003800000 */
.L_x_1373:
[----:B------:R-:W1:Y:S01]  /*13330*/  S2R R7, SR_TID.X ;  /* 0x0000000000077919 */ /* 0x000e620000002100 */
[----:B------:R-:W-:Y:S02]  /*13340*/  ULDC UR4, c[0x0][0x2f4] ;  /* 0x0000bd0000047ab9 */ /* 0x000fe40000000800 */
[----:B------:R-:W-:Y:S01]  /*13350*/  ISETP.GE.AND P0, PT, R28, UR4, PT ;  /* 0x000000041c007c0c */ /* 0x000fe2000bf06270 */
[----:B------:R-:W-:Y:S01]  /*13360*/  UMOV UR4, 0xffffffff ;  /* 0xffffffff00047882 */ /* 0x000fe20000000000 */
        /* <DEDUP_REMOVED lines=31> */
[----:B------:R-:W2:Y:S03]  /*13560*/  SHFL.IDX PT, R10, R17, 0x4, 0x181f ;  /* 0x00981f00110a7f89 */ /* 0x000ea600000e0000 */
[----:B-----5:R-:W-:Y:S02]  /*13570*/  IMAD.X R3, RZ, RZ, R8, P2 ;  /* 0x000000ffff037224 */ /* 0x020fe400010e0608 */
[----:B------:R-:W3:Y:S04]  /*13580*/  SHFL.IDX PT, R8, R23, 0x4, 0x181f ;  /* 0x00981f0017087f89 */ /* 0x000ee800000e0000 */
        /* <DEDUP_REMOVED lines=22> */
.L_x_1510:
        /* <DEDUP_REMOVED lines=9> */
.L_x_1376:
        /* <DEDUP_REMOVED lines=11> */
.L_x_1377:
[----:B------:R-:W-:Y:S01]  /*13830*/  VIADD R24, R24, 0x1 ;  /* 0x0000000118187836 */ /* 0x000fe20000000000 */
[----:B------:R0:W-:Y:S04]  /*13840*/  SYNCS.ARRIVE.TRANS64.A1T0 RZ, [R0+URZ+0x16850], RZ ;  /* 0x016850ff00ff79a7 */ /* 0x0001e8000810003f */
[----:B------:R-:W-:-:S04]  /*13850*/  ISETP.NE.AND P0, PT, R24, 0x2, PT ;  /* 0x000000021800780c */ /* 0x000fc80003f05270 */
[----:B0-----:R-:W-:Y:S02]  /*13860*/  SEL R0, RZ, 0x1, P0 ;  /* 0x00000001ff007807 */ /* 0x001fe40000000000 */
[----:B------:R-:W-:Y:S02]  /*13870*/  SEL R24, R24, RZ, P0 ;  /* 0x000000ff18187207 */ /* 0x000fe40000000000 */
[----:B------:R-:W-:-:S07]  /*13880*/  LOP3.LUT R27, R27, R0, RZ, 0x3c, !PT ;  /* 0x000000001b1b7212 */ /* 0x000fce00078e3cff */
.L_x_1336:
[----:B------:R-:W-:Y:S05]  /*13890*/  BSYNC B7 ;  /* 0x0000000000077941 */ /* 0x000fea0003800000 */
.L_x_1334:
[----:B------:R-:W2:Y:S02]  /*138a0*/  LDL R0, [R1] ;  /* 0x0000000001007983 */ /* 0x000ea40000100800 */
[----:B--2---:R-:W-:-:S13]  /*138b0*/  LOP3.LUT P0, RZ, R0, 0x20, RZ, 0xc0, !PT ;  /* 0x0000002000ff7812 */ /* 0x004fda000780c0ff */
[----:B------:R-:W-:Y:S05]  /*138c0*/  @!P0 BRA `(.L_x_1378) ;  /* 0x0000000000248947 */ /* 0x000fea0003800000 */
[----:B------:R-:W-:Y:S05]  /*138d0*/  WARPSYNC.ALL ;  /* 0x0000000000007948 */ /* 0x000fea0003800000 */
[----:B------:R-:W1:Y:S08]  /*138e0*/  S2UR UR5, SR_CgaCtaId ;  /* 0x00000000000579c3 */ /* 0x000e700000008800 */
[----:B------:R-:W-:Y:S06]  /*138f0*/  BAR.SYNC.DEFER_BLOCKING 0x5, 0x200 ;  /* 0x0148000000007b1d */ /* 0x000fec0000010000 */
[----:B------:R-:W-:-:S02]  /*13900*/  UMOV UR4, 0x400 ;  /* 0x0000040000047882 */ /* 0x000fc40000000000 */
[----:B-1----:R-:W-:-:S06]  /*13910*/  ULEA UR4, UR5, UR4, 0x18 ;  /* 0x0000000405047291 */ /* 0x002fcc000f8ec03f */
[----:B------:R-:W-:-:S05]  /*13920*/  IMAD.U32 R22, RZ, RZ, UR4 ;  /* 0x00000004ff167e24 */ /* 0x000fca000f8e00ff */
[----:B------:R2:W3:Y:S01]  /*13930*/  LDS.128 R16, [R22+0x168d0] ;  /* 0x0168d00016107984 */ /* 0x0004e20000000c00 */
[----:B------:R-:W-:Y:S06]  /*13940*/  BAR.ARV 0x4, 0x200 ;  /* 0x0108000000007b1d */ /* 0x000fec0000002000 */
[----:B------:R-:W-:Y:S05]  /*13950*/  BRA `(.L_x_1379) ;  /* 0x0000000800cc7947 */ /* 0x000fea0003800000 */
.L_x_1378:
[----:B------:R-:W1:Y:S01]  /*13960*/  S2R R0, SR_TID.X ;  /* 0x0000000000007919 */ /* 0x000e620000002100 */
[----:B------:R-:W-:Y:S01]  /*13970*/  UMOV UR4, 0xffffffff ;  /* 0xffffffff00047882 */ /* 0x000fe20000000000 */
[----:B-1----:R-:W-:-:S04]  /*13980*/  LOP3.LUT R8, R0, 0x1f, RZ, 0xc0, !PT ;  /* 0x0000001f00087812 */ /* 0x002fc800078ec0ff */
[----:B------:R-:W-:Y:S01]  /*13990*/  ISETP.NE.AND P0, PT, R8, 0x1f, PT ;  /* 0x0000001f0800780c */ /* 0x000fe20003f05270 */
[----:B------:R-:W-:-:S12]  /*139a0*/  BRA.DIV UR4, `(.L_x_1380) ;  /* 0x0000004a04687947 */ /* 0x000fd8000b800000 */
[----:B------:R-:W-:Y:S01]  /*139b0*/  IMAD.IADD R5, R19, 0x1, R8 ;  /* 0x0000000113057824 */ /* 0x000fe200078e0208 */
[----:B------:R-:W-:-:S04]  /*139c0*/  ULDC UR4, c[0x0][0xc3c] ;  /* 0x00030f0000047ab9 */ /* 0x000fc80000000800 */
[----:B------:R-:W-:-:S13]  /*139d0*/  ISETP.GE.OR P1, PT, R5, UR4, !P0 ;  /* 0x0000000405007c0c */ /* 0x000fda000c726670 */
[----:B------:R-:W1:Y:S02]  /*139e0*/  @!P1 LDC.64 R2, c[0x0][0xc80] ;  /* 0x00032000ff029b82 */ /* 0x000e640000000a00 */
[----:B-1----:R-:W-:-:S06]  /*139f0*/  @!P1 IMAD.WIDE R2, R5, 0x4, R2 ;  /* 0x0000000405029825 */ /* 0x002fcc00078e0202 */
[----:B------:R-:W2:Y:S01]  /*13a00*/  @!P1 LDG.E R2, desc[UR52][R2.64] ;  /* 0x0000003402029981 */ /* 0x000ea2000c1e1900 */
[----:B------:R-:W-:Y:S01]  /*13a10*/  IMAD.MOV.U32 R17, RZ, RZ, RZ ;  /* 0x000000ffff117224 */ /* 0x000fe200078e00ff */
[C---:B------:R-:W-:Y:S02]  /*13a20*/  ISETP.GE.U32.AND P2, PT, R8.reuse, 0x2, PT ;  /* 0x000000020800780c */ /* 0x040fe40003f46070 */
[C---:B------:R-:W-:Y:S01]  /*13a30*/  ISETP.GE.U32.AND P3, PT, R8.reuse, 0x4, PT ;  /* 0x000000040800780c */ /* 0x040fe20003f66070 */
[----:B------:R-:W-:Y:S01]  /*13a40*/  SHFL.IDX PT, R0, R16, RZ, 0x1f ;  /* 0x00001fff10007589 */ /* 0x000fe200000e0000 */
[C---:B------:R-:W-:Y:S02]  /*13a50*/  ISETP.GE.U32.AND P4, PT, R8.reuse, 0x8, PT ;  /* 0x000000080800780c */ /* 0x040fe40003f86070 */
[C---:B------:R-:W-:Y:S01]  /*13a60*/  ISETP.GE.U32.AND P5, PT, R8.reuse, 0x10, PT ;  /* 0x000000100800780c */ /* 0x040fe20003fa6070 */
[----:B--2---:R-:W-:Y:S01]  /*13a70*/  @!P1 IMAD.MOV.U32 R17, RZ, RZ, R2 ;  /* 0x000000ffff119224 */ /* 0x004fe200078e0002 */
[----:B------:R-:W-:-:S04]  /*13a80*/  ISETP.NE.AND P1, PT, R8, RZ, PT ;  /* 0x000000ff0800720c */ /* 0x000fc80003f25270 */
[----:B------:R-:W1:Y:S02]  /*13a90*/  SHFL.UP PT, R14, R17, 0x1, RZ ;  /* 0x04200000110e7989 */ /* 0x000e6400000e00ff */
[----:B-1----:R-:W-:-:S05]  /*13aa0*/  SEL R4, R14, RZ, P1 ;  /* 0x000000ff0e047207 */ /* 0x002fca0000800000 */
[----:B------:R-:W-:-:S05]  /*13ab0*/  IMAD.IADD R4, R17, 0x1, R4 ;  /* 0x0000000111047824 */ /* 0x000fca00078e0204 */
[----:B------:R-:W1:Y:S02]  /*13ac0*/  SHFL.UP PT, R14, R4, 0x2, RZ ;  /* 0x04400000040e7989 */ /* 0x000e6400000e00ff */
[----:B-1----:R-:W-:-:S05]  /*13ad0*/  SEL R5, R14, RZ, P2 ;  /* 0x000000ff0e057207 */ /* 0x002fca0001000000 */
[----:B------:R-:W-:Y:S02]  /*13ae0*/  IMAD.IADD R6, R4, 0x1, R5 ;  /* 0x0000000104067824 */ /* 0x000fe400078e0205 */
[----:B------:R-:W-:Y:S04]  /*13af0*/  SHFL.IDX PT, R5, R16, 0x1, 0x1f ;  /* 0x00201f0010057f89 */ /* 0x000fe800000e0000 */
[----:B------:R-:W1:Y:S02]  /*13b00*/  SHFL.UP PT, R14, R6, 0x4, RZ ;  /* 0x04800000060e7989 */ /* 0x000e6400000e00ff */
[----:B-1----:R-:W-:-:S05]  /*13b10*/  SEL R3, R14, RZ, P3 ;  /* 0x000000ff0e037207 */ /* 0x002fca0001800000 */
[----:B------:R-:W-:-:S05]  /*13b20*/  IMAD.IADD R2, R6, 0x1, R3 ;  /* 0x0000000106027824 */ /* 0x000fca00078e0203 */
[----:B------:R-:W1:Y:S02]  /*13b30*/  SHFL.UP PT, R14, R2, 0x8, RZ ;  /* 0x05000000020e7989 */ /* 0x000e6400000e00ff */
[----:B-1----:R-:W-:-:S05]  /*13b40*/  SEL R3, R14, RZ, P4 ;  /* 0x000000ff0e037207 */ /* 0x002fca0002000000 */
[----:B------:R-:W-:-:S05]  /*13b50*/  IMAD.IADD R3, R2, 0x1, R3 ;  /* 0x0000000102037824 */ /* 0x000fca00078e0203 */
[----:B------:R-:W1:Y:S02]  /*13b60*/  SHFL.UP PT, R14, R3, 0x10, RZ ;  /* 0x06000000030e7989 */ /* 0x000e6400000e00ff */
[----:B-1----:R-:W-:-:S05]  /*13b70*/  SEL R14, R14, RZ, P5 ;  /* 0x000000ff0e0e7207 */ /* 0x002fca0002800000 */
[----:B------:R-:W-:-:S05]  /*13b80*/  IMAD.IADD R3, R3, 0x1, R14 ;  /* 0x0000000103037824 */ /* 0x000fca00078e020e */
[----:B------:R1:W2:Y:S02]  /*13b90*/  SHFL.IDX PT, R14, R3, 0x1f, 0x1f ;  /* 0x03e01f00030e7f89 */ /* 0x0002a400000e0000 */
.L_x_1520:
[----:B------:R-:W-:Y:S02]  /*13ba0*/  ULDC UR4, c[0x0][0xc38] ;  /* 0x00030e0000047ab9 */ /* 0x000fe40000000800 */
[----:B------:R-:W-:-:S04]  /*13bb0*/  IMAD.U32 R4, RZ, RZ, UR4 ;  /* 0x00000004ff047e24 */ /* 0x000fc8000f8e00ff */
[----:B--2---:R-:W-:-:S04]  /*13bc0*/  IMAD R14, R14, R4, RZ ;  /* 0x000000040e0e7224 */ /* 0x004fc800078e02ff */
[----:B------:R-:W-:-:S05]  /*13bd0*/  IMAD.IADD R5, R5, 0x1, R14 ;  /* 0x0000000105057824 */ /* 0x000fca00078e020e */
[----:B------:R-:W-:-:S13]  /*13be0*/  ISETP.GT.AND P6, PT, R5, R0, PT ;  /* 0x000000000500720c */ /* 0x000fda0003fc4270 */
[----:B------:R-:W-:Y:S05]  /*13bf0*/  @P6 BRA `(.L_x_1381) ;  /* 0x00000000009c6947 */ /* 0x000fea0003800000 */
.L_x_1386:
[----:B------:R-:W2:Y:S01]  /*13c00*/  LDC R2, c[0x0][0xc3c] ;  /* 0x00030f00ff027b82 */ /* 0x000ea20000000800 */
[----:B------:R-:W-:-:S05]  /*13c10*/  VIADD R19, R19, 0x1f ;  /* 0x0000001f13137836 */ /* 0x000fca0000000000 */
[----:B--2---:R-:W-:-:S13]  /*13c20*/  ISETP.GE.AND P6, PT, R19, R2, PT ;  /* 0x000000021300720c */ /* 0x004fda0003fc6270 */
[----:B------:R-:W-:Y:S05]  /*13c30*/  @P6 BRA `(.L_x_1382) ;  /* 0x0000000400d06947 */ /* 0x000fea0003800000 */
[----:B-1----:R-:W1:Y:S01]  /*13c40*/  S2R R3, SR_TID.X ;  /* 0x0000000000037919 */ /* 0x002e620000002100 */
[----:B------:R-:W-:Y:S01]  /*13c50*/  BSSY B0, `(.L_x_1383) ;  /* 0x0000009000007945 */ /* 0x000fe20003800000 */
[----:B------:R-:W-:Y:S01]  /*13c60*/  IMAD.MOV.U32 R17, RZ, RZ, RZ ;  /* 0x000000ffff117224 */ /* 0x000fe200078e00ff */
[----:B-1----:R-:W-:-:S05]  /*13c70*/  LOP3.LUT R3, R3, 0x1f, RZ, 0xc0, !PT ;  /* 0x0000001f03037812 */ /* 0x002fca00078ec0ff */
[----:B------:R-:W-:-:S05]  /*13c80*/  IMAD.IADD R7, R19, 0x1, R3 ;  /* 0x0000000113077824 */ /* 0x000fca00078e0203 */
[----:B------:R-:W-:-:S13]  /*13c90*/  ISETP.GE.OR P6, PT, R7, R2, !P0 ;  /* 0x000000020700720c */ /* 0x000fda00047c6670 */
[----:B------:R-:W-:Y:S05]  /*13ca0*/  @P6 BRA `(.L_x_1384) ;  /* 0x00000000000c6947 */ /* 0x000fea0003800000 */
[----:B------:R-:W1:Y:S02]  /*13cb0*/  LDC.64 R2, c[0x0][0xc80] ;  /* 0x00032000ff027b82 */ /* 0x000e640000000a00 */
[----:B-1----:R-:W-:-:S05]  /*13cc0*/  IMAD.WIDE R2, R7, 0x4, R2 ;  /* 0x0000000407027825 */ /* 0x002fca00078e0202 */
[----:B------:R1:W5:Y:S02]  /*13cd0*/  LDG.E R17, desc[UR52][R2.64] ;  /* 0x0000003402117981 */ /* 0x000364000c1e1900 */
.L_x_1384:
[----:B------:R-:W-:Y:S05]  /*13ce0*/  BSYNC B0 ;  /* 0x0000000000007941 */ /* 0x000fea0003800000 */
.L_x_1383:
[----:B------:R-:W-:-:S03]  /*13cf0*/  UMOV UR4, 0xffffffff ;  /* 0xffffffff00047882 */ /* 0x000fc60000000000 */
[----:B------:R-:W-:Y:S05]  /*13d00*/  BRA.DIV UR4, `(.L_x_1385) ;  /* 0x0000004a04b47947 */ /* 0x000fea000b800000 */
[----:B-----5:R-:W2:Y:S02]  /*13d10*/  SHFL.UP PT, R14, R17, 0x1, RZ ;  /* 0x04200000110e7989 */ /* 0x020ea400000e00ff */
[----:B--2---:R-:W-:-:S05]  /*13d20*/  SEL R14, R14, RZ, P1 ;  /* 0x000000ff0e0e7207 */ /* 0x004fca0000800000 */
[----:B------:R-:W-:-:S05]  /*13d30*/  IMAD.IADD R13, R17, 0x1, R14 ;  /* 0x00000001110d7824 */ /* 0x000fca00078e020e */
        /* <DEDUP_REMOVED lines=13> */
.L_x_1528:
[----:B------:R-:W-:Y:S02]  /*13e10*/  ULDC UR4, c[0x0][0xc38] ;  /* 0x00030e0000047ab9 */ /* 0x000fe40000000800 */
[----:B------:R-:W-:-:S04]  /*13e20*/  IMAD.U32 R4, RZ, RZ, UR4 ;  /* 0x00000004ff047e24 */ /* 0x000fc8000f8e00ff */
[----:B--2---:R-:W-:-:S04]  /*13e30*/  IMAD R14, R14, R4, RZ ;  /* 0x000000040e0e7224 */ /* 0x004fc800078e02ff */
[----:B------:R-:W-:-:S05]  /*13e40*/  IMAD.IADD R5, R14, 0x1, R5 ;  /* 0x000000010e057824 */ /* 0x000fca00078e0205 */
[----:B------:R-:W-:-:S13]  /*13e50*/  ISETP.GT.AND P6, PT, R5, R0, PT ;  /* 0x000000000500720c */ /* 0x000fda0003fc4270 */
[----:B------:R-:W-:Y:S05]  /*13e60*/  @!P6 BRA `(.L_x_1386) ;  /* 0xfffffffc0064e947 */ /* 0x000fea000383ffff */
.L_x_1381:
[----:B------:R-:W-:Y:S01]  /*13e70*/  IMAD.IADD R16, R5, 0x1, -R14 ;  /* 0x0000000105107824 */ /* 0x000fe200078e0a0e */
[----:B------:R-:W-:-:S03]  /*13e80*/  UMOV UR4, 0xffffffff ;  /* 0xffffffff00047882 */ /* 0x000fc60000000000 */
[----:B------:R-:W-:-:S05]  /*13e90*/  IMAD R5, R3, R4, R16 ;  /* 0x0000000403057224 */ /* 0x000fca00078e0210 */
[----:B------:R-:W-:Y:S01]  /*13ea0*/  ISETP.GT.AND P6, PT, R5, R0, PT ;  /* 0x000000000500720c */ /* 0x000fe20003fc4270 */
[----:B------:R-:W-:-:S12]  /*13eb0*/  BRA.DIV UR4, `(.L_x_1387) ;  /* 0x0000004e04047947 */ /* 0x000fd8000b800000 */
[----:B------:R-:W-:-:S04]  /*13ec0*/  VOTE.ANY R2, PT, !P6 ;  /* 0x0000000000027806 */ /* 0x000fc800070e0100 */
[----:B------:R-:W2:Y:S02]  /*13ed0*/  POPC R6, R2 ;  /* 0x0000000200067309 */ /* 0x000ea40000000000 */
[----:B--2---:R2:W3:Y:S02]  /*13ee0*/  SHFL.IDX PT, R17, R17, R6, 0x1f ;  /* 0x00001f0611117589 */ /* 0x0044e400000e0000 */
.L_x_1532:
[----:B------:R-:W-:Y:S01]  /*13ef0*/  ISETP.NE.AND P0, PT, R2, RZ, PT ;  /* 0x000000ff0200720c */ /* 0x000fe20003f05270 */
[----:B------:R-:W-:-:S12]  /*13f00*/  IMAD.MOV.U32 R14, RZ, RZ, RZ ;  /* 0x000000ffff0e7224 */ /* 0x000fd800078e00ff */
[----:B------:R-:W-:Y:S05]  /*13f10*/  @!P0 BRA `(.L_x_1388) ;  /* 0x0000000000108947 */ /* 0x000fea0003800000 */
[----:B------:R-:W-:Y:S01]  /*13f20*/  UMOV UR4, 0xffffffff ;  /* 0xffffffff00047882 */ /* 0x000fe20000000000 */
[----:B------:R-:W-:Y:S02]  /*13f30*/  VIADD R12, R6, 0xffffffff ;  /* 0xffffffff060c7836 */ /* 0x000fe40000000000 */
[----:B------:R-:W-:Y:S05]  /*13f40*/  BRA.DIV UR4, `(.L_x_1389) ;  /* 0x0000004e04287947 */ /* 0x000fea000b800000 */
[----:B------:R4:W0:Y:S02]  /*13f50*/  SHFL.IDX PT, R14, R3, R12, 0x1f ;  /* 0x00001f0c030e7589 */ /* 0x00082400000e0000 */
.L_x_1388:
[----:B-1--4-:R-:W1:Y:S01]  /*13f60*/  LDC.64 R2, c[0x0][0xc90] ;  /* 0x00032400ff027b82 */ /* 0x012e620000000a00 */
[----:B------:R-:W-:-:S04]  /*13f70*/  IMAD.IADD R19, R6, 0x1, R19 ;  /* 0x0000000106137824 */ /* 0x000fc800078e0213 */
[----:B-1----:R-:W-:-:S05]  /*13f80*/  IMAD.WIDE R2, R19, 0x4, R2 ;  /* 0x0000000413027825 */ /* 0x002fca00078e0202 */
[----:B--2---:R1:W3:Y:S01]  /*13f90*/  LDG.E R6, desc[UR52][R2.64] ;  /* 0x0000003402067981 */ /* 0x0042e2000c1e1900 */
[----:B0-----:R-:W-:-:S04]  /*13fa0*/  IMAD R16, R14, R4, R16 ;  /* 0x000000040e107224 */ /* 0x001fc800078e0210 */
[----:B------:R-:W-:Y:S02]  /*13fb0*/  IMAD.IADD R0, R0, 0x1, -R16 ;  /* 0x0000000100007824 */ /* 0x000fe400078e0a10 */
[----:B-1----:R-:W-:Y:S02]  /*13fc0*/  IMAD.MOV.U32 R2, RZ, RZ, RZ ;  /* 0x000000ffff027224 */ /* 0x002fe400078e00ff */
[----:B---3--:R-:W-:-:S05]  /*13fd0*/  IMAD R5, R17, R6, RZ ;  /* 0x0000000611057224 */ /* 0x008fca00078e02ff */
[----:B------:R-:W-:-:S04]  /*13fe0*/  IABS R7, R5 ;  /* 0x0000000500077213 */ /* 0x000fc80000000000 */
[----:B------:R-:W0:Y:S08]  /*13ff0*/  I2F.RP R8, R7 ;  /* 0x0000000700087306 */ /* 0x000e300000209400 */
[----:B0-----:R-:W0:Y:S02]  /*14000*/  MUFU.RCP R8, R8 ;  /* 0x0000000800087308 */ /* 0x001e240000001000 */
[----:B0-----:R-:W-:Y:S01]  /*14010*/  VIADD R9, R8, 0xffffffe ;  /* 0x0ffffffe08097836 */ /* 0x001fe20000000000 */
[----:B------:R-:W-:-:S05]  /*14020*/  IABS R8, R5 ;  /* 0x0000000500087213 */ /* 0x000fca0000000000 */
[----:B------:R-:W0:Y:S01]  /*14030*/  F2I.FTZ.U32.TRUNC.NTZ R3, R9 ;  /* 0x0000000900037305 */ /* 0x000e22000021f000 */
[----:B------:R-:W-:Y:S02]  /*14040*/  IMAD.MOV R8, RZ, RZ, -R8 ;  /* 0x000000ffff087224 */ /* 0x000fe400078e0a08 */
[----:B0-----:R-:W-:-:S04]  /*14050*/  IMAD.MOV R10, RZ, RZ, -R3 ;  /* 0x000000ffff0a7224 */ /* 0x001fc800078e0a03 */
[----:B------:R-:W-:-:S04]  /*14060*/  IMAD R11, R10, R7, RZ ;  /* 0x000000070a0b7224 */ /* 0x000fc800078e02ff */
[----:B------:R-:W-:Y:S01]  /*14070*/  IMAD.HI.U32 R2, R3, R11, R2 ;  /* 0x0000000b03027227 */ /* 0x000fe200078e0002 */
[----:B------:R-:W-:-:S05]  /*14080*/  IABS R3, R0 ;  /* 0x0000000000037213 */ /* 0x000fca0000000000 */
        /* <DEDUP_REMOVED lines=15> */
[----:B------:R-:W-:-:S03]  /*14180*/  IMAD R0, R5, R9, R0 ;  /* 0x0000000905007224 */ /* 0x000fc600078e0200 */
[----:B------:R-:W-:-:S04]  /*14190*/  VIADDMNMX R4, R3, R4, R6, PT ;  /* 0x0000000403047246 */ /* 0x000fc80003800106 */
[----:B------:R-:W-:-:S04]  /*141a0*/  IABS R6, R4 ;  /* 0x0000000400067213 */ /* 0x000fc80000000000 */
[----:B------:R-:W0:Y:S08]  /*141b0*/  I2F.RP R8, R6 ;  /* 0x0000000600087306 */ /* 0x000e300000209400 */
[----:B0-----:R-:W0:Y:S02]  /*141c0*/  MUFU.RCP R8, R8 ;  /* 0x0000000800087308 */ /* 0x001e240000001000 */
[----:B0-----:R-:W-:Y:S01]  /*141d0*/  VIADD R2, R8, 0xffffffe ;  /* 0x0ffffffe08027836 */ /* 0x001fe20000000000 */
[----:B------:R-:W-:-:S05]  /*141e0*/  IABS R8, R0 ;  /* 0x0000000000087213 */ /* 0x000fca0000000000 */
[----:B------:R0:W1:Y:S02]  /*141f0*/  F2I.FTZ.U32.TRUNC.NTZ R3, R2 ;  /* 0x0000000200037305 */ /* 0x000064000021f000 */
[----:B0-----:R-:W-:Y:S02]  /*14200*/  IMAD.MOV.U32 R2, RZ, RZ, RZ ;  /* 0x000000ffff027224 */ /* 0x001fe400078e00ff */
[----:B-1----:R-:W-:-:S04]  /*14210*/  IMAD.MOV R5, RZ, RZ, -R3 ;  /* 0x000000ffff057224 */ /* 0x002fc800078e0a03 */
[----:B------:R-:W-:-:S04]  /*14220*/  IMAD R5, R5, R6, RZ ;  /* 0x0000000605057224 */ /* 0x000fc800078e02ff */
[----:B------:R-:W-:Y:S01]  /*14230*/  IMAD.HI.U32 R3, R3, R5, R2 ;  /* 0x0000000503037227 */ /* 0x000fe200078e0002 */
[-C--:B------:R-:W-:Y:S02]  /*14240*/  IABS R5, R4.reuse ;  /* 0x0000000400057213 */ /* 0x080fe40000000000 */
[C---:B------:R-:W-:Y:S01]  /*14250*/  LOP3.LUT R2, R0.reuse, R4, RZ, 0x3c, !PT ;  /* 0x0000000400027212 */ /* 0x040fe200078e3cff */
[----:B------:R-:W-:Y:S02]  /*14260*/  IMAD.IADD R0, R0, 0x1, R7 ;  /* 0x0000000100007824 */ /* 0x000fe400078e0207 */
[----:B------:R-:W-:Y:S01]  /*14270*/  IMAD.MOV R5, RZ, RZ, -R5 ;  /* 0x000000ffff057224 */ /* 0x000fe200078e0a05 */
[----:B------:R-:W-:Y:S01]  /*14280*/  ISETP.GE.AND P2, PT, R2, RZ, PT ;  /* 0x000000ff0200720c */ /* 0x000fe20003f46270 */
[----:B------:R-:W-:-:S04]  /*14290*/  IMAD.HI.U32 R3, R3, R8, RZ ;  /* 0x0000000803037227 */ /* 0x000fc800078e00ff */
[----:B------:R-:W-:-:S05]  /*142a0*/  IMAD R5, R3, R5, R8 ;  /* 0x0000000503057224 */ /* 0x000fca00078e0208 */
[----:B------:R-:W-:-:S13]  /*142b0*/  ISETP.GT.U32.AND P1, PT, R6, R5, PT ;  /* 0x000000050600720c */ /* 0x000fda0003f24070 */
[----:B------:R-:W-:Y:S02]  /*142c0*/  @!P1 IMAD.IADD R5, R5, 0x1, -R6 ;  /* 0x0000000105059824 */ /* 0x000fe400078e0a06 */
[----:B------:R-:W-:Y:S01]  /*142d0*/  @!P1 VIADD R3, R3, 0x1 ;  /* 0x0000000103039836 */ /* 0x000fe20000000000 */
[----:B------:R-:W-:Y:S02]  /*142e0*/  ISETP.NE.AND P1, PT, R4, RZ, PT ;  /* 0x000000ff0400720c */ /* 0x000fe40003f25270 */
[----:B------:R-:W-:-:S13]  /*142f0*/  ISETP.GE.U32.AND P0, PT, R5, R6, PT ;  /* 0x000000060500720c */ /* 0x000fda0003f06070 */
[----:B------:R-:W-:-:S04]  /*14300*/  @P0 VIADD R3, R3, 0x1 ;  /* 0x0000000103030836 */ /* 0x000fc80000000000 */
[----:B------:R-:W-:Y:S01]  /*14310*/  @!P2 IMAD.MOV R3, RZ, RZ, -R3 ;  /* 0x000000ffff03a224 */ /* 0x000fe200078e0a03 */
[----:B------:R-:W-:Y:S01]  /*14320*/  @!P1 LOP3.LUT R3, RZ, R4, RZ, 0x33, !PT ;  /* 0x00000004ff039212 */ /* 0x000fe200078e33ff */
[----:B------:R-:W-:-:S04]  /*14330*/  IMAD.MOV R4, RZ, RZ, -R4 ;  /* 0x000000ffff047224 */ /* 0x000fc800078e0a04 */
[----:B------:R-:W-:Y:S01]  /*14340*/  IMAD R18, R3, R4, R0 ;  /* 0x0000000403127224 */ /* 0x000fe200078e0200 */
[----:B------:R-:W-:-:S05]  /*14350*/  LOP3.LUT R0, RZ, R3, RZ, 0x33, !PT ;  /* 0x00000003ff007212 */ /* 0x000fca00078e33ff */
[----:B------:R-:W-:Y:S01]  /*14360*/  IMAD.IADD R17, R17, 0x1, R0 ;  /* 0x0000000111117824 */ /* 0x000fe200078e0200 */
[----:B------:R-:W-:Y:S06]  /*14370*/  BRA `(.L_x_1390) ;  /* 0x00000000001c7947 */ /* 0x000fec0003800000 */
.L_x_1382:
[----:B------:R-:W-:Y:S01]  /*14380*/  UMOV UR4, URZ ;  /* 0x0000003f00047c82 */ /* 0x000fe20008000000 */
[----:B------:R-:W-:Y:S01]  /*14390*/  UMOV UR5, URZ ;  /* 0x0000003f00057c82 */ /* 0x000fe20008000000 */
[----:B------:R-:W-:Y:S01]  /*143a0*/  ULDC UR6, c[0x0][0xc3c] ;  /* 0x00030f0000067ab9 */ /* 0x000fe20000000800 */
[----:B------:R-:W-:Y:S02]  /*143b0*/  IMAD.MOV.U32 R16, RZ, RZ, R0 ;  /* 0x000000ffff107224 */ /* 0x000fe400078e0000 */
[----:B------:R-:W-:Y:S02]  /*143c0*/  IMAD.U32 R17, RZ, RZ, UR4 ;  /* 0x00000004ff117e24 */ /* 0x000fe4000f8e00ff */
[----:B------:R-:W-:Y:S02]  /*143d0*/  IMAD.U32 R18, RZ, RZ, UR5 ;  /* 0x00000005ff127e24 */ /* 0x000fe4000f8e00ff */
[----:B------:R-:W-:-:S07]  /*143e0*/  IMAD.U32 R19, RZ, RZ, UR6 ;  /* 0x00000006ff137e24 */ /* 0x000fce000f8e00ff */
.L_x_1390:
[----:B------:R-:W2:Y:S01]  /*143f0*/  S2R R0, SR_TID.X ;  /* 0x0000000000007919 */ /* 0x000ea20000002100 */
[----:B------:R-:W-:Y:S05]  /*14400*/  WARPSYNC.ALL ;  /* 0x0000000000007948 */ /* 0x000fea0003800000 */
[----:B------:R-:W-:Y:S01]  /*14410*/  BAR.SYNC.DEFER_BLOCKING 0x4, 0x200 ;  /* 0x0108000000007b1d */ /* 0x000fe20000010000 */
[----:B--2---:R-:W-:-:S04]  /*14420*/  LOP3.LUT R0, R0, 0x1f, RZ, 0xc0, !PT ;  /* 0x0000001f00007812 */ /* 0x004fc800078ec0ff */
[----:B------:R-:W-:-:S13]  /*14430*/  ISETP.NE.AND P0, PT, R0, RZ, PT ;  /* 0x000000ff0000720c */ /* 0x000fda0003f05270 */
[----:B-1----:R-:W1:Y:S01]  /*14440*/  @!P0 S2R R3, SR_CgaCtaId ;  /* 0x0000000000038919 */ /* 0x002e620000008800 */
[----:B------:R-:W-:-:S04]  /*14450*/  @!P0 MOV R0, 0x400 ;  /* 0x0000040000008802 */ /* 0x000fc80000000f00 */
[----:B-1----:R-:W-:-:S05]  /*14460*/  @!P0 LEA R22, R3, R0, 0x18 ;  /* 0x0000000003168211 */ /* 0x002fca00078ec0ff */
[----:B------:R1:W-:Y:S01]  /*14470*/  @!P0 STS.128 [R22+0x168d0], R16 ;  /* 0x0168d01016008388 */ /* 0x0003e20000000c00 */
[----:B------:R-:W-:Y:S06]  /*14480*/  BAR.ARV 0x5, 0x200 ;  /* 0x0148000000007b1d */ /* 0x000fec0000002000 */
.L_x_1379:
[----:B------:R-:W-:Y:S02]  /*14490*/  ULDC UR4, c[0x0][0xc3c] ;  /* 0x00030f0000047ab9 */ /* 0x000fe40000000800 */
[----:B---3--:R-:W-:-:S13]  /*144a0*/  ISETP.GE.AND P0, PT, R19, UR4, PT ;  /* 0x0000000413007c0c */ /* 0x008fda000bf06270 */
[----:B------:R-:W-:Y:S05]  /*144b0*/  @!P0 BRA `(.L_x_1391) ;  /* 0xffffffb000588947 */ /* 0x000fea000383ffff */
[----:B------:R-:W-:Y:S05]  /*144c0*/  BSYNC B8 ;  /* 0x0000000000087941 */ /* 0x000fea0003800000 */
.L_x_1322:
[----:B0-----:R-:W3:Y:S01]  /*144d0*/  LDL.LU R0, [R1+0x34] ;  /* 0x0000340001007983 */ /* 0x001ee20000300800 */
[----:B------:R-:W-:Y:S01]  /*144e0*/  BSSY B0, `(.L_x_1392) ;  /* 0x000000b000007945 */ /* 0x000fe20003800000 */
[----:B------:R-:W0:Y:S01]  /*144f0*/  S2R R5, SR_CgaCtaId ;  /* 0x0000000000057919 */ /* 0x000e220000008800 */
[----:B---3--:R-:W-:-:S05]  /*14500*/  VIADD R0, R0, 0x1 ;  /* 0x0000000100007836 */ /* 0x008fca0000000000 */
[----:B------:R-:W-:-:S04]  /*14510*/  LEA.HI R2, R0, R0, RZ, 0x1 ;  /* 0x0000000000027211 */ /* 0x000fc800078f08ff */
[----:B------:R-:W-:Y:S02]  /*14520*/  LOP3.LUT R3, R2, 0xfffffffe, RZ, 0xc0, !PT ;  /* 0xfffffffe02037812 */ /* 0x000fe400078ec0ff */
[----:B------:R-:W-:-:S03]  /*14530*/  MOV R2, 0x400 ;  /* 0x0000040000027802 */ /* 0x000fc60000000f00 */
[----:B------:R-:W-:Y:S01]  /*14540*/  IMAD.IADD R0, R0, 0x1, -R3 ;  /* 0x0000000100007824 */ /* 0x000fe200078e0a03 */
[----:B0-----:R-:W-:-:S04]  /*14550*/  LEA R5, R5, R2, 0x18 ;  /* 0x0000000205057211 */ /* 0x001fc800078ec0ff */
[----:B------:R-:W-:-:S04]  /*14560*/  SHF.L.U32 R0, R0, 0x1f, RZ ;  /* 0x0000001f00007819 */ /* 0x000fc800000006ff */
[----:B------:R-:W0:Y:S02]  /*14570*/  SYNCS.PHASECHK.TRANS64.TRYWAIT P0, [R5+URZ+0x16820], R0 ;  /* 0x01682000050075a7 */ /* 0x000e24000800017f */
[----:B0-----:R-:W-:Y:S05]  /*14580*/  @!P0 BRA `(.L_x_1393) ;  /* 0x0000004400bc8947 */ /* 0x001fea0003800000 */
.L_x_1535:
[----:B------:R-:W-:Y:S05]  /*14590*/  BSYNC B0 ;  /* 0x0000000000007941 */ /* 0x000fea0003800000 */
.L_x_1392:
[----:B------:R-:W-:-:S03]  /*145a0*/  UMOV UR4, 0xffffffff ;  /* 0xffffffff00047882 */ /* 0x000fc60000000000 */
[----:B------:R-:W-:Y:S05]  /*145b0*/  BRA.DIV UR4, `(.L_x_1394) ;  /* 0x0000004604c47947 */ /* 0x000fea000b800000 */
[----:B0-----:R-:W0:Y:S02]  /*145c0*/  S2R R0, SR_TID.X ;  /* 0x0000000000007919 */ /* 0x001e240000002100 */
[----:B0-----:R-:W-:-:S04]  /*145d0*/  SHF.R.U32.HI R0, RZ, 0x5, R0 ;  /* 0x00000005ff007819 */ /* 0x001fc80000011600 */
[----:B------:R-:W-:-:S05]  /*145e0*/  LOP3.LUT R0, R0, 0x3, RZ, 0xc0, !PT ;  /* 0x0000000300007812 */ /* 0x000fca00078ec0ff */
[----:B------:R0:W3:Y:S02]  /*145f0*/  SHFL.IDX PT, R14, R0, RZ, 0x1f ;  /* 0x00001fff000e7589 */ /* 0x0000e400000e0000 */
.L_x_1538:
[----:B---3--:R-:W-:Y:S01]  /*14600*/  ISETP.NE.AND P0, PT, R14, RZ, PT ;  /* 0x000000ff0e00720c */ /* 0x008fe20003f05270 */
[----:B------:R-:W-:-:S12]  /*14610*/  BSSY B0, `(.L_x_1395) ;  /* 0x0000024000007945 */ /* 0x000fd80003800000 */
[----:B------:R-:W-:Y:S05]  /*14620*/  @P0 BRA `(.L_x_1396) ;  /* 0x0000000000880947 */ /* 0x000fea0003800000 */
[----:B------:R-:W-:-:S03]  /*14630*/  UMOV UR4, 0xffffffff ;  /* 0xffffffff00047882 */ /* 0x000fc60000000000 */
[----:B------:R-:W-:Y:S05]  /*14640*/  BRA.DIV UR4, `(.L_x_1397) ;  /* 0x0000004604d47947 */ /* 0x000fea000b800000 */
[----:B------:R-:W-:-:S13]  /*14650*/  ELECT P6, URZ, PT ;  /* 0x00000000003f782f */ /* 0x000fda00038c0000 */
.L_x_1541:
[----:B------:R-:W-:Y:S05]  /*14660*/  @!P6 BRA `(.L_x_1396) ;  /* 0x000000000078e947 */ /* 0x000fea0003800000 */
[----:B------:R-:W-:-:S06]  /*14670*/  ULOP3.LUT UR4, UR36, 0x2, URZ, 0xfc, !UPT ;  /* 0x0000000224047892 */ /* 0x000fcc000f8efc3f */
[----:B0-----:R-:W-:-:S05]  /*14680*/  IMAD.U32 R0, RZ, RZ, UR4 ;  /* 0x00000004ff007e24 */ /* 0x001fca000f8e00ff */
[----:B------:R-:W-:-:S13]  /*14690*/  ISETP.NE.AND P0, PT, R0, 0x3, PT ;  /* 0x000000030000780c */ /* 0x000fda0003f05270 */
[----:B------:R-:W-:Y:S05]  /*146a0*/  @!P0 BRA `(.L_x_1398) ;  /* 0x0000000000048947 */ /* 0x000fea0003800000 */
[----:B------:R-:W-:Y:S01]  /*146b0*/  BPT.TRAP 0x1 ;  /* 0x000000040000795c */ /* 0x000fe20000300000 */
.L_x_1398:
[C---:B------:R-:W-:Y:S01]  /*146c0*/  IMAD R3, R24.reuse, 0x8, R5 ;  /* 0x0000000818037824 */ /* 0x040fe200078e0205 */
[----:B------:R-:W-:Y:S01]  /*146d0*/  SHF.L.U32 R2, R27, 0x1f, RZ ;  /* 0x0000001f1b027819 */ /* 0x000fe200000006ff */
[----:B------:R-:W-:-:S03]  /*146e0*/  VIADD R24, R24, 0x1 ;  /* 0x0000000118187836 */ /* 0x000fc60000000000 */
[----:B------:R-:W0:Y:S02]  /*146f0*/  SYNCS.PHASECHK.TRANS64.TRYWAIT P1, [R3+URZ+0x16840], R2 ;  /* 0x01684002030075a7 */ /* 0x000e24000802017f */
[----:B------:R-:W-:-:S04]  /*14700*/  ISETP.NE.AND P2, PT, R24, 0x2, PT ;  /* 0x000000021800780c */ /* 0x000fc80003f45270 */
[----:B------:R-:W-:Y:S01]  /*14710*/  SEL R0, RZ, 0x1, P2 ;  /* 0x00000001ff007807 */ /* 0x000fe20001000000 */
[----:B0-----:R-:W-:Y:S08]  /*14720*/  @!P1 BRA `(.L_x_1399) ;  /* 0x0000004400bc9947 */ /* 0x001ff00003800000 */
.L_x_1542:
[----:B------:R-:W-:Y:S02]  /*14730*/  SEL R24, R24, RZ, P2 ;  /* 0x000000ff18187207 */ /* 0x000fe40001000000 */
[----:B------:R-:W-:Y:S01]  /*14740*/  LOP3.LUT R0, R27, R0, RZ, 0x3c, !PT ;  /* 0x000000001b007212 */ /* 0x000fe200078e3cff */
[----:B------:R-:W-:Y:S06]  /*14750*/  @!P0 BRA `(.L_x_1400) ;  /* 0x0000000000048947 */ /* 0x000fec0003800000 */
[----:B------:R-:W-:Y:S01]  /*14760*/  BPT.TRAP 0x1 ;  /* 0x000000040000795c */ /* 0x000fe20000300000 */
.L_x_1400:
[----:B------:R-:W-:Y:S01]  /*14770*/  IMAD R5, R24, 0x8, R5 ;  /* 0x0000000818057824 */ /* 0x000fe200078e0205 */
[----:B------:R-:W-:-:S04]  /*14780*/  SHF.L.U32 R0, R0, 0x1f, RZ ;  /* 0x0000001f00007819 */ /* 0x000fc800000006ff */
[----:B------:R-:W3:Y:S02]  /*14790*/  SYNCS.PHASECHK.TRANS64.TRYWAIT P1, [R5+URZ+0x16840], R0 ;  /* 0x01684000050075a7 */ /* 0x000ee4000802017f */
[----:B---3--:R-:W-:Y:S05]  /*147a0*/  @!P1 BRA `(.L_x_1401) ;  /* 0x0000004400b09947 */ /* 0x008fea0003800000 */
.L_x_1543:
[----:B------:R-:W-:Y:S05]  /*147b0*/  @!P0 BRA `(.L_x_1402) ;  /* 0x0000000000048947 */ /* 0x000fea0003800000 */
[----:B------:R-:W-:Y:S01]  /*147c0*/  BPT.TRAP 0x1 ;  /* 0x000000040000795c */ /* 0x000fe20000300000 */
.L_x_1402:
[----:B------:R-:W4:Y:S02]  /*147d0*/  SYNCS.PHASECHK.TRANS64.TRYWAIT P1, [R3+URZ+0x16860], R2 ;  /* 0x01686002030075a7 */ /* 0x000f24000802017f */
[----:B----4-:R-:W-:Y:S05]  /*147e0*/  @!P1 BRA `(.L_x_1403) ;  /* 0x0000004400b49947 */ /* 0x010fea0003800000 */
.L_x_1544:
[----:B------:R-:W-:Y:S05]  /*147f0*/  @!P0 BRA `(.L_x_1404) ;  /* 0x0000000000048947 */ /* 0x000fea0003800000 */
[----:B------:R-:W-:Y:S01]  /*14800*/  BPT.TRAP 0x1 ;  /* 0x000000040000795c */ /* 0x000fe20000300000 */
.L_x_1404:
[----:B------:R0:W0:Y:S02]  /*14810*/  SYNCS.PHASECHK.TRANS64.TRYWAIT P0, [R5+URZ+0x16860], R0 ;  /* 0x01686000050075a7 */ /* 0x000024000800017f */
[----:B0-----:R-:W-:Y:S05]  /*14820*/  @!P0 NANOSLEEP.SYNCS 0x989680 ;  /* 0x009896800000895d */ /* 0x001fea0003900000 */
[----:B------:R-:W0:Y:S02]  /*14830*/  @!P0 SYNCS.PHASECHK.TRANS64 P0, [R5+URZ+0x16860], R0 ;  /* 0x01686000050085a7 */ /* 0x000e24000800007f */
[----:B0-----:R-:W-:Y:S05]  /*14840*/  @!P0 BRA `(.L_x_1404) ;  /* 0xfffffffc00f08947 */ /* 0x001fea000383ffff */
.L_x_1396:
[----:B------:R-:W-:Y:S05]  /*14850*/  BSYNC B0 ;  /* 0x0000000000007941 */ /* 0x000fea0003800000 */
.L_x_1395:
[----:B------:R-:W-:Y:S05]  /*14860*/  EXIT ;  /* 0x000000000000794d */ /* 0x000fea0003800000 */
.L_x_1228:
[----:B0-----:R-:W-:-:S04]  /*14870*/  IMAD.U32 R3, RZ, RZ, UR45 ;  /* 0x0000002dff037e24 */ /* 0x001fc8000f8e00ff */
[----:B------:R0:W1:Y:S03]  /*14880*/  SYNCS.PHASECHK.TRANS64.TRYWAIT P1, [R3+URZ+0x16800], R0 ;  /* 0x01680000030075a7 */ /* 0x000066000802017f */
[----:B-1----:R-:W-:Y:S05]  /*14890*/  @!P1 NANOSLEEP.SYNCS 0x989680 ;  /* 0x009896800000995d */ /* 0x002fea0003900000 */
[----:B------:R-:W1:Y:S02]  /*148a0*/  @!P1 SYNCS.PHASECHK.TRANS64 P1, [R3+URZ+0x16800], R0 ;  /* 0x01680000030095a7 */ /* 0x000e64000802007f */
[----:B-1----:R-:W-:Y:S05]  /*148b0*/  @!P1 BRA `(.L_x_1228) ;  /* 0xfffffffc00ec9947 */ /* 0x002fea000383ffff */
[----:B------:R-:W-:Y:S05]  /*148c0*/  BRA `(.L_x_1405) ;  /* 0xfffffed0005c7947 */ /* 0x000fea000383ffff */
.L_x_1232:
[----:B-1----:R1:W2:Y:S02]  /*148d0*/  SYNCS.PHASECHK.TRANS64.TRYWAIT P1, [R3+URZ+0x16830], R0 ;  /* 0x01683000030075a7 */ /* 0x0022a4000802017f */
[----:B--2---:R-:W-:Y:S05]  /*148e0*/  @!P1 NANOSLEEP.SYNCS 0x989680 ;  /* 0x009896800000995d */ /* 0x004fea0003900000 */
[----:B------:R-:W2:Y:S02]  /*148f0*/  @!P1 SYNCS.PHASECHK.TRANS64 P1, [R3+URZ+0x16830], R0 ;  /* 0x01683000030095a7 */ /* 0x000ea4000802007f */
[----:B--2---:R-:W-:Y:S05]  /*14900*/  @!P1 BRA `(.L_x_1232) ;  /* 0xfffffffc00f09947 */ /* 0x004fea000383ffff */
[----:B------:R-:W-:Y:S05]  /*14910*/  BRA `(.L_x_1231) ;  /* 0xfffffed000787947 */ /* 0x000fea000383ffff */
.L_x_1249:
[----:B-1----:R-:W-:-:S04]  /*14920*/  IMAD.U32 R9, RZ, RZ, UR6 ;  /* 0x00000006ff097e24 */ /* 0x002fc8000f8e00ff */
[----:B------:R1:W2:Y:S03]  /*14930*/  SYNCS.PHASECHK.TRANS64.TRYWAIT P1, [R9+URZ+0x16830], R0 ;  /* 0x01683000090075a7 */ /* 0x0002a6000802017f */
[----:B--2---:R-:W-:Y:S05]  /*14940*/  @!P1 NANOSLEEP.SYNCS 0x989680 ;  /* 0x009896800000995d */ /* 0x004fea0003900000 */
[----:B------:R-:W2:Y:S02]  /*14950*/  @!P1 SYNCS.PHASECHK.TRANS64 P1, [R9+URZ+0x16830], R0 ;  /* 0x01683000090095a7 */ /* 0x000ea4000802007f */
[----:B--2---:R-:W-:Y:S05]  /*14960*/  @!P1 BRA `(.L_x_1249) ;  /* 0xfffffffc00ec9947 */ /* 0x004fea000383ffff */
[----:B------:R-:W-:Y:S05]  /*14970*/  BRA `(.L_x_1246) ;  /* 0xffffff04000c7947 */ /* 0x000fea000383ffff */
.L_x_1253:
[----:B-1----:R-:W-:-:S04]  /*14980*/  IMAD.U32 R9, RZ, RZ, UR6 ;  /* 0x00000006ff097e24 */ /* 0x002fc8000f8e00ff */
[----:B------:R1:W2:Y:S03]  /*14990*/  SYNCS.PHASECHK.TRANS64.TRYWAIT P1, [R9+URZ+0x16850], R0 ;  /* 0x01685000090075a7 */ /* 0x0002a6000802017f */
[----:B--2---:R-:W-:Y:S05]  /*149a0*/  @!P1 NANOSLEEP.SYNCS 0x989680 ;  /* 0x009896800000995d */ /* 0x004fea0003900000 */
[----:B------:R-:W2:Y:S02]  /*149b0*/  @!P1 SYNCS.PHASECHK.TRANS64 P1, [R9+URZ+0x16850], R0 ;  /* 0x01685000090095a7 */ /* 0x000ea4000802007f */
[----:B--2---:R-:W-:Y:S05]  /*149c0*/  @!P1 BRA `(.L_x_1253) ;  /* 0xfffffffc00ec9947 */ /* 0x004fea000383ffff */
[----:B------:R-:W-:Y:S05]  /*149d0*/  BRA `(.L_x_1250) ;  /* 0xffffff0400887947 */ /* 0x000fea000383ffff */
.L_x_1272:
[----:B-1----:R-:W-:-:S04]  /*149e0*/  IMAD.U32 R9, RZ, RZ, UR6 ;  /* 0x00000006ff097e24 */ /* 0x002fc8000f8e00ff */
[----:B------:R1:W2:Y:S03]  /*149f0*/  SYNCS.PHASECHK.TRANS64.TRYWAIT P1, [R9+URZ+0x16830], R0 ;  /* 0x01683000090075a7 */ /* 0x0002a6000802017f */
[----:B--2---:R-:W-:Y:S05]  /*14a00*/  @!P1 NANOSLEEP.SYNCS 0x989680 ;  /* 0x009896800000995d */ /* 0x004fea0003900000 */
[----:B------:R-:W2:Y:S02]  /*14a10*/  @!P1 SYNCS.PHASECHK.TRANS64 P1, [R9+URZ+0x16830], R0 ;  /* 0x01683000090095a7 */ /* 0x000ea4000802007f */
[----:B--2---:R-:W-:Y:S05]  /*14a20*/  @!P1 BRA `(.L_x_1272) ;  /* 0xfffffffc00ec9947 */ /* 0x004fea000383ffff */
[----:B------:R-:W-:Y:S05]  /*14a30*/  BRA `(.L_x_1269) ;  /* 0xffffff3400007947 */ /* 0x000fea000383ffff */
.L_x_1276:
[----:B-1----:R-:W-:-:S04]  /*14a40*/  IMAD.U32 R9, RZ, RZ, UR6 ;  /* 0x00000006ff097e24 */ /* 0x002fc8000f8e00ff */
[----:B------:R1:W2:Y:S03]  /*14a50*/  SYNCS.PHASECHK.TRANS64.TRYWAIT P1, [R9+URZ+0x16850], R0 ;  /* 0x01685000090075a7 */ /* 0x0002a6000802017f */
[----:B--2---:R-:W-:Y:S05]  /*14a60*/  @!P1 NANOSLEEP.SYNCS 0x989680 ;  /* 0x009896800000995d */ /* 0x004fea0003900000 */
[----:B------:R-:W2:Y:S02]  /*14a70*/  @!P1 SYNCS.PHASECHK.TRANS64 P1, [R9+URZ+0x16850], R0 ;  /* 0x01685000090095a7 */ /* 0x000ea4000802007f */
[----:B--2---:R-:W-:Y:S05]  /*14a80*/  @!P1 BRA `(.L_x_1276) ;  /* 0xfffffffc00ec9947 */ /* 0x004fea000383ffff */
[----:B------:R-:W-:Y:S05]  /*14a90*/  BRA `(.L_x_1273) ;  /* 0xffffff34007c7947 */ /* 0x000fea000383ffff */
.L_x_1284:
[----:B-1----:R-:W-:-:S04]  /*14aa0*/  IMAD.U32 R9, RZ, RZ, UR6 ;  /* 0x00000006ff097e24 */ /* 0x002fc8000f8e00ff */
[----:B------:R1:W2:Y:S03]  /*14ab0*/  SYNCS.PHASECHK.TRANS64.TRYWAIT P1, [R9+URZ+0x16830], R0 ;  /* 0x01683000090075a7 */ /* 0x0002a6000802017f */
[----:B--2---:R-:W-:Y:S05]  /*14ac0*/  @!P1 NANOSLEEP.SYNCS 0x989680 ;  /* 0x009896800000995d */ /* 0x004fea0003900000 */
[----:B------:R-:W2:Y:S02]  /*14ad0*/  @!P1 SYNCS.PHASECHK.TRANS64 P1, [R9+URZ+0x16830], R0 ;  /* 0x01683000090095a7 */ /* 0x000ea4000802007f */
[----:B--2---:R-:W-:Y:S05]  /*14ae0*/  @!P1 BRA `(.L_x_1284) ;  /* 0xfffffffc00ec9947 */ /* 0x004fea000383ffff */
[----:B------:R-:W-:Y:S05]  /*14af0*/  BRA `(.L_x_1281) ;  /* 0xffffff5000247947 */ /* 0x000fea000383ffff */
.L_x_1288:
[----:B-1----:R-:W-:-:S04]  /*14b00*/  IMAD.U32 R9, RZ, RZ, UR6 ;  /* 0x00000006ff097e24 */ /* 0x002fc8000f8e00ff */
[----:B------:R1:W2:Y:S03]  /*14b10*/  SYNCS.PHASECHK.TRANS64.TRYWAIT P1, [R9+URZ+0x16850], R0 ;  /* 0x01685000090075a7 */ /* 0x0002a6000802017f */
[----:B--2---:R-:W-:Y:S05]  /*14b20*/  @!P1 NANOSLEEP.SYNCS 0x989680 ;  /* 0x009896800000995d */ /* 0x004fea0003900000 */
[----:B------:R-:W2:Y:S02]  /*14b30*/  @!P1 SYNCS.PHASECHK.TRANS64 P1, [R9+URZ+0x16850], R0 ;  /* 0x01685000090095a7 */ /* 0x000ea4000802007f */
[----:B--2---:R-:W-:Y:S05]  /*14b40*/  @!P1 BRA `(.L_x_1288) ;  /* 0xfffffffc00ec9947 */ /* 0x004fea000383ffff */
[----:B------:R-:W-:Y:S05]  /*14b50*/  BRA `(.L_x_1285) ;  /* 0xffffff5000947947 */ /* 0x000fea000383ffff */
.L_x_1303:
[----:B-1----:R-:W-:-:S04]  /*14b60*/  IMAD.U32 R6, RZ, RZ, UR5 ;  /* 0x00000005ff067e24 */ /* 0x002fc8000f8e00ff */
[----:B------:R1:W2:Y:S03]  /*14b70*/  SYNCS.PHASECHK.TRANS64.TRYWAIT P1, [R6+URZ+0x16850], R5 ;  /* 0x01685005060075a7 */ /* 0x0002a6000802017f */
[----:B--2---:R-:W-:Y:S05]  /*14b80*/  @!P1 NANOSLEEP.SYNCS 0x989680 ;  /* 0x009896800000995d */ /* 0x004fea0003900000 */
[----:B------:R-:W2:Y:S02]  /*14b90*/  @!P1 SYNCS.PHASECHK.TRANS64 P1, [R6+URZ+0x16850], R5 ;  /* 0x01685005060095a7 */ /* 0x000ea4000802007f */
[----:B--2---:R-:W-:Y:S05]  /*14ba0*/  @!P1 BRA `(.L_x_1303) ;  /* 0xfffffffc00ec9947 */ /* 0x004fea000383ffff */
[----:B------:R-:W-:Y:S05]  /*14bb0*/  BRA `(.L_x_1302) ;  /* 0xffffff7c00447947 */ /* 0x000fea000383ffff */
.L_x_1342:
        /* <DEDUP_REMOVED lines=11> */
.L_x_1407:
[----:B------:R-:W-:Y:S05]  /*14c70*/  BSYNC B0 ;  /* 0x0000000000007941 */ /* 0x000fea0003800000 */
.L_x_1406:
[----:B------:R-:W-:Y:S05]  /*14c80*/  BRA `(.L_x_1408) ;  /* 0xffffffb800947947 */ /* 0x000fea000383ffff */
.L_x_1345:
[----:B0-----:R0:W2:Y:S02]  /*14c90*/  SYNCS.PHASECHK.TRANS64.TRYWAIT P0, [R3+URZ+0x16840], R4 ;  /* 0x01684004030075a7 */ /* 0x0010a4000800017f */
[----:B--2---:R-:W-:Y:S05]  /*14ca0*/  @!P0 NANOSLEEP.SYNCS 0x989680 ;  /* 0x009896800000895d */ /* 0x004fea0003900000 */
[----:B------:R-:W2:Y:S02]  /*14cb0*/  @!P0 SYNCS.PHASECHK.TRANS64 P0, [R3+URZ+0x16840], R4 ;  /* 0x01684004030085a7 */ /* 0x000ea4000800007f */
[----:B--2---:R-:W-:Y:S05]  /*14cc0*/  @!P0 BRA `(.L_x_1345) ;  /* 0xfffffffc00f08947 */ /* 0x004fea000383ffff */
[----:B------:R-:W-:Y:S05]  /*14cd0*/  BRA `(.L_x_1409) ;  /* 0xffffffb800f47947 */ /* 0x000fea000383ffff */
.L_x_1346:
        /* <DEDUP_REMOVED lines=8> */
.L_x_1411:
[----:B------:R-:W-:Y:S05]  /*14d60*/  BSYNC B0 ;  /* 0x0000000000007941 */ /* 0x000fea0003800000 */
.L_x_1410:
        /* <DEDUP_REMOVED lines=9> */
.L_x_1412:
[----:B------:R-:W-:Y:S02]  /*14e00*/  IMAD.MOV.U32 R13, RZ, RZ, R2 ;  /* 0x000000ffff0d7224 */ /* 0x000fe400078e0002 */
[----:B------:R-:W-:Y:S02]  /*14e10*/  IMAD.MOV.U32 R12, RZ, RZ, 0x1 ;  /* 0x00000001ff0c7424 */ /* 0x000fe400078e00ff */
[----:B------:R-:W-:-:S07]  /*14e20*/  IMAD.MOV.U32 R7, RZ, RZ, R14 ;  /* 0x000000ffff077224 */ /* 0x000fce00078e000e */
[----:B------:R-:W-:Y:S05]  /*14e30*/  WARPSYNC.COLLECTIVE R15, `(.L_x_1413) ;  /* 0x000000000f087348 */ /* 0x000fea0003c00000 */
[----:B------:R0:W1:Y:S02]  /*14e40*/  SHFL.IDX P6, R14, R13, R12, R11 ;  /* 0x0000000c0d0e7389 */ /* 0x00006400000c000b */
[----:B01----:R-:W-:Y:S01]  /*14e50*/  ENDCOLLECTIVE ;  /* 0x000000000000791b */ /* 0x003fe20003800000 */
.L_x_1413:
        /* <DEDUP_REMOVED lines=15> */
.L_x_1414:
[----:B------:R-:W-:Y:S02]  /*14f50*/  @P1 IMAD R8, R5, 0x2, R22 ;  /* 0x0000000205081824 */ /* 0x000fe400078e0216 */
[----:B------:R-:W-:Y:S02]  /*14f60*/  IMAD.MOV.U32 R13, RZ, RZ, R2 ;  /* 0x000000ffff0d7224 */ /* 0x000fe400078e0002 */
[----:B------:R-:W-:Y:S02]  /*14f70*/  IMAD.MOV.U32 R12, RZ, RZ, 0x2 ;  /* 0x00000002ff0c7424 */ /* 0x000fe400078e00ff */
[----:B------:R-:W-:-:S07]  /*14f80*/  IMAD.MOV.U32 R7, RZ, RZ, R14 ;  /* 0x000000ffff077224 */ /* 0x000fce00078e000e */
[----:B------:R-:W-:Y:S05]  /*14f90*/  WARPSYNC.COLLECTIVE R15, `(.L_x_1415) ;  /* 0x000000000f087348 */ /* 0x000fea0003c00000 */
[----:B------:R0:W1:Y:S02]  /*14fa0*/  SHFL.IDX P6, R14, R13, R12, R11 ;  /* 0x0000000c0d0e7389 */ /* 0x00006400000c000b */
[----:B01----:R-:W-:Y:S01]  /*14fb0*/  ENDCOLLECTIVE ;  /* 0x000000000000791b */ /* 0x003fe20003800000 */
.L_x_1415:
        /* <DEDUP_REMOVED lines=15> */
.L_x_1416:
[----:B------:R-:W-:Y:S02]  /*150b0*/  @P1 IMAD R8, R5, 0x2, R22 ;  /* 0x0000000205081824 */ /* 0x000fe400078e0216 */
[----:B------:R-:W-:Y:S02]  /*150c0*/  IMAD.MOV.U32 R13, RZ, RZ, R2 ;  /* 0x000000ffff0d7224 */ /* 0x000fe400078e0002 */
[----:B------:R-:W-:Y:S02]  /*150d0*/  IMAD.MOV.U32 R12, RZ, RZ, 0x3 ;  /* 0x00000003ff0c7424 */ /* 0x000fe400078e00ff */
[----:B------:R-:W-:-:S07]  /*150e0*/  IMAD.MOV.U32 R7, RZ, RZ, R14 ;  /* 0x000000ffff077224 */ /* 0x000fce00078e000e */
[----:B------:R-:W-:Y:S05]  /*150f0*/  WARPSYNC.COLLECTIVE R15, `(.L_x_1417) ;  /* 0x000000000f087348 */ /* 0x000fea0003c00000 */
[----:B------:R0:W1:Y:S02]  /*15100*/  SHFL.IDX P6, R14, R13, R12, R11 ;  /* 0x0000000c0d0e7389 */ /* 0x00006400000c000b */
[----:B01----:R-:W-:Y:S01]  /*15110*/  ENDCOLLECTIVE ;  /* 0x000000000000791b */ /* 0x003fe20003800000 */
.L_x_1417:
        /* <DEDUP_REMOVED lines=15> */
.L_x_1418:
[----:B------:R-:W-:Y:S02]  /*15210*/  @P1 IMAD R8, R5, 0x2, R22 ;  /* 0x0000000205081824 */ /* 0x000fe400078e0216 */
[----:B------:R-:W-:Y:S02]  /*15220*/  IMAD.MOV.U32 R13, RZ, RZ, R2 ;  /* 0x000000ffff0d7224 */ /* 0x000fe400078e0002 */
[----:B------:R-:W-:Y:S02]  /*15230*/  IMAD.MOV.U32 R12, RZ, RZ, 0x4 ;  /* 0x00000004ff0c7424 */ /* 0x000fe400078e00ff */
[----:B------:R-:W-:-:S07]  /*15240*/  IMAD.MOV.U32 R7, RZ, RZ, R14 ;  /* 0x000000ffff077224 */ /* 0x000fce00078e000e */
[----:B------:R-:W-:Y:S05]  /*15250*/  WARPSYNC.COLLECTIVE R15, `(.L_x_1419) ;  /* 0x000000000f087348 */ /* 0x000fea0003c00000 */
[----:B------:R0:W1:Y:S02]  /*15260*/  SHFL.IDX P6, R14, R13, R12, R11 ;  /* 0x0000000c0d0e7389 */ /* 0x00006400000c000b */
[----:B01----:R-:W-:Y:S01]  /*15270*/  ENDCOLLECTIVE ;  /* 0x000000000000791b */ /* 0x003fe20003800000 */
.L_x_1419:
        /* <DEDUP_REMOVED lines=15> */
.L_x_1420:
[----:B------:R-:W-:Y:S02]  /*15370*/  @P1 IMAD R8, R5, 0x2, R22 ;  /* 0x0000000205081824 */ /* 0x000fe400078e0216 */
[----:B------:R-:W-:Y:S02]  /*15380*/  IMAD.MOV.U32 R13, RZ, RZ, R2 ;  /* 0x000000ffff0d7224 */ /* 0x000fe400078e0002 */
[----:B------:R-:W-:Y:S02]  /*15390*/  IMAD.MOV.U32 R12, RZ, RZ, 0x5 ;  /* 0x00000005ff0c7424 */ /* 0x000fe400078e00ff */
[----:B------:R-:W-:-:S07]  /*153a0*/  IMAD.MOV.U32 R7, RZ, RZ, R14 ;  /* 0x000000ffff077224 */ /* 0x000fce00078e000e */
[----:B------:R-:W-:Y:S05]  /*153b0*/  WARPSYNC.COLLECTIVE R15, `(.L_x_1421) ;  /* 0x000000000f087348 */ /* 0x000fea0003c00000 */
[----:B------:R0:W1:Y:S02]  /*153c0*/  SHFL.IDX P6, R14, R13, R12, R11 ;  /* 0x0000000c0d0e7389 */ /* 0x00006400000c000b */
[----:B01----:R-:W-:Y:S01]  /*153d0*/  ENDCOLLECTIVE ;  /* 0x000000000000791b */ /* 0x003fe20003800000 */
.L_x_1421:
        /* <DEDUP_REMOVED lines=15> */
.L_x_1422:
[----:B------:R-:W-:Y:S02]  /*154d0*/  @P1 IMAD R8, R5, 0x2, R22 ;  /* 0x0000000205081824 */ /* 0x000fe400078e0216 */
[----:B------:R-:W-:Y:S02]  /*154e0*/  IMAD.MOV.U32 R13, RZ, RZ, R2 ;  /* 0x000000ffff0d7224 */ /* 0x000fe400078e0002 */
[----:B------:R-:W-:Y:S02]  /*154f0*/  IMAD.MOV.U32 R12, RZ, RZ, 0x6 ;  /* 0x00000006ff0c7424 */ /* 0x000fe400078e00ff */
[----:B------:R-:W-:-:S07]  /*15500*/  IMAD.MOV.U32 R7, RZ, RZ, R14 ;  /* 0x000000ffff077224 */ /* 0x000fce00078e000e */
[----:B------:R-:W-:Y:S05]  /*15510*/  WARPSYNC.COLLECTIVE R15, `(.L_x_1423) ;  /* 0x000000000f087348 */ /* 0x000fea0003c00000 */
[----:B------:R0:W1:Y:S02]  /*15520*/  SHFL.IDX P6, R14, R13, R12, R11 ;  /* 0x0000000c0d0e7389 */ /* 0x00006400000c000b */
[----:B01----:R-:W-:Y:S01]  /*15530*/  ENDCOLLECTIVE ;  /* 0x000000000000791b */ /* 0x003fe20003800000 */
.L_x_1423:
        /* <DEDUP_REMOVED lines=15> */
.L_x_1424:
[----:B------:R-:W-:Y:S02]  /*15630*/  @P1 IMAD R8, R5, 0x2, R22 ;  /* 0x0000000205081824 */ /* 0x000fe400078e0216 */
[----:B------:R-:W-:Y:S02]  /*15640*/  IMAD.MOV.U32 R13, RZ, RZ, R2 ;  /* 0x000000ffff0d7224 */ /* 0x000fe400078e0002 */
[----:B------:R-:W-:Y:S02]  /*15650*/  IMAD.MOV.U32 R12, RZ, RZ, 0x7 ;  /* 0x00000007ff0c7424 */ /* 0x000fe400078e00ff */
[----:B------:R-:W-:-:S07]  /*15660*/  IMAD.MOV.U32 R7, RZ, RZ, R14 ;  /* 0x000000ffff077224 */ /* 0x000fce00078e000e */
[----:B------:R-:W-:Y:S05]  /*15670*/  WARPSYNC.COLLECTIVE R15, `(.L_x_1425) ;  /* 0x000000000f087348 */ /* 0x000fea0003c00000 */
[----:B------:R0:W1:Y:S02]  /*15680*/  SHFL.IDX P6, R14, R13, R12, R11 ;  /* 0x0000000c0d0e7389 */ /* 0x00006400000c000b */
[----:B01----:R-:W-:Y:S01]  /*15690*/  ENDCOLLECTIVE ;  /* 0x000000000000791b */ /* 0x003fe20003800000 */
.L_x_1425:
[----:B------:R-:W-:-:S05]  /*156a0*/  @P1 LEA R7, P0, R28, R7, 0x1 ;  /* 0x000000071c071211 */ /* 0x000fca00078008ff */
[----:B------:R-:W-:-:S05]  /*156b0*/  @P1 IMAD.X R6, RZ, RZ, R6, P0 ;  /* 0x000000ffff061224 */ /* 0x000fca00000e0606 */
[----:B------:R-:W-:Y:S01]  /*156c0*/  @P1 LOP3.LUT R7, R7, R6, RZ, 0x3c, !PT ;  /* 0x0000000607071212 */ /* 0x000fe200078e3cff */
[----:B------:R-:W-:-:S03]  /*156d0*/  IMAD.MOV.U32 R13, RZ, RZ, R0 ;  /* 0x000000ffff0d7224 */ /* 0x000fc600078e0000 */
[----:B------:R-:W-:-:S04]  /*156e0*/  @P1 LOP3.LUT R6, R7, R6, RZ, 0x3c, !PT ;  /* 0x0000000607061212 */ /* 0x000fc800078e3cff */
[----:B------:R-:W-:Y:S01]  /*156f0*/  @P1 LOP3.LUT R7, R7, R6, RZ, 0x3c, !PT ;  /* 0x0000000607071212 */ /* 0x000fe200078e3cff */
[----:B------:R-:W-:-:S07]  /*15700*/  IMAD.MOV.U32 R2, RZ, RZ, R14 ;  /* 0x000000ffff027224 */ /* 0x000fce00078e000e */
[----:B------:R-:W-:Y:S05]  /*15710*/  WARPSYNC.COLLECTIVE R15, `(.L_x_1426) ;  /* 0x000000000f087348 */ /* 0x000fea0003c00000 */
[----:B------:R0:W1:Y:S02]  /*15720*/  SHFL.IDX P6, R14, R13, R12, R11 ;  /* 0x0000000c0d0e7389 */ /* 0x00006400000c000b */
[----:B01----:R-:W-:Y:S01]  /*15730*/  ENDCOLLECTIVE ;  /* 0x000000000000791b */ /* 0x003fe20003800000 */
.L_x_1426:
[----:B------:R-:W-:Y:S01]  /*15740*/  @!PT LDS RZ, [RZ] ;  /* 0x00000000fffff984 */ /* 0x000fe20000000800 */
[----:B------:R-:W-:Y:S01]  /*15750*/  @!PT LDS RZ, [RZ] ;  /* 0x00000000fffff984 */ /* 0x000fe20000000800 */
[----:B------:R-:W-:Y:S01]  /*15760*/  @!PT LDS RZ, [RZ] ;  /* 0x00000000fffff984 */ /* 0x000fe20000000800 */
[----:B------:R0:W-:Y:S01]  /*15770*/  @P1 LDGSTS.E.BYPASS.LTC128B.128 [R8+0x11400], desc[UR52][R6.64], !P2 ;  /* 0x1140000006081fae */ /* 0x0001e2000d101d74 */
[----:B------:R-:W-:Y:S01]  /*15780*/  IMAD.MOV.U32 R0, RZ, RZ, R14 ;  /* 0x000000ffff007224 */ /* 0x000fe200078e000e */
[----:B------:R-:W-:Y:S06]  /*15790*/  BRA `(.L_x_1427) ;  /* 0xffffffb800087947 */ /* 0x000fec000383ffff */
.L_x_1351:
[----:B------:R-:W-:Y:S02]  /*157a0*/  IMAD.MOV.U32 R13, RZ, RZ, R0 ;  /* 0x000000ffff0d7224 */ /* 0x000fe400078e0000 */
[----:B------:R-:W-:Y:S02]  /*157b0*/  IMAD.MOV.U32 R12, RZ, RZ, RZ ;  /* 0x000000ffff0c7224 */ /* 0x000fe400078e00ff */
[----:B------:R-:W-:Y:S02]  /*157c0*/  IMAD.MOV.U32 R11, RZ, RZ, 0x181f ;  /* 0x0000181fff0b7424 */ /* 0x000fe400078e00ff */
[----:B------:R-:W-:Y:S02]  /*157d0*/  IMAD.MOV.U32 R15, RZ, RZ, -0x1 ;  /* 0xffffffffff0f7424 */ /* 0x000fe400078e00ff */
[----:B------:R-:W-:Y:S02]  /*157e0*/  IMAD R3, R29, R10, RZ ;  /* 0x0000000a1d037224 */ /* 0x000fe400078e02ff */
[----:B------:R-:W-:-:S07]  /*157f0*/  IMAD.IADD R26, R21, 0x1, R26 ;  /* 0x00000001151a7824 */ /* 0x000fce00078e021a */
[----:B-----5:R-:W-:Y:S05]  /*15800*/  WARPSYNC.COLLECTIVE R15, `(.L_x_1428) ;  /* 0x000000000f087348 */ /* 0x020fea0003c00000 */
[----:B------:R0:W1:Y:S02]  /*15810*/  SHFL.IDX P6, R14, R13, R12, R11 ;  /* 0x0000000c0d0e7389 */ /* 0x00006400000c000b */
[----:B01---5:R-:W-:Y:S01]  /*15820*/  ENDCOLLECTIVE ;  /* 0x000000000000791b */ /* 0x023fe20003800000 */
.L_x_1428:
[C---:B------:R-:W-:Y:S01]  /*15830*/  VIADD R8, R26.reuse, 0x10 ;  /* 0x000000101a087836 */ /* 0x040fe20000000000 */
[----:B------:R-:W-:Y:S01]  /*15840*/  ISETP.GE.AND P2, PT, R26, R3, PT ;  /* 0x000000031a00720c */ /* 0x000fe20003f46270 */
[----:B------:R-:W-:Y:S02]  /*15850*/  IMAD.MOV.U32 R13, RZ, RZ, R4 ;  /* 0x000000ffff0d7224 */ /* 0x000fe400078e0004 */
[----:B------:R-:W-:-:S10]  /*15860*/  IMAD.MOV.U32 R6, RZ, RZ, R14 ;  /* 0x000000ffff067224 */ /* 0x000fd400078e000e */
[----:B------:R-:W-:Y:S05]  /*15870*/  WARPSYNC.COLLECTIVE R15, `(.L_x_1429) ;  /* 0x000000000f087348 */ /* 0x000fea0003c00000 */
[----:B------:R0:W1:Y:S02]  /*15880*/  SHFL.IDX P6, R14, R13, R12, R11 ;  /* 0x0000000c0d0e7389 */ /* 0x00006400000c000b */
[----:B01----:R-:W-:Y:S01]  /*15890*/  ENDCOLLECTIVE ;  /* 0x000000000000791b */ /* 0x003fe20003800000 */
.L_x_1429:
[----:B------:R-:W-:Y:S02]  /*158a0*/  IMAD.MOV.U32 R13, RZ, RZ, R0 ;  /* 0x000000ffff0d7224 */ /* 0x000fe400078e0000 */
[----:B------:R-:W-:Y:S02]  /*158b0*/  IMAD.MOV.U32 R12, RZ, RZ, 0x1 ;  /* 0x00000001ff0c7424 */ /* 0x000fe400078e00ff */
[----:B------:R-:W-:-:S07]  /*158c0*/  IMAD.MOV.U32 R7, RZ, RZ, R14 ;  /* 0x000000ffff077224 */ /* 0x000fce00078e000e */
[----:B------:R-:W-:Y:S05]  /*158d0*/  WARPSYNC.COLLECTIVE R15, `(.L_x_1430) ;  /* 0x000000000f087348 */ /* 0x000fea0003c00000 */
[----:B------:R0:W1:Y:S02]  /*158e0*/  SHFL.IDX P6, R14, R13, R12, R11 ;  /* 0x0000000c0d0e7389 */ /* 0x00006400000c000b */
[----:B01----:R-:W-:Y:S01]  /*158f0*/  ENDCOLLECTIVE ;  /* 0x000000000000791b */ /* 0x003fe20003800000 */
.L_x_1430:
[----:B------:R-:W-:-:S05]  /*15900*/  @!P2 LEA R7, P1, R28, R7, 0x1 ;  /* 0x000000071c07a211 */ /* 0x000fca00078208ff */
[----:B------:R-:W-:Y:S01]  /*15910*/  @!P2 IMAD.X R6, RZ, RZ, R6, P1 ;  /* 0x000000ffff06a224 */ /* 0x000fe200008e0606 */
[----:B------:R-:W-:-:S04]  /*15920*/  ISETP.GE.AND P1, PT, R8, R3, PT ;  /* 0x000000030800720c */ /* 0x000fc80003f26270 */
        /* <DEDUP_REMOVED lines=12> */
.L_x_1431:
[----:B------:R-:W-:Y:S02]  /*159f0*/  IMAD.MOV.U32 R13, RZ, RZ, R0 ;  /* 0x000000ffff0d7224 */ /* 0x000fe400078e0000 */
[----:B------:R-:W-:Y:S02]  /*15a00*/  IMAD.MOV.U32 R12, RZ, RZ, 0x2 ;  /* 0x00000002ff0c7424 */ /* 0x000fe400078e00ff */
[----:B------:R-:W-:-:S07]  /*15a10*/  IMAD.MOV.U32 R7, RZ, RZ, R14 ;  /* 0x000000ffff077224 */ /* 0x000fce00078e000e */
[----:B------:R-:W-:Y:S05]  /*15a20*/  WARPSYNC.COLLECTIVE R15, `(.L_x_1432) ;  /* 0x000000000f087348 */ /* 0x000fea0003c00000 */
[----:B------:R0:W1:Y:S02]  /*15a30*/  SHFL.IDX P6, R14, R13, R12, R11 ;  /* 0x0000000c0d0e7389 */ /* 0x00006400000c000b */
[----:B01----:R-:W-:Y:S01]  /*15a40*/  ENDCOLLECTIVE ;  /* 0x000000000000791b */ /* 0x003fe20003800000 */
.L_x_1432:
        /* <DEDUP_REMOVED lines=16> */
.L_x_1433:
[----:B------:R-:W-:Y:S02]  /*15b50*/  IMAD.MOV.U32 R13, RZ, RZ, R0 ;  /* 0x000000ffff0d7224 */ /* 0x000fe400078e0000 */
[----:B------:R-:W-:Y:S02]  /*15b60*/  IMAD.MOV.U32 R12, RZ, RZ, 0x3 ;  /* 0x00000003ff0c7424 */ /* 0x000fe400078e00ff */
[----:B------:R-:W-:-:S07]  /*15b70*/  IMAD.MOV.U32 R7, RZ, RZ, R14 ;  /* 0x000000ffff077224 */ /* 0x000fce00078e000e */
[----:B------:R-:W-:Y:S05]  /*15b80*/  WARPSYNC.COLLECTIVE R15, `(.L_x_1434) ;  /* 0x000000000f087348 */ /* 0x000fea0003c00000 */
[----:B------:R0:W1:Y:S02]  /*15b90*/  SHFL.IDX P6, R14, R13, R12, R11 ;  /* 0x0000000c0d0e7389 */ /* 0x00006400000c000b */
[----:B01----:R-:W-:Y:S01]  /*15ba0*/  ENDCOLLECTIVE ;  /* 0x000000000000791b */ /* 0x003fe20003800000 */
.L_x_1434:
        /* <DEDUP_REMOVED lines=16> */
.L_x_1435:
[----:B------:R-:W-:Y:S02]  /*15cb0*/  IMAD.MOV.U32 R13, RZ, RZ, R0 ;  /* 0x000000ffff0d7224 */ /* 0x000fe400078e0000 */
[----:B------:R-:W-:Y:S02]  /*15cc0*/  IMAD.MOV.U32 R12, RZ, RZ, 0x4 ;  /* 0x00000004ff0c7424 */ /* 0x000fe400078e00ff */
[----:B------:R-:W-:-:S07]  /*15cd0*/  IMAD.MOV.U32 R7, RZ, RZ, R14 ;  /* 0x000000ffff077224 */ /* 0x000fce00078e000e */
[----:B------:R-:W-:Y:S05]  /*15ce0*/  WARPSYNC.COLLECTIVE R15, `(.L_x_1436) ;  /* 0x000000000f087348 */ /* 0x000fea0003c00000 */
[----:B------:R0:W1:Y:S02]  /*15cf0*/  SHFL.IDX P6, R14, R13, R12, R11 ;  /* 0x0000000c0d0e7389 */ /* 0x00006400000c000b */
[----:B01----:R-:W-:Y:S01]  /*15d00*/  ENDCOLLECTIVE ;  /* 0x000000000000791b */ /* 0x003fe20003800000 */
.L_x_1436:
        /* <DEDUP_REMOVED lines=16> */
.L_x_1437:
[----:B------:R-:W-:Y:S02]  /*15e10*/  IMAD.MOV.U32 R13, RZ, RZ, R0 ;  /* 0x000000ffff0d7224 */ /* 0x000fe400078e0000 */
[----:B------:R-:W-:Y:S02]  /*15e20*/  IMAD.MOV.U32 R12, RZ, RZ, 0x5 ;  /* 0x00000005ff0c7424 */ /* 0x000fe400078e00ff */
[----:B------:R-:W-:-:S07]  /*15e30*/  IMAD.MOV.U32 R7, RZ, RZ, R14 ;  /* 0x000000ffff077224 */ /* 0x000fce00078e000e */
[----:B------:R-:W-:Y:S05]  /*15e40*/  WARPSYNC.COLLECTIVE R15, `(.L_x_1438) ;  /* 0x000000000f087348 */ /* 0x000fea0003c00000 */
[----:B------:R0:W1:Y:S02]  /*15e50*/  SHFL.IDX P6, R14, R13, R12, R11 ;  /* 0x0000000c0d0e7389 */ /* 0x00006400000c000b */
[----:B01----:R-:W-:Y:S01]  /*15e60*/  ENDCOLLECTIVE ;  /* 0x000000000000791b */ /* 0x003fe20003800000 */
.L_x_1438:
        /* <DEDUP_REMOVED lines=16> */
.L_x_1439:
[----:B------:R-:W-:Y:S02]  /*15f70*/  IMAD.MOV.U32 R13, RZ, RZ, R0 ;  /* 0x000000ffff0d7224 */ /* 0x000fe400078e0000 */
[----:B------:R-:W-:Y:S02]  /*15f80*/  IMAD.MOV.U32 R12, RZ, RZ, 0x6 ;  /* 0x00000006ff0c7424 */ /* 0x000fe400078e00ff */
[----:B------:R-:W-:-:S07]  /*15f90*/  IMAD.MOV.U32 R7, RZ, RZ, R14 ;  /* 0x000000ffff077224 */ /* 0x000fce00078e000e */
[----:B------:R-:W-:Y:S05]  /*15fa0*/  WARPSYNC.COLLECTIVE R15, `(.L_x_1440) ;  /* 0x000000000f087348 */ /* 0x000fea0003c00000 */
[----:B------:R0:W1:Y:S02]  /*15fb0*/  SHFL.IDX P6, R14, R13, R12, R11 ;  /* 0x0000000c0d0e7389 */ /* 0x00006400000c000b */
[----:B01----:R-:W-:Y:S01]  /*15fc0*/  ENDCOLLECTIVE ;  /* 0x000000000000791b */ /* 0x003fe20003800000 */
.L_x_1440:
        /* <DEDUP_REMOVED lines=16> */
.L_x_1441:
[----:B------:R-:W-:Y:S02]  /*160d0*/  IMAD.MOV.U32 R13, RZ, RZ, R0 ;  /* 0x000000ffff0d7224 */ /* 0x000fe400078e0000 */
[----:B------:R-:W-:Y:S02]  /*160e0*/  IMAD.MOV.U32 R12, RZ, RZ, 0x7 ;  /* 0x00000007ff0c7424 */ /* 0x000fe400078e00ff */
[----:B------:R-:W-:-:S07]  /*160f0*/  IMAD.MOV.U32 R7, RZ, RZ, R14 ;  /* 0x000000ffff077224 */ /* 0x000fce00078e000e */
[----:B------:R-:W-:Y:S05]  /*16100*/  WARPSYNC.COLLECTIVE R15, `(.L_x_1442) ;  /* 0x000000000f087348 */ /* 0x000fea0003c00000 */
[----:B------:R0:W1:Y:S02]  /*16110*/  SHFL.IDX P6, R14, R13, R12, R11 ;  /* 0x0000000c0d0e7389 */ /* 0x00006400000c000b */
[----:B01----:R-:W-:Y:S01]  /*16120*/  ENDCOLLECTIVE ;  /* 0x000000000000791b */ /* 0x003fe20003800000 */
.L_x_1442:
        /* <DEDUP_REMOVED lines=11> */
.L_x_1443:
[----:B------:R-:W-:Y:S01]  /*161e0*/  @!PT LDS RZ, [RZ] ;  /* 0x00000000fffff984 */ /* 0x000fe20000000800 */
[----:B------:R-:W-:Y:S01]  /*161f0*/  @!PT LDS RZ, [RZ] ;  /* 0x00000000fffff984 */ /* 0x000fe20000000800 */
[----:B------:R-:W-:Y:S01]  /*16200*/  @!PT LDS RZ, [RZ] ;  /* 0x00000000fffff984 */ /* 0x000fe20000000800 */
[----:B------:R0:W-:Y:S01]  /*16210*/  @!P1 LDGSTS.E.BYPASS.LTC128B.128 [R20+0xb400], desc[UR52][R6.64], !P0 ;  /* 0x0b40000006149fae */ /* 0x0001e2000c101d74 */
[----:B------:R-:W-:Y:S01]  /*16220*/  ISETP.GE.AND P1, PT, R4, R3, PT ;  /* 0x000000030400720c */ /* 0x000fe20003f26270 */
[----:B------:R-:W-:Y:S02]  /*16230*/  IMAD.MOV.U32 R13, RZ, RZ, R2 ;  /* 0x000000ffff0d7224 */ /* 0x000fe400078e0002 */
[----:B------:R-:W-:Y:S02]  /*16240*/  IMAD.MOV.U32 R12, RZ, RZ, RZ ;  /* 0x000000ffff0c7224 */ /* 0x000fe400078e00ff */
[----:B0-----:R-:W-:-:S08]  /*16250*/  IMAD.MOV.U32 R6, RZ, RZ, R14 ;  /* 0x000000ffff067224 */ /* 0x001fd000078e000e */
[----:B------:R-:W-:Y:S05]  /*16260*/  WARPSYNC.COLLECTIVE R15, `(.L_x_1444) ;  /* 0x000000000f087348 */ /* 0x000fea0003c00000 */
[----:B------:R0:W1:Y:S02]  /*16270*/  SHFL.IDX P6, R14, R13, R12, R11 ;  /* 0x0000000c0d0e7389 */ /* 0x00006400000c000b */
[----:B01----:R-:W-:Y:S01]  /*16280*/  ENDCOLLECTIVE ;  /* 0x000000000000791b */ /* 0x003fe20003800000 */
.L_x_1444:
[----:B------:R-:W-:-:S05]  /*16290*/  @!P1 LEA R6, P3, R28, R6, 0x1 ;  /* 0x000000061c069211 */ /* 0x000fca00078608ff */
[----:B------:R-:W-:Y:S02]  /*162a0*/  @!P1 IMAD.X R7, RZ, RZ, R0, P3 ;  /* 0x000000ffff079224 */ /* 0x000fe400018e0600 */
[----:B------:R-:W-:-:S03]  /*162b0*/  VIADD R0, R26, 0x80 ;  /* 0x000000801a007836 */ /* 0x000fc60000000000 */
[----:B------:R-:W-:Y:S01]  /*162c0*/  @!PT LDS RZ, [RZ] ;  /* 0x00000000fffff984 */ /* 0x000fe20000000800 */
[----:B------:R-:W-:Y:S01]  /*162d0*/  @!PT LDS RZ, [RZ] ;  /* 0x00000000fffff984 */ /* 0x000fe20000000800 */
[----:B------:R-:W-:Y:S01]  /*162e0*/  @!PT LDS RZ, [RZ] ;  /* 0x00000000fffff984 */ /* 0x000fe20000000800 */
[----:B------:R0:W-:Y:S01]  /*162f0*/  @!P1 LDGSTS.E.BYPASS.LTC128B.128 [R20+0xbc00], desc[UR52][R6.64], !P0 ;  /* 0x0bc0000006149fae */ /* 0x0001e2000c101d74 */
[----:B------:R-:W-:Y:S01]  /*16300*/  IMAD.MOV.U32 R13, RZ, RZ, R5 ;  /* 0x000000ffff0d7224 */ /* 0x000fe200078e0005 */
[----:B------:R-:W-:Y:S01]  /*16310*/  ISETP.GE.AND P1, PT, R0, R3, PT ;  /* 0x000000030000720c */ /* 0x000fe20003f26270 */
[----:B------:R-:W-:-:S12]  /*16320*/  IMAD.MOV.U32 R0, RZ, RZ, R14 ;  /* 0x000000ffff007224 */ /* 0x000fd800078e000e */
[----:B0-----:R-:W-:Y:S05]  /*16330*/  WARPSYNC.COLLECTIVE R15, `(.L_x_1445) ;  /* 0x000000000f087348 */ /* 0x001fea0003c00000 */
[----:B------:R1:W2:Y:S02]  /*16340*/  SHFL.IDX P6, R14, R13, R12, R11 ;  /* 0x0000000c0d0e7389 */ /* 0x0002a400000c000b */
[----:B012---:R-:W-:Y:S01]  /*16350*/  ENDCOLLECTIVE ;  /* 0x000000000000791b */ /* 0x007fe20003800000 */
.L_x_1445:
[----:B------:R-:W-:Y:S02]  /*16360*/  IMAD.MOV.U32 R13, RZ, RZ, R2 ;  /* 0x000000ffff0d7224 */ /* 0x000fe400078e0002 */
[----:B------:R-:W-:Y:S02]  /*16370*/  IMAD.MOV.U32 R12, RZ, RZ, 0x1 ;  /* 0x00000001ff0c7424 */ /* 0x000fe400078e00ff */
[----:B------:R-:W-:-:S07]  /*16380*/  IMAD.MOV.U32 R4, RZ, RZ, R14 ;  /* 0x000000ffff047224 */ /* 0x000fce00078e000e */
[----:B------:R-:W-:Y:S05]  /*16390*/  WARPSYNC.COLLECTIVE R15, `(.L_x_1446) ;  /* 0x000000000f087348 */ /* 0x000fea0003c00000 */
[----:B------:R0:W1:Y:S02]  /*163a0*/  SHFL.IDX P6, R14, R13, R12, R11 ;  /* 0x0000000c0d0e7389 */ /* 0x00006400000c000b */
[----:B01----:R-:W-:Y:S01]  /*163b0*/  ENDCOLLECTIVE ;  /* 0x000000000000791b */ /* 0x003fe20003800000 */
.L_x_1446:
        /* <DEDUP_REMOVED lines=16> */
.L_x_1447:
[----:B------:R-:W-:Y:S02]  /*164c0*/  IMAD.MOV.U32 R13, RZ, RZ, R2 ;  /* 0x000000ffff0d7224 */ /* 0x000fe400078e0002 */
[----:B------:R-:W-:Y:S02]  /*164d0*/  IMAD.MOV.U32 R12, RZ, RZ, 0x2 ;  /* 0x00000002ff0c7424 */ /* 0x000fe400078e00ff */
[----:B------:R-:W-:-:S07]  /*164e0*/  IMAD.MOV.U32 R6, RZ, RZ, R14 ;  /* 0x000000ffff067224 */ /* 0x000fce00078e000e */
[----:B------:R-:W-:Y:S05]  /*164f0*/  WARPSYNC.COLLECTIVE R15, `(.L_x_1448) ;  /* 0x000000000f087348 */ /* 0x000fea0003c00000 */
[----:B------:R0:W1:Y:S02]  /*16500*/  SHFL.IDX P6, R14, R13, R12, R11 ;  /* 0x0000000c0d0e7389 */ /* 0x00006400000c000b */
[----:B01----:R-:W-:Y:S01]  /*16510*/  ENDCOLLECTIVE ;  /* 0x000000000000791b */ /* 0x003fe20003800000 */
.L_x_1448:
        /* <DEDUP_REMOVED lines=13> */
.L_x_1449:
[----:B------:R-:W-:Y:S02]  /*165f0*/  IMAD.MOV.U32 R13, RZ, RZ, R2 ;  /* 0x000000ffff0d7224 */ /* 0x000fe400078e0002 */
[----:B------:R-:W-:Y:S02]  /*16600*/  IMAD.MOV.U32 R12, RZ, RZ, 0x3 ;  /* 0x00000003ff0c7424 */ /* 0x000fe400078e00ff */
[----:B------:R-:W-:-:S07]  /*16610*/  IMAD.MOV.U32 R6, RZ, RZ, R14 ;  /* 0x000000ffff067224 */ /* 0x000fce00078e000e */
[----:B------:R-:W-:Y:S05]  /*16620*/  WARPSYNC.COLLECTIVE R15, `(.L_x_1450) ;  /* 0x000000000f087348 */ /* 0x000fea0003c00000 */
[----:B------:R0:W1:Y:S02]  /*16630*/  SHFL.IDX P6, R14, R13, R12, R11 ;  /* 0x0000000c0d0e7389 */ /* 0x00006400000c000b */
[----:B01----:R-:W-:Y:S01]  /*16640*/  ENDCOLLECTIVE ;  /* 0x000000000000791b */ /* 0x003fe20003800000 */
.L_x_1450:
        /* <DEDUP_REMOVED lines=12> */
.L_x_1451:
[----:B------:R-:W-:Y:S01]  /*16710*/  IMAD.MOV.U32 R2, RZ, RZ, R14 ;  /* 0x000000ffff027224 */ /* 0x000fe200078e000e */
[----:B------:R-:W-:Y:S06]  /*16720*/  BRA `(.L_x_1452) ;  /* 0xffffffb400e87947 */ /* 0x000fec000383ffff */
.L_x_1354:
[----:B0-----:R0:W1:Y:S02]  /*16730*/  SYNCS.PHASECHK.TRANS64.TRYWAIT P0, [R22+URZ+0x16820], R0 ;  /* 0x01682000160075a7 */ /* 0x001064000800017f */
[----:B-1----:R-:W-:Y:S05]  /*16740*/  @!P0 NANOSLEEP.SYNCS 0x989680 ;  /* 0x009896800000895d */ /* 0x002fea0003900000 */
[----:B------:R-:W1:Y:S02]  /*16750*/  @!P0 SYNCS.PHASECHK.TRANS64 P0, [R22+URZ+0x16820], R0 ;  /* 0x01682000160085a7 */ /* 0x000e64000800007f */
[----:B-1----:R-:W-:Y:S05]  /*16760*/  @!P0 BRA `(.L_x_1354) ;  /* 0xfffffffc00f08947 */ /* 0x002fea000383ffff */
[----:B------:R-:W-:Y:S05]  /*16770*/  BRA `(.L_x_1453) ;  /* 0xffffffb800447947 */ /* 0x000fea000383ffff */
.L_x_1359:
[----:B0-----:R0:W1:Y:S02]  /*16780*/  SYNCS.PHASECHK.TRANS64.TRYWAIT P0, [R5+URZ+0x16840], R2 ;  /* 0x01684002050075a7 */ /* 0x001064000800017f */
[----:B-1----:R-:W-:Y:S05]  /*16790*/  @!P0 NANOSLEEP.SYNCS 0x989680 ;  /* 0x009896800000895d */ /* 0x002fea0003900000 */
[----:B------:R-:W1:Y:S02]  /*167a0*/  @!P0 SYNCS.PHASECHK.TRANS64 P0, [R5+URZ+0x16840], R2 ;  /* 0x01684002050085a7 */ /* 0x000e64000800007f */
[----:B-1----:R-:W-:Y:S05]  /*167b0*/  @!P0 BRA `(.L_x_1359) ;  /* 0xfffffffc00f08947 */ /* 0x002fea000383ffff */
[----:B------:R-:W-:Y:S05]  /*167c0*/  BRA `(.L_x_1454) ;  /* 0xffffffbc001c7947 */ /* 0x000fea000383ffff */
.L_x_1360:
        /* <DEDUP_REMOVED lines=8> */
.L_x_1456:
[----:B------:R-:W-:Y:S05]  /*16850*/  BSYNC B1 ;  /* 0x0000000000017941 */ /* 0x000fea0003800000 */
.L_x_1455:
        /* <DEDUP_REMOVED lines=9> */
.L_x_1457:
[----:B------:R-:W-:Y:S02]  /*168f0*/  IMAD R8, R8, 0x2, R22 ;  /* 0x0000000208087824 */ /* 0x000fe400078e0216 */
[----:B------:R-:W-:Y:S02]  /*16900*/  IMAD.MOV.U32 R13, RZ, RZ, R10 ;  /* 0x000000ffff0d7224 */ /* 0x000fe400078e000a */
[----:B------:R-:W-:Y:S02]  /*16910*/  IMAD.MOV.U32 R12, RZ, RZ, 0x1 ;  /* 0x00000001ff0c7424 */ /* 0x000fe400078e00ff */
[----:B------:R-:W-:-:S07]  /*16920*/  IMAD.MOV.U32 R2, RZ, RZ, R14 ;  /* 0x000000ffff027224 */ /* 0x000fce00078e000e */
[----:B------:R-:W-:Y:S05]  /*16930*/  WARPSYNC.COLLECTIVE R15, `(.L_x_1458) ;  /* 0x000000000f087348 */ /* 0x000fea0003c00000 */
[----:B------:R0:W1:Y:S02]  /*16940*/  SHFL.IDX P6, R14, R13, R12, R11 ;  /* 0x0000000c0d0e7389 */ /* 0x00006400000c000b */
[----:B01----:R-:W-:Y:S01]  /*16950*/  ENDCOLLECTIVE ;  /* 0x000000000000791b */ /* 0x003fe20003800000 */
.L_x_1458:
        /* <DEDUP_REMOVED lines=11> */
.L_x_1459:
[----:B------:R-:W-:Y:S02]  /*16a10*/  IMAD.MOV.U32 R13, RZ, RZ, R10 ;  /* 0x000000ffff0d7224 */ /* 0x000fe400078e000a */
[----:B------:R-:W-:Y:S02]  /*16a20*/  IMAD.MOV.U32 R12, RZ, RZ, 0x2 ;  /* 0x00000002ff0c7424 */ /* 0x000fe400078e00ff */
[----:B------:R-:W-:-:S07]  /*16a30*/  IMAD.MOV.U32 R2, RZ, RZ, R14 ;  /* 0x000000ffff027224 */ /* 0x000fce00078e000e */
[----:B------:R-:W-:Y:S05]  /*16a40*/  WARPSYNC.COLLECTIVE R15, `(.L_x_1460) ;  /* 0x000000000f087348 */ /* 0x000fea0003c00000 */
[----:B------:R0:W1:Y:S02]  /*16a50*/  SHFL.IDX P6, R14, R13, R12, R11 ;  /* 0x0000000c0d0e7389 */ /* 0x00006400000c000b */
[----:B01----:R-:W-:Y:S01]  /*16a60*/  ENDCOLLECTIVE ;  /* 0x000000000000791b */ /* 0x003fe20003800000 */
.L_x_1460:
        /* <DEDUP_REMOVED lines=11> */
.L_x_1461:
[----:B------:R-:W-:Y:S02]  /*16b20*/  IMAD.MOV.U32 R13, RZ, RZ, R10 ;  /* 0x000000ffff0d7224 */ /* 0x000fe400078e000a */
[----:B------:R-:W-:Y:S02]  /*16b30*/  IMAD.MOV.U32 R12, RZ, RZ, 0x3 ;  /* 0x00000003ff0c7424 */ /* 0x000fe400078e00ff */
[----:B------:R-:W-:-:S07]  /*16b40*/  IMAD.MOV.U32 R2, RZ, RZ, R14 ;  /* 0x000000ffff027224 */ /* 0x000fce00078e000e */
[----:B------:R-:W-:Y:S05]  /*16b50*/  WARPSYNC.COLLECTIVE R15, `(.L_x_1462) ;  /* 0x000000000f087348 */ /* 0x000fea0003c00000 */
[----:B------:R0:W1:Y:S02]  /*16b60*/  SHFL.IDX P6, R14, R13, R12, R11 ;  /* 0x0000000c0d0e7389 */ /* 0x00006400000c000b */
[----:B01----:R-:W-:Y:S01]  /*16b70*/  ENDCOLLECTIVE ;  /* 0x000000000000791b */ /* 0x003fe20003800000 */
.L_x_1462:
        /* <DEDUP_REMOVED lines=11> */
.L_x_1463:
[----:B------:R-:W-:Y:S02]  /*16c30*/  IMAD.MOV.U32 R13, RZ, RZ, R10 ;  /* 0x000000ffff0d7224 */ /* 0x000fe400078e000a */
[----:B------:R-:W-:Y:S02]  /*16c40*/  IMAD.MOV.U32 R12, RZ, RZ, 0x4 ;  /* 0x00000004ff0c7424 */ /* 0x000fe400078e00ff */
[----:B------:R-:W-:-:S07]  /*16c50*/  IMAD.MOV.U32 R2, RZ, RZ, R14 ;  /* 0x000000ffff027224 */ /* 0x000fce00078e000e */
[----:B------:R-:W-:Y:S05]  /*16c60*/  WARPSYNC.COLLECTIVE R15, `(.L_x_1464) ;  /* 0x000000000f087348 */ /* 0x000fea0003c00000 */
[----:B------:R0:W1:Y:S02]  /*16c70*/  SHFL.IDX P6, R14, R13, R12, R11 ;  /* 0x0000000c0d0e7389 */ /* 0x00006400000c000b */
[----:B01----:R-:W-:Y:S01]  /*16c80*/  ENDCOLLECTIVE ;  /* 0x000000000000791b */ /* 0x003fe20003800000 */
.L_x_1464:
        /* <DEDUP_REMOVED lines=11> */
.L_x_1465:
[----:B------:R-:W-:Y:S02]  /*16d40*/  IMAD.MOV.U32 R13, RZ, RZ, R10 ;  /* 0x000000ffff0d7224 */ /* 0x000fe400078e000a */
[----:B------:R-:W-:Y:S02]  /*16d50*/  IMAD.MOV.U32 R12, RZ, RZ, 0x5 ;  /* 0x00000005ff0c7424 */ /* 0x000fe400078e00ff */
[----:B------:R-:W-:-:S07]  /*16d60*/  IMAD.MOV.U32 R2, RZ, RZ, R14 ;  /* 0x000000ffff027224 */ /* 0x000fce00078e000e */
[----:B------:R-:W-:Y:S05]  /*16d70*/  WARPSYNC.COLLECTIVE R15, `(.L_x_1466) ;  /* 0x000000000f087348 */ /* 0x000fea0003c00000 */
[----:B------:R0:W1:Y:S02]  /*16d80*/  SHFL.IDX P6, R14, R13, R12, R11 ;  /* 0x0000000c0d0e7389 */ /* 0x00006400000c000b */
[----:B01----:R-:W-:Y:S01]  /*16d90*/  ENDCOLLECTIVE ;  /* 0x000000000000791b */ /* 0x003fe20003800000 */
.L_x_1466:
        /* <DEDUP_REMOVED lines=11> */
.L_x_1467:
[----:B------:R-:W-:Y:S02]  /*16e50*/  IMAD.MOV.U32 R13, RZ, RZ, R10 ;  /* 0x000000ffff0d7224 */ /* 0x000fe400078e000a */
[----:B------:R-:W-:Y:S02]  /*16e60*/  IMAD.MOV.U32 R12, RZ, RZ, 0x6 ;  /* 0x00000006ff0c7424 */ /* 0x000fe400078e00ff */
[----:B------:R-:W-:-:S07]  /*16e70*/  IMAD.MOV.U32 R2, RZ, RZ, R14 ;  /* 0x000000ffff027224 */ /* 0x000fce00078e000e */
[----:B------:R-:W-:Y:S05]  /*16e80*/  WARPSYNC.COLLECTIVE R15, `(.L_x_1468) ;  /* 0x000000000f087348 */ /* 0x000fea0003c00000 */
[----:B------:R0:W1:Y:S02]  /*16e90*/  SHFL.IDX P6, R14, R13, R12, R11 ;  /* 0x0000000c0d0e7389 */ /* 0x00006400000c000b */
[----:B01----:R-:W-:Y:S01]  /*16ea0*/  ENDCOLLECTIVE ;  /* 0x000000000000791b */ /* 0x003fe20003800000 */
.L_x_1468:
        /* <DEDUP_REMOVED lines=11> */
.L_x_1469:
[----:B------:R-:W-:Y:S02]  /*16f60*/  IMAD.MOV.U32 R13, RZ, RZ, R10 ;  /* 0x000000ffff0d7224 */ /* 0x000fe400078e000a */
[----:B------:R-:W-:Y:S02]  /*16f70*/  IMAD.MOV.U32 R12, RZ, RZ, 0x7 ;  /* 0x00000007ff0c7424 */ /* 0x000fe400078e00ff */
[----:B------:R-:W-:-:S07]  /*16f80*/  IMAD.MOV.U32 R2, RZ, RZ, R14 ;  /* 0x000000ffff027224 */ /* 0x000fce00078e000e */
[----:B------:R-:W-:Y:S05]  /*16f90*/  WARPSYNC.COLLECTIVE R15, `(.L_x_1470) ;  /* 0x000000000f087348 */ /* 0x000fea0003c00000 */
[----:B------:R0:W1:Y:S02]  /*16fa0*/  SHFL.IDX P6, R14, R13, R12, R11 ;  /* 0x0000000c0d0e7389 */ /* 0x00006400000c000b */
[----:B01----:R-:W-:Y:S01]  /*16fb0*/  ENDCOLLECTIVE ;  /* 0x000000000000791b */ /* 0x003fe20003800000 */
.L_x_1470:
        /* <DEDUP_REMOVED lines=11> */
.L_x_1471:
[----:B------:R-:W-:Y:S01]  /*17070*/  IMAD.MOV.U32 R2, RZ, RZ, R14 ;  /* 0x000000ffff027224 */ /* 0x000fe200078e000e */
[----:B------:R-:W-:Y:S06]  /*17080*/  BRA `(.L_x_1472) ;  /* 0xffffffb8000c7947 */ /* 0x000fec000383ffff */
.L_x_1365:
[----:B-1----:R1:W2:Y:S02]  /*17090*/  SYNCS.PHASECHK.TRANS64.TRYWAIT P0, [R5+URZ+0x16860], R2 ;  /* 0x01686002050075a7 */ /* 0x0022a4000800017f */
[----:B--2---:R-:W-:Y:S05]  /*170a0*/  @!P0 NANOSLEEP.SYNCS 0x989680 ;  /* 0x009896800000895d */ /* 0x004fea0003900000 */
[----:B------:R-:W2:Y:S02]  /*170b0*/  @!P0 SYNCS.PHASECHK.TRANS64 P0, [R5+URZ+0x16860], R2 ;  /* 0x01686002050085a7 */ /* 0x000ea4000800007f */
[----:B--2---:R-:W-:Y:S05]  /*170c0*/  @!P0 BRA `(.L_x_1365) ;  /* 0xfffffffc00f08947 */ /* 0x004fea000383ffff */
[----:B------:R-:W-:Y:S05]  /*170d0*/  BRA `(.L_x_1473) ;  /* 0xffffffb800647947 */ /* 0x000fea000383ffff */
.L_x_1366:
        /* <DEDUP_REMOVED lines=8> */
.L_x_1475:
[----:B------:R-:W-:Y:S05]  /*17160*/  BSYNC B1 ;  /* 0x0000000000017941 */ /* 0x000fea0003800000 */
.L_x_1474:
[----:B------:R-:W-:Y:S01]  /*17170*/  IMAD.MOV.U32 R13, RZ, RZ, R17 ;  /* 0x000000ffff0d7224 */ /* 0x000fe200078e0011 */
[----:B------:R-:W-:Y:S01]  /*17180*/  ISETP.LT.OR P2, PT, R8, 0x1, P1 ;  /* 0x000000010800780c */ /* 0x000fe20000f41670 */
        /* <DEDUP_REMOVED lines=8> */
.L_x_1476:
[----:B------:R-:W-:Y:S02]  /*17210*/  IMAD.MOV.U32 R13, RZ, RZ, R23 ;  /* 0x000000ffff0d7224 */ /* 0x000fe400078e0017 */
[----:B------:R-:W-:Y:S02]  /*17220*/  IMAD.MOV.U32 R12, RZ, RZ, 0x1 ;  /* 0x00000001ff0c7424 */ /* 0x000fe400078e00ff */
[----:B------:R-:W-:-:S07]  /*17230*/  IMAD.MOV.U32 R2, RZ, RZ, R14 ;  /* 0x000000ffff027224 */ /* 0x000fce00078e000e */
[----:B------:R-:W-:Y:S05]  /*17240*/  WARPSYNC.COLLECTIVE R15, `(.L_x_1477) ;  /* 0x000000000f087348 */ /* 0x000fea0003c00000 */
[----:B------:R0:W1:Y:S02]  /*17250*/  SHFL.IDX P6, R14, R13, R12, R11 ;  /* 0x0000000c0d0e7389 */ /* 0x00006400000c000b */
[----:B01----:R-:W-:Y:S01]  /*17260*/  ENDCOLLECTIVE ;  /* 0x000000000000791b */ /* 0x003fe20003800000 */
.L_x_1477:
        /* <DEDUP_REMOVED lines=12> */
.L_x_1478:
[----:B------:R-:W-:Y:S02]  /*17330*/  IMAD.MOV.U32 R13, RZ, RZ, R23 ;  /* 0x000000ffff0d7224 */ /* 0x000fe400078e0017 */
[----:B------:R-:W-:Y:S02]  /*17340*/  IMAD.MOV.U32 R12, RZ, RZ, 0x2 ;  /* 0x00000002ff0c7424 */ /* 0x000fe400078e00ff */
[----:B------:R-:W-:-:S07]  /*17350*/  IMAD.MOV.U32 R2, RZ, RZ, R14 ;  /* 0x000000ffff027224 */ /* 0x000fce00078e000e */
[----:B------:R-:W-:Y:S05]  /*17360*/  WARPSYNC.COLLECTIVE R15, `(.L_x_1479) ;  /* 0x000000000f087348 */ /* 0x000fea0003c00000 */
[----:B------:R0:W1:Y:S02]  /*17370*/  SHFL.IDX P6, R14, R13, R12, R11 ;  /* 0x0000000c0d0e7389 */ /* 0x00006400000c000b */
[----:B01----:R-:W-:Y:S01]  /*17380*/  ENDCOLLECTIVE ;  /* 0x000000000000791b */ /* 0x003fe20003800000 */
.L_x_1479:
        /* <DEDUP_REMOVED lines=12> */
.L_x_1480:
[----:B------:R-:W-:Y:S02]  /*17450*/  IMAD.MOV.U32 R13, RZ, RZ, R23 ;  /* 0x000000ffff0d7224 */ /* 0x000fe400078e0017 */
[----:B------:R-:W-:Y:S02]  /*17460*/  IMAD.MOV.U32 R12, RZ, RZ, 0x3 ;  /* 0x00000003ff0c7424 */ /* 0x000fe400078e00ff */
[----:B------:R-:W-:-:S07]  /*17470*/  IMAD.MOV.U32 R2, RZ, RZ, R14 ;  /* 0x000000ffff027224 */ /* 0x000fce00078e000e */
[----:B------:R-:W-:Y:S05]  /*17480*/  WARPSYNC.COLLECTIVE R15, `(.L_x_1481) ;  /* 0x000000000f087348 */ /* 0x000fea0003c00000 */
[----:B------:R0:W1:Y:S02]  /*17490*/  SHFL.IDX P6, R14, R13, R12, R11 ;  /* 0x0000000c0d0e7389 */ /* 0x00006400000c000b */
[----:B01----:R-:W-:Y:S01]  /*174a0*/  ENDCOLLECTIVE ;  /* 0x000000000000791b */ /* 0x003fe20003800000 */
.L_x_1481:
        /* <DEDUP_REMOVED lines=12> */
.L_x_1482:
[----:B------:R-:W-:Y:S02]  /*17570*/  IMAD.MOV.U32 R13, RZ, RZ, R23 ;  /* 0x000000ffff0d7224 */ /* 0x000fe400078e0017 */
[----:B------:R-:W-:Y:S02]  /*17580*/  IMAD.MOV.U32 R12, RZ, RZ, 0x4 ;  /* 0x00000004ff0c7424 */ /* 0x000fe400078e00ff */
[----:B------:R-:W-:-:S07]  /*17590*/  IMAD.MOV.U32 R2, RZ, RZ, R14 ;  /* 0x000000ffff027224 */ /* 0x000fce00078e000e */
[----:B------:R-:W-:Y:S05]  /*175a0*/  WARPSYNC.COLLECTIVE R15, `(.L_x_1483) ;  /* 0x000000000f087348 */ /* 0x000fea0003c00000 */
[----:B------:R0:W1:Y:S02]  /*175b0*/  SHFL.IDX P6, R14, R13, R12, R11 ;  /* 0x0000000c0d0e7389 */ /* 0x00006400000c000b */
[----:B01----:R-:W-:Y:S01]  /*175c0*/  ENDCOLLECTIVE ;  /* 0x000000000000791b */ /* 0x003fe20003800000 */
.L_x_1483:
        /* <DEDUP_REMOVED lines=12> */
.L_x_1484:
[----:B------:R-:W-:Y:S02]  /*17690*/  IMAD.MOV.U32 R13, RZ, RZ, R23 ;  /* 0x000000ffff0d7224 */ /* 0x000fe400078e0017 */
[----:B------:R-:W-:Y:S02]  /*176a0*/  IMAD.MOV.U32 R12, RZ, RZ, 0x5 ;  /* 0x00000005ff0c7424 */ /* 0x000fe400078e00ff */
[----:B------:R-:W-:-:S07]  /*176b0*/  IMAD.MOV.U32 R2, RZ, RZ, R14 ;  /* 0x000000ffff027224 */ /* 0x000fce00078e000e */
[----:B------:R-:W-:Y:S05]  /*176c0*/  WARPSYNC.COLLECTIVE R15, `(.L_x_1485) ;  /* 0x000000000f087348 */ /* 0x000fea0003c00000 */
[----:B------:R0:W1:Y:S02]  /*176d0*/  SHFL.IDX P6, R14, R13, R12, R11 ;  /* 0x0000000c0d0e7389 */ /* 0x00006400000c000b */
[----:B01----:R-:W-:Y:S01]  /*176e0*/  ENDCOLLECTIVE ;  /* 0x000000000000791b */ /* 0x003fe20003800000 */
.L_x_1485:
        /* <DEDUP_REMOVED lines=12> */
.L_x_1486:
[----:B------:R-:W-:Y:S02]  /*177b0*/  IMAD.MOV.U32 R13, RZ, RZ, R23 ;  /* 0x000000ffff0d7224 */ /* 0x000fe400078e0017 */
[----:B------:R-:W-:Y:S02]  /*177c0*/  IMAD.MOV.U32 R12, RZ, RZ, 0x6 ;  /* 0x00000006ff0c7424 */ /* 0x000fe400078e00ff */
[----:B------:R-:W-:-:S07]  /*177d0*/  IMAD.MOV.U32 R2, RZ, RZ, R14 ;  /* 0x000000ffff027224 */ /* 0x000fce00078e000e */
[----:B------:R-:W-:Y:S05]  /*177e0*/  WARPSYNC.COLLECTIVE R15, `(.L_x_1487) ;  /* 0x000000000f087348 */ /* 0x000fea0003c00000 */
[----:B------:R0:W1:Y:S02]  /*177f0*/  SHFL.IDX P6, R14, R13, R12, R11 ;  /* 0x0000000c0d0e7389 */ /* 0x00006400000c000b */
[----:B01----:R-:W-:Y:S01]  /*17800*/  ENDCOLLECTIVE ;  /* 0x000000000000791b */ /* 0x003fe20003800000 */
.L_x_1487:
        /* <DEDUP_REMOVED lines=12> */
.L_x_1488:
[----:B------:R-:W-:Y:S02]  /*178d0*/  IMAD.MOV.U32 R13, RZ, RZ, R23 ;  /* 0x000000ffff0d7224 */ /* 0x000fe400078e0017 */
[----:B------:R-:W-:Y:S02]  /*178e0*/  IMAD.MOV.U32 R12, RZ, RZ, 0x7 ;  /* 0x00000007ff0c7424 */ /* 0x000fe400078e00ff */
[----:B------:R-:W-:-:S07]  /*178f0*/  IMAD.MOV.U32 R2, RZ, RZ, R14 ;  /* 0x000000ffff027224 */ /* 0x000fce00078e000e */
[----:B------:R-:W-:Y:S05]  /*17900*/  WARPSYNC.COLLECTIVE R15, `(.L_x_1489) ;  /* 0x000000000f087348 */ /* 0x000fea0003c00000 */
[----:B------:R0:W1:Y:S02]  /*17910*/  SHFL.IDX P6, R14, R13, R12, R11 ;  /* 0x0000000c0d0e7389 */ /* 0x00006400000c000b */
[----:B01----:R-:W-:Y:S01]  /*17920*/  ENDCOLLECTIVE ;  /* 0x000000000000791b */ /* 0x003fe20003800000 */
.L_x_1489:
        /* <DEDUP_REMOVED lines=11> */
.L_x_1490:
[----:B------:R-:W-:Y:S01]  /*179e0*/  IMAD.MOV.U32 R2, RZ, RZ, R14 ;  /* 0x000000ffff027224 */ /* 0x000fe200078e000e */
[----:B------:R-:W-:Y:S06]  /*179f0*/  BRA `(.L_x_1491) ;  /* 0xffffffb400107947 */ /* 0x000fec000383ffff */
.L_x_1374:
[----:B0-----:R0:W1:Y:S02]  /*17a00*/  SYNCS.PHASECHK.TRANS64.TRYWAIT P0, [R0+URZ+0x16860], R3 ;  /* 0x01686003000075a7 */ /* 0x001064000800017f */
[----:B-1----:R-:W-:Y:S05]  /*17a10*/  @!P0 NANOSLEEP.SYNCS 0x989680 ;  /* 0x009896800000895d */ /* 0x002fea0003900000 */
[----:B------:R-:W1:Y:S02]  /*17a20*/  @!P0 SYNCS.PHASECHK.TRANS64 P0, [R0+URZ+0x16860], R3 ;  /* 0x01686003000085a7 */ /* 0x000e64000800007f */
[----:B-1----:R-:W-:Y:S05]  /*17a30*/  @!P0 BRA `(.L_x_1374) ;  /* 0xfffffffc00f08947 */ /* 0x002fea000383ffff */
[----:B------:R-:W-:Y:S05]  /*17a40*/  BRA `(.L_x_1492) ;  /* 0xffffffb800347947 */ /* 0x000fea000383ffff */
.L_x_1375:
        /* <DEDUP_REMOVED lines=8> */
.L_x_1494:
[----:B------:R-:W-:Y:S05]  /*17ad0*/  BSYNC B0 ;  /* 0x0000000000007941 */ /* 0x000fea0003800000 */
.L_x_1493:
[----:B------:R-:W-:Y:S01]  /*17ae0*/  IMAD.MOV.U32 R13, RZ, RZ, R17 ;  /* 0x000000ffff0d7224 */ /* 0x000fe200078e0011 */
[----:B------:R-:W-:Y:S01]  /*17af0*/  ISETP.LT.OR P2, PT, R6, 0x1, P0 ;  /* 0x000000010600780c */ /* 0x000fe20000741670 */
        /* <DEDUP_REMOVED lines=8> */
.L_x_1495:
[----:B------:R-:W-:Y:S02]  /*17b80*/  IMAD R4, R4, 0x2, R22 ;  /* 0x0000000204047824 */ /* 0x000fe400078e0216 */
[----:B------:R-:W-:Y:S02]  /*17b90*/  IMAD.MOV.U32 R13, RZ, RZ, R23 ;  /* 0x000000ffff0d7224 */ /* 0x000fe400078e0017 */
[----:B------:R-:W-:Y:S01]  /*17ba0*/  IMAD.MOV.U32 R12, RZ, RZ, 0x1 ;  /* 0x00000001ff0c7424 */ /* 0x000fe200078e00ff */
[----:B------:R-:W-:-:S13]  /*17bb0*/  IADD3 R2, P1, R14, R5, RZ ;  /* 0x000000050e027210 */ /* 0x000fda0007f3e0ff */
[----:B------:R-:W-:Y:S05]  /*17bc0*/  WARPSYNC.COLLECTIVE R15, `(.L_x_1496) ;  /* 0x000000000f087348 */ /* 0x000fea0003c00000 */
[----:B------:R0:W1:Y:S02]  /*17bd0*/  SHFL.IDX P6, R14, R13, R12, R11 ;  /* 0x0000000c0d0e7389 */ /* 0x00006400000c000b */
[----:B01----:R-:W-:Y:S01]  /*17be0*/  ENDCOLLECTIVE ;  /* 0x000000000000791b */ /* 0x003fe20003800000 */
.L_x_1496:
        /* <DEDUP_REMOVED lines=11> */
.L_x_1497:
[----:B------:R-:W-:Y:S02]  /*17ca0*/  IMAD.MOV.U32 R13, RZ, RZ, R23 ;  /* 0x000000ffff0d7224 */ /* 0x000fe400078e0017 */
[----:B------:R-:W-:Y:S02]  /*17cb0*/  IMAD.MOV.U32 R12, RZ, RZ, 0x2 ;  /* 0x00000002ff0c7424 */ /* 0x000fe400078e00ff */
[----:B------:R-:W-:-:S07]  /*17cc0*/  IMAD.MOV.U32 R9, RZ, RZ, R14 ;  /* 0x000000ffff097224 */ /* 0x000fce00078e000e */
[----:B------:R-:W-:Y:S05]  /*17cd0*/  WARPSYNC.COLLECTIVE R15, `(.L_x_1498) ;  /* 0x000000000f087348 */ /* 0x000fea0003c00000 */
[----:B------:R0:W1:Y:S02]  /*17ce0*/  SHFL.IDX P6, R14, R13, R12, R11 ;  /* 0x0000000c0d0e7389 */ /* 0x00006400000c000b */
[----:B01----:R-:W-:Y:S01]  /*17cf0*/  ENDCOLLECTIVE ;  /* 0x000000000000791b */ /* 0x003fe20003800000 */
.L_x_1498:
        /* <DEDUP_REMOVED lines=12> */
.L_x_1499:
[----:B------:R-:W-:Y:S02]  /*17dc0*/  IMAD.MOV.U32 R13, RZ, RZ, R23 ;  /* 0x000000ffff0d7224 */ /* 0x000fe400078e0017 */
[----:B------:R-:W-:Y:S02]  /*17dd0*/  IMAD.MOV.U32 R12, RZ, RZ, 0x3 ;  /* 0x00000003ff0c7424 */ /* 0x000fe400078e00ff */
[----:B------:R-:W-:-:S07]  /*17de0*/  IMAD.MOV.U32 R10, RZ, RZ, R14 ;  /* 0x000000ffff0a7224 */ /* 0x000fce00078e000e */
[----:B------:R-:W-:Y:S05]  /*17df0*/  WARPSYNC.COLLECTIVE R15, `(.L_x_1500) ;  /* 0x000000000f087348 */ /* 0x000fea0003c00000 */
[----:B------:R0:W1:Y:S02]  /*17e00*/  SHFL.IDX P6, R14, R13, R12, R11 ;  /* 0x0000000c0d0e7389 */ /* 0x00006400000c000b */
[----:B01----:R-:W-:Y:S01]  /*17e10*/  ENDCOLLECTIVE ;  /* 0x000000000000791b */ /* 0x003fe20003800000 */
.L_x_1500:
        /* <DEDUP_REMOVED lines=12> */
.L_x_1501:
[----:B------:R-:W-:Y:S02]  /*17ee0*/  IMAD.MOV.U32 R13, RZ, RZ, R23 ;  /* 0x000000ffff0d7224 */ /* 0x000fe400078e0017 */
[----:B------:R-:W-:Y:S02]  /*17ef0*/  IMAD.MOV.U32 R12, RZ, RZ, 0x4 ;  /* 0x00000004ff0c7424 */ /* 0x000fe400078e00ff */
[----:B------:R-:W-:-:S07]  /*17f00*/  IMAD.MOV.U32 R9, RZ, RZ, R14 ;  /* 0x000000ffff097224 */ /* 0x000fce00078e000e */
[----:B------:R-:W-:Y:S05]  /*17f10*/  WARPSYNC.COLLECTIVE R15, `(.L_x_1502) ;  /* 0x000000000f087348 */ /* 0x000fea0003c00000 */
[----:B------:R0:W1:Y:S02]  /*17f20*/  SHFL.IDX P6, R14, R13, R12, R11 ;  /* 0x0000000c0d0e7389 */ /* 0x00006400000c000b */
[----:B01----:R-:W-:Y:S01]  /*17f30*/  ENDCOLLECTIVE ;  /* 0x000000000000791b */ /* 0x003fe20003800000 */
.L_x_1502:
        /* <DEDUP_REMOVED lines=12> */
.L_x_1503:
[----:B------:R-:W-:Y:S02]  /*18000*/  IMAD.MOV.U32 R13, RZ, RZ, R23 ;  /* 0x000000ffff0d7224 */ /* 0x000fe400078e0017 */
[----:B------:R-:W-:Y:S02]  /*18010*/  IMAD.MOV.U32 R12, RZ, RZ, 0x5 ;  /* 0x00000005ff0c7424 */ /* 0x000fe400078e00ff */
[----:B------:R-:W-:-:S07]  /*18020*/  IMAD.MOV.U32 R10, RZ, RZ, R14 ;  /* 0x000000ffff0a7224 */ /* 0x000fce00078e000e */
[----:B------:R-:W-:Y:S05]  /*18030*/  WARPSYNC.COLLECTIVE R15, `(.L_x_1504) ;  /* 0x000000000f087348 */ /* 0x000fea0003c00000 */
[----:B------:R0:W1:Y:S02]  /*18040*/  SHFL.IDX P6, R14, R13, R12, R11 ;  /* 0x0000000c0d0e7389 */ /* 0x00006400000c000b */
[----:B01----:R-:W-:Y:S01]  /*18050*/  ENDCOLLECTIVE ;  /* 0x000000000000791b */ /* 0x003fe20003800000 */
.L_x_1504:
        /* <DEDUP_REMOVED lines=12> */
.L_x_1505:
[----:B------:R-:W-:Y:S02]  /*18120*/  IMAD.MOV.U32 R13, RZ, RZ, R23 ;  /* 0x000000ffff0d7224 */ /* 0x000fe400078e0017 */
[----:B------:R-:W-:Y:S02]  /*18130*/  IMAD.MOV.U32 R12, RZ, RZ, 0x6 ;  /* 0x00000006ff0c7424 */ /* 0x000fe400078e00ff */
[----:B------:R-:W-:-:S07]  /*18140*/  IMAD.MOV.U32 R9, RZ, RZ, R14 ;  /* 0x000000ffff097224 */ /* 0x000fce00078e000e */
[----:B------:R-:W-:Y:S05]  /*18150*/  WARPSYNC.COLLECTIVE R15, `(.L_x_1506) ;  /* 0x000000000f087348 */ /* 0x000fea0003c00000 */
[----:B------:R0:W1:Y:S02]  /*18160*/  SHFL.IDX P6, R14, R13, R12, R11 ;  /* 0x0000000c0d0e7389 */ /* 0x00006400000c000b */
[----:B01----:R-:W-:Y:S01]  /*18170*/  ENDCOLLECTIVE ;  /* 0x000000000000791b */ /* 0x003fe20003800000 */
.L_x_1506:
        /* <DEDUP_REMOVED lines=12> */
.L_x_1507:
[----:B------:R-:W-:Y:S02]  /*18240*/  IMAD.MOV.U32 R13, RZ, RZ, R23 ;  /* 0x000000ffff0d7224 */ /* 0x000fe400078e0017 */
[----:B------:R-:W-:Y:S01]  /*18250*/  IMAD.MOV.U32 R12, RZ, RZ, 0x7 ;  /* 0x00000007ff0c7424 */ /* 0x000fe200078e00ff */
[----:B------:R-:W-:-:S13]  /*18260*/  IADD3 R2, P1, R14, R5, RZ ;  /* 0x000000050e027210 */ /* 0x000fda0007f3e0ff */
[----:B------:R-:W-:Y:S05]  /*18270*/  WARPSYNC.COLLECTIVE R15, `(.L_x_1508) ;  /* 0x000000000f087348 */ /* 0x000fea0003c00000 */
[----:B------:R0:W1:Y:S02]  /*18280*/  SHFL.IDX P6, R14, R13, R12, R11 ;  /* 0x0000000c0d0e7389 */ /* 0x00006400000c000b */
[----:B01----:R-:W-:Y:S01]  /*18290*/  ENDCOLLECTIVE ;  /* 0x000000000000791b */ /* 0x003fe20003800000 */
.L_x_1508:
        /* <DEDUP_REMOVED lines=10> */
.L_x_1509:
[----:B------:R-:W-:Y:S05]  /*18340*/  BRA `(.L_x_1510) ;  /* 0xffffffb000e87947 */ /* 0x000fea000383ffff */
.L_x_1380:
        /* <DEDUP_REMOVED lines=8> */
.L_x_1512:
[----:B------:R-:W-:Y:S05]  /*183d0*/  BSYNC B0 ;  /* 0x0000000000007941 */ /* 0x000fea0003800000 */
.L_x_1511:
[----:B------:R-:W-:Y:S02]  /*183e0*/  IMAD.MOV.U32 R13, RZ, RZ, R16 ;  /* 0x000000ffff0d7224 */ /* 0x000fe400078e0010 */
        /* <DEDUP_REMOVED lines=8> */
.L_x_1513:
[----:B------:R-:W-:Y:S02]  /*18470*/  ULDC UR4, c[0x0][0xc3c] ;  /* 0x00030f0000047ab9 */ /* 0x000fe40000000800 */
[----:B------:R-:W-:-:S13]  /*18480*/  ISETP.GE.OR P1, PT, R7, UR4, !P0 ;  /* 0x0000000407007c0c */ /* 0x000fda000c726670 */
[----:B------:R-:W0:Y:S01]  /*18490*/  @!P1 LDC.64 R2, c[0x0][0xc80] ;  /* 0x00032000ff029b82 */ /* 0x000e220000000a00 */
[----:B------:R-:W-:Y:S02]  /*184a0*/  IMAD.MOV.U32 R17, RZ, RZ, RZ ;  /* 0x000000ffff117224 */ /* 0x000fe400078e00ff */
[----:B------:R-:W-:Y:S02]  /*184b0*/  IMAD.MOV.U32 R11, RZ, RZ, RZ ;  /* 0x000000ffff0b7224 */ /* 0x000fe400078e00ff */
[----:B------:R-:W-:Y:S02]  /*184c0*/  IMAD.MOV.U32 R5, RZ, RZ, R14 ;  /* 0x000000ffff057224 */ /* 0x000fe400078e000e */
[----:B0-----:R-:W-:-:S06]  /*184d0*/  @!P1 IMAD.WIDE R2, R7, 0x4, R2 ;  /* 0x0000000407029825 */ /* 0x001fcc00078e0202 */
[----:B------:R-:W2:Y:S01]  /*184e0*/  @!P1 LDG.E R2, desc[UR52][R2.64] ;  /* 0x0000003402029981 */ /* 0x000ea2000c1e1900 */
[C---:B------:R-:W-:Y:S02]  /*184f0*/  ISETP.GE.U32.AND P2, PT, R8.reuse, 0x2, PT ;  /* 0x000000020800780c */ /* 0x040fe40003f46070 */
[C---:B------:R-:W-:Y:S02]  /*18500*/  ISETP.GE.U32.AND P3, PT, R8.reuse, 0x4, PT ;  /* 0x000000040800780c */ /* 0x040fe40003f66070 */
[C---:B------:R-:W-:Y:S02]  /*18510*/  ISETP.GE.U32.AND P4, PT, R8.reuse, 0x8, PT ;  /* 0x000000080800780c */ /* 0x040fe40003f86070 */
[C---:B------:R-:W-:Y:S01]  /*18520*/  ISETP.GE.U32.AND P5, PT, R8.reuse, 0x10, PT ;  /* 0x000000100800780c */ /* 0x040fe20003fa6070 */
[----:B--2---:R-:W-:Y:S01]  /*18530*/  @!P1 IMAD.MOV.U32 R17, RZ, RZ, R2 ;  /* 0x000000ffff119224 */ /* 0x004fe200078e0002 */
[----:B------:R-:W-:-:S03]  /*18540*/  ISETP.NE.AND P1, PT, R8, RZ, PT ;  /* 0x000000ff0800720c */ /* 0x000fc60003f25270 */
[----:B------:R-:W-:-:S10]  /*18550*/  IMAD.MOV.U32 R13, RZ, RZ, R17 ;  /* 0x000000ffff0d7224 */ /* 0x000fd400078e0011 */
[----:B------:R-:W-:Y:S05]  /*18560*/  WARPSYNC.COLLECTIVE R15, `(.L_x_1514) ;  /* 0x000000000f087348 */ /* 0x000fea0003c00000 */
[----:B------:R0:W1:Y:S02]  /*18570*/  SHFL.UP P6, R14, R13, R12, R11 ;  /* 0x0400000c0d0e7389 */ /* 0x00006400000c000b */
[----:B01----:R-:W-:Y:S01]  /*18580*/  ENDCOLLECTIVE ;  /* 0x000000000000791b */ /* 0x003fe20003800000 */
.L_x_1514:
[----:B------:R-:W-:Y:S01]  /*18590*/  IMAD.MOV.U32 R12, RZ, RZ, 0x2 ;  /* 0x00000002ff0c7424 */ /* 0x000fe200078e00ff */
[----:B------:R-:W-:-:S05]  /*185a0*/  SEL R4, R14, RZ, P1 ;  /* 0x000000ff0e047207 */ /* 0x000fca0000800000 */
[----:B------:R-:W-:-:S04]  /*185b0*/  IMAD.IADD R4, R17, 0x1, R4 ;  /* 0x0000000111047824 */ /* 0x000fc800078e0204 */
[----:B------:R-:W-:-:S07]  /*185c0*/  IMAD.MOV.U32 R13, RZ, RZ, R4 ;  /* 0x000000ffff0d7224 */ /* 0x000fce00078e0004 */
[----:B------:R-:W-:Y:S05]  /*185d0*/  WARPSYNC.COLLECTIVE R15, `(.L_x_1515) ;  /* 0x000000000f087348 */ /* 0x000fea0003c00000 */
[----:B------:R0:W1:Y:S02]  /*185e0*/  SHFL.UP P6, R14, R13, R12, R11 ;  /* 0x0400000c0d0e7389 */ /* 0x00006400000c000b */
[----:B01----:R-:W-:Y:S01]  /*185f0*/  ENDCOLLECTIVE ;  /* 0x000000000000791b */ /* 0x003fe20003800000 */
.L_x_1515:
[----:B------:R-:W-:Y:S01]  /*18600*/  IMAD.MOV.U32 R12, RZ, RZ, 0x4 ;  /* 0x00000004ff0c7424 */ /* 0x000fe200078e00ff */
[----:B------:R-:W-:-:S05]  /*18610*/  SEL R3, R14, RZ, P2 ;  /* 0x000000ff0e037207 */ /* 0x000fca0001000000 */
[----:B------:R-:W-:-:S04]  /*18620*/  IMAD.IADD R6, R4, 0x1, R3 ;  /* 0x0000000104067824 */ /* 0x000fc800078e0203 */
[----:B------:R-:W-:-:S07]  /*18630*/  IMAD.MOV.U32 R13, RZ, RZ, R6 ;  /* 0x000000ffff0d7224 */ /* 0x000fce00078e0006 */
[----:B------:R-:W-:Y:S05]  /*18640*/  WARPSYNC.COLLECTIVE R15, `(.L_x_1516) ;  /* 0x000000000f087348 */ /* 0x000fea0003c00000 */
[----:B------:R0:W1:Y:S02]  /*18650*/  SHFL.UP P6, R14, R13, R12, R11 ;  /* 0x0400000c0d0e7389 */ /* 0x00006400000c000b */
[----:B01----:R-:W-:Y:S01]  /*18660*/  ENDCOLLECTIVE ;  /* 0x000000000000791b */ /* 0x003fe20003800000 */
.L_x_1516:
[----:B------:R-:W-:Y:S01]  /*18670*/  IMAD.MOV.U32 R12, RZ, RZ, 0x8 ;  /* 0x00000008ff0c7424 */ /* 0x000fe200078e00ff */
[----:B------:R-:W-:-:S05]  /*18680*/  SEL R3, R14, RZ, P3 ;  /* 0x000000ff0e037207 */ /* 0x000fca0001800000 */
[----:B------:R-:W-:-:S04]  /*18690*/  IMAD.IADD R2, R6, 0x1, R3 ;  /* 0x0000000106027824 */ /* 0x000fc800078e0203 */
[----:B------:R-:W-:-:S07]  /*186a0*/  IMAD.MOV.U32 R13, RZ, RZ, R2 ;  /* 0x000000ffff0d7224 */ /* 0x000fce00078e0002 */
[----:B------:R-:W-:Y:S05]  /*186b0*/  WARPSYNC.COLLECTIVE R15, `(.L_x_1517) ;  /* 0x000000000f087348 */ /* 0x000fea0003c00000 */
[----:B------:R0:W1:Y:S02]  /*186c0*/  SHFL.UP P6, R14, R13, R12, R11 ;  /* 0x0400000c0d0e7389 */ /* 0x00006400000c000b */
[----:B01----:R-:W-:Y:S01]  /*186d0*/  ENDCOLLECTIVE ;  /* 0x000000000000791b */ /* 0x003fe20003800000 */
.L_x_1517:
[----:B------:R-:W-:Y:S01]  /*186e0*/  IMAD.MOV.U32 R12, RZ, RZ, 0x10 ;  /* 0x00000010ff0c7424 */ /* 0x000fe200078e00ff */
[----:B------:R-:W-:-:S05]  /*186f0*/  SEL R3, R14, RZ, P4 ;  /* 0x000000ff0e037207 */ /* 0x000fca0002000000 */
[----:B------:R-:W-:-:S04]  /*18700*/  IMAD.IADD R3, R2, 0x1, R3 ;  /* 0x0000000102037824 */ /* 0x000fc800078e0203 */
[----:B------:R-:W-:-:S07]  /*18710*/  IMAD.MOV.U32 R13, RZ, RZ, R3 ;  /* 0x000000ffff0d7224 */ /* 0x000fce00078e0003 */
[----:B------:R-:W-:Y:S05]  /*18720*/  WARPSYNC.COLLECTIVE R15, `(.L_x_1518) ;  /* 0x000000000f087348 */ /* 0x000fea0003c00000 */
[----:B------:R0:W1:Y:S02]  /*18730*/  SHFL.UP P6, R14, R13, R12, R11 ;  /* 0x0400000c0d0e7389 */ /* 0x00006400000c000b */
[----:B01----:R-:W-:Y:S01]  /*18740*/  ENDCOLLECTIVE ;  /* 0x000000000000791b */ /* 0x003fe20003800000 */
.L_x_1518:
        /* <DEDUP_REMOVED lines=8> */
.L_x_1519:
[----:B------:R-:W-:Y:S05]  /*187d0*/  BRA `(.L_x_1520) ;  /* 0xffffffb000f07947 */ /* 0x000fea000383ffff */
.L_x_1385:
[----:B------:R-:W-:Y:S01]  /*187e0*/  BSSY B0, `(.L_x_1521) ;  /* 0x0000008000007945 */ /* 0x000fe20003800000 */
[----:B-----5:R-:W-:Y:S02]  /*187f0*/  IMAD.MOV.U32 R13, RZ, RZ, R17 ;  /* 0x000000ffff0d7224 */ /* 0x020fe400078e0011 */
[----:B------:R-:W-:Y:S02]  /*18800*/  IMAD.MOV.U32 R12, RZ, RZ, 0x1 ;  /* 0x00000001ff0c7424 */ /* 0x000fe400078e00ff */
[----:B------:R-:W-:Y:S02]  /*18810*/  IMAD.MOV.U32 R11, RZ, RZ, RZ ;  /* 0x000000ffff0b7224 */ /* 0x000fe400078e00ff */
[----:B------:R-:W-:-:S07]  /*18820*/  IMAD.MOV.U32 R15, RZ, RZ, -0x1 ;  /* 0xffffffffff0f7424 */ /* 0x000fce00078e00ff */
[----:B01----:R-:W-:Y:S05]  /*18830*/  WARPSYNC.COLLECTIVE R15, `(.L_x_1522) ;  /* 0x000000000f087348 */ /* 0x003fea0003c00000 */
[----:B------:R2:W3:Y:S02]  /*18840*/  SHFL.UP P6, R14, R13, R12, R11 ;  /* 0x0400000c0d0e7389 */ /* 0x0004e400000c000b */
[----:B0123--:R-:W-:Y:S01]  /*18850*/  ENDCOLLECTIVE ;  /* 0x000000000000791b */ /* 0x00ffe20003800000 */
.L_x_1522:
[----:B------:R-:W-:Y:S05]  /*18860*/  BSYNC B0 ;  /* 0x0000000000007941 */ /* 0x000fea0003800000 */
.L_x_1521:
        /* <DEDUP_REMOVED lines=8> */
.L_x_1523:
[----:B------:R-:W-:Y:S01]  /*188f0*/  IMAD.MOV.U32 R12, RZ, RZ, 0x4 ;  /* 0x00000004ff0c7424 */ /* 0x000fe200078e00ff */
[----:B------:R-:W-:-:S05]  /*18900*/  SEL R2, R14, RZ, P2 ;  /* 0x000000ff0e027207 */ /* 0x000fca0001000000 */
[----:B------:R-:W-:-:S04]  /*18910*/  IMAD.IADD R2, R13, 0x1, R2 ;  /* 0x000000010d027824 */ /* 0x000fc800078e0202 */
[----:B------:R-:W-:-:S07]  /*18920*/  IMAD.MOV.U32 R13, RZ, RZ, R2 ;  /* 0x000000ffff0d7224 */ /* 0x000fce00078e0002 */
[----:B------:R-:W-:Y:S05]  /*18930*/  WARPSYNC.COLLECTIVE R15, `(.L_x_1524) ;  /* 0x000000000f087348 */ /* 0x000fea0003c00000 */
[----:B------:R0:W1:Y:S02]  /*18940*/  SHFL.UP P6, R14, R13, R12, R11 ;  /* 0x0400000c0d0e7389 */ /* 0x00006400000c000b */
[----:B01----:R-:W-:Y:S01]  /*18950*/  ENDCOLLECTIVE ;  /* 0x000000000000791b */ /* 0x003fe20003800000 */
.L_x_1524:
[----:B------:R-:W-:Y:S01]  /*18960*/  IMAD.MOV.U32 R12, RZ, RZ, 0x8 ;  /* 0x00000008ff0c7424 */ /* 0x000fe200078e00ff */
[----:B------:R-:W-:-:S05]  /*18970*/  SEL R3, R14, RZ, P3 ;  /* 0x000000ff0e037207 */ /* 0x000fca0001800000 */
[----:B------:R-:W-:-:S04]  /*18980*/  IMAD.IADD R3, R2, 0x1, R3 ;  /* 0x0000000102037824 */ /* 0x000fc800078e0203 */
[----:B------:R-:W-:-:S07]  /*18990*/  IMAD.MOV.U32 R13, RZ, RZ, R3 ;  /* 0x000000ffff0d7224 */ /* 0x000fce00078e0003 */
[----:B------:R-:W-:Y:S05]  /*189a0*/  WARPSYNC.COLLECTIVE R15, `(.L_x_1525) ;  /* 0x000000000f087348 */ /* 0x000fea0003c00000 */
[----:B------:R0:W1:Y:S02]  /*189b0*/  SHFL.UP P6, R14, R13, R12, R11 ;  /* 0x0400000c0d0e7389 */ /* 0x00006400000c000b */
[----:B01----:R-:W-:Y:S01]  /*189c0*/  ENDCOLLECTIVE ;  /* 0x000000000000791b */ /* 0x003fe20003800000 */
.L_x_1525:
[----:B------:R-:W-:Y:S01]  /*189d0*/  IMAD.MOV.U32 R12, RZ, RZ, 0x10 ;  /* 0x00000010ff0c7424 */ /* 0x000fe200078e00ff */
[----:B------:R-:W-:-:S05]  /*189e0*/  SEL R4, R14, RZ, P4 ;  /* 0x000000ff0e047207 */ /* 0x000fca0002000000 */
[----:B------:R-:W-:-:S04]  /*189f0*/  IMAD.IADD R4, R3, 0x1, R4 ;  /* 0x0000000103047824 */ /* 0x000fc800078e0204 */
[----:B------:R-:W-:-:S07]  /*18a00*/  IMAD.MOV.U32 R13, RZ, RZ, R4 ;  /* 0x000000ffff0d7224 */ /* 0x000fce00078e0004 */
[----:B------:R-:W-:Y:S05]  /*18a10*/  WARPSYNC.COLLECTIVE R15, `(.L_x_1526) ;  /* 0x000000000f087348 */ /* 0x000fea0003c00000 */
[----:B------:R0:W1:Y:S02]  /*18a20*/  SHFL.UP P6, R14, R13, R12, R11 ;  /* 0x0400000c0d0e7389 */ /* 0x00006400000c000b */
[----:B01----:R-:W-:Y:S01]  /*18a30*/  ENDCOLLECTIVE ;  /* 0x000000000000791b */ /* 0x003fe20003800000 */
.L_x_1526:
        /* <DEDUP_REMOVED lines=8> */
.L_x_1527:
[----:B------:R-:W-:Y:S05]  /*18ac0*/  BRA `(.L_x_1528) ;  /* 0xffffffb000d07947 */ /* 0x000fea000383ffff */
.L_x_1387:
[----:B------:R-:W-:Y:S01]  /*18ad0*/  BSSY B0, `(.L_x_1529) ;  /* 0x0000006000007945 */ /* 0x000fe20003800000 */
[----:B------:R-:W-:Y:S01]  /*18ae0*/  PLOP3.LUT P6, PT, P6, PT, PT, 0x8, 0x0 ;  /* 0x000000000000781c */ /* 0x000fe200037ce170 */
[----:B------:R-:W-:-:S12]  /*18af0*/  IMAD.MOV.U32 R15, RZ, RZ, -0x1 ;  /* 0xffffffffff0f7424 */ /* 0x000fd800078e00ff */
[----:B01----:R-:W-:Y:S05]  /*18b00*/  WARPSYNC.COLLECTIVE R15, `(.L_x_1530) ;  /* 0x000000000f087348 */ /* 0x003fea0003c00000 */
[----:B------:R-:W-:Y:S01]  /*18b10*/  VOTE.ANY R14, PT, P6 ;  /* 0x00000000000e7806 */ /* 0x000fe200030e0100 */
[----:B01----:R-:W-:Y:S06]  /*18b20*/  ENDCOLLECTIVE ;  /* 0x000000000000791b */ /* 0x003fec0003800000 */
.L_x_1530:
[----:B------:R-:W-:Y:S05]  /*18b30*/  BSYNC B0 ;  /* 0x0000000000007941 */ /* 0x000fea0003800000 */
.L_x_1529:
[----:B------:R-:W-:Y:S02]  /*18b40*/  IMAD.MOV.U32 R2, RZ, RZ, R14 ;  /* 0x000000ffff027224 */ /* 0x000fe400078e000e */
[----:B------:R-:W-:Y:S02]  /*18b50*/  IMAD.MOV.U32 R13, RZ, RZ, R17 ;  /* 0x000000ffff0d7224 */ /* 0x000fe400078e0011 */
[----:B------:R-:W0:Y:S01]  /*18b60*/  POPC R6, R2 ;  /* 0x0000000200067309 */ /* 0x000e220000000000 */
[----:B------:R-:W-:Y:S02]  /*18b70*/  IMAD.MOV.U32 R11, RZ, RZ, 0x1f ;  /* 0x0000001fff0b7424 */ /* 0x000fe400078e00ff */
[----:B------:R-:W-:Y:S02]  /*18b80*/  IMAD.MOV.U32 R15, RZ, RZ, -0x1 ;  /* 0xffffffffff0f7424 */ /* 0x000fe400078e00ff */
[----:B0-----:R-:W-:-:S07]  /*18b90*/  IMAD.MOV.U32 R12, RZ, RZ, R6 ;  /* 0x000000ffff0c7224 */ /* 0x001fce00078e0006 */
[----:B------:R-:W-:Y:S05]  /*18ba0*/  WARPSYNC.COLLECTIVE R15, `(.L_x_1531) ;  /* 0x000000000f087348 */ /* 0x000fea0003c00000 */
[----:B------:R0:W1:Y:S02]  /*18bb0*/  SHFL.IDX P6, R14, R13, R12, R11 ;  /* 0x0000000c0d0e7389 */ /* 0x00006400000c000b */
[----:B01----:R-:W-:Y:S01]  /*18bc0*/  ENDCOLLECTIVE ;  /* 0x000000000000791b */ /* 0x003fe20003800000 */
.L_x_1531:
[----:B------:R-:W-:Y:S01]  /*18bd0*/  IMAD.MOV.U32 R17, RZ, RZ, R14 ;  /* 0x000000ffff117224 */ /* 0x000fe200078e000e */
[----:B------:R-:W-:Y:S06]  /*18be0*/  BRA `(.L_x_1532) ;  /* 0xffffffb000c07947 */ /* 0x000fec000383ffff */
.L_x_1389:
[----:B------:R-:W-:Y:S01]  /*18bf0*/  BSSY B0, `(.L_x_1533) ;  /* 0x0000007000007945 */ /* 0x000fe20003800000 */
[----:B------:R-:W-:Y:S02]  /*18c00*/  IMAD.MOV.U32 R13, RZ, RZ, R3 ;  /* 0x000000ffff0d7224 */ /* 0x000fe400078e0003 */
[----:B------:R-:W-:Y:S02]  /*18c10*/  IMAD.MOV.U32 R11, RZ, RZ, 0x1f ;  /* 0x0000001fff0b7424 */ /* 0x000fe400078e00ff */
[----:B------:R-:W-:-:S07]  /*18c20*/  IMAD.MOV.U32 R15, RZ, RZ, -0x1 ;  /* 0xffffffffff0f7424 */ /* 0x000fce00078e00ff */
[----:B0123--:R-:W-:Y:S05]  /*18c30*/  WARPSYNC.COLLECTIVE R15, `(.L_x_1534) ;  /* 0x000000000f087348 */ /* 0x00ffea0003c00000 */
[----:B------:R4:W0:Y:S02]  /*18c40*/  SHFL.IDX P6, R14, R13, R12, R11 ;  /* 0x0000000c0d0e7389 */ /* 0x00082400000c000b */
[----:B01234-:R-:W-:Y:S01]  /*18c50*/  ENDCOLLECTIVE ;  /* 0x000000000000791b */ /* 0x01ffe20003800000 */
.L_x_1534:
[----:B------:R-:W-:Y:S05]  /*18c60*/  BSYNC B0 ;  /* 0x0000000000007941 */ /* 0x000fea0003800000 */
.L_x_1533:
[----:B------:R-:W-:Y:S05]  /*18c70*/  BRA `(.L_x_1388) ;  /* 0xffffffb000b87947 */ /* 0x000fea000383ffff */
.L_x_1393:
[----:B0-----:R0:W3:Y:S02]  /*18c80*/  SYNCS.PHASECHK.TRANS64.TRYWAIT P0, [R5+URZ+0x16820], R0 ;  /* 0x01682000050075a7 */ /* 0x0010e4000800017f */
[----:B---3--:R-:W-:Y:S05]  /*18c90*/  @!P0 NANOSLEEP.SYNCS 0x989680 ;  /* 0x009896800000895d */ /* 0x008fea0003900000 */
[----:B------:R-:W3:Y:S02]  /*18ca0*/  @!P0 SYNCS.PHASECHK.TRANS64 P0, [R5+URZ+0x16820], R0 ;  /* 0x01682000050085a7 */ /* 0x000ee4000800007f */
[----:B---3--:R-:W-:Y:S05]  /*18cb0*/  @!P0 BRA `(.L_x_1393) ;  /* 0xfffffffc00f08947 */ /* 0x008fea000383ffff */
[----:B------:R-:W-:Y:S05]  /*18cc0*/  BRA `(.L_x_1535) ;  /* 0xffffffb800307947 */ /* 0x000fea000383ffff */
.L_x_1394:
        /* <DEDUP_REMOVED lines=11> */
.L_x_1537:
[----:B------:R-:W-:Y:S05]  /*18d80*/  BSYNC B0 ;  /* 0x0000000000007941 */ /* 0x000fea0003800000 */
.L_x_1536:
[----:B------:R-:W-:Y:S05]  /*18d90*/  BRA `(.L_x_1538) ;  /* 0xffffffb800187947 */ /* 0x000fea000383ffff */
.L_x_1397:
[----:B------:R-:W-:Y:S01]  /*18da0*/  BSSY B1, `(.L_x_1539) ;  /* 0x0000006000017945 */ /* 0x000fe20003800000 */
[----:B------:R-:W-:-:S07]  /*18db0*/  IMAD.MOV.U32 R15, RZ, RZ, -0x1 ;  /* 0xffffffffff0f7424 */ /* 0x000fce00078e00ff */
[----:B012---:R-:W-:Y:S05]  /*18dc0*/  WARPSYNC.COLLECTIVE R15, `(.L_x_1540) ;  /* 0x000000000f0c7348 */ /* 0x007fea0003c00000 */
[----:B------:R-:W-:Y:S02]  /*18dd0*/  ELECT P6, UR62, PT ;  /* 0x00000000003e782f */ /* 0x000fe400038c0000 */
[----:B------:R-:W-:Y:S01]  /*18de0*/  MOV R14, UR62 ;  /* 0x0000003e000e7c02 */ /* 0x000fe20008000f00 */
[----:B012---:R-:W-:Y:S10]  /*18df0*/  ENDCOLLECTIVE ;  /* 0x000000000000791b */ /* 0x007ff40003800000 */
.L_x_1540:
[----:B------:R-:W-:Y:S05]  /*18e00*/  BSYNC B1 ;  /* 0x0000000000017941 */ /* 0x000fea0003800000 */
.L_x_1539:
[----:B------:R-:W-:Y:S05]  /*18e10*/  BRA `(.L_x_1541) ;  /* 0xffffffb800107947 */ /* 0x000fea000383ffff */
.L_x_1399:
[----:B0-----:R0:W3:Y:S02]  /*18e20*/  SYNCS.PHASECHK.TRANS64.TRYWAIT P1, [R3+URZ+0x16840], R2 ;  /* 0x01684002030075a7 */ /* 0x0010e4000802017f */
[----:B---3--:R-:W-:Y:S05]  /*18e30*/  @!P1 NANOSLEEP.SYNCS 0x989680 ;  /* 0x009896800000995d */ /* 0x008fea0003900000 */
[----:B------:R-:W3:Y:S02]  /*18e40*/  @!P1 SYNCS.PHASECHK.TRANS64 P1, [R3+URZ+0x16840], R2 ;  /* 0x01684002030095a7 */ /* 0x000ee4000802007f */
[----:B---3--:R-:W-:Y:S05]  /*18e50*/  @!P1 BRA `(.L_x_1399) ;  /* 0xfffffffc00f09947 */ /* 0x008fea000383ffff */
[----:B------:R-:W-:Y:S05]  /*18e60*/  BRA `(.L_x_1542) ;  /* 0xffffffb800307947 */ /* 0x000fea000383ffff */
.L_x_1401:
[----:B---3--:R3:W4:Y:S02]  /*18e70*/  SYNCS.PHASECHK.TRANS64.TRYWAIT P1, [R5+URZ+0x16840], R0 ;  /* 0x01684000050075a7 */ /* 0x008724000802017f */
[----:B----4-:R-:W-:Y:S05]  /*18e80*/  @!P1 NANOSLEEP.SYNCS 0x989680 ;  /* 0x009896800000995d */ /* 0x010fea0003900000 */
[----:B------:R-:W4:Y:S02]  /*18e90*/  @!P1 SYNCS.PHASECHK.TRANS64 P1, [R5+URZ+0x16840], R0 ;  /* 0x01684000050095a7 */ /* 0x000f24000802007f */
[----:B----4-:R-:W-:Y:S05]  /*18ea0*/  @!P1 BRA `(.L_x_1401) ;  /* 0xfffffffc00f09947 */ /* 0x010fea000383ffff */
[----:B------:R-:W-:Y:S05]  /*18eb0*/  BRA `(.L_x_1543) ;  /* 0xffffffb8003c7947 */ /* 0x000fea000383ffff */
.L_x_1403:
[----:B----4-:R4:W0:Y:S02]  /*18ec0*/  SYNCS.PHASECHK.TRANS64.TRYWAIT P1, [R3+URZ+0x16860], R2 ;  /* 0x01686002030075a7 */ /* 0x010824000802017f */
[----:B0-----:R-:W-:Y:S05]  /*18ed0*/  @!P1 NANOSLEEP.SYNCS 0x989680 ;  /* 0x009896800000995d */ /* 0x001fea0003900000 */
[----:B------:R-:W0:Y:S02]  /*18ee0*/  @!P1 SYNCS.PHASECHK.TRANS64 P1, [R3+URZ+0x16860], R2 ;  /* 0x01686002030095a7 */ /* 0x000e24000802007f */
[----:B0-----:R-:W-:Y:S05]  /*18ef0*/  @!P1 BRA `(.L_x_1403) ;  /* 0xfffffffc00f09947 */ /* 0x001fea000383ffff */
[----:B------:R-:W-:Y:S05]  /*18f00*/  BRA `(.L_x_1544) ;  /* 0xffffffb800387947 */ /* 0x000fea000383ffff */
.L_x_1545:
        /* <DEDUP_REMOVED lines=15> */
.L_x_3109:


//--------------------- .text._ZN7cutlass13device_kernelIN5flash11enable_sm90INS1_16FlashAttnFwdSm90INS1_25CollectiveMainloopFwdSm90ILi2EN4cute5tupleIJNS5_1CILi1EEES8_S8_EEENS6_IJNS7_ILi192EEENS7_ILi128EEENS7_ILi64EEEEEELi64ENS_6half_tEfNS_4arch4Sm90ELb0ELb1ELb0ELb1ELb1ELb1ELb0ELb1ELb1ELb1ELb0ELb0EEENS1_21CollectiveEpilogueFwdINS6_IJSA_SC_SB_EEES9_SE_SG_Li384ELb1ELb1ELb0ELb0EEENS1_36VarlenDynamicPersistentTileSchedulerILi192ELi128ELi384ELi128ELb0ELb1ELb1ELb1ELb0ELb1EEEEEEEEEvNT_6ParamsE --------------------------
	.section	.text._ZN7cutlass13device_kernelIN5flash11enable_sm90INS1_16FlashAttnFwdSm90INS1_25CollectiveMainloopFwdSm90ILi2EN4cute5tupleIJNS5_1CILi1EEES8_S8_EEENS6_IJNS7_ILi192EEENS7_ILi128EEENS7_ILi64EEEEEELi64ENS_6half_tEfNS_4arch4Sm90ELb0ELb1ELb0ELb1ELb1ELb1ELb0ELb1ELb1ELb1ELb0ELb0EEENS1_21CollectiveEpilogueFwdINS6_IJSA_SC_SB_EEES9_SE_SG_Li384ELb1ELb1ELb0ELb0EEENS1_36VarlenDynamicPersistentTileSchedulerILi192ELi128ELi384ELi128ELb0ELb1ELb1ELb1ELb0ELb1EEEEEEEEEvNT_6ParamsE,"ax",@progbits
	.align	128
.text._ZN7cutlass13device_kernelIN5flash11enable_sm90INS1_16FlashAttnFwdSm90INS1_25CollectiveMainloopFwdSm90ILi2EN4cute5tupleIJNS5_1CILi1EEES8_S8_EEENS6_IJNS7_ILi192EEENS7_ILi128EEENS7_ILi64EEEEEELi64ENS_6half_tEfNS_4arch4Sm90ELb0ELb1ELb0ELb1ELb1ELb1ELb0ELb1ELb1ELb1ELb0ELb0EEENS1_21CollectiveEpilogueFwdINS6_IJSA_SC_SB_EEES9_SE_SG_Li384ELb1ELb1ELb0ELb0EEENS1_36VarlenDynamicPersistentTileSchedulerILi192ELi128ELi384ELi128ELb0ELb1ELb1ELb1ELb0ELb1EEEEEEEEEvNT_6ParamsE:
        .type           _ZN7cutlass13device_kernelIN5flash11enable_sm90INS1_16FlashAttnFwdSm90INS1_25CollectiveMainloopFwdSm90ILi2EN4cute5tupleIJNS5_1CILi1EEES8_S8_EEENS6_IJNS7_ILi192EEENS7_ILi128EEENS7_ILi64EEEEEELi64ENS_6half_tEfNS_4arch4Sm90ELb0ELb1ELb0ELb1ELb1ELb1ELb0ELb1ELb1ELb1ELb0ELb0EEENS1_21CollectiveEpilogueFwdINS6_IJSA_SC_SB_EEES9_SE_SG_Li384ELb1ELb1ELb0ELb0EEENS1_36VarlenDynamicPersistentTileSchedulerILi192ELi128ELi384ELi128ELb0ELb1ELb1ELb1ELb0ELb1EEEEEEEEEvNT_6ParamsE,@function
        .size           _ZN7cutlass13device_kernelIN5flash11enable_sm90INS1_16FlashAttnFwdSm90INS1_25CollectiveMainloopFwdSm90ILi2EN4cute5tupleIJNS5_1CILi1EEES8_S8_EEENS6_IJNS7_ILi192EEENS7_ILi128EEENS7_ILi64EEEEEELi64ENS_6half_tEfNS_4arch4Sm90ELb0ELb1ELb0ELb1ELb1ELb1ELb0ELb1ELb1ELb1ELb0ELb0EEENS1_21CollectiveEpilogueFwdINS6_IJSA_SC_SB_EEES9_SE_SG_Li384ELb1ELb1ELb0ELb0EEENS1_36VarlenDynamicPersistentTileSchedulerILi192ELi128ELi384ELi128ELb0ELb1ELb1ELb1ELb0ELb1EEEEEEEEEvNT_6ParamsE,(.L_x_3110 - _ZN7cutlass13device_kernelIN5flash11enable_sm90INS1_16FlashAttnFwdSm90INS1_25CollectiveMainloopFwdSm90ILi2EN4cute5tupleIJNS5_1CILi1EEES8_S8_EEENS6_IJNS7_ILi192EEENS7_ILi128EEENS7_ILi64EEEEEELi64ENS_6half_tEfNS_4arch4Sm90ELb0ELb1ELb0ELb1ELb1ELb1ELb0ELb1ELb1ELb1ELb0ELb0EEENS1_21CollectiveEpilogueFwdINS6_IJSA_SC_SB_EEES9_SE_SG_Li384ELb1ELb1ELb0ELb0EEENS1_36VarlenDynamicPersistentTileSchedulerILi192ELi128ELi384ELi128ELb0ELb1ELb1ELb1ELb0ELb1EEEEEEEEEvNT_6ParamsE)
        .other          _ZN7cutlass13device_kernelIN5flash11enable_sm90INS1_16FlashAttnFwdSm90INS1_25CollectiveMainloopFwdSm90ILi2EN4cute5tupleIJNS5_1CILi1EEES8_S8_EEENS6_IJNS7_ILi192EEENS7_ILi128EEENS7_ILi64EEEEEELi64ENS_6half_tEfNS_4arch4Sm90ELb0ELb1ELb0ELb1ELb1ELb1ELb0ELb1ELb1ELb1ELb0ELb0EEENS1_21CollectiveEpilogueFwdINS6_IJSA_SC_SB_EEES9_SE_SG_Li384ELb1ELb1ELb0ELb0EEENS1_36VarlenDynamicPersistentTileSchedulerILi192ELi128ELi384ELi128ELb0ELb1ELb1ELb1ELb0ELb1EEEEEEEEEvNT_6ParamsE,@"STO_CUDA_ENTRY STV_DEFAULT"
_ZN7cutlass13device_kernelIN5flash11enable_sm90INS1_16FlashAttnFwdSm90INS1_25CollectiveMainloopFwdSm90ILi2EN4cute5tupleIJNS5_1CILi1EEES8_S8_EEENS6_IJNS7_ILi192EEENS7_ILi128EEENS7_ILi64EEEEEELi64ENS_6half_tEfNS_4arch4Sm90ELb0ELb1ELb0ELb1ELb1ELb1ELb0ELb1ELb1ELb1ELb0ELb0EEENS1_21CollectiveEpilogueFwdINS6_IJSA_SC_SB_EEES9_SE_SG_Li384ELb1ELb1ELb0ELb0EEENS1_36VarlenDynamicPersistentTileSchedulerILi192ELi128ELi384ELi128ELb0ELb1ELb1ELb1ELb0ELb1EEEEEEEEEvNT_6ParamsE:
        /* <DEDUP_REMOVED lines=18> */
.L_x_1547:
[----:B------:R-:W-:Y:S05]  /*0120*/  BSYNC B0 ;  /* 0x0000000000007941 */ /* 0x000fea0003800000 */
.L_x_1546:
        /* <DEDUP_REMOVED lines=41> */
.L_x_1548:
        /* <DEDUP_REMOVED lines=22> */
.L_x_1549:
        /* <DEDUP_REMOVED lines=18> */
.L_x_1550:
        /* <DEDUP_REMOVED lines=22> */
.L_x_1551:
        /* <DEDUP_REMOVED lines=22> */
.L_x_1552:
        /* <DEDUP_REMOVED lines=8> */
.L_x_1555:
[----:B------:R-:W-:-:S08]  /*0980*/  NOP ;  /* 0x0000000000007918 */ /* 0x000fd00000000000 */
[----:B------:R-:W0:Y:S02]  /*0990*/  USETMAXREG.TRY_ALLOC.CTAPOOL UP0, 0xa0 ;  /* 0x000000a0000079c8 */ /* 0x000e240008000600 */
[----:B0-----:R-:W-:-:S13]  /*09a0*/  PLOP3.LUT P0, PT, PT, PT, UP0, 0x80, 0x0 ;  /* 0x000000000000781c */ /* 0x001fda0003f0f008 */
[----:B------:R-:W-:Y:S05]  /*09b0*/  @!P0 BRA `(.L_x_1555) ;  /* 0xfffffffc00f08947 */ /* 0x000fea000383ffff */
[----:B------:R-:W0:Y:S01]  /*09c0*/  S2R R0, SR_TID.X ;  /* 0x0000000000007919 */ /* 0x000e220000002100 */
[----:B------:R-:W1:Y:S01]  /*09d0*/  S2UR UR38, SR_CgaCtaId ;  /* 0x00000000002679c3 */ /* 0x000e620000008800 */
[----:B------:R-:W-:Y:S01]  /*09e0*/  UMOV UR4, 0x400 ;  /* 0x0000040000047882 */ /* 0x000fe20000000000 */
[----:B------:R-:W-:-:S06]  /*09f0*/  LOP3.LUT R22, R22, 0xdfffffff, RZ, 0xc0, !PT ;  /* 0xdfffffff16167812 */ /* 0x000fcc00078ec0ff */
[----:B------:R-:W-:Y:S06]  /*0a00*/  BAR.ARV 0x8, 0x200 ;  /* 0x0208000000007b1d */ /* 0x000fec0000002000 */
[----:B-1----:R-:W-:-:S06]  /*0a10*/  ULEA UR4, UR38, UR4, 0x18 ;  /* 0x0000000426047291 */ /* 0x002fcc000f8ec03f */
[----:B------:R-:W-:Y:S01]  /*0a20*/  IMAD.U32 R2, RZ, RZ, UR4 ;  /* 0x00000004ff027e24 */ /* 0x000fe2000f8e00ff */
[----:B0-----:R-:W-:Y:S01]  /*0a30*/  SHF.R.U32.HI R0, RZ, 0x7, R0 ;  /* 0x00000007ff007819 */ /* 0x001fe20000011600 */
[----:B------:R-:W-:-:S03]  /*0a40*/  ULDC UR4, c[0x0][0xc3c] ;  /* 0x00030f0000047ab9 */ /* 0x000fc60000000800 */
[----:B------:R-:W-:-:S13]  /*0a50*/  ISETP.NE.AND P0, PT, R0, 0x1, PT ;  /* 0x000000010000780c */ /* 0x000fda0003f05270 */
[----:B------:R-:W-:Y:S01]  /*0a60*/  @P0 LOP3.LUT R22, R22, 0x20000000, RZ, 0xfc, !PT ;  /* 0x2000000016160812 */ /* 0x000fe200078efcff */
[----:B------:R-:W-:Y:S08]  /*0a70*/  @!P0 BAR.ARV 0x9, 0x100 ;  /* 0x0244000000008b1d */ /* 0x000ff00000002000 */
[----:B------:R-:W-:Y:S06]  /*0a80*/  BAR.SYNC.DEFER_BLOCKING 0x5, 0x200 ;  /* 0x0148000000007b1d */ /* 0x000fec0000010000 */
[----:B------:R-:W0:Y:S02]  /*0a90*/  LDS.128 R28, [R2+0x168d0] ;  /* 0x0168d000021c7984 */ /* 0x000e240000000c00 */
[----:B------:R-:W-:Y:S06]  /*0aa0*/  BAR.ARV 0x4, 0x200 ;  /* 0x0108000000007b1d */ /* 0x000fec0000002000 */
[----:B0-----:R-:W-:-:S13]  /*0ab0*/  ISETP.GE.AND P0, PT, R31, UR4, PT ;  /* 0x000000041f007c0c */ /* 0x001fda000bf06270 */
[----:B------:R-:W-:Y:S05]  /*0ac0*/  @P0 BRA `(.L_x_1556) ;  /* 0x000001d400700947 */ /* 0x000fea0003800000 */
[----:B------:R-:W0:Y:S01]  /*0ad0*/  S2R R0, SR_TID.X ;  /* 0x0000000000007919 */ /* 0x000e220000002100 */
[----:B------:R-:W-:Y:S01]  /*0ae0*/  IMAD.MOV.U32 R23, RZ, RZ, RZ ;  /* 0x000000ffff177224 */ /* 0x000fe200078e00ff */
[----:B------:R-:W-:Y:S01]  /*0af0*/  ULOP3.LUT UR39, UR37, 0x1, URZ, 0xfc, !UPT ;  /* 0x0000000125277892 */ /* 0x000fe2000f8efc3f */
[----:B------:R-:W-:Y:S01]  /*0b00*/  IMAD.MOV.U32 R154, RZ, RZ, RZ ;  /* 0x000000ffff9a7224 */ /* 0x000fe200078e00ff */
[----:B------:R-:W-:Y:S01]  /*0b10*/  UMOV UR36, URZ ;  /* 0x0000003f00247c82 */ /* 0x000fe20008000000 */
[----:B------:R-:W-:Y:S02]  /*0b20*/  IMAD.MOV.U32 R19, RZ, RZ, RZ ;  /* 0x000000ffff137224 */ /* 0x000fe400078e00ff */
[----:B0-----:R-:W-:-:S05]  /*0b30*/  VIADD R13, R0, 0xffffff80 ;  /* 0xffffff80000d7836 */ /* 0x001fca0000000000 */
[----:B------:R-:W-:-:S04]  /*0b40*/  SHF.R.S32.HI R0, RZ, 0x1f, R13 ;  /* 0x0000001fff007819 */ /* 0x000fc8000001140d */
[CC--:B------:R-:W-:Y:S02]  /*0b50*/  LEA.HI R3, R0.reuse, R13.reuse, RZ, 0x7 ;  /* 0x0000000d00037211 */ /* 0x0c0fe400078f38ff */
[CC--:B------:R-:W-:Y:S02]  /*0b60*/  LEA.HI R5, R0.reuse, R13.reuse, RZ, 0x5 ;  /* 0x0000000d00057211 */ /* 0x0c0fe400078f28ff */
[----:B------:R-:W-:Y:S02]  /*0b70*/  LOP3.LUT R4, R3, 0xffffff80, RZ, 0xc0, !PT ;  /* 0xffffff8003047812 */ /* 0x000fe400078ec0ff */
[----:B------:R-:W-:Y:S02]  /*0b80*/  SHF.R.S32.HI R12, RZ, 0x7, R3 ;  /* 0x00000007ff0c7819 */ /* 0x000fe40000011403 */
[----:B------:R-:W-:Y:S01]  /*0b90*/  SHF.R.S32.HI R14, RZ, 0x5, R5 ;  /* 0x00000005ff0e7819 */ /* 0x000fe20000011405 */
[----:B------:R-:W-:Y:S01]  /*0ba0*/  IMAD.IADD R11, R13, 0x1, -R4 ;  /* 0x000000010d0b7824 */ /* 0x000fe200078e0a04 */
[----:B------:R-:W-:Y:S01]  /*0bb0*/  LEA.HI R4, R0, R13, RZ, 0x4 ;  /* 0x0000000d00047211 */ /* 0x000fe200078f20ff */
[----:B------:R-:W-:-:S03]  /*0bc0*/  IMAD.HI R5, R12, 0x55555556, RZ ;  /* 0x555555560c057827 */ /* 0x000fc600078e02ff */
[----:B------:R-:W-:Y:S02]  /*0bd0*/  SHF.R.S32.HI R6, RZ, 0x1f, R11 ;  /* 0x0000001fff067819 */ /* 0x000fe4000001140b */
[----:B------:R-:W-:Y:S02]  /*0be0*/  SHF.R.S32.HI R7, RZ, 0x4, R4 ;  /* 0x00000004ff077819 */ /* 0x000fe40000011404 */
[----:B------:R-:W-:Y:S02]  /*0bf0*/  LEA.HI R8, R6, R11, RZ, 0x2 ;  /* 0x0000000b06087211 */ /* 0x000fe400078f10ff */
[C---:B------:R-:W-:Y:S02]  /*0c00*/  LOP3.LUT R3, R4.reuse, 0x3fffff0, RZ, 0xc0, !PT ;  /* 0x03fffff004037812 */ /* 0x040fe400078ec0ff */
[--C-:B------:R-:W-:Y:S02]  /*0c10*/  SHF.R.S32.HI R9, RZ, 0x2, R8.reuse ;  /* 0x00000002ff097819 */ /* 0x100fe40000011408 */
[----:B------:R-:W-:Y:S01]  /*0c20*/  SHF.R.S32.HI R10, RZ, 0x1f, R8 ;  /* 0x0000001fff0a7819 */ /* 0x000fe20000011408 */
[----:B------:R-:W-:Y:S01]  /*0c30*/  IMAD.IADD R3, R13, 0x1, -R3 ;  /* 0x000000010d037824 */ /* 0x000fe200078e0a03 */
[----:B------:R-:W-:-:S02]  /*0c40*/  LEA.HI R4, R4, R7, RZ, 0x1 ;  /* 0x0000000704047211 */ /* 0x000fc400078f08ff */
[----:B------:R-:W-:Y:S01]  /*0c50*/  LEA.HI R10, R10, R9, RZ, 0x3 ;  /* 0x000000090a0a7211 */ /* 0x000fe200078f18ff */
[----:B------:R-:W-:Y:S01]  /*0c60*/  IMAD R3, R14, 0x10, R3 ;  /* 0x000000100e037824 */ /* 0x000fe200078e0203 */
[----:B------:R-:W-:Y:S02]  /*0c70*/  LOP3.LUT R4, R4, 0x1ffffffe, RZ, 0xc0, !PT ;  /* 0x1ffffffe04047812 */ /* 0x000fe400078ec0ff */
[----:B------:R-:W-:Y:S02]  /*0c80*/  LOP3.LUT R10, R10, 0xfffffff8, RZ, 0xc0, !PT ;  /* 0xfffffff80a0a7812 */ /* 0x000fe400078ec0ff */
[----:B------:R-:W-:Y:S01]  /*0c90*/  LEA.HI R6, R6, R11, RZ, 0x5 ;  /* 0x0000000b06067211 */ /* 0x000fe200078f28ff */
[----:B------:R-:W-:Y:S01]  /*0ca0*/  IMAD.IADD R4, R7, 0x1, -R4 ;  /* 0x0000000107047824 */ /* 0x000fe200078e0a04 */
[----:B------:R-:W-:Y:S01]  /*0cb0*/  LEA.HI R5, R5, R5, RZ, 0x1 ;  /* 0x0000000505057211 */ /* 0x000fe200078f08ff */
[----:B------:R-:W-:Y:S01]  /*0cc0*/  IMAD.IADD R9, R9, 0x1, -R10 ;  /* 0x0000000109097824 */ /* 0x000fe200078e0a0a */
[----:B------:R-:W-:Y:S01]  /*0cd0*/  SHF.R.S32.HI R6, RZ, 0x5, R6 ;  /* 0x00000005ff067819 */ /* 0x000fe20000011406 */
[----:B------:R-:W-:Y:S01]  /*0ce0*/  IMAD R7, R3, 0x8, R4 ;  /* 0x0000000803077824 */ /* 0x000fe200078e0204 */
[CC--:B------:R-:W-:Y:S01]  /*0cf0*/  LEA.HI R3, R0.reuse, R13.reuse, RZ, 0x2 ;  /* 0x0000000d00037211 */ /* 0x0c0fe200078f10ff */
[----:B------:R-:W-:Y:S01]  /*0d00*/  IMAD R5, R5, -0x3, R12 ;  /* 0xfffffffd05057824 */ /* 0x000fe200078e020c */
[----:B------:R-:W-:Y:S01]  /*0d10*/  LEA.HI R4, R0, R13, RZ, 0x3 ;  /* 0x0000000d00047211 */ /* 0x000fe200078f18ff */
[----:B------:R-:W-:Y:S01]  /*0d20*/  IMAD R6, R6, 0x10, R9 ;  /* 0x0000001006067824 */ /* 0x000fe200078e0209 */
[----:B------:R-:W-:-:S02]  /*0d30*/  SHF.R.S32.HI R157, RZ, 0x2, R3 ;  /* 0x00000002ff9d7819 */ /* 0x000fc40000011403 */
[----:B------:R-:W-:Y:S01]  /*0d40*/  SHF.R.S32.HI R0, RZ, 0x1f, R3 ;  /* 0x0000001fff007819 */ /* 0x000fe20000011403 */
[----:B------:R-:W-:Y:S01]  /*0d50*/  IMAD R10, R5, 0x40, R6 ;  /* 0x00000040050a7824 */ /* 0x000fe200078e0206 */
[----:B------:R-:W-:Y:S01]  /*0d60*/  SHF.R.S32.HI R5, RZ, 0x3, R4 ;  /* 0x00000003ff057819 */ /* 0x000fe20000011404 */
[----:B------:R-:W-:Y:S01]  /*0d70*/  VIADD R12, R157, 0x60 ;  /* 0x000000609d0c7836 */ /* 0x000fe20000000000 */
[----:B------:R-:W-:Y:S02]  /*0d80*/  LOP3.LUT R4, R4, 0xfffffff8, RZ, 0xc0, !PT ;  /* 0xfffffff804047812 */ /* 0x000fe400078ec0ff */
[----:B------:R-:W-:Y:S01]  /*0d90*/  LEA.HI R0, R0, R157, RZ, 0x3 ;  /* 0x0000009d00007211 */ /* 0x000fe200078f18ff */
[----:B------:R-:W-:Y:S01]  /*0da0*/  STL [R1+0x5c], R10 ;  /* 0x00005c0a01007387 */ /* 0x000fe20000100800 */
[----:B------:R-:W-:Y:S01]  /*0db0*/  LOP3.LUT R3, R3, 0xfffffffc, RZ, 0xc0, !PT ;  /* 0xfffffffc03037812 */ /* 0x000fe200078ec0ff */
[----:B------:R-:W-:Y:S01]  /*0dc0*/  IMAD.IADD R6, R13, 0x1, -R4 ;  /* 0x000000010d067824 */ /* 0x000fe200078e0a04 */
[----:B------:R-:W-:Y:S01]  /*0dd0*/  LOP3.LUT R0, R0, 0xfffffff8, RZ, 0xc0, !PT ;  /* 0xfffffff800007812 */ /* 0x000fe200078ec0ff */
[----:B------:R-:W-:Y:S01]  /*0de0*/  IMAD.SHL.U32 R4, R12, 0x40, RZ ;  /* 0x000000400c047824 */ /* 0x000fe200078e00ff */
[----:B------:R-:W-:Y:S01]  /*0df0*/  SHF.R.S32.HI R5, RZ, 0x1f, R12 ;  /* 0x0000001fff057819 */ /* 0x000fe2000001140c */
[----:B------:R-:W-:Y:S01]  /*0e00*/  IMAD.SHL.U32 R6, R6, 0x8, RZ ;  /* 0x0000000806067824 */ /* 0x000fe200078e00ff */
[----:B------:R-:W-:Y:S01]  /*0e10*/  STL [R1+0x8], RZ ;  /* 0x000008ff01007387 */ /* 0x000fe20000100800 */
[----:B------:R-:W-:Y:S01]  /*0e20*/  IMAD.IADD R0, R157, 0x1, -R0 ;  /* 0x000000019d007824 */ /* 0x000fe200078e0a00 */
[----:B------:R-:W-:Y:S01]  /*0e30*/  LEA.HI R5, R5, R12, RZ, 0x3 ;  /* 0x0000000c05057211 */ /* 0x000fe200078f18ff */
[----:B------:R-:W-:Y:S01]  /*0e40*/  IMAD.IADD R9, R13, 0x1, -R3 ;  /* 0x000000010d097824 */ /* 0x000fe200078e0a03 */
[----:B------:R-:W-:Y:S01]  /*0e50*/  STL [R1+0x50], R6 ;  /* 0x0000500601007387 */ /* 0x000fe20000100800 */
[----:B------:R-:W-:-:S02]  /*0e60*/  LOP3.LUT R8, R8, 0x7ffffffc, RZ, 0xc0, !PT ;  /* 0x7ffffffc08087812 */ /* 0x000fc400078ec0ff */
[----:B------:R-:W-:Y:S01]  /*0e70*/  IMAD.SHL.U32 R152, R9, 0x4, RZ ;  /* 0x0000000409987824 */ /* 0x000fe200078e00ff */
[----:B------:R0:W-:Y:S01]  /*0e80*/  STL [R1+0x40], R0 ;  /* 0x0000400001007387 */ /* 0x0001e20000100800 */
[----:B------:R-:W-:Y:S01]  /*0e90*/  IMAD.SHL.U32 R5, R5, 0x40, RZ ;  /* 0x0000004005057824 */ /* 0x000fe200078e00ff */
[C---:B------:R-:W-:Y:S01]  /*0ea0*/  LEA.HI R3, R9.reuse, R9, RZ, 0x1 ;  /* 0x0000000909037211 */ /* 0x040fe200078f08ff */
[----:B------:R-:W-:-:S03]  /*0eb0*/  IMAD.SHL.U32 R16, R9, 0x8, RZ ;  /* 0x0000000809107824 */ /* 0x000fc600078e00ff */
[----:B------:R-:W-:Y:S01]  /*0ec0*/  LOP3.LUT R3, R3, 0x1ffffffe, RZ, 0xc0, !PT ;  /* 0x1ffffffe03037812 */ /* 0x000fe200078ec0ff */
[----:B------:R-:W-:Y:S01]  /*0ed0*/  VIADD R18, R16, 0x20 ;  /* 0x0000002010127836 */ /* 0x000fe20000000000 */
[----:B------:R-:W-:Y:S02]  /*0ee0*/  LOP3.LUT R5, R5, 0xfffffe00, RZ, 0xc0, !PT ;  /* 0xfffffe0005057812 */ /* 0x000fe400078ec0ff */
[----:B0-----:R-:W-:Y:S02]  /*0ef0*/  LOP3.LUT R0, R4, 0x1c0, RZ, 0xc0, !PT ;  /* 0x000001c004007812 */ /* 0x001fe400078ec0ff */
[----:B------:R-:W-:Y:S02]  /*0f00*/  SHF.R.S32.HI R4, RZ, 0x1f, R6 ;  /* 0x0000001fff047819 */ /* 0x000fe40000011406 */
[----:B------:R-:W-:Y:S02]  /*0f10*/  SHF.R.U32.HI R6, RZ, 0x3, R0 ;  /* 0x00000003ff067819 */ /* 0x000fe40000011600 */
[----:B------:R-:W-:Y:S01]  /*0f20*/  LOP3.LUT R0, R0, 0x38, R16, 0xf8, !PT ;  /* 0x0000003800007812 */ /* 0x000fe200078ef810 */
[----:B------:R0:W-:Y:S01]  /*0f30*/  STL [R1+0x64], R4 ;  /* 0x0000640401007387 */ /* 0x0001e20000100800 */
[----:B------:R-:W-:-:S02]  /*0f40*/  IADD3 R3, R9, -R3, RZ ;  /* 0x8000000309037210 */ /* 0x000fc40007ffe0ff */
[----:B------:R-:W-:Y:S02]  /*0f50*/  SHF.R.S32.HI R9, RZ, 0x1f, R18 ;  /* 0x0000001fff097819 */ /* 0x000fe40000011412 */
[----:B------:R-:W-:Y:S01]  /*0f60*/  SHF.R.S32.HI R17, RZ, 0x1f, R16 ;  /* 0x0000001fff117819 */ /* 0x000fe20000011410 */
[----:B0-----:R-:W-:-:S05]  /*0f70*/  VIADD R4, R152, 0x10 ;  /* 0x0000001098047836 */ /* 0x001fca0000000000 */
[----:B------:R0:W-:Y:S04]  /*0f80*/  STL [R1+0xc], R4 ;  /* 0x00000c0401007387 */ /* 0x0001e80000100800 */
[----:B------:R1:W-:Y:S04]  /*0f90*/  STL [R1+0x44], R5 ;  /* 0x0000440501007387 */ /* 0x0003e80000100800 */
[----:B------:R-:W-:Y:S01]  /*0fa0*/  STL [R1+0x4], R9 ;  /* 0x0000040901007387 */ /* 0x000fe20000100800 */
[----:B0-----:R-:W-:Y:S02]  /*0fb0*/  SHF.R.S32.HI R4, RZ, 0x1f, R4 ;  /* 0x0000001fff047819 */ /* 0x001fe40000011404 */
[----:B-1----:R-:W-:Y:S01]  /*0fc0*/  LOP3.LUT R5, R5, R0, R6, 0xf6, !PT ;  /* 0x0000000005057212 */ /* 0x002fe200078ef606 */
[----:B------:R-:W-:-:S02]  /*0fd0*/  IMAD.IADD R0, R11, 0x1, -R8 ;  /* 0x000000010b007824 */ /* 0x000fc400078e0a08 */
[----:B------:R0:W-:Y:S01]  /*0fe0*/  STL [R1+0x54], R4 ;  /* 0x0000540401007387 */ /* 0x0001e20000100800 */
[----:B------:R-:W-:-:S03]  /*0ff0*/  IMAD.SHL.U32 R6, R7, 0x8, RZ ;  /* 0x0000000807067824 */ /* 0x000fc600078e00ff */
[----:B------:R1:W-:Y:S04]  /*1000*/  STL [R1], R0 ;  /* 0x0000000001007387 */ /* 0x0003e80000100800 */
[----:B------:R2:W-:Y:S01]  /*1010*/  STL [R1+0x60], R6 ;  /* 0x0000600601007387 */ /* 0x0005e20000100800 */
[----:B0-----:R-:W-:Y:S02]  /*1020*/  IMAD R4, R5, 0x2, R2 ;  /* 0x0000000205047824 */ /* 0x001fe400078e0202 */
[----:B-1----:R-:W-:-:S03]  /*1030*/  IMAD R0, R3, 0x8, R10 ;  /* 0x0000000803007824 */ /* 0x002fc600078e020a */
[----:B------:R2:W-:Y:S04]  /*1040*/  STL [R1+0x58], R4 ;  /* 0x0000580401007387 */ /* 0x0005e80000100800 */
[----:B------:R2:W-:Y:S02]  /*1050*/  STL [R1+0x30], R0 ;  /* 0x0000300001007387 */ /* 0x0005e40000100800 */
.L_x_1762:
[----:B------:R-:W-:Y:S05]  /*1060*/  YIELD ;  /* 0x0000000000007946 */ /* 0x000fea0003800000 */
[----:B------:R-:W-:Y:S01]  /*1070*/  ULDC.64 UR4, c[0x0][0xa28] ;  /* 0x00028a0000047ab9 */ /* 0x000fe20000000a00 */
[----:B0-2--5:R-:W0:Y:S01]  /*1080*/  LDC.64 R6, c[0x0][0xa08] ;  /* 0x00028200ff067b82 */ /* 0x025e220000000a00 */
[----:B------:R-:W-:Y:S01]  /*1090*/  ISETP.NE.U32.AND P1, PT, RZ, UR4, PT ;  /* 0x00000004ff007c0c */ /* 0x000fe2000bf25070 */
[----:B------:R-:W-:Y:S02]  /*10a0*/  IMAD.MOV.U32 R0, RZ, RZ, RZ ;  /* 0x000000ffff007224 */ /* 0x000fe400078e00ff */
[----:B------:R-:W-:Y:S01]  /*10b0*/  IMAD.MOV.U32 R68, RZ, RZ, RZ ;  /* 0x000000ffff447224 */ /* 0x000fe200078e00ff */
[----:B------:R-:W-:Y:S01]  /*10c0*/  ISETP.NE.AND.EX P1, PT, RZ, UR5, PT, P1 ;  /* 0x00000005ff007c0c */ /* 0x000fe2000bf25310 */
[----:B------:R-:W-:-:S02]  /*10d0*/  ULDC.64 UR4, c[0x0][0xa18] ;  /* 0x0002860000047ab9 */ /* 0x000fc40000000a00 */
[----:B------:R-:W-:-:S04]  /*10e0*/  ISETP.NE.U32.AND P2, PT, RZ, UR4, PT ;  /* 0x00000004ff007c0c */ /* 0x000fc8000bf45070 */
[----:B------:R-:W-:Y:S01]  /*10f0*/  ISETP.NE.AND.EX P2, PT, RZ, UR5, PT, P2 ;  /* 0x00000005ff007c0c */ /* 0x000fe2000bf45320 */
[----:B------:R-:W-:Y:S02]  /*1100*/  ULDC.64 UR4, c[0x0][0xa08] ;  /* 0x0002820000047ab9 */ /* 0x000fe40000000a00 */
[----:B------:R-:W-:-:S03]  /*1110*/  ISETP.NE.U32.AND P0, PT, RZ, UR4, PT ;  /* 0x00000004ff007c0c */ /* 0x000fc6000bf05070 */
[----:B-1----:R-:W1:Y:S01]  /*1120*/  @P1 LDC.64 R4, c[0x0][0xa28] ;  /* 0x00028a00ff041b82 */ /* 0x002e620000000a00 */
[----:B------:R-:W-:Y:S01]  /*1130*/  ISETP.NE.AND.EX P0, PT, RZ, UR5, PT, P0 ;  /* 0x00000005ff007c0c */ /* 0x000fe2000bf05300 */
[----:B0--3--:R-:W-:-:S06]  /*1140*/  IMAD.WIDE R10, R31, 0x4, R6 ;  /* 0x000000041f0a7825 */ /* 0x009fcc00078e0206 */
[----:B------:R-:W0:Y:S01]  /*1150*/  @P2 LDC.64 R8, c[0x0][0xa18] ;  /* 0x00028600ff082b82 */ /* 0x000e220000000a00 */
[----:B------:R-:W-:Y:S02]  /*1160*/  ULDC UR4, c[0x0][0x288] ;  /* 0x0000a20000047ab9 */ /* 0x000fe40000000800 */
[----:B------:R-:W-:Y:S01]  /*1170*/  IMAD.U32 R155, RZ, RZ, UR4 ;  /* 0x00000004ff9b7e24 */ /* 0x000fe2000f8e00ff */
[----:B------:R-:W-:Y:S02]  /*1180*/  ULDC.64 UR4, c[0x0][0x418] ;  /* 0x0001060000047ab9 */ /* 0x000fe40000000a00 */
[----:B------:R2:W5:Y:S01]  /*1190*/  @P0 LDG.E R68, desc[UR42][R10.64] ;  /* 0x0000002a0a440981 */ /* 0x000562000c1e1900 */
[----:B-1----:R-:W-:-:S05]  /*11a0*/  @P1 IMAD.WIDE R4, R31, 0x4, R4 ;  /* 0x000000041f041825 */ /* 0x002fca00078e0204 */
[----:B------:R2:W5:Y:S01]  /*11b0*/  @P1 LDG.E R0, desc[UR42][R4.64] ;  /* 0x0000002a04001981 */ /* 0x000562000c1e1900 */
[----:B0-----:R-:W-:-:S05]  /*11c0*/  @P2 IMAD.WIDE R6, R31, 0x4, R8 ;  /* 0x000000041f062825 */ /* 0x001fca00078e0208 */
[----:B------:R2:W5:Y:S01]  /*11d0*/  @P2 LDG.E R155, desc[UR42][R6.64] ;  /* 0x0000002a069b2981 */ /* 0x000562000c1e1900 */
[----:B------:R-:W-:-:S03]  /*11e0*/  UISETP.NE.U32.AND UP0, UPT, UR4, URZ, UPT ;  /* 0x0000003f0400728c */ /* 0x000fc6000bf05070 */
        /* <DEDUP_REMOVED lines=8> */
[----:B--2---:R-:W-:Y:S06]  /*1270*/  @P2 BRA `(.L_x_1557) ;  /* 0x0000000000242947 */ /* 0x004fec0003800000 */
        /* <DEDUP_REMOVED lines=9> */
.L_x_1557:
[----:B------:R-:W-:Y:S01]  /*1310*/  ULDC.64 UR4, c[0x0][0xa20] ;  /* 0x0002880000047ab9 */ /* 0x000fe20000000a00 */
[----:B------:R0:W-:Y:S01]  /*1320*/  STL [R1+0x48], R30 ;  /* 0x0000481e01007387 */ /* 0x0001e20000100800 */
[----:B------:R-:W-:-:S03]  /*1330*/  ISETP.NE.U32.AND P1, PT, RZ, UR4, PT ;  /* 0x00000004ff007c0c */ /* 0x000fc6000bf25070 */
[----:B------:R0:W-:Y:S01]  /*1340*/  STL [R1+0x4c], R31 ;  /* 0x00004c1f01007387 */ /* 0x0001e20000100800 */
[----:B------:R-:W-:-:S13]  /*1350*/  ISETP.NE.AND.EX P1, PT, RZ, UR5, PT, P1 ;  /* 0x00000005ff007c0c */ /* 0x000fda000bf25310 */
[----:B0-----:R-:W-:Y:S05]  /*1360*/  @!P1 BRA `(.L_x_1558) ;  /* 0x0000000000109947 */ /* 0x001fea0003800000 */
[----:B------:R-:W0:Y:S02]  /*1370*/  LDC.64 R4, c[0x0][0xa20] ;  /* 0x00028800ff047b82 */ /* 0x000e240000000a00 */
[----:B0-----:R-:W-:-:S05]  /*1380*/  IMAD.WIDE R4, R31, 0x4, R4 ;  /* 0x000000041f047825 */ /* 0x001fca00078e0204 */
[----:B------:R0:W5:Y:S01]  /*1390*/  LDG.E R33, desc[UR42][R4.64] ;  /* 0x0000002a04217981 */ /* 0x000162000c1e1900 */
[----:B------:R-:W-:Y:S05]  /*13a0*/  BRA `(.L_x_1559) ;  /* 0x0000000000107947 */ /* 0x000fea0003800000 */
.L_x_1558:
[----:B------:R-:W-:Y:S05]  /*13b0*/  @!P0 BRA `(.L_x_1559) ;  /* 0x00000000000c8947 */ /* 0x000fea0003800000 */
[----:B------:R-:W2:Y:S04]  /*13c0*/  LDG.E R4, desc[UR42][R10.64] ;  /* 0x0000002a0a047981 */ /* 0x000ea8000c1e1900 */
[----:B------:R-:W2:Y:S02]  /*13d0*/  LDG.E R33, desc[UR42][R10.64+0x4] ;  /* 0x0000042a0a217981 */ /* 0x000ea4000c1e1900 */
[----:B--2---:R-:W-:-:S07]  /*13e0*/  IMAD.IADD R33, R33, 0x1, -R4 ;  /* 0x0000000121217824 */ /* 0x004fce00078e0a04 */
.L_x_1559:
[----:B------:R-:W-:Y:S01]  /*13f0*/  ULDC.64 UR4, c[0x0][0xa10] ;  /* 0x0002840000047ab9 */ /* 0x000fe20000000a00 */
[----:B0-----:R-:W0:Y:S01]  /*1400*/  LDC R4, c[0x0][0x448] ;  /* 0x00011200ff047b82 */ /* 0x001e220000000800 */
[----:B------:R-:W-:-:S04]  /*1410*/  ISETP.NE.U32.AND P0, PT, RZ, UR4, PT ;  /* 0x00000004ff007c0c */ /* 0x000fc8000bf05070 */
[----:B------:R-:W-:Y:S01]  /*1420*/  ISETP.NE.AND.EX P0, PT, RZ, UR5, PT, P0 ;  /* 0x00000005ff007c0c */ /* 0x000fe2000bf05300 */
[----:B------:R-:W-:Y:S02]  /*1430*/  ULDC.64 UR4, c[0x0][0xa30] ;  /* 0x00028c0000047ab9 */ /* 0x000fe40000000a00 */
[----:B------:R-:W-:-:S04]  /*1440*/  ISETP.NE.U32.AND P1, PT, RZ, UR4, PT ;  /* 0x00000004ff007c0c */ /* 0x000fc8000bf25070 */
[----:B------:R-:W-:-:S06]  /*1450*/  ISETP.NE.AND.EX P1, PT, RZ, UR5, PT, P1 ;  /* 0x00000005ff007c0c */ /* 0x000fcc000bf25310 */
[----:B------:R-:W1:Y:S08]  /*1460*/  @P0 LDC.64 R6, c[0x0][0xa10] ;  /* 0x00028400ff060b82 */ /* 0x000e700000000a00 */
[----:B------:R-:W2:Y:S01]  /*1470*/  @P1 LDC.64 R8, c[0x0][0xa30] ;  /* 0x00028c00ff081b82 */ /* 0x000ea20000000a00 */
[----:B-1----:R-:W-:-:S05]  /*1480*/  @P0 IMAD.WIDE R6, R31, 0x4, R6 ;  /* 0x000000041f060825 */ /* 0x002fca00078e0206 */
[----:B------:R-:W3:Y:S04]  /*1490*/  @P0 LDG.E R3, desc[UR42][R6.64] ;  /* 0x0000002a06030981 */ /* 0x000ee8000c1e1900 */
[----:B------:R1:W3:Y:S01]  /*14a0*/  @P0 LDG.E R10, desc[UR42][R6.64+0x4] ;  /* 0x0000042a060a0981 */ /* 0x0002e2000c1e1900 */
[----:B-----5:R-:W-:Y:S02]  /*14b0*/  IMAD.MOV.U32 R24, RZ, RZ, R33 ;  /* 0x000000ffff187224 */ /* 0x020fe400078e0021 */
[----:B--2---:R-:W-:-:S05]  /*14c0*/  @P1 IMAD.WIDE R8, R31, 0x4, R8 ;  /* 0x000000041f081825 */ /* 0x004fca00078e0208 */
[----:B------:R2:W5:Y:S01]  /*14d0*/  @P1 LDG.E R24, desc[UR42][R8.64] ;  /* 0x0000002a08181981 */ /* 0x000562000c1e1900 */
[----:B0-----:R-:W-:Y:S01]  /*14e0*/  ISETP.NE.AND P1, PT, R4, 0x1, PT ;  /* 0x000000010400780c */ /* 0x001fe20003f25270 */
[----:B------:R-:W-:Y:S01]  /*14f0*/  IMAD R14, R29, 0xc0, RZ ;  /* 0x000000c01d0e7824 */ /* 0x000fe200078e02ff */
[----:B------:R-:W0:Y:S01]  /*1500*/  LDC.64 R4, c[0x0][0x9e0] ;  /* 0x00027800ff047b82 */ /* 0x000e220000000a00 */
[----:B------:R-:W-:Y:S02]  /*1510*/  IMAD.IADD R13, R33, 0x1, -R0 ;  /* 0x00000001210d7824 */ /* 0x000fe400078e0a00 */
[----:B------:R-:W-:Y:S01]  /*1520*/  VIADD R0, R14, 0xbf ;  /* 0x000000bf0e007836 */ /* 0x000fe20000000000 */
[----:B------:R4:W-:Y:S03]  /*1530*/  STL [R1+0x24], R14 ;  /* 0x0000240e01007387 */ /* 0x0009e60000100800 */
[----:B-1----:R-:W-:-:S04]  /*1540*/  IMAD.MOV.U32 R6, RZ, RZ, R0 ;  /* 0x000000ffff067224 */ /* 0x002fc800078e0000 */
[----:B------:R-:W1:Y:S08]  /*1550*/  @P1 LDC R11, c[0x0][0x44c] ;  /* 0x00011300ff0b1b82 */ /* 0x000e700000000800 */
[----:B------:R-:W2:Y:S01]  /*1560*/  @P1 LDC R12, c[0x0][0x450] ;  /* 0x00011400ff0c1b82 */ /* 0x000ea20000000800 */
[----:B0-----:R-:W-:Y:S01]  /*1570*/  ISETP.GE.AND P2, PT, R5, 0x1, PT ;  /* 0x000000010500780c */ /* 0x001fe20003f46270 */
[----:B---3--:R-:W-:-:S02]  /*1580*/  @P0 IMAD.IADD R28, R10, 0x1, -R3 ;  /* 0x000000010a1c0824 */ /* 0x008fc400078e0a03 */
[----:B-1----:R-:W-:-:S04]  /*1590*/  @P1 IMAD.HI.U32 R3, R0, R11, RZ ;  /* 0x0000000b00031227 */ /* 0x002fc800078e00ff */
[----:B------:R-:W-:Y:S01]  /*15a0*/  IMAD.IADD R156, R13, 0x1, R28 ;  /* 0x000000010d9c7824 */ /* 0x000fe200078e021c */
[----:B--2---:R-:W-:-:S03]  /*15b0*/  @P1 SHF.R.U32.HI R6, RZ, R12, R3 ;  /* 0x0000000cff061219 */ /* 0x004fc60000011603 */
[C---:B------:R-:W-:Y:S01]  /*15c0*/  VIADD R0, R156.reuse, 0x7f ;  /* 0x0000007f9c007836 */ /* 0x040fe20000000000 */
[----:B------:R-:W-:-:S04]  /*15d0*/  IADD3 R7, R156, 0x1, -R155 ;  /* 0x000000019c077810 */ /* 0x000fc80007ffe89b */
[----:B------:R-:W-:Y:S01]  /*15e0*/  SHF.R.S32.HI R3, RZ, 0x1f, R0 ;  /* 0x0000001fff037819 */ /* 0x000fe20000011400 */
[----:B------:R-:W-:-:S03]  /*15f0*/  IMAD.IADD R9, R7, 0x1, R6 ;  /* 0x0000000107097824 */ /* 0x000fc600078e0206 */
[----:B------:R-:W-:Y:S01]  /*1600*/  LEA.HI R3, R3, R0, RZ, 0x7 ;  /* 0x0000000003037211 */ /* 0x000fe200078f38ff */
[----:B------:R-:W-:-:S03]  /*1610*/  IMAD.IADD R4, R9, 0x1, R4 ;  /* 0x0000000109047824 */ /* 0x000fc600078e0204 */
[----:B------:R-:W-:Y:S01]  /*1620*/  SHF.R.S32.HI R79, RZ, 0x7, R3 ;  /* 0x00000007ff4f7819 */ /* 0x000fe20000011403 */
[----:B----4-:R-:W-:Y:S06]  /*1630*/  @!P2 BRA `(.L_x_1560) ;  /* 0x000000000048a947 */ /* 0x010fec0003800000 */
        /* <DEDUP_REMOVED lines=11> */
.L_x_1562:
[----:B------:R-:W-:-:S13]  /*16f0*/  ISETP.NE.AND P0, PT, R5, 0x1, PT ;  /* 0x000000010500780c */ /* 0x000fda0003f05270 */
[----:B------:R-:W0:Y:S02]  /*1700*/  @P0 LDC.64 R6, c[0x0][0x9e8] ;  /* 0x00027a00ff060b82 */ /* 0x000e240000000a00 */
[----:B0-----:R-:W-:-:S05]  /*1710*/  @P0 IMAD.HI.U32 R6, R0, R6, RZ ;  /* 0x0000000600060227 */ /* 0x001fca00078e00ff */
[----:B------:R-:W-:-:S07]  /*1720*/  @P0 SHF.R.U32.HI R0, RZ, R7, R6 ;  /* 0x00000007ff000219 */ /* 0x000fce0000011606 */
.L_x_1563:
[----:B------:R-:W-:Y:S05]  /*1730*/  BSYNC B0 ;  /* 0x0000000000007941 */ /* 0x000fea0003800000 */
.L_x_1561:
[----:B------:R-:W-:-:S05]  /*1740*/  IMAD R3, R0, R5, R5 ;  /* 0x0000000500037224 */ /* 0x000fca00078e0205 */
[----:B------:R-:W-:-:S07]  /*1750*/  VIMNMX R4, R4, R3, PT ;  /* 0x0000000304047248 */ /* 0x000fce0003fe0100 */
.L_x_1560:
[----:B------:R-:W0:Y:S01]  /*1760*/  @P1 LDC R3, c[0x0][0x44c] ;  /* 0x00011300ff031b82 */ /* 0x000e220000000800 */
[----:B------:R-:W-:Y:S01]  /*1770*/  IMAD.MOV.U32 R0, RZ, RZ, R14 ;  /* 0x000000ffff007224 */ /* 0x000fe200078e000e */
[----:B------:R-:W-:Y:S01]  /*1780*/  ULDC UR4, c[0x0][0x9dc] ;  /* 0x0002770000047ab9 */ /* 0x000fe20000000800 */
[----:B------:R-:W-:-:S05]  /*1790*/  IMAD.IADD R89, R156, 0x1, -R155 ;  /* 0x000000019c597824 */ /* 0x000fca00078e0a9b */
[----:B------:R-:W1:Y:S01]  /*17a0*/  @P1 LDC R6, c[0x0][0x450] ;  /* 0x00011400ff061b82 */ /* 0x000e620000000800 */
[----:B0-----:R-:W-:-:S05]  /*17b0*/  @P1 IMAD.HI.U32 R3, R14, R3, RZ ;  /* 0x000000030e031227 */ /* 0x001fca00078e00ff */
[----:B-1----:R-:W-:-:S05]  /*17c0*/  @P1 SHF.R.U32.HI R0, RZ, R6, R3 ;  /* 0x00000006ff001219 */ /* 0x002fca0000011603 */
[----:B------:R-:W-:-:S05]  /*17d0*/  IMAD.IADD R0, R89, 0x1, R0 ;  /* 0x0000000159007824 */ /* 0x000fca00078e0200 */
[----:B------:R-:W-:Y:S01]  /*17e0*/  IADD3 R3, R0, -UR4, RZ ;  /* 0x8000000400037c10 */ /* 0x000fe2000fffe0ff */
[----:B------:R-:W-:Y:S06]  /*17f0*/  @!P2 BRA `(.L_x_1564) ;  /* 0x000000000044a947 */ /* 0x000fec0003800000 */
[----:B------:R-:W-:Y:S01]  /*1800*/  ISETP.GT.AND P0, PT, R0, -0x1, PT ;  /* 0xffffffff0000780c */ /* 0x000fe20003f04270 */
[----:B------:R-:W-:-:S12]  /*1810*/  BSSY B0, `(.L_x_1565) ;  /* 0x000000d000007945 */ /* 0x000fd80003800000 */
[----:B------:R-:W-:Y:S05]  /*1820*/  @P0 BRA `(.L_x_1566) ;  /* 0x00000000001c0947 */ /* 0x000fea0003800000 */
[----:B------:R-:W-:Y:S02]  /*1830*/  ISETP.NE.AND P0, PT, R5, 0x1, PT ;  /* 0x000000010500780c */ /* 0x000fe40003f05270 */
[----:B------:R-:W-:-:S11]  /*1840*/  LOP3.LUT R7, RZ, R0, RZ, 0x33, !PT ;  /* 0x00000000ff077212 */ /* 0x000fd600078e33ff */
[----:B------:R-:W0:Y:S02]  /*1850*/  @P0 LDC.64 R8, c[0x0][0x9e8] ;  /* 0x00027a00ff080b82 */ /* 0x000e240000000a00 */
[----:B0-----:R-:W-:-:S05]  /*1860*/  @P0 IMAD.HI.U32 R0, R7, R8, RZ ;  /* 0x0000000807000227 */ /* 0x001fca00078e00ff */
[----:B------:R-:W-:-:S04]  /*1870*/  @P0 SHF.R.U32.HI R7, RZ, R9, R0 ;  /* 0x00000009ff070219 */ /* 0x000fc80000011600 */
[----:B------:R-:W-:Y:S01]  /*1880*/  LOP3.LUT R0, RZ, R7, RZ, 0x33, !PT ;  /* 0x00000007ff007212 */ /* 0x000fe200078e33ff */
[----:B------:R-:W-:Y:S06]  /*1890*/  BRA `(.L_x_1567) ;  /* 0x0000000000107947 */ /* 0x000fec0003800000 */
.L_x_1566:
[----:B------:R-:W-:-:S13]  /*18a0*/  ISETP.NE.AND P0, PT, R5, 0x1, PT ;  /* 0x000000010500780c */ /* 0x000fda0003f05270 */
[----:B------:R-:W0:Y:S02]  /*18b0*/  @P0 LDC.64 R6, c[0x0][0x9e8] ;  /* 0x00027a00ff060b82 */ /* 0x000e240000000a00 */
[----:B0-----:R-:W-:-:S05]  /*18c0*/  @P0 IMAD.HI.U32 R6, R0, R6, RZ ;  /* 0x0000000600060227 */ /* 0x001fca00078e00ff */
[----:B------:R-:W-:-:S07]  /*18d0*/  @P0 SHF.R.U32.HI R0, RZ, R7, R6 ;  /* 0x00000007ff000219 */ /* 0x000fce0000011606 */
.L_x_1567:
[----:B------:R-:W-:Y:S05]  /*18e0*/  BSYNC B0 ;  /* 0x0000000000007941 */ /* 0x000fea0003800000 */
.L_x_1565:
[----:B------:R-:W-:-:S05]  /*18f0*/  IMAD R0, R0, R5, RZ ;  /* 0x0000000500007224 */ /* 0x000fca00078e02ff */
[----:B------:R-:W-:-:S07]  /*1900*/  VIMNMX R3, R3, R0, !PT ;  /* 0x0000000003037248 */ /* 0x000fce0007fe0100 */
.L_x_1564:
[----:B------:R-:W-:Y:S01]  /*1910*/  VIADD R4, R4, 0x7f ;  /* 0x0000007f04047836 */ /* 0x000fe20000000000 */
[----:B------:R-:W-:-:S04]  /*1920*/  SHF.R.S32.HI R0, RZ, 0x1f, R3 ;  /* 0x0000001fff007819 */ /* 0x000fc80000011403 */
[----:B------:R-:W-:Y:S02]  /*1930*/  SHF.R.S32.HI R5, RZ, 0x1f, R4 ;  /* 0x0000001fff057819 */ /* 0x000fe40000011404 */
[----:B------:R-:W-:Y:S02]  /*1940*/  LEA.HI R0, R0, R3, RZ, 0x7 ;  /* 0x0000000300007211 */ /* 0x000fe400078f38ff */
[----:B------:R-:W-:Y:S02]  /*1950*/  LEA.HI R5, R5, R4, RZ, 0x7 ;  /* 0x0000000405057211 */ /* 0x000fe400078f38ff */
[----:B------:R-:W-:Y:S02]  /*1960*/  SHF.R.S32.HI R3, RZ, 0x7, R0 ;  /* 0x00000007ff037819 */ /* 0x000fe40000011400 */
[----:B------:R-:W-:Y:S02]  /*1970*/  SHF.R.S32.HI R0, RZ, 0x7, R5 ;  /* 0x00000007ff007819 */ /* 0x000fe40000011405 */
[----:B------:R-:W-:-:S02]  /*1980*/  VIMNMX R3, RZ, R3, !PT ;  /* 0x00000003ff037248 */ /* 0x000fc40007fe0100 */
[----:B------:R-:W-:-:S03]  /*1990*/  VIMNMX R0, R79, R0, PT ;  /* 0x000000004f007248 */ /* 0x000fc60003fe0100 */
[--C-:B------:R-:W-:Y:S02]  /*19a0*/  IMAD R3, R3, 0x80, -R13.reuse ;  /* 0x0000008003037824 */ /* 0x100fe400078e0a0d */
[----:B------:R-:W-:-:S03]  /*19b0*/  IMAD R5, R0, 0x80, -R13 ;  /* 0x0000008000057824 */ /* 0x000fc600078e0a0d */
[----:B------:R-:W-:Y:S02]  /*19c0*/  VIMNMX R3, RZ, R3, !PT ;  /* 0x00000003ff037248 */ /* 0x000fe40007fe0100 */
[----:B------:R-:W-:Y:S02]  /*19d0*/  VIMNMX R0, R5, R28, PT ;  /* 0x0000001c05007248 */ /* 0x000fe40003fe0100 */
[----:B------:R-:W-:Y:S02]  /*19e0*/  SHF.R.U32.HI R27, RZ, 0x7, R3 ;  /* 0x00000007ff1b7819 */ /* 0x000fe40000011603 */
[----:B------:R-:W-:-:S03]  /*19f0*/  ISETP.GT.AND P0, PT, R0, R3, PT ;  /* 0x000000030000720c */ /* 0x000fc60003f04270 */
[----:B------:R-:W-:-:S10]  /*1a00*/  IMAD.MOV.U32 R26, RZ, RZ, R27 ;  /* 0x000000ffff1a7224 */ /* 0x000fd400078e001b */
[----:B------:R-:W-:-:S05]  /*1a10*/  @P0 VIADD R0, R0, 0x7f ;  /* 0x0000007f00000836 */ /* 0x000fca0000000000 */
[----:B------:R-:W-:-:S04]  /*1a20*/  @P0 SHF.R.S32.HI R3, RZ, 0x1f, R0 ;  /* 0x0000001fff030819 */ /* 0x000fc80000011400 */
[----:B------:R-:W-:-:S04]  /*1a30*/  @P0 LEA.HI R3, R3, R0, RZ, 0x7 ;  /* 0x0000000003030211 */ /* 0x000fc800078f38ff */
[----:B------:R-:W-:Y:S02]  /*1a40*/  @P0 SHF.R.S32.HI R26, RZ, 0x7, R3 ;  /* 0x00000007ff1a0819 */ /* 0x000fe40000011403 */
[----:B------:R-:W-:Y:S02]  /*1a50*/  PLOP3.LUT P0, PT, PT, PT, PT, 0x80, 0x0 ;  /* 0x000000000000781c */ /* 0x000fe40003f0f070 */
[----:B------:R-:W-:-:S13]  /*1a60*/  ISETP.GT.AND P1, PT, R26, R27, PT ;  /* 0x0000001b1a00720c */ /* 0x000fda0003f24270 */
[----:B------:R-:W-:Y:S05]  /*1a70*/  @!P1 BRA `(.L_x_1568) ;  /* 0x00000040005c9947 */ /* 0x000fea0003800000 */
[----:B------:R-:W-:Y:S01]  /*1a80*/  VIADD R0, R2, 0xe400 ;  /* 0x0000e40002007836 */ /* 0x000fe20000000000 */
[----:B------:R-:W-:Y:S04]  /*1a90*/  BSSY B6, `(.L_x_1569) ;  /* 0x0000013000067945 */ /* 0x000fe80003800000 */
[----:B------:R-:W-:-:S13]  /*1aa0*/  LOP3.LUT P0, RZ, R0, 0x3ff, RZ, 0xc0, !PT ;  /* 0x000003ff00ff7812 */ /* 0x000fda000780c0ff */
[----:B------:R-:W-:Y:S05]  /*1ab0*/  @!P0 BRA `(.L_x_1570) ;  /* 0x0000000000408947 */ /* 0x000fea0003800000 */
        /* <DEDUP_REMOVED lines=15> */
[----:B-1---5:R-:W-:Y:S05]  /*1bb0*/  CALL.ABS.NOINC R14 ;  /* 0x000000000e007343 */ /* 0x022fea0003c00000 */
.L_x_1570:
[----:B------:R-:W-:Y:S05]  /*1bc0*/  BSYNC B6 ;  /* 0x0000000000067941 */ /* 0x000fea0003800000 */
.L_x_1569:
        /* <DEDUP_REMOVED lines=20> */
.L_x_1572:
[----:B------:R-:W-:Y:S05]  /*1d10*/  BSYNC B6 ;  /* 0x0000000000067941 */ /* 0x000fea0003800000 */
.L_x_1571:
[----:B------:R-:W-:Y:S01]  /*1d20*/  ULDC.64 UR4, c[0x0][0x9f8] ;  /* 0x00027e0000047ab9 */ /* 0x000fe20000000a00 */
[----:B------:R-:W2:Y:S01]  /*1d30*/  LDL R34, [R1+0x40] ;  /* 0x0000400001227983 */ /* 0x000ea20000100800 */
[----:B------:R-:W-:Y:S01]  /*1d40*/  ISETP.NE.U32.AND P0, PT, RZ, UR4, PT ;  /* 0x00000004ff007c0c */ /* 0x000fe2000bf05070 */
[----:B------:R-:W0:Y:S02]  /*1d50*/  LDC.64 R66, c[0x0][0x3f8] ;  /* 0x0000fe00ff427b82 */ /* 0x000e240000000a00 */
[----:B------:R-:W3:Y:S01]  /*1d60*/  LDL R32, [R1+0x44] ;  /* 0x0000440001207983 */ /* 0x000ee20000100800 */
[----:B------:R-:W-:Y:S02]  /*1d70*/  ISETP.NE.AND.EX P0, PT, RZ, UR5, PT, P0 ;  /* 0x00000005ff007c0c */ /* 0x000fe4000bf05300 */
[----:B------:R-:W-:-:S03]  /*1d80*/  MOV R69, R31 ;  /* 0x0000001f00457202 */ /* 0x000fc60000000f00 */
[----:B------:R-:W1:Y:S08]  /*1d90*/  LDC.64 R4, c[0x0][0x408] ;  /* 0x00010200ff047b82 */ /* 0x000e700000000a00 */
[----:B------:R-:W4:Y:S02]  /*1da0*/  @P0 LDC.64 R6, c[0x0][0x9f8] ;  /* 0x00027e00ff060b82 */ /* 0x000f240000000a00 */
[----:B----4-:R-:W-:Y:S01]  /*1db0*/  @P0 IMAD.WIDE R6, R31, 0x4, R6 ;  /* 0x000000041f060825 */ /* 0x010fe200078e0206 */
[----:B------:R-:W4:Y:S05]  /*1dc0*/  S2R R20, SR_TID.X ;  /* 0x0000000000147919 */ /* 0x000f2a0000002100 */
[----:B------:R-:W4:Y:S01]  /*1dd0*/  LDC R31, c[0x0][0x3f4] ;  /* 0x0000fd00ff1f7b82 */ /* 0x000f220000000800 */
[----:B------:R4:W3:Y:S01]  /*1de0*/  @P0 LDG.E R69, desc[UR42][R6.64] ;  /* 0x0000002a06450981 */ /* 0x0008e2000c1e1900 */
[----:B------:R-:W-:Y:S01]  /*1df0*/  SHF.R.S32.HI R3, RZ, 0x1f, R157 ;  /* 0x0000001fff037819 */ /* 0x000fe2000001149d */
[----:B0-----:R-:W-:Y:S01]  /*1e00*/  IMAD.WIDE.U32 R10, R157, R66, R16 ;  /* 0x000000429d0a7225 */ /* 0x001fe200078e0010 */
[----:B------:R-:W-:-:S02]  /*1e10*/  SHF.R.S32.HI R153, RZ, 0x1f, R152 ;  /* 0x0000001fff997819 */ /* 0x000fc40000011498 */
[----:B-1----:R-:W-:Y:S01]  /*1e20*/  SHF.L.U64.HI R64, R4, 0x7, R5 ;  /* 0x0000000704407819 */ /* 0x002fe20000010205 */
[-C--:B------:R-:W-:Y:S01]  /*1e30*/  IMAD R0, R3, R66.reuse, RZ ;  /* 0x0000004203007224 */ /* 0x080fe200078e02ff */
[----:B------:R-:W-:Y:S01]  /*1e40*/  LOP3.LUT R22, R22, 0xfffffffd, RZ, 0xc0, !PT ;  /* 0xfffffffd16167812 */ /* 0x000fe200078ec0ff */
[----:B------:R-:W-:Y:S01]  /*1e50*/  IMAD.WIDE.U32 R8, R157, R66, R152 ;  /* 0x000000429d087225 */ /* 0x000fe200078e0098 */
[----:B------:R-:W-:-:S03]  /*1e60*/  SHF.R.S32.HI R62, RZ, 0x1f, R30 ;  /* 0x0000001fff3e7819 */ /* 0x000fc6000001141e */
[----:B------:R-:W-:Y:S02]  /*1e70*/  IMAD R15, R157, R67, R0 ;  /* 0x000000439d0f7224 */ /* 0x000fe400078e0200 */
[-C--:B------:R-:W-:Y:S02]  /*1e80*/  IMAD R0, R3, R4.reuse, RZ ;  /* 0x0000000403007224 */ /* 0x080fe400078e02ff */
[----:B------:R-:W-:Y:S02]  /*1e90*/  IMAD.IADD R9, R9, 0x1, R15 ;  /* 0x0000000109097824 */ /* 0x000fe400078e020f */
[----:B------:R-:W-:Y:S01]  /*1ea0*/  IMAD.IADD R11, R15, 0x1, R11 ;  /* 0x000000010f0b7824 */ /* 0x000fe200078e020b */
[----:B-----5:R-:W-:Y:S01]  /*1eb0*/  SHF.R.S32.HI R15, RZ, 0x1f, R24 ;  /* 0x0000001fff0f7819 */ /* 0x020fe20000011418 */
[C---:B------:R-:W-:Y:S01]  /*1ec0*/  IMAD R21, R157.reuse, R5, R0 ;  /* 0x000000059d157224 */ /* 0x040fe200078e0200 */
[----:B----4-:R-:W-:Y:S01]  /*1ed0*/  ISETP.GE.AND P0, PT, R16, R31, PT ;  /* 0x0000001f1000720c */ /* 0x010fe20003f06270 */
[----:B------:R-:W-:-:S03]  /*1ee0*/  IMAD.WIDE.U32 R6, R157, R4, R152 ;  /* 0x000000049d067225 */ /* 0x000fc600078e0098 */
[----:B------:R-:W-:Y:S01]  /*1ef0*/  SEL R3, R31, RZ, P0 ;  /* 0x000000ff1f037207 */ /* 0x000fe20000000000 */
[----:B------:R-:W-:Y:S02]  /*1f00*/  IMAD R14, R15, R66, RZ ;  /* 0x000000420f0e7224 */ /* 0x000fe400078e02ff */
[----:B------:R-:W-:Y:S01]  /*1f10*/  VIADD R36, R20, 0xffffff80 ;  /* 0xffffff8014247836 */ /* 0x000fe20000000000 */
[----:B------:R-:W-:Y:S01]  /*1f20*/  SHF.R.U32.HI R35, RZ, 0x7, R20 ;  /* 0x00000007ff237819 */ /* 0x000fe20000011614 */
[----:B------:R-:W-:Y:S02]  /*1f30*/  IMAD.IADD R3, R16, 0x1, R3 ;  /* 0x0000000110037824 */ /* 0x000fe400078e0203 */
[----:B------:R-:W-:Y:S01]  /*1f40*/  IMAD.WIDE.U32 R12, R157, R4, R16 ;  /* 0x000000049d0c7225 */ /* 0x000fe200078e0010 */
[C---:B------:R-:W-:Y:S02]  /*1f50*/  ISETP.NE.AND P6, PT, R35.reuse, 0x1, PT ;  /* 0x000000012300780c */ /* 0x040fe40003fc5270 */
[----:B------:R-:W-:Y:S01]  /*1f60*/  SHF.R.S32.HI R0, RZ, 0x1f, R3 ;  /* 0x0000001fff007819 */ /* 0x000fe20000011403 */
[----:B------:R-:W-:-:S02]  /*1f70*/  VIADD R60, R35, 0x8 ;  /* 0x00000008233c7836 */ /* 0x000fc40000000000 */
[----:B------:R-:W-:Y:S01]  /*1f80*/  VIADD R35, R157, 0x60 ;  /* 0x000000609d237836 */ /* 0x000fe20000000000 */
[----:B------:R-:W-:Y:S01]  /*1f90*/  LEA.HI R0, R0, R3, RZ, 0x3 ;  /* 0x0000000300007211 */ /* 0x000fe200078f18ff */
[-C--:B------:R-:W-:Y:S02]  /*1fa0*/  IMAD R15, R15, R4.reuse, RZ ;  /* 0x000000040f0f7224 */ /* 0x080fe400078e02ff */
[----:B------:R-:W-:Y:S02]  /*1fb0*/  IMAD.SHL.U32 R35, R35, 0x40, RZ ;  /* 0x0000004023237824 */ /* 0x000fe400078e00ff */
[----:B------:R-:W-:Y:S02]  /*1fc0*/  VIADD R20, R20, 0xffffff80 ;  /* 0xffffff8014147836 */ /* 0x000fe40000000000 */
[----:B------:R-:W-:Y:S01]  /*1fd0*/  IMAD.IADD R7, R7, 0x1, R21 ;  /* 0x0000000107077824 */ /* 0x000fe200078e0215 */
[----:B------:R-:W-:Y:S01]  /*1fe0*/  LOP3.LUT R35, R35, 0x1c0, RZ, 0xc0, !PT ;  /* 0x000001c023237812 */ /* 0x000fe200078ec0ff */
[----:B------:R-:W-:Y:S01]  /*1ff0*/  IMAD.IADD R13, R21, 0x1, R13 ;  /* 0x00000001150d7824 */ /* 0x000fe200078e020d */
[----:B------:R-:W-:Y:S05]  /*2000*/  @!P6 WARPSYNC.ALL ;  /* 0x000000000000e948 */ /* 0x000fea0003800000 */
[C---:B------:R-:W-:Y:S01]  /*2010*/  IMAD R15, R24.reuse, R5, R15 ;  /* 0x00000005180f7224 */ /* 0x040fe200078e020f */
[----:B------:R-:W-:Y:S01]  /*2020*/  LOP3.LUT R5, R35, 0x38, R0, 0xf8, !PT ;  /* 0x0000003823057812 */ /* 0x000fe200078ef800 */
[----:B------:R-:W-:Y:S01]  /*2030*/  VIADD R35, R157, 0x60 ;  /* 0x000000609d237836 */ /* 0x000fe20000000000 */
[----:B------:R-:W-:Y:S01]  /*2040*/  ULDC UR4, c[0x0][0x2f4] ;  /* 0x0000bd0000047ab9 */ /* 0x000fe20000000800 */
[----:B------:R-:W-:Y:S01]  /*2050*/  IMAD.WIDE.U32 R52, R24, R4, R6 ;  /* 0x0000000418347225 */ /* 0x000fe200078e0006 */
[----:B------:R-:W-:-:S02]  /*2060*/  LOP3.LUT R6, R0, 0xfffffff8, RZ, 0xc0, !PT ;  /* 0xfffffff800067812 */ /* 0x000fc400078ec0ff */
[----:B------:R-:W-:Y:S01]  /*2070*/  ISETP.GE.AND P2, PT, R18, UR4, PT ;  /* 0x0000000412007c0c */ /* 0x000fe2000bf46270 */
[----:B------:R-:W-:-:S04]  /*2080*/  IMAD.WIDE.U32 R54, R24, R4, R12 ;  /* 0x0000000418367225 */ /* 0x000fc800078e000c */
[----:B------:R-:W-:Y:S02]  /*2090*/  IMAD.SHL.U32 R63, R4, 0x80, RZ ;  /* 0x00000080043f7824 */ /* 0x000fe400078e00ff */
[----:B------:R-:W-:Y:S02]  /*20a0*/  IMAD.SHL.U32 R35, R35, 0x40, RZ ;  /* 0x0000004023237824 */ /* 0x000fe400078e00ff */
[----:B------:R-:W-:-:S03]  /*20b0*/  IMAD.WIDE.U32 R48, R24, R66, R8 ;  /* 0x0000004218307225 */ /* 0x000fc600078e0008 */
[----:B------:R-:W-:Y:S01]  /*20c0*/  LOP3.LUT R35, R35, 0x1c0, RZ, 0xc0, !PT ;  /* 0x000001c023237812 */ /* 0x000fe200078ec0ff */
[----:B------:R-:W-:Y:S01]  /*20d0*/  IMAD R21, R24, R67, R14 ;  /* 0x0000004318157224 */ /* 0x000fe200078e020e */
[----:B------:R-:W-:Y:S01]  /*20e0*/  SHF.L.U64.HI R67, R66, 0x7, R67 ;  /* 0x0000000742437819 */ /* 0x000fe20000010243 */
[----:B------:R-:W-:Y:S01]  /*20f0*/  IMAD.WIDE.U32 R50, R24, R66, R10 ;  /* 0x0000004218327225 */ /* 0x000fe200078e000a */
[----:B------:R-:W-:-:S03]  /*2100*/  SHF.R.U32.HI R35, RZ, 0x3, R35 ;  /* 0x00000003ff237819 */ /* 0x000fc60000011623 */
[----:B------:R-:W-:Y:S01]  /*2110*/  IMAD.SHL.U32 R58, R31, 0x2, RZ ;  /* 0x000000021f3a7824 */ /* 0x000fe200078e00ff */
[----:B------:R-:W-:Y:S01]  /*2120*/  LOP3.LUT R8, R5, R35, RZ, 0x3c, !PT ;  /* 0x0000002305087212 */ /* 0x000fe200078e3cff */
[----:B------:R-:W-:Y:S01]  /*2130*/  IMAD.IADD R31, R49, 0x1, R21 ;  /* 0x00000001311f7824 */ /* 0x000fe200078e0215 */
[----:B------:R-:W-:Y:S01]  /*2140*/  SHF.R.S32.HI R5, RZ, 0x3, R0 ;  /* 0x00000003ff057819 */ /* 0x000fe20000011400 */
[----:B------:R-:W-:Y:S02]  /*2150*/  IMAD.IADD R68, R68, 0x1, R33 ;  /* 0x0000000144447824 */ /* 0x000fe400078e0221 */
[----:B------:R-:W-:Y:S02]  /*2160*/  IMAD.SHL.U32 R66, R66, 0x80, RZ ;  /* 0x0000008042427824 */ /* 0x000fe400078e00ff */
[----:B------:R-:W-:Y:S02]  /*2170*/  IMAD.IADD R21, R21, 0x1, R51 ;  /* 0x0000000115157824 */ /* 0x000fe400078e0233 */
[----:B------:R-:W-:-:S02]  /*2180*/  IMAD.IADD R7, R15, 0x1, R55 ;  /* 0x000000010f077824 */ /* 0x000fc400078e0237 */
[C---:B--2---:R-:W-:Y:S01]  /*2190*/  IMAD.SHL.U32 R65, R34.reuse, 0x40, RZ ;  /* 0x0000004022417824 */ /* 0x044fe200078e00ff */
[----:B------:R-:W-:Y:S01]  /*21a0*/  @!P6 BAR.SYNC.DEFER_BLOCKING 0x9, 0x100 ;  /* 0x024400000000eb1d */ /* 0x000fe20000010000 */
[----:B------:R-:W-:Y:S02]  /*21b0*/  LOP3.LUT P1, RZ, R34, 0x4, RZ, 0xc0, !PT ;  /* 0x0000000422ff7812 */ /* 0x000fe4000782c0ff */
[----:B------:R-:W-:Y:S02]  /*21c0*/  SHF.R.S32.HI R34, RZ, 0x1f, R36 ;  /* 0x0000001fff227819 */ /* 0x000fe40000011424 */
[----:B------:R-:W-:Y:S02]  /*21d0*/  LOP3.LUT R65, R65, 0x1c0, RZ, 0xc0, !PT ;  /* 0x000001c041417812 */ /* 0x000fe400078ec0ff */
[----:B------:R-:W-:Y:S02]  /*21e0*/  LEA.HI R34, R34, R36, RZ, 0x2 ;  /* 0x0000002422227211 */ /* 0x000fe400078f10ff */
[----:B------:R-:W-:-:S02]  /*21f0*/  SHF.R.U32.HI R61, RZ, 0x3, R65 ;  /* 0x00000003ff3d7819 */ /* 0x000fc40000011641 */
[----:B------:R-:W-:Y:S02]  /*2200*/  LOP3.LUT R34, R34, 0xfffffffc, RZ, 0xc0, !PT ;  /* 0xfffffffc22227812 */ /* 0x000fe400078ec0ff */
[----:B------:R-:W-:Y:S02]  /*2210*/  LOP3.LUT R4, R65, 0x18, R16, 0xf8, !PT ;  /* 0x0000001841047812 */ /* 0x000fe400078ef810 */
[----:B------:R-:W-:Y:S01]  /*2220*/  @P1 LOP3.LUT R22, R22, 0x2, RZ, 0xfc, !PT ;  /* 0x0000000216161812 */ /* 0x000fe200078efcff */
[----:B------:R-:W-:Y:S01]  /*2230*/  IMAD.IADD R34, R36, 0x1, -R34 ;  /* 0x0000000124227824 */ /* 0x000fe200078e0a22 */
[----:B------:R-:W-:Y:S02]  /*2240*/  LOP3.LUT R4, R4, R61, RZ, 0x3c, !PT ;  /* 0x0000003d04047212 */ /* 0x000fe400078e3cff */
[----:B------:R-:W-:Y:S01]  /*2250*/  ISETP.GE.AND P1, PT, R16, UR4, PT ;  /* 0x0000000410007c0c */ /* 0x000fe2000bf26270 */
[----:B------:R-:W-:Y:S01]  /*2260*/  IMAD R59, R34, 0x60, R157 ;  /* 0x00000060223b7824 */ /* 0x000fe200078e029d */
[----:B------:R-:W-:-:S04]  /*2270*/  SHF.R.S32.HI R34, RZ, 0x1f, R20 ;  /* 0x0000001fff227819 */ /* 0x000fc80000011414 */
[----:B------:R-:W-:Y:S01]  /*2280*/  LEA.HI R34, R34, R20, RZ, 0x5 ;  /* 0x0000001422227211 */ /* 0x000fe200078f28ff */
[----:B------:R-:W-:-:S03]  /*2290*/  IMAD.IADD R20, R53, 0x1, R15 ;  /* 0x0000000135147824 */ /* 0x000fc600078e020f */
[----:B------:R-:W-:-:S05]  /*22a0*/  SHF.R.S32.HI R34, RZ, 0x5, R34 ;  /* 0x00000005ff227819 */ /* 0x000fca0000011422 */
[----:B------:R-:W-:Y:S01]  /*22b0*/  IMAD R57, R34, 0x200, R4 ;  /* 0x0000020022397824 */ /* 0x000fe200078e0204 */
[----:B------:R-:W-:Y:S01]  /*22c0*/  LOP3.LUT R4, R65, 0x38, R0, 0xf8, !PT ;  /* 0x0000003841047812 */ /* 0x000fe200078ef800 */
[----:B---3--:R-:W-:-:S03]  /*22d0*/  IMAD.IADD R0, R32, 0x1, R8 ;  /* 0x0000000120007824 */ /* 0x008fc600078e0208 */
[----:B------:R-:W-:Y:S02]  /*22e0*/  LOP3.LUT R3, R4, R61, RZ, 0x3c, !PT ;  /* 0x0000003d04037212 */ /* 0x000fe400078e3cff */
[----:B------:R-:W-:-:S03]  /*22f0*/  SHF.R.S32.HI R4, RZ, 0x1f, R6 ;  /* 0x0000001fff047819 */ /* 0x000fc60000011406 */
[----:B------:R-:W-:Y:S01]  /*2300*/  IMAD R3, R34, 0x200, R3 ;  /* 0x0000020022037824 */ /* 0x000fe200078e0203 */
[----:B------:R-:W-:-:S07]  /*2310*/  SHF.R.S32.HI R56, RZ, 0x1f, R69 ;  /* 0x0000001fff387819 */ /* 0x000fce0000011445 */
.L_x_1628:
[----:B--2-4-:R-:W2:Y:S01]  /*2320*/  LDL R33, [R1+0x40] ;  /* 0x0000400001217983 */ /* 0x014ea20000100800 */
[----:B0-----:R-:W0:Y:S01]  /*2330*/  LDC R74, c[0x0][0x430] ;  /* 0x00010c00ff4a7b82 */ /* 0x001e220000000800 */
[----:B------:R-:W-:Y:S01]  /*2340*/  IADD3 R26, R26, -0x1, RZ ;  /* 0xffffffff1a1a7810 */ /* 0x000fe20007ffe0ff */
[----:B------:R-:W-:-:S04]  /*2350*/  IMAD.MOV.U32 R73, RZ, RZ, RZ ;  /* 0x000000ffff497224 */ /* 0x000fc800078e00ff */
[----:B------:R-:W-:Y:S02]  /*2360*/  IMAD R9, R26, 0x80, R59 ;  /* 0x000000801a097824 */ /* 0x000fe400078e023b */
[----:B------:R-:W1:Y:S02]  /*2370*/  LDC R80, c[0x0][0x3f4] ;  /* 0x0000fd00ff507b82 */ /* 0x000e640000000800 */
[----:B------:R-:W-:Y:S01]  /*2380*/  IMAD.IADD R32, R68, 0x1, R9 ;  /* 0x0000000144207824 */ /* 0x000fe200078e0209 */
[----:B------:R-:W-:-:S03]  /*2390*/  ISETP.GE.AND P3, PT, R9, R28, PT ;  /* 0x0000001c0900720c */ /* 0x000fc60003f66270 */
[----:B------:R-:W-:Y:S01]  /*23a0*/  IMAD.MOV.U32 R12, RZ, RZ, R32 ;  /* 0x000000ffff0c7224 */ /* 0x000fe200078e0020 */
[----:B------:R-:W-:Y:S02]  /*23b0*/  ISETP.GT.OR P3, PT, R59, 0x7f, P3 ;  /* 0x0000007f3b00780c */ /* 0x000fe40001f64670 */
[----:B0-----:R-:W-:-:S11]  /*23c0*/  ISETP.NE.AND P4, PT, R74, 0x1, PT ;  /* 0x000000014a00780c */ /* 0x001fd60003f85270 */
[----:B------:R-:W0:Y:S08]  /*23d0*/  @!P3 LDC.64 R10, c[0x0][0x428] ;  /* 0x00010a00ff0abb82 */ /* 0x000e300000000a00 */
[----:B------:R-:W3:Y:S08]  /*23e0*/  @!P3 LDC.64 R8, c[0x0][0x418] ;  /* 0x00010600ff08bb82 */ /* 0x000ef00000000a00 */
[----:B------:R-:W4:Y:S08]  /*23f0*/  @P4 LDC R13, c[0x0][0x434] ;  /* 0x00010d00ff0d4b82 */ /* 0x000f300000000800 */
[----:B------:R-:W1:Y:S01]  /*2400*/  @P4 LDC R14, c[0x0][0x438] ;  /* 0x00010e00ff0e4b82 */ /* 0x000e620000000800 */
[----:B----4-:R-:W-:-:S05]  /*2410*/  @P4 IMAD.HI.U32 R13, R32, R13, RZ ;  /* 0x0000000d200d4227 */ /* 0x010fca00078e00ff */
[----:B-1----:R-:W-:Y:S01]  /*2420*/  @P4 SHF.R.U32.HI R12, RZ, R14, R13 ;  /* 0x0000000eff0c4219 */ /* 0x002fe2000001160d */
[----:B0-----:R-:W-:-:S03]  /*2430*/  @!P3 IMAD R14, R56, R10, RZ ;  /* 0x0000000a380eb224 */ /* 0x001fc600078e02ff */
[----:B------:R-:W-:Y:S01]  /*2440*/  @!P3 SHF.R.S32.HI R13, RZ, 0x1f, R12 ;  /* 0x0000001fff0db819 */ /* 0x000fe2000001140c */
[C---:B------:R-:W-:Y:S02]  /*2450*/  @!P3 IMAD R15, R69.reuse, R11, R14 ;  /* 0x0000000b450fb224 */ /* 0x040fe400078e020e */
[----:B------:R-:W-:-:S04]  /*2460*/  @!P3 IMAD.WIDE.U32 R10, R69, R10, R12 ;  /* 0x0000000a450ab225 */ /* 0x000fc800078e000c */
[----:B------:R-:W-:Y:S01]  /*2470*/  @!P3 IMAD.IADD R11, R11, 0x1, R15 ;  /* 0x000000010b0bb824 */ /* 0x000fe200078e020f */
[----:B---3--:R-:W-:-:S04]  /*2480*/  @!P3 LEA R8, P4, R10, R8, 0x2 ;  /* 0x000000080a08b211 */ /* 0x008fc800078810ff */
[----:B------:R-:W-:-:S05]  /*2490*/  @!P3 LEA.HI.X R9, R10, R9, R11, 0x2, P4 ;  /* 0x000000090a09b211 */ /* 0x000fca00020f140b */
[----:B-----5:R0:W5:Y:S01]  /*24a0*/  @!P3 LDG.E R73, desc[UR42][R8.64] ;  /* 0x0000002a0849b981 */ /* 0x020162000c1e1900 */
[----:B------:R-:W-:Y:S01]  /*24b0*/  ISETP.GT.AND P3, PT, R26, R27, PT ;  /* 0x0000001b1a00720c */ /* 0x000fe20003f64270 */
[----:B------:R-:W-:Y:S01]  /*24c0*/  IMAD R72, R23, 0x2000, R57 ;  /* 0x0000200017487824 */ /* 0x000fe200078e0239 */
[----:B------:R-:W-:Y:S01]  /*24d0*/  LOP3.LUT R22, R22, 0xfffffffe, RZ, 0xc0, !PT ;  /* 0xfffffffe16167812 */ /* 0x000fe200078ec0ff */
[----:B------:R-:W-:Y:S01]  /*24e0*/  IMAD.MOV R11, RZ, RZ, -R12 ;  /* 0x000000ffff0b7224 */ /* 0x000fe200078e0a0c */
[----:B------:R-:W-:Y:S05]  /*24f0*/  YIELD ;  /* 0x0000000000007946 */ /* 0x000fea0003800000 */
[----:B------:R-:W-:Y:S01]  /*2500*/  VIADD R10, R72, 0x20 ;  /* 0x00000020480a7836 */ /* 0x000fe20000000000 */
[----:B------:R-:W-:Y:S01]  /*2510*/  BSSY B0, `(.L_x_1573) ;  /* 0x000030b000007945 */ /* 0x000fe20003800000 */
[----:B------:R-:W-:-:S02]  /*2520*/  IMAD R74, R74, R11, R32 ;  /* 0x0000000b4a4a7224 */ /* 0x000fc400078e0220 */
[----:B------:R-:W-:Y:S02]  /*2530*/  @P3 LOP3.LUT R22, R22, 0x1, RZ, 0xfc, !PT ;  /* 0x0000000116163812 */ /* 0x000fe400078efcff */
[----:B------:R-:W-:Y:S02]  /*2540*/  ISETP.GE.AND P3, PT, R80, 0x1, PT ;  /* 0x000000015000780c */ /* 0x000fe40003f66270 */
[----:B--2---:R-:W-:-:S13]  /*2550*/  LOP3.LUT P5, RZ, R33, 0x4, RZ, 0xc0, !PT ;  /* 0x0000000421ff7812 */ /* 0x004fda00078ac0ff */
[C---:B------:R-:W-:Y:S02]  /*2560*/  @P5 VIADD R10, R72.reuse, 0xffffffe0 ;  /* 0xffffffe0480a5836 */ /* 0x040fe40000000000 */
[--C-:B------:R-:W-:Y:S02]  /*2570*/  IMAD R72, R72, 0x2, R25.reuse ;  /* 0x0000000248487824 */ /* 0x100fe400078e0219 */
[----:B------:R-:W-:Y:S01]  /*2580*/  IMAD R71, R10, 0x2, R25 ;  /* 0x000000020a477824 */ /* 0x000fe200078e0219 */
[----:B0-----:R-:W-:Y:S06]  /*2590*/  @!P3 BRA `(.L_x_1574) ;  /* 0x0000002800e8b947 */ /* 0x001fec0003800000 */
        /* <DEDUP_REMOVED lines=8> */
[----:B------:R-:W-:Y:S02]  /*2620*/  IMAD R77, R26, -0x80, R28 ;  /* 0xffffff801a4d7824 */ /* 0x000fe400078e021c */
[----:B------:R-:W-:Y:S02]  /*2630*/  IMAD R10, R76, UR4, RZ ;  /* 0x000000044c0a7c24 */ /* 0x000fe4000f8e02ff */
[----:B------:R-:W-:Y:S01]  /*2640*/  IMAD.IADD R9, R9, 0x1, R11 ;  /* 0x0000000109097824 */ /* 0x000fe200078e020b */
[----:B------:R-:W-:Y:S01]  /*2650*/  VIMNMX R77, R77, 0x80, PT ;  /* 0x000000804d4d7848 */ /* 0x000fe20003fe0100 */
[C---:B------:R-:W-:Y:S01]  /*2660*/  IMAD R11, R73.reuse, UR5, R10 ;  /* 0x00000005490b7c24 */ /* 0x040fe2000f8e020a */
[----:B------:R-:W-:Y:S01]  /*2670*/  SHF.R.S32.HI R10, RZ, 0x1f, R26 ;  /* 0x0000001fff0a7819 */ /* 0x000fe2000001141a */
        /* <DEDUP_REMOVED lines=8> */
[C---:B------:R-:W-:Y:S01]  /*2700*/  LEA R84, P3, R8.reuse, UR4, 0x1 ;  /* 0x0000000408547c11 */ /* 0x040fe2000f8608ff */
        /* <DEDUP_REMOVED lines=11> */
[----:B------:R0:W5:Y:S01]  /*27c0*/  LDL R83, [R1+0xc] ;  /* 0x00000c0001537983 */ /* 0x0001620000100800 */
        /* <DEDUP_REMOVED lines=10> */
[----:B0-----:R-:W-:Y:S06]  /*2870*/  @P3 BRA `(.L_x_1577) ;  /* 0x0000000000503947 */ /* 0x001fec0003800000 */
[----:B------:R-:W-:Y:S01]  /*2880*/  IADD3 R13, P4, R48, R10, RZ ;  /* 0x0000000a300d7210 */ /* 0x000fe20007f9e0ff */
[----:B------:R-:W-:Y:S01]  /*2890*/  ULDC.64 UR4, c[0x0][0x3e8] ;  /* 0x0000fa0000047ab9 */ /* 0x000fe20000000a00 */
[----:B------:R-:W-:Y:S02]  /*28a0*/  CS2R R44, SRZ ;  /* 0x00000000002c7805 */ /* 0x000fe4000001ff00 */
[----:B------:R-:W-:Y:S01]  /*28b0*/  CS2R R46, SRZ ;  /* 0x00000000002e7805 */ /* 0x000fe2000001ff00 */
[----:B------:R-:W-:Y:S01]  /*28c0*/  IMAD.X R14, R70, 0x1, R31, P4 ;  /* 0x00000001460e7824 */ /* 0x000fe200020e061f */
        /* <DEDUP_REMOVED lines=11> */
[----:B------:R0:W5:Y:S02]  /*2980*/  @!P4 LDG.E.64 R46, desc[UR42][R14.64] ;  /* 0x0000002a0e2ec981 */ /* 0x000164000c1e1b00 */
[----:B-----5:R-:W-:-:S13]  /*2990*/  ISETP.GE.AND P4, PT, R83, R80, PT ;  /* 0x000000505300720c */ /* 0x020fda0003f86270 */
[----:B------:R0:W5:Y:S04]  /*29a0*/  @!P4 LDG.E.64 R40, desc[UR42][R12.64+0x20] ;  /* 0x0000202a0c28c981 */ /* 0x000168000c1e1b00 */
[----:B------:R0:W5:Y:S02]  /*29b0*/  @!P4 LDG.E.64 R42, desc[UR42][R14.64+0x20] ;  /* 0x0000202a0e2ac981 */ /* 0x000164000c1e1b00 */
.L_x_1577:
[----:B------:R-:W-:Y:S05]  /*29c0*/  BSYNC B1 ;  /* 0x0000000000017941 */ /* 0x000fea0003800000 */
.L_x_1576:
[----:B0-----:R-:W-:Y:S01]  /*29d0*/  VIADD R12, R157, 0x60 ;  /* 0x000000609d0c7836 */ /* 0x001fe20000000000 */
[----:B------:R-:W-:Y:S01]  /*29e0*/  BSSY B1, `(.L_x_1578) ;  /* 0x0000021000017945 */ /* 0x000fe20003800000 */
[----:B-----5:R-:W-:Y:S02]  /*29f0*/  IMAD.MOV.U32 R78, RZ, RZ, R40 ;  /* 0x000000ffff4e7224 */ /* 0x020fe400078e0028 */
[----:B------:R-:W-:Y:S01]  /*2a00*/  IMAD.MOV.U32 R82, RZ, RZ, R41 ;  /* 0x000000ffff527224 */ /* 0x000fe200078e0029 */
[----:B------:R-:W-:-:S13]  /*2a10*/  ISETP.GE.AND P4, PT, R12, R77, PT ;  /* 0x0000004d0c00720c */ /* 0x000fda0003f86270 */
[----:B------:R-:W-:Y:S05]  /*2a20*/  @P4 BRA `(.L_x_1579) ;  /* 0x0000000000704947 */ /* 0x000fea0003800000 */
[----:B------:R-:W0:Y:S01]  /*2a30*/  LDC.64 R12, c[0x0][0x3f8] ;  /* 0x0000fe00ff0c7b82 */ /* 0x000e220000000a00 */
[----:B------:R-:W-:Y:S01]  /*2a40*/  IMAD.MOV.U32 R11, RZ, RZ, R70 ;  /* 0x000000ffff0b7224 */ /* 0x000fe200078e0046 */
[----:B------:R-:W-:Y:S01]  /*2a50*/  ULDC.64 UR4, c[0x0][0x3e8] ;  /* 0x0000fa0000047ab9 */ /* 0x000fe20000000a00 */
[----:B------:R-:W-:Y:S01]  /*2a60*/  IMAD.MOV.U32 R9, RZ, RZ, R81 ;  /* 0x000000ffff097224 */ /* 0x000fe200078e0051 */
[----:B------:R-:W-:Y:S02]  /*2a70*/  CS2R R36, SRZ ;  /* 0x0000000000247805 */ /* 0x000fe4000001ff00 */
[----:B------:R-:W-:Y:S01]  /*2a80*/  CS2R R38, SRZ ;  /* 0x0000000000267805 */ /* 0x000fe2000001ff00 */
        /* <DEDUP_REMOVED lines=22> */
.L_x_1579:
[----:B------:R-:W-:Y:S05]  /*2bf0*/  BSYNC B1 ;  /* 0x0000000000017941 */ /* 0x000fea0003800000 */
.L_x_1578:
[----:B0-----:R-:W-:Y:S01]  /*2c00*/  IMAD.MOV.U32 R8, RZ, RZ, R44 ;  /* 0x000000ffff087224 */ /* 0x001fe200078e002c */
[----:B------:R-:W-:Y:S01]  /*2c10*/  UISETP.NE.AND UP0, UPT, UR39, 0x3, UPT ;  /* 0x000000032700788c */ /* 0x000fe2000bf05270 */
[----:B------:R-:W-:Y:S01]  /*2c20*/  IMAD.MOV.U32 R9, RZ, RZ, R45 ;  /* 0x000000ffff097224 */ /* 0x000fe200078e002d */
[----:B------:R-:W-:Y:S01]  /*2c30*/  PRMT R90, R90, 0x5410, R78 ;  /* 0x000054105a5a7816 */ /* 0x000fe2000000004e */
[----:B------:R-:W-:Y:S01]  /*2c40*/  IMAD.MOV.U32 R10, RZ, RZ, R46 ;  /* 0x000000ffff0a7224 */ /* 0x000fe200078e002e */
[----:B------:R-:W-:Y:S01]  /*2c50*/  PRMT R88, R82, 0x7610, R88 ;  /* 0x0000761052587816 */ /* 0x000fe20000000058 */
        /* <DEDUP_REMOVED lines=9> */
[----:B------:R-:W-:Y:S01]  /*2cf0*/  PRMT R99, R10, 0x5410, R11 ;  /* 0x000054100a637816 */ /* 0x000fe2000000000b */
[----:B------:R-:W-:Y:S02]  /*2d00*/  IMAD.MOV.U32 R10, RZ, RZ, R36 ;  /* 0x000000ffff0a7224 */ /* 0x000fe400078e0024 */
[----:B------:R-:W-:Y:S01]  /*2d10*/  IMAD.MOV.U32 R11, RZ, RZ, R37 ;  /* 0x000000ffff0b7224 */ /* 0x000fe200078e0025 */
[----:B------:R-:W-:Y:S01]  /*2d20*/  PRMT R82, R8, 0x5410, R9 ;  /* 0x0000541008527816 */ /* 0x000fe20000000009 */
[----:B------:R-:W-:Y:S02]  /*2d30*/  IMAD.MOV.U32 R8, RZ, RZ, R34 ;  /* 0x000000ffff087224 */ /* 0x000fe400078e0022 */
[----:B------:R-:W-:Y:S01]  /*2d40*/  IMAD.MOV.U32 R9, RZ, RZ, R35 ;  /* 0x000000ffff097224 */ /* 0x000fe200078e0023 */
[----:B------:R-:W-:Y:S01]  /*2d50*/  PRMT R86, R10, 0x5410, R11 ;  /* 0x000054100a567816 */ /* 0x000fe2000000000b */
[----:B------:R-:W-:-:S02]  /*2d60*/  IMAD.MOV.U32 R10, RZ, RZ, R38 ;  /* 0x000000ffff0a7224 */ /* 0x000fc400078e0026 */
[----:B------:R-:W-:Y:S01]  /*2d70*/  IMAD.MOV.U32 R11, RZ, RZ, R39 ;  /* 0x000000ffff0b7224 */ /* 0x000fe200078e0027 */
[----:B------:R-:W-:-:S04]  /*2d80*/  PRMT R83, R8, 0x5410, R9 ;  /* 0x0000541008537816 */ /* 0x000fc80000000009 */
[----:B------:R-:W-:Y:S01]  /*2d90*/  PRMT R87, R10, 0x5410, R11 ;  /* 0x000054100a577816 */ /* 0x000fe2000000000b */
[----:B------:R-:W-:Y:S06]  /*2da0*/  @!P5 BRA `(.L_x_1580) ;  /* 0x000000000004d947 */ /* 0x000fec0003800000 */
[----:B------:R-:W-:Y:S01]  /*2db0*/  BPT.TRAP 0x1 ;  /* 0x000000040000795c */ /* 0x000fe20000300000 */
.L_x_1580:
[----:B------:R-:W2:Y:S01]  /*2dc0*/  LDL R8, [R1+0x8] ;  /* 0x0000080001087983 */ /* 0x000ea20000100800 */
[----:B------:R-:W-:Y:S01]  /*2dd0*/  IMAD R70, R23, 0x8, R2 ;  /* 0x0000000817467824 */ /* 0x000fe200078e0202 */
[----:B------:R-:W-:Y:S01]  /*2de0*/  BSSY B1, `(.L_x_1581) ;  /* 0x0000004000017945 */ /* 0x000fe20003800000 */
[----:B--2---:R-:W-:-:S04]  /*2df0*/  SHF.L.U32 R78, R8, 0x1f, RZ ;  /* 0x0000001f084e7819 */ /* 0x004fc800000006ff */
[----:B------:R-:W0:Y:S02]  /*2e00*/  SYNCS.PHASECHK.TRANS64.TRYWAIT P6, [R70+URZ+0x16890], R78 ;  /* 0x0168904e460075a7 */ /* 0x000e2400080c017f */
[----:B0-----:R-:W-:Y:S05]  /*2e10*/  @!P6 BRA `(.L_x_1582) ;  /* 0x000001b000a4e947 */ /* 0x001fea0003800000 */
.L_x_1893:
[----:B------:R-:W-:Y:S05]  /*2e20*/  BSYNC B1 ;  /* 0x0000000000017941 */ /* 0x000fea0003800000 */
.L_x_1581:
[----:B------:R-:W-:-:S03]  /*2e30*/  UMOV UR4, 0xffffffff ;  /* 0xffffffff00047882 */ /* 0x000fc60000000000 */
[----:B------:R-:W-:Y:S05]  /*2e40*/  BRA.DIV UR4, `(.L_x_1583) ;  /* 0x000001b204ac7947 */ /* 0x000fea000b800000 */
[----:B------:R1:W2:Y:S04]  /*2e50*/  SHFL.IDX PT, R81, R85, RZ, 0x1c1f ;  /* 0x001c1fff55517589 */ /* 0x0002a800000e0000 */
[----:B------:R1:W3:Y:S02]  /*2e60*/  SHFL.IDX PT, R14, R84, RZ, 0x1c1f ;  /* 0x001c1fff540e7589 */ /* 0x0002e400000e0000 */
.L_x_1897:
        /* <DEDUP_REMOVED lines=22> */
[----:B------:R-:W-:Y:S01]  /*2fd0*/  FMUL.FTZ R96, R44, R91 ;  /* 0x0000005b2c607220 */ /* 0x000fe20000410000 */
[----:B------:R-:W-:Y:S02]  /*2fe0*/  HADD2.F32 R46, -RZ, R92.H0_H0 ;  /* 0x2000005cff2e7230 */ /* 0x000fe40000004100 */
[CC--:B------:R-:W-:Y:S01]  /*2ff0*/  FMUL.FTZ R92, R10.reuse, R47.reuse ;  /* 0x0000002f0a5c7220 */ /* 0x0c0fe20000410000 */
[----:B------:R-:W-:Y:S01]  /*3000*/  FMUL.FTZ R47, R9, R47 ;  /* 0x0000002f092f7220 */ /* 0x000fe20000410000 */
[----:B------:R-:W-:Y:S02]  /*3010*/  FMUL.FTZ R95, R11, R91 ;  /* 0x0000005b0b5f7220 */ /* 0x000fe40000410000 */
[-C--:B------:R-:W-:Y:S01]  /*3020*/  FFMA.FTZ R91, R9, R45.reuse, -R92 ;  /* 0x0000002d095b7223 */ /* 0x080fe2000001085c */
[----:B------:R-:W-:Y:S01]  /*3030*/  FFMA.FTZ R94, R10, R45, R47 ;  /* 0x0000002d0a5e7223 */ /* 0x000fe2000001002f */
[----:B------:R-:W-:-:S02]  /*3040*/  HADD2.F32 R9, -RZ, R8.H1_H1 ;  /* 0x30000008ff097230 */ /* 0x000fc40000004100 */
[-C--:B------:R-:W-:Y:S01]  /*3050*/  FFMA.FTZ R93, R11, R46.reuse, -R96 ;  /* 0x0000002e0b5d7223 */ /* 0x080fe20000010860 */
[----:B------:R-:W-:Y:S01]  /*3060*/  FFMA.FTZ R98, R44, R46, R95 ;  /* 0x0000002e2c627223 */ /* 0x000fe2000001005f */
[----:B------:R-:W-:Y:S02]  /*3070*/  HADD2.F32 R45, -RZ, R99.H0_H0 ;  /* 0x20000063ff2d7230 */ /* 0x000fe40000004100 */
[----:B------:R-:W-:Y:S02]  /*3080*/  HADD2.F32 R8, -RZ, R8.H0_H0 ;  /* 0x20000008ff087230 */ /* 0x000fe40000004100 */
[----:B------:R-:W-:Y:S02]  /*3090*/  HADD2.F32 R10, -RZ, R15.H1_H1 ;  /* 0x3000000fff0a7230 */ /* 0x000fe40000004100 */
[-C--:B------:R-:W-:Y:S01]  /*30a0*/  FMUL.FTZ R47, R9, R45.reuse ;  /* 0x0000002d092f7220 */ /* 0x080fe20000410000 */
[----:B------:R-:W-:Y:S02]  /*30b0*/  HADD2.F32 R46, -RZ, R99.H1_H1 ;  /* 0x30000063ff2e7230 */ /* 0x000fe40000004100 */
[----:B------:R-:W-:Y:S01]  /*30c0*/  FMUL.FTZ R92, R8, R45 ;  /* 0x0000002d085c7220 */ /* 0x000fe20000410000 */
[----:B------:R-:W-:-:S02]  /*30d0*/  HADD2.F32 R15, -RZ, R15.H0_H0 ;  /* 0x2000000fff0f7230 */ /* 0x000fc40000004100 */
[--C-:B------:R-:W-:Y:S02]  /*30e0*/  HADD2.F32 R11, -RZ, R97.reuse.H0_H0 ;  /* 0x20000061ff0b7230 */ /* 0x100fe40000004100 */
[-C--:B------:R-:W-:Y:S01]  /*30f0*/  FMUL.FTZ R96, R10, R46.reuse ;  /* 0x0000002e0a607220 */ /* 0x080fe20000410000 */
        /* <DEDUP_REMOVED lines=10> */
.L_x_1589:
[----:B------:R-:W-:Y:S05]  /*31a0*/  BSYNC B3 ;  /* 0x0000000000037941 */ /* 0x000fea0003800000 */
.L_x_1588:
[----:B0-----:R4:W-:Y:S02]  /*31b0*/  ST.E.128 desc[UR42][R12.64], R8 ;  /* 0x000000080c007985 */ /* 0x0019e4000c101d2a */
.L_x_1587:
[----:B------:R-:W-:Y:S05]  /*31c0*/  BSYNC B2 ;  /* 0x0000000000027941 */ /* 0x000fea0003800000 */
.L_x_1586:
[----:B------:R-:W-:Y:S05]  /*31d0*/  @P2 BRA `(.L_x_1585) ;  /* 0x0000000000cc2947 */ /* 0x000fea0003800000 */
[----:B----4-:R-:W2:Y:S04]  /*31e0*/  LDL R8, [R1+0x4] ;  /* 0x0000040001087983 */ /* 0x010ea80000100800 */
[----:B------:R-:W4:Y:S01]  /*31f0*/  LDL R15, [R1+0xc] ;  /* 0x00000c00010f7983 */ /* 0x000f220000100800 */
[C---:B---3--:R-:W-:Y:S01]  /*3200*/  LEA R12, P3, R18.reuse, R14, 0x1 ;  /* 0x0000000e120c7211 */ /* 0x048fe200078608ff */
[----:B------:R-:W-:Y:S03]  /*3210*/  BSSY B2, `(.L_x_1590) ;  /* 0x000002e000027945 */ /* 0x000fe60003800000 */
[----:B--2---:R-:W-:Y:S02]  /*3220*/  LEA.HI.X R13, R18, R81, R8, 0x1, P3 ;  /* 0x00000051120d7211 */ /* 0x004fe400018f0c08 */
[----:B------:R2:W3:Y:S01]  /*3230*/  LDS.128 R8, [R71+0xe000] ;  /* 0x00e0000047087984 */ /* 0x0004e20000000c00 */
[----:B----4-:R-:W-:-:S13]  /*3240*/  ISETP.GE.AND P3, PT, R15, R80, PT ;  /* 0x000000500f00720c */ /* 0x010fda0003f66270 */
[----:B--2---:R-:W-:Y:S05]  /*3250*/  @P3 BRA `(.L_x_1591) ;  /* 0x0000000000a43947 */ /* 0x004fea0003800000 */
[--C-:B------:R-:W-:Y:S01]  /*3260*/  SHF.R.U64 R40, R40, 0x10, R41.reuse ;  /* 0x0000001028287819 */ /* 0x100fe20000001229 */
[----:B---3--:R-:W-:Y:S01]  /*3270*/  IMAD.MOV.U32 R14, RZ, RZ, R10 ;  /* 0x000000ffff0e7224 */ /* 0x008fe200078e000a */
[----:B------:R-:W-:Y:S01]  /*3280*/  SHF.R.U32.HI R45, RZ, 0x10, R41 ;  /* 0x00000010ff2d7819 */ /* 0x000fe20000011629 */
[----:B------:R-:W-:Y:S01]  /*3290*/  HADD2.F32 R10, -RZ, R9.H1_H1 ;  /* 0x30000009ff0a7230 */ /* 0x000fe20000004100 */
[--C-:B------:R-:W-:Y:S01]  /*32a0*/  SHF.R.U64 R41, R42, 0x10, R43.reuse ;  /* 0x000000102a297819 */ /* 0x100fe2000000122b */
[----:B------:R-:W-:Y:S01]  /*32b0*/  HADD2.F32 R15, -RZ, R11.H1_H1 ;  /* 0x3000000bff0f7230 */ /* 0x000fe20000004100 */
        /* <DEDUP_REMOVED lines=13> */
[-C--:B------:R-:W-:Y:S01]  /*3390*/  FFMA.FTZ R46, R9, R40.reuse, -R46 ;  /* 0x00000028092e7223 */ /* 0x080fe2000001082e */
[----:B------:R-:W-:Y:S01]  /*33a0*/  FFMA.FTZ R45, R10, R40, R41 ;  /* 0x000000280a2d7223 */ /* 0x000fe20000010029 */
[----:B------:R-:W-:Y:S02]  /*33b0*/  HADD2.F32 R90, -RZ, R90.H0_H0 ;  /* 0x2000005aff5a7230 */ /* 0x000fe40000004100 */
[----:B------:R-:W-:Y:S01]  /*33c0*/  FFMA.FTZ R81, R15, R42, R44 ;  /* 0x0000002a0f517223 */ /* 0x000fe2000001002c */
[----:B------:R-:W-:Y:S02]  /*33d0*/  HADD2.F32 R41, -RZ, R88.H1_H1 ;  /* 0x30000058ff297230 */ /* 0x000fe40000004100 */
[----:B------:R-:W-:Y:S02]  /*33e0*/  HADD2.F32 R9, -RZ, R8.H1_H1 ;  /* 0x30000008ff097230 */ /* 0x000fe40000004100 */
[----:B------:R-:W-:Y:S02]  /*33f0*/  HADD2.F32 R10, -RZ, R14.H1_H1 ;  /* 0x3000000eff0a7230 */ /* 0x000fe40000004100 */
[----:B------:R-:W-:-:S02]  /*3400*/  HADD2.F32 R8, -RZ, R8.H0_H0 ;  /* 0x20000008ff087230 */ /* 0x000fc40000004100 */
[CC--:B------:R-:W-:Y:S01]  /*3410*/  FMUL.FTZ R43, R9.reuse, R90.reuse ;  /* 0x0000005a092b7220 */ /* 0x0c0fe20000410000 */
[----:B------:R-:W-:Y:S02]  /*3420*/  HADD2.F32 R14, -RZ, R14.H0_H0 ;  /* 0x2000000eff0e7230 */ /* 0x000fe40000004100 */
[----:B------:R-:W-:Y:S01]  /*3430*/  FMUL.FTZ R47, R10, R41 ;  /* 0x000000290a2f7220 */ /* 0x000fe20000410000 */
[----:B------:R-:W-:Y:S02]  /*3440*/  HADD2.F32 R15, -RZ, R88.H0_H0 ;  /* 0x20000058ff0f7230 */ /* 0x000fe40000004100 */
[C---:B------:R-:W-:Y:S01]  /*3450*/  FMUL.FTZ R90, R8.reuse, R90 ;  /* 0x0000005a085a7220 */ /* 0x040fe20000410000 */
[----:B------:R-:W-:Y:S01]  /*3460*/  FFMA.FTZ R43, R8, R11, -R43 ;  /* 0x0000000b082b7223 */ /* 0x000fe2000001082b */
[C---:B------:R-:W-:Y:S02]  /*3470*/  FMUL.FTZ R41, R14.reuse, R41 ;  /* 0x000000290e297220 */ /* 0x040fe40000410000 */
[----:B------:R-:W-:Y:S01]  /*3480*/  FFMA.FTZ R90, R9, R11, R90 ;  /* 0x0000000b095a7223 */ /* 0x000fe2000001005a */
[-C--:B------:R-:W-:Y:S01]  /*3490*/  FFMA.FTZ R47, R14, R15.reuse, -R47 ;  /* 0x0000000f0e2f7223 */ /* 0x080fe2000001082f */
[----:B------:R-:W-:Y:S01]  /*34a0*/  FFMA.FTZ R10, R10, R15, R41 ;  /* 0x0000000f0a0a7223 */ /* 0x000fe20000010029 */
[----:B------:R-:W-:-:S02]  /*34b0*/  F2FP.F16.F32.PACK_AB R9, R45, R46 ;  /* 0x0000002e2d09723e */ /* 0x000fc400000000ff */
[----:B------:R-:W-:Y:S02]  /*34c0*/  F2FP.F16.F32.PACK_AB R11, R81, R92 ;  /* 0x0000005c510b723e */ /* 0x000fe400000000ff */
[----:B------:R-:W-:Y:S02]  /*34d0*/  F2FP.F16.F32.PACK_AB R8, R90, R43 ;  /* 0x0000002b5a08723e */ /* 0x000fe400000000ff */
[----:B------:R-:W-:-:S07]  /*34e0*/  F2FP.F16.F32.PACK_AB R10, R10, R47 ;  /* 0x0000002f0a0a723e */ /* 0x000fce00000000ff */
.L_x_1591:
[----:B------:R-:W-:Y:S05]  /*34f0*/  BSYNC B2 ;  /* 0x0000000000027941 */ /* 0x000fea0003800000 */
.L_x_1590:
[----:B---3--:R2:W-:Y:S02]  /*3500*/  ST.E.128 desc[UR42][R12.64], R8 ;  /* 0x000000080c007985 */ /* 0x0085e4000c101d2a */
.L_x_1585:
[----:B------:R-:W-:Y:S05]  /*3510*/  BSYNC B1 ;  /* 0x0000000000017941 */ /* 0x000fea0003800000 */
.L_x_1584:
[----:B------:R-:W-:-:S03]  /*3520*/  UMOV UR4, 0xffffffff ;  /* 0xffffffff00047882 */ /* 0x000fc60000000000 */
[----:B------:R-:W-:Y:S05]  /*3530*/  BRA.DIV UR4, `(.L_x_1592) ;  /* 0x000001ae04387947 */ /* 0x000fea000b800000 */
[----:B-1----:R-:W1:Y:S04]  /*3540*/  SHFL.IDX PT, R85, R85, 0x1, 0x1c1f ;  /* 0x003c1f0055557f89 */ /* 0x002e6800000e0000 */
[----:B---3--:R3:W0:Y:S02]  /*3550*/  SHFL.IDX PT, R14, R84, 0x1, 0x1c1f ;  /* 0x003c1f00540e7f89 */ /* 0x00862400000e0000 */
.L_x_1901:
[----:B------:R-:W-:Y:S05]  /*3560*/  @P4 BRA `(.L_x_1593) ;  /* 0x0000002000144947 */ /* 0x000fea0003800000 */
[----:B------:R-:W-:Y:S04]  /*3570*/  BSSY B1, `(.L_x_1594) ;  /* 0x0000033000017945 */ /* 0x000fe80003800000 */
[----:B------:R-:W-:Y:S05]  /*3580*/  @P1 BRA `(.L_x_1595) ;  /* 0x0000000000c41947 */ /* 0x000fea0003800000 */
[----:B--2-4-:R2:W4:Y:S01]  /*3590*/  LDS.128 R8, [R72+0x11000] ;  /* 0x0110000048087984 */ /* 0x0145220000000c00 */
[C---:B0-----:R-:W-:Y:S01]  /*35a0*/  LEA R12, P3, R16.reuse, R14, 0x1 ;  /* 0x0000000e100c7211 */ /* 0x041fe200078608ff */
[----:B------:R-:W-:Y:S03]  /*35b0*/  BSSY B2, `(.L_x_1596) ;  /* 0x000002d000027945 */ /* 0x000fe60003800000 */
[----:B-1----:R-:W-:Y:S02]  /*35c0*/  LEA.HI.X R13, R16, R85, R17, 0x1, P3 ;  /* 0x00000055100d7211 */ /* 0x002fe400018f0c11 */
[----:B------:R-:W-:-:S13]  /*35d0*/  ISETP.GE.AND P3, PT, R152, R80, PT ;  /* 0x000000509800720c */ /* 0x000fda0003f66270 */
[----:B--2---:R-:W-:Y:S05]  /*35e0*/  @P3 BRA `(.L_x_1597) ;  /* 0x0000000000a43947 */ /* 0x004fea0003800000 */
        /* <DEDUP_REMOVED lines=41> */
.L_x_1597:
[----:B------:R-:W-:Y:S05]  /*3880*/  BSYNC B2 ;  /* 0x0000000000027941 */ /* 0x000fea0003800000 */
.L_x_1596:
[----:B----4-:R0:W-:Y:S02]  /*3890*/  ST.E.128 desc[UR42][R12.64], R8 ;  /* 0x000000080c007985 */ /* 0x0101e4000c101d2a */
.L_x_1595:
[----:B------:R-:W-:Y:S05]  /*38a0*/  BSYNC B1 ;  /* 0x0000000000017941 */ /* 0x000fea0003800000 */
.L_x_1594:
[----:B------:R-:W-:Y:S05]  /*38b0*/  @P2 BRA `(.L_x_1593) ;  /* 0x0000001c00402947 */ /* 0x000fea0003800000 */
[----:B0-2-4-:R-:W1:Y:S04]  /*38c0*/  LDL R8, [R1+0x4] ;  /* 0x0000040001087983 */ /* 0x015e680000100800 */
[----:B------:R-:W2:Y:S01]  /*38d0*/  LDL R15, [R1+0xc] ;  /* 0x00000c00010f7983 */ /* 0x000ea20000100800 */
[C---:B------:R-:W-:Y:S01]  /*38e0*/  LEA R12, P3, R18.reuse, R14, 0x1 ;  /* 0x0000000e120c7211 */ /* 0x040fe200078608ff */
[----:B------:R-:W-:Y:S03]  /*38f0*/  BSSY B1, `(.L_x_1598) ;  /* 0x000002e000017945 */ /* 0x000fe60003800000 */
[----:B-1----:R-:W-:Y:S02]  /*3900*/  LEA.HI.X R13, R18, R85, R8, 0x1, P3 ;  /* 0x00000055120d7211 */ /* 0x002fe400018f0c08 */
[----:B------:R0:W1:Y:S01]  /*3910*/  LDS.128 R8, [R71+0x11000] ;  /* 0x0110000047087984 */ /* 0x0000620000000c00 */
[----:B--2---:R-:W-:-:S13]  /*3920*/  ISETP.GE.AND P3, PT, R15, R80, PT ;  /* 0x000000500f00720c */ /* 0x004fda0003f66270 */
[----:B0-----:R-:W-:Y:S05]  /*3930*/  @P3 BRA `(.L_x_1599) ;  /* 0x0000000000a43947 */ /* 0x001fea0003800000 */
[--C-:B------:R-:W-:Y:S01]  /*3940*/  SHF.R.U64 R32, R32, 0x10, R33.reuse ;  /* 0x0000001020207819 */ /* 0x100fe20000001221 */
[----:B-1----:R-:W-:Y:S01]  /*3950*/  IMAD.MOV.U32 R14, RZ, RZ, R10 ;  /* 0x000000ffff0e7224 */ /* 0x002fe200078e000a */
[----:B------:R-:W-:Y:S01]  /*3960*/  SHF.R.U32.HI R37, RZ, 0x10, R33 ;  /* 0x00000010ff257819 */ /* 0x000fe20000011621 */
[--C-:B------:R-:W-:Y:S01]  /*3970*/  HADD2.F32 R10, -RZ, R9.reuse.H1_H1 ;  /* 0x30000009ff0a7230 */ /* 0x100fe20000004100 */
[--C-:B------:R-:W-:Y:S01]  /*3980*/  SHF.R.U64 R33, R34, 0x10, R35.reuse ;  /* 0x0000001022217819 */ /* 0x100fe20000001223 */
[----:B------:R-:W-:Y:S01]  /*3990*/  HADD2.F32 R9, -RZ, R9.H0_H0 ;  /* 0x20000009ff097230 */ /* 0x000fe20000004100 */
[----:B------:R-:W-:Y:S01]  /*39a0*/  SHF.R.U32.HI R36, RZ, 0x10, R35 ;  /* 0x00000010ff247819 */ /* 0x000fe20000011623 */
[----:B------:R-:W-:Y:S02]  /*39b0*/  HADD2.F32 R32, -RZ, R32.H0_H0 ;  /* 0x20000020ff207230 */ /* 0x000fe40000004100 */
[----:B------:R-:W-:Y:S02]  /*39c0*/  HADD2.F32 R33, -RZ, R33.H0_H0 ;  /* 0x20000021ff217230 */ /* 0x000fe40000004100 */
[----:B------:R-:W-:-:S02]  /*39d0*/  HADD2.F32 R36, -RZ, R36.H0_H0 ;  /* 0x20000024ff247230 */ /* 0x000fc40000004100 */
[--C-:B------:R-:W-:Y:S02]  /*39e0*/  HADD2.F32 R15, -RZ, R11.reuse.H1_H1 ;  /* 0x3000000bff0f7230 */ /* 0x100fe40000004100 */
[CC--:B------:R-:W-:Y:S01]  /*39f0*/  FMUL.FTZ R38, R10.reuse, R33.reuse ;  /* 0x000000210a267220 */ /* 0x0c0fe20000410000 */
[C---:B------:R-:W-:Y:S01]  /*3a00*/  FMUL.FTZ R33, R9.reuse, R33 ;  /* 0x0000002109217220 */ /* 0x040fe20000410000 */
[----:B------:R-:W-:Y:S02]  /*3a10*/  HADD2.F32 R11, -RZ, R11.H0_H0 ;  /* 0x2000000bff0b7230 */ /* 0x000fe40000004100 */
[-C--:B------:R-:W-:Y:S01]  /*3a20*/  FFMA.FTZ R38, R9, R32.reuse, -R38 ;  /* 0x0000002009267223 */ /* 0x080fe20000010826 */
[----:B------:R-:W-:Y:S01]  /*3a30*/  FFMA.FTZ R35, R10, R32, R33 ;  /* 0x000000200a237223 */ /* 0x000fe20000010021 */
[----:B------:R-:W-:Y:S02]  /*3a40*/  HADD2.F32 R34, -RZ, R37.H0_H0 ;  /* 0x20000025ff227230 */ /* 0x000fe40000004100 */
[----:B------:R-:W-:Y:S01]  /*3a50*/  FMUL.FTZ R40, R15, R36 ;  /* 0x000000240f287220 */ /* 0x000fe20000410000 */
        /* <DEDUP_REMOVED lines=23> */
.L_x_1599:
[----:B------:R-:W-:Y:S05]  /*3bd0*/  BSYNC B1 ;  /* 0x0000000000017941 */ /* 0x000fea0003800000 */
.L_x_1598:
[----:B-1----:R0:W-:Y:S01]  /*3be0*/  ST.E.128 desc[UR42][R12.64], R8 ;  /* 0x000000080c007985 */ /* 0x0021e2000c101d2a */
[----:B------:R-:W-:Y:S05]  /*3bf0*/  BRA `(.L_x_1593) ;  /* 0x0000001800707947 */ /* 0x000fea0003800000 */
.L_x_1575:
        /* <DEDUP_REMOVED lines=30> */
[----:B------:R-:W-:Y:S01]  /*3de0*/  ULDC.64 UR4, c[0x0][0x3e8] ;  /* 0x0000fa0000047ab9 */ /* 0x000fe20000000a00 */
[----:B------:R-:W-:Y:S02]  /*3df0*/  IMAD.MOV.U32 R9, RZ, RZ, R81 ;  /* 0x000000ffff097224 */ /* 0x000fe400078e0051 */
        /* <DEDUP_REMOVED lines=16> */
.L_x_1601:
[----:B------:R-:W-:Y:S05]  /*3f00*/  BSYNC B1 ;  /* 0x0000000000017941 */ /* 0x000fea0003800000 */
.L_x_1600:
        /* <DEDUP_REMOVED lines=29> */
[----:B------:R-:W-:-:S02]  /*40e0*/  PRMT R104, R9, 0x7610, R104 ;  /* 0x0000761009687816 */ /* 0x000fc40000000068 */
[----:B------:R-:W-:Y:S02]  /*40f0*/  PRMT R95, R10, 0x7610, R95 ;  /* 0x000076100a5f7816 */ /* 0x000fe4000000005f */
[----:B------:R-:W-:Y:S01]  /*4100*/  PRMT R100, R11, 0x7610, R100 ;  /* 0x000076100b647816 */ /* 0x000fe20000000064 */
[----:B------:R-:W-:Y:S06]  /*4110*/  @!P5 BRA `(.L_x_1602) ;  /* 0x000000000004d947 */ /* 0x000fec0003800000 */
[----:B------:R-:W-:Y:S01]  /*4120*/  BPT.TRAP 0x1 ;  /* 0x000000040000795c */ /* 0x000fe20000300000 */
.L_x_1602:
[----:B------:R-:W2:Y:S01]  /*4130*/  LDL R8, [R1+0x8] ;  /* 0x0000080001087983 */ /* 0x000ea20000100800 */
[----:B------:R-:W-:Y:S01]  /*4140*/  IMAD R70, R23, 0x8, R2 ;  /* 0x0000000817467824 */ /* 0x000fe200078e0202 */
[----:B------:R-:W1:Y:S01]  /*4150*/  LDC R87, c[0x0][0x2f4] ;  /* 0x0000bd00ff577b82 */ /* 0x000e620000000800 */
[----:B------:R-:W-:Y:S01]  /*4160*/  BSSY B1, `(.L_x_1603) ;  /* 0x0000004000017945 */ /* 0x000fe20003800000 */
[----:B--2---:R-:W-:-:S04]  /*4170*/  SHF.L.U32 R78, R8, 0x1f, RZ ;  /* 0x0000001f084e7819 */ /* 0x004fc800000006ff */
[----:B------:R-:W2:Y:S02]  /*4180*/  SYNCS.PHASECHK.TRANS64.TRYWAIT P4, [R70+URZ+0x16890], R78 ;  /* 0x0168904e460075a7 */ /* 0x000ea4000808017f */
[----:B-12---:R-:W-:Y:S05]  /*4190*/  @!P4 BRA `(.L_x_1604) ;  /* 0x000001a00068c947 */ /* 0x006fea0003800000 */
.L_x_1902:
[----:B------:R-:W-:Y:S05]  /*41a0*/  BSYNC B1 ;  /* 0x0000000000017941 */ /* 0x000fea0003800000 */
.L_x_1603:
[----:B------:R-:W-:Y:S01]  /*41b0*/  UMOV UR4, 0xffffffff ;  /* 0xffffffff00047882 */ /* 0x000fe20000000000 */
[----:B------:R-:W-:Y:S02]  /*41c0*/  IMAD.IADD R91, R87, 0x1, -R58 ;  /* 0x00000001575b7824 */ /* 0x000fe400078e0a3a */
[----:B------:R-:W-:Y:S05]  /*41d0*/  BRA.DIV UR4, `(.L_x_1605) ;  /* 0x000001a2046c7947 */ /* 0x000fea000b800000 */
[----:B------:R2:W3:Y:S04]  /*41e0*/  SHFL.IDX PT, R83, R85, RZ, 0x1c1f ;  /* 0x001c1fff55537589 */ /* 0x0004e800000e0000 */
[----:B------:R2:W4:Y:S02]  /*41f0*/  SHFL.IDX PT, R82, R84, RZ, 0x1c1f ;  /* 0x001c1fff54527589 */ /* 0x00052400000e0000 */
.L_x_1906:
        /* <DEDUP_REMOVED lines=15> */
[----:B------:R-:W-:-:S03]  /*42f0*/  LEA.HI R10, R10, R11, RZ, 0x5 ;  /* 0x0000000b0a0a7211 */ /* 0x000fc600078f28ff */
[----:B------:R-:W-:Y:S01]  /*4300*/  IMAD.SHL.U32 R86, R8, 0x8, RZ ;  /* 0x0000000808567824 */ /* 0x000fe200078e00ff */
[----:B------:R-:W-:-:S04]  /*4310*/  SHF.R.S32.HI R10, RZ, 0x5, R10 ;  /* 0x00000005ff0a7819 */ /* 0x000fc8000001140a */
[----:B------:R-:W-:-:S04]  /*4320*/  LOP3.LUT R8, R65, 0x38, R86, 0xf8, !PT ;  /* 0x0000003841087812 */ /* 0x000fc800078ef856 */
[----:B------:R-:W-:-:S05]  /*4330*/  LOP3.LUT R8, R8, R61, RZ, 0x3c, !PT ;  /* 0x0000003d08087212 */ /* 0x000fca00078e3cff */
[----:B------:R-:W-:-:S04]  /*4340*/  IMAD R8, R10, 0x200, R8 ;  /* 0x000002000a087824 */ /* 0x000fc800078e0208 */
[----:B------:R-:W-:-:S04]  /*4350*/  IMAD R11, R23, 0x2000, R8 ;  /* 0x00002000170b7824 */ /* 0x000fc800078e0208 */
[----:B0-----:R-:W-:Y:S02]  /*4360*/  IMAD R12, R11, 0x2, R2 ;  /* 0x000000020b0c7824 */ /* 0x001fe400078e0202 */
[----:B------:R-:W0:Y:S04]  /*4370*/  LDS.128 R8, [R9+0xe400] ;  /* 0x00e4000009087984 */ /* 0x000e280000000c00 */
[----:B------:R-:W3:Y:S01]  /*4380*/  LDS.128 R12, [R12+0xe400] ;  /* 0x00e400000c0c7984 */ /* 0x000ee20000000c00 */
[----:B------:R-:W-:Y:S05]  /*4390*/  @P3 BRA `(.L_x_1609) ;  /* 0x00000004004c3947 */ /* 0x000fea0003800000 */
[--C-:B------:R-:W-:Y:S01]  /*43a0*/  SHF.R.U64 R36, R36, 0x10, R37.reuse ;  /* 0x0000001024247819 */ /* 0x100fe20000001225 */
[----:B------:R-:W-:Y:S01]  /*43b0*/  HADD2.F32 R100, -RZ, R100.H0_H0 ;  /* 0x20000064ff647230 */ /* 0x000fe20000004100 */
[----:B------:R-:W-:Y:S01]  /*43c0*/  SHF.R.U32.HI R101, RZ, 0x10, R37 ;  /* 0x00000010ff657819 */ /* 0x000fe20000011625 */
[----:B---3--:R-:W-:Y:S01]  /*43d0*/  IMAD.MOV.U32 R37, RZ, RZ, R13 ;  /* 0x000000ffff257224 */ /* 0x008fe200078e000d */
[----:B------:R-:W-:Y:S01]  /*43e0*/  SHF.R.U64 R32, R32, 0x10, R33 ;  /* 0x0000001020207819 */ /* 0x000fe20000001221 */
[----:B0-----:R-:W-:Y:S01]  /*43f0*/  IMAD.MOV.U32 R13, RZ, RZ, R11 ;  /* 0x000000ffff0d7224 */ /* 0x001fe200078e000b */
[----:B------:R-:W-:Y:S01]  /*4400*/  SHF.R.U32.HI R96, RZ, 0x10, R33 ;  /* 0x00000010ff607819 */ /* 0x000fe20000011621 */
[----:B------:R-:W-:Y:S01]  /*4410*/  HADD2.F32 R11, -RZ, R9.H0_H0 ;  /* 0x20000009ff0b7230 */ /* 0x000fe20000004100 */
[----:B------:R-:W-:Y:S01]  /*4420*/  SHF.R.U64 R33, R34, 0x10, R35 ;  /* 0x0000001022217819 */ /* 0x000fe20000001223 */
[--C-:B------:R-:W-:Y:S01]  /*4430*/  HADD2.F32 R98, -RZ, R37.reuse.H0_H0 ;  /* 0x20000025ff627230 */ /* 0x100fe20000004100 */
[----:B------:R-:W-:Y:S01]  /*4440*/  SHF.R.U64 R34, R38, 0x10, R39 ;  /* 0x0000001026227819 */ /* 0x000fe20000001227 */
[----:B------:R-:W-:-:S02]  /*4450*/  HADD2.F32 R37, -RZ, R37.H1_H1 ;  /* 0x30000025ff257230 */ /* 0x000fc40000004100 */
[-C--:B------:R-:W-:Y:S01]  /*4460*/  FMUL.FTZ R103, R11, R100.reuse ;  /* 0x000000640b677220 */ /* 0x080fe20000410000 */
[----:B------:R-:W-:Y:S02]  /*4470*/  HADD2.F32 R101, -RZ, R101.H0_H0 ;  /* 0x20000065ff657230 */ /* 0x000fe40000004100 */
[----:B------:R-:W-:Y:S01]  /*4480*/  FMUL.FTZ R102, R98, R100 ;  /* 0x0000006462667220 */ /* 0x000fe20000410000 */
[----:B------:R-:W-:Y:S01]  /*4490*/  HADD2.F32 R38, -RZ, R9.H1_H1 ;  /* 0x30000009ff267230 */ /* 0x000fe20000004100 */
[----:B------:R-:W-:Y:S01]  /*44a0*/  SHF.R.U32.HI R39, RZ, 0x10, R39 ;  /* 0x00000010ff277819 */ /* 0x000fe20000011627 */
[----:B------:R-:W-:Y:S02]  /*44b0*/  HADD2.F32 R96, -RZ, R96.H0_H0 ;  /* 0x20000060ff607230 */ /* 0x000fe40000004100 */
[-C--:B------:R-:W-:Y:S01]  /*44c0*/  FMUL.FTZ R105, R37, R101.reuse ;  /* 0x0000006525697220 */ /* 0x080fe20000410000 */
[----:B------:R-:W-:Y:S02]  /*44d0*/  HADD2.F32 R99, -RZ, R99.H0_H0 ;  /* 0x20000063ff637230 */ /* 0x000fe40000004100 */
[----:B------:R-:W-:Y:S01]  /*44e0*/  FMUL.FTZ R100, R38, R101 ;  /* 0x0000006526647220 */ /* 0x000fe20000410000 */
[----:B------:R-:W-:-:S02]  /*44f0*/  HADD2.F32 R104, -RZ, R104.H0_H0 ;  /* 0x20000068ff687230 */ /* 0x000fc40000004100 */
[-C--:B------:R-:W-:Y:S01]  /*4500*/  FFMA.FTZ R38, R38, R96.reuse, -R105 ;  /* 0x0000006026267223 */ /* 0x080fe20000010869 */
[----:B------:R-:W-:Y:S01]  /*4510*/  SHF.R.U32.HI R35, RZ, 0x10, R35 ;  /* 0x00000010ff237819 */ /* 0x000fe20000011623 */
[----:B------:R-:W-:Y:S01]  /*4520*/  FFMA.FTZ R96, R37, R96, R100 ;  /* 0x0000006025607223 */ /* 0x000fe20000010064 */
[-C--:B------:R-:W-:Y:S01]  /*4530*/  FFMA.FTZ R9, R11, R99.reuse, -R102 ;  /* 0x000000630b097223 */ /* 0x080fe20000010866 */
[--C-:B------:R-:W-:Y:S02]  /*4540*/  HADD2.F32 R37, -RZ, R15.reuse.H0_H0 ;  /* 0x2000000fff257230 */ /* 0x100fe40000004100 */
[----:B------:R-:W-:Y:S01]  /*4550*/  FFMA.FTZ R11, R98, R99, R103 ;  /* 0x00000063620b7223 */ /* 0x000fe20000010067 */
[----:B------:R-:W-:Y:S02]  /*4560*/  HADD2.F32 R100, -RZ, R15.H1_H1 ;  /* 0x3000000fff647230 */ /* 0x000fe40000004100 */
[----:B------:R-:W-:Y:S02]  /*4570*/  HADD2.F32 R15, -RZ, R13.H0_H0 ;  /* 0x2000000dff0f7230 */ /* 0x000fe40000004100 */
[----:B------:R-:W-:Y:S01]  /*4580*/  FMUL.FTZ R106, R37, R104 ;  /* 0x00000068256a7220 */ /* 0x000fe20000410000 */
[----:B------:R-:W-:Y:S01]  /*4590*/  HADD2.F32 R39, -RZ, R39.H0_H0 ;  /* 0x20000027ff277230 */ /* 0x000fe20000004100 */
[----:B------:R-:W-:Y:S01]  /*45a0*/  F2FP.F16.F32.PACK_AB R9, R38, R9 ;  /* 0x000000092609723e */ /* 0x000fe200000000ff */
[----:B------:R-:W-:-:S02]  /*45b0*/  HADD2.F32 R98, -RZ, R13.H1_H1 ;  /* 0x3000000dff627230 */ /* 0x000fc40000004100 */
[C---:B------:R-:W-:Y:S01]  /*45c0*/  FMUL.FTZ R104, R15.reuse, R104 ;  /* 0x000000680f687220 */ /* 0x040fe20000410000 */
[----:B------:R-:W-:Y:S02]  /*45d0*/  HADD2.F32 R102, -RZ, R97.H0_H0 ;  /* 0x20000061ff667230 */ /* 0x000fe40000004100 */
[-C--:B------:R-:W-:Y:S01]  /*45e0*/  FMUL.FTZ R97, R100, R39.reuse ;  /* 0x0000002764617220 */ /* 0x080fe20000410000 */
[----:B------:R-:W-:Y:S02]  /*45f0*/  HADD2.F32 R35, -RZ, R35.H0_H0 ;  /* 0x20000023ff237230 */ /* 0x000fe40000004100 */
[C---:B------:R-:W-:Y:S01]  /*4600*/  FMUL.FTZ R39, R98.reuse, R39 ;  /* 0x0000002762277220 */ /* 0x040fe20000410000 */
[----:B------:R-:W-:Y:S02]  /*4610*/  HADD2.F32 R32, -RZ, R32.H0_H0 ;  /* 0x20000020ff207230 */ /* 0x000fe40000004100 */
[-C--:B------:R-:W-:Y:S01]  /*4620*/  FFMA.FTZ R13, R15, R102.reuse, -R106 ;  /* 0x000000660f0d7223 */ /* 0x080fe2000001086a */
[----:B------:R-:W-:Y:S01]  /*4630*/  FFMA.FTZ R15, R37, R102, R104 ;  /* 0x00000066250f7223 */ /* 0x000fe20000010068 */
[-C--:B------:R-:W-:Y:S01]  /*4640*/  FFMA.FTZ R98, R98, R35.reuse, -R97 ;  /* 0x0000002362627223 */ /* 0x080fe20000010861 */
[----:B------:R-:W-:Y:S01]  /*4650*/  FFMA.FTZ R100, R100, R35, R39 ;  /* 0x0000002364647223 */ /* 0x000fe20000010027 */
[----:B------:R-:W-:-:S02]  /*4660*/  HADD2.F32 R102, -RZ, R95.H1_H1 ;  /* 0x3000005fff667230 */ /* 0x000fc40000004100 */
[----:B------:R-:W-:Y:S01]  /*4670*/  HADD2.F32 R104, -RZ, R95.H0_H0 ;  /* 0x2000005fff687230 */ /* 0x000fe20000004100 */
[----:B------:R-:W-:Y:S01]  /*4680*/  F2FP.F16.F32.PACK_AB R98, R98, R13 ;  /* 0x0000000d6262723e */ /* 0x000fe200000000ff */
[----:B------:R-:W-:Y:S01]  /*4690*/  HADD2.F32 R95, -RZ, R36.H0_H0 ;  /* 0x20000024ff5f7230 */ /* 0x000fe20000004100 */
[----:B------:R-:W-:Y:S01]  /*46a0*/  F2FP.F16.F32.PACK_AB R13, R96, R11 ;  /* 0x0000000b600d723e */ /* 0x000fe200000000ff */
[----:B------:R-:W-:Y:S01]  /*46b0*/  HADD2.F32 R37, -RZ, R12.H0_H0 ;  /* 0x2000000cff257230 */ /* 0x000fe20000004100 */
[----:B------:R-:W-:Y:S01]  /*46c0*/  F2FP.F16.F32.PACK_AB R15, R100, R15 ;  /* 0x0000000f640f723e */ /* 0x000fe200000000ff */
[--C-:B------:R-:W-:Y:S02]  /*46d0*/  HADD2.F32 R35, -RZ, R8.reuse.H0_H0 ;  /* 0x20000008ff237230 */ /* 0x100fe40000004100 */
[----:B------:R-:W-:Y:S02]  /*46e0*/  HADD2.F32 R36, -RZ, R8.H1_H1 ;  /* 0x30000008ff247230 */ /* 0x000fe40000004100 */
[----:B------:R-:W-:Y:S01]  /*46f0*/  FMUL.FTZ R8, R37, R104 ;  /* 0x0000006825087220 */ /* 0x000fe20000410000 */
[----:B------:R-:W-:-:S02]  /*4700*/  HADD2.F32 R39, -RZ, R12.H1_H1 ;  /* 0x3000000cff277230 */ /* 0x000fc40000004100 */
[C---:B------:R-:W-:Y:S01]  /*4710*/  FMUL.FTZ R12, R35.reuse, R104 ;  /* 0x00000068230c7220 */ /* 0x040fe20000410000 */
[----:B------:R-:W-:Y:S02]  /*4720*/  HADD2.F32 R33, -RZ, R33.H0_H0 ;  /* 0x20000021ff217230 */ /* 0x000fe40000004100 */
[CC--:B------:R-:W-:Y:S01]  /*4730*/  FMUL.FTZ R104, R36.reuse, R95.reuse ;  /* 0x0000005f24687220 */ /* 0x0c0fe20000410000 */
[-C--:B------:R-:W-:Y:S01]  /*4740*/  FFMA.FTZ R8, R35, R102.reuse, -R8 ;  /* 0x0000006623087223 */ /* 0x080fe20000010808 */
[----:B------:R-:W-:Y:S01]  /*4750*/  FMUL.FTZ R97, R39, R95 ;  /* 0x0000005f27617220 */ /* 0x000fe20000410000 */
[----:B------:R-:W-:Y:S01]  /*4760*/  FFMA.FTZ R12, R37, R102, R12 ;  /* 0x00000066250c7223 */ /* 0x000fe2000001000c */
[-C--:B------:R-:W-:Y:S01]  /*4770*/  FFMA.FTZ R95, R39, R32.reuse, R104 ;  /* 0x00000020275f7223 */ /* 0x080fe20000010068 */
[----:B------:R-:W-:Y:S02]  /*4780*/  HADD2.F32 R39, -RZ, R34.H0_H0 ;  /* 0x20000022ff277230 */ /* 0x000fe40000004100 */
[----:B------:R-:W-:Y:S01]  /*4790*/  FFMA.FTZ R97, R36, R32, -R97 ;  /* 0x0000002024617223 */ /* 0x000fe20000010861 */
[----:B------:R-:W-:-:S02]  /*47a0*/  HADD2.F32 R34, -RZ, R14.H0_H0 ;  /* 0x2000000eff227230 */ /* 0x000fc40000004100 */
[----:B------:R-:W-:Y:S01]  /*47b0*/  HADD2.F32 R37, -RZ, R94.H1_H1 ;  /* 0x3000005eff257230 */ /* 0x000fe20000004100 */
[----:B------:R-:W-:Y:S01]  /*47c0*/  F2FP.F16.F32.PACK_AB R12, R95, R12 ;  /* 0x0000000c5f0c723e */ /* 0x000fe200000000ff */
[----:B------:R-:W-:Y:S01]  /*47d0*/  HADD2.F32 R32, -RZ, R10.H0_H0 ;  /* 0x2000000aff207230 */ /* 0x000fe20000004100 */
[----:B------:R-:W-:Y:S01]  /*47e0*/  F2FP.F16.F32.PACK_AB R8, R97, R8 ;  /* 0x000000086108723e */ /* 0x000fe200000000ff */
[----:B------:R-:W-:Y:S02]  /*47f0*/  HADD2.F32 R14, -RZ, R14.H1_H1 ;  /* 0x3000000eff0e7230 */ /* 0x000fe40000004100 */
[-C--:B------:R-:W-:Y:S01]  /*4800*/  FMUL.FTZ R99, R34, R37.reuse ;  /* 0x0000002522637220 */ /* 0x080fe20000410000 */
[----:B------:R-:W-:Y:S02]  /*4810*/  HADD2.F32 R10, -RZ, R10.H1_H1 ;  /* 0x3000000aff0a7230 */ /* 0x000fe40000004100 */
[----:B------:R-:W-:Y:S01]  /*4820*/  FMUL.FTZ R37, R32, R37 ;  /* 0x0000002520257220 */ /* 0x000fe20000410000 */
[----:B------:R-:W-:-:S02]  /*4830*/  HADD2.F32 R35, -RZ, R94.H0_H0 ;  /* 0x2000005eff237230 */ /* 0x000fc40000004100 */
[-C--:B------:R-:W-:Y:S01]  /*4840*/  FMUL.FTZ R101, R14, R39.reuse ;  /* 0x000000270e657220 */ /* 0x080fe20000410000 */
[----:B------:R-:W-:Y:S02]  /*4850*/  IMAD.MOV.U32 R11, RZ, RZ, R98 ;  /* 0x000000ffff0b7224 */ /* 0x000fe400078e0062 */
[----:B------:R-:W-:Y:S01]  /*4860*/  FMUL.FTZ R39, R10, R39 ;  /* 0x000000270a277220 */ /* 0x000fe20000410000 */
[-C--:B------:R-:W-:Y:S01]  /*4870*/  FFMA.FTZ R99, R32, R35.reuse, -R99 ;  /* 0x0000002320637223 */ /* 0x080fe20000010863 */
[----:B------:R-:W-:Y:S01]  /*4880*/  FFMA.FTZ R37, R34, R35, R37 ;  /* 0x0000002322257223 */ /* 0x000fe20000010025 */
[-C--:B------:R-:W-:Y:S01]  /*4890*/  FFMA.FTZ R10, R10, R33.reuse, -R101 ;  /* 0x000000210a0a7223 */ /* 0x080fe20000010865 */
[----:B------:R-:W-:-:S04]  /*48a0*/  FFMA.FTZ R14, R14, R33, R39 ;  /* 0x000000210e0e7223 */ /* 0x000fc80000010027 */
[----:B------:R-:W-:Y:S02]  /*48b0*/  F2FP.F16.F32.PACK_AB R10, R10, R99 ;  /* 0x000000630a0a723e */ /* 0x000fe400000000ff */
[----:B------:R-:W-:-:S07]  /*48c0*/  F2FP.F16.F32.PACK_AB R14, R14, R37 ;  /* 0x000000250e0e723e */ /* 0x000fce00000000ff */
.L_x_1609:
[----:B------:R-:W-:Y:S05]  /*48d0*/  BSYNC B2 ;  /* 0x0000000000027941 */ /* 0x000fea0003800000 */
.L_x_1608:
[----:B------:R-:W-:Y:S01]  /*48e0*/  ISETP.GE.AND P4, PT, R86, R87, PT ;  /* 0x000000575600720c */ /* 0x000fe20003f86270 */
[----:B0-----:R0:W-:-:S12]  /*48f0*/  ST.E.128 desc[UR42][R80.64], R8 ;  /* 0x0000000850007985 */ /* 0x0011d8000c101d2a */
[----:B------:R-:W-:-:S05]  /*4900*/  @!P4 IMAD.WIDE R82, R86, 0x2, R82 ;  /* 0x000000025652c825 */ /* 0x000fca00078e0252 */
[----:B---3--:R0:W-:Y:S02]  /*4910*/  @!P4 ST.E.128 desc[UR42][R82.64], R12 ;  /* 0x0000000c5200c985 */ /* 0x0081e4000c101d2a */
.L_x_1607:
[----:B------:R-:W-:Y:S05]  /*4920*/  BSYNC B1 ;  /* 0x0000000000017941 */ /* 0x000fea0003800000 */
.L_x_1606:
[----:B------:R-:W-:-:S03]  /*4930*/  UMOV UR4, 0xffffffff ;  /* 0xffffffff00047882 */ /* 0x000fc60000000000 */
[----:B------:R-:W-:Y:S05]  /*4940*/  BRA.DIV UR4, `(.L_x_1610) ;  /* 0x0000019a04dc7947 */ /* 0x000fea000b800000 */
[----:B--2---:R-:W2:Y:S04]  /*4950*/  SHFL.IDX PT, R85, R85, 0x1, 0x1c1f ;  /* 0x003c1f0055557f89 */ /* 0x004ea800000e0000 */
[----:B------:R-:W0:Y:S02]  /*4960*/  SHFL.IDX PT, R84, R84, 0x1, 0x1c1f ;  /* 0x003c1f0054547f89 */ /* 0x000e2400000e0000 */
.L_x_1910:
[----:B0-----:R-:W-:-:S05]  /*4970*/  VIADD R8, R157, 0x60 ;  /* 0x000000609d087836 */ /* 0x001fca0000000000 */
[----:B------:R-:W-:-:S13]  /*4980*/  ISETP.GE.OR P4, PT, R8, R77, P1 ;  /* 0x0000004d0800720c */ /* 0x000fda0000f86670 */
[----:B------:R-:W-:Y:S05]  /*4990*/  @P4 BRA `(.L_x_1593) ;  /* 0x0000000c00084947 */ /* 0x000fea0003800000 */
[----:B------:R-:W5:Y:S01]  /*49a0*/  LDL R9, [R1+0x44] ;  /* 0x0000440001097983 */ /* 0x000f620000100800 */
[----:B------:R-:W-:Y:S01]  /*49b0*/  SEL R91, R58, R91, !P0 ;  /* 0x0000005b3a5b7207 */ /* 0x000fe20004000000 */
[C---:B------:R-:W-:Y:S01]  /*49c0*/  VIADD R10, R157.reuse, 0x60 ;  /* 0x000000609d0a7836 */ /* 0x040fe20000000000 */
[----:B------:R-:W-:Y:S01]  /*49d0*/  LEA R32, P4, R6, R84, 0x1 ;  /* 0x0000005406207211 */ /* 0x000fe200078808ff */
[----:B------:R-:W-:Y:S01]  /*49e0*/  VIADD R11, R157, 0x60 ;  /* 0x000000609d0b7836 */ /* 0x000fe20000000000 */
[----:B------:R-:W-:Y:S01]  /*49f0*/  SHF.R.S32.HI R8, RZ, 0x1f, R91 ;  /* 0x0000001fff087819 */ /* 0x000fe2000001145b */
[----:B------:R-:W-:Y:S01]  /*4a00*/  BSSY B1, `(.L_x_1611) ;  /* 0x000006b000017945 */ /* 0x000fe20003800000 */
[----:B------:R-:W-:Y:S01]  /*4a10*/  SHF.L.U32 R10, R10, 0x6, RZ ;  /* 0x000000060a0a7819 */ /* 0x000fe200000006ff */
[----:B------:R-:W-:Y:S01]  /*4a20*/  IMAD.SHL.U32 R11, R11, 0x40, RZ ;  /* 0x000000400b0b7824 */ /* 0x000fe200078e00ff */
[----:B------:R-:W-:Y:S02]  /*4a30*/  LEA.HI R8, R8, R91, RZ, 0x4 ;  /* 0x0000005b08087211 */ /* 0x000fe400078f20ff */
[----:B------:R-:W-:-:S02]  /*4a40*/  LOP3.LUT R10, R10, 0x1c0, RZ, 0xc0, !PT ;  /* 0x000001c00a0a7812 */ /* 0x000fc400078ec0ff */
[----:B------:R-:W-:Y:S02]  /*4a50*/  LEA.HI.SX32 R8, R8, R5, 0x1c ;  /* 0x0000000508087211 */ /* 0x000fe400078fe2ff */
[----:B------:R-:W-:Y:S02]  /*4a60*/  LOP3.LUT R11, R11, 0x1c0, RZ, 0xc0, !PT ;  /* 0x000001c00b0b7812 */ /* 0x000fe400078ec0ff */
[----:B------:R-:W-:Y:S01]  /*4a70*/  SHF.R.U32.HI R10, RZ, 0x3, R10 ;  /* 0x00000003ff0a7819 */ /* 0x000fe2000001160a */
[----:B------:R-:W-:Y:S01]  /*4a80*/  IMAD.SHL.U32 R34, R8, 0x8, RZ ;  /* 0x0000000808227824 */ /* 0x000fe200078e00ff */
[----:B--2---:R-:W-:-:S04]  /*4a90*/  LEA.HI.X R33, R6, R85, R4, 0x1, P4 ;  /* 0x0000005506217211 */ /* 0x004fc800020f0c04 */
[----:B------:R-:W-:-:S04]  /*4aa0*/  LOP3.LUT R8, R11, 0x38, R34, 0xf8, !PT ;  /* 0x000000380b087812 */ /* 0x000fc800078ef822 */
[----:B------:R-:W-:-:S05]  /*4ab0*/  LOP3.LUT R8, R8, R10, RZ, 0x3c, !PT ;  /* 0x0000000a08087212 */ /* 0x000fca00078e3cff */
[----:B-----5:R-:W-:Y:S02]  /*4ac0*/  IMAD.IADD R8, R9, 0x1, R8 ;  /* 0x0000000109087824 */ /* 0x020fe400078e0208 */
[C---:B------:R-:W-:Y:S02]  /*4ad0*/  IMAD R9, R23.reuse, 0x2000, R0 ;  /* 0x0000200017097824 */ /* 0x040fe400078e0200 */
[----:B------:R-:W-:Y:S02]  /*4ae0*/  IMAD R11, R23, 0x2000, R8 ;  /* 0x00002000170b7824 */ /* 0x000fe400078e0208 */
[--C-:B------:R-:W-:Y:S02]  /*4af0*/  IMAD R9, R9, 0x2, R2.reuse ;  /* 0x0000000209097824 */ /* 0x100fe400078e0202 */
[----:B------:R-:W-:-:S04]  /*4b00*/  IMAD R12, R11, 0x2, R2 ;  /* 0x000000020b0c7824 */ /* 0x000fc800078e0202 */
[----:B------:R-:W0:Y:S04]  /*4b10*/  LDS.128 R8, [R9+0xe400] ;  /* 0x00e4000009087984 */ /* 0x000e280000000c00 */
[----:B------:R-:W2:Y:S01]  /*4b20*/  LDS.128 R12, [R12+0xe400] ;  /* 0x00e400000c0c7984 */ /* 0x000ea20000000c00 */
[----:B------:R-:W-:Y:S05]  /*4b30*/  @P3 BRA `(.L_x_1612) ;  /* 0x00000004005c3947 */ /* 0x000fea0003800000 */
[----:B0-----:R-:W-:Y:S01]  /*4b40*/  IMAD.MOV.U32 R39, RZ, RZ, R8 ;  /* 0x000000ffff277224 */ /* 0x001fe200078e0008 */
[----:B------:R-:W-:Y:S01]  /*4b50*/  SHF.R.U64 R38, R44, 0x10, R45 ;  /* 0x000000102c267819 */ /* 0x000fe2000000122d */
[----:B--2---:R-:W-:Y:S01]  /*4b60*/  IMAD.MOV.U32 R8, RZ, RZ, R13 ;  /* 0x000000ffff087224 */ /* 0x004fe200078e000d */
[----:B------:R-:W-:Y:S01]  /*4b70*/  SHF.R.U32.HI R44, RZ, 0x10, R45 ;  /* 0x00000010ff2c7819 */ /* 0x000fe2000001162d */
[----:B------:R-:W-:Y:S01]  /*4b80*/  IMAD.MOV.U32 R13, RZ, RZ, R11 ;  /* 0x000000ffff0d7224 */ /* 0x000fe200078e000b */
[--C-:B------:R-:W-:Y:S01]  /*4b90*/  SHF.R.U64 R36, R40, 0x10, R41.reuse ;  /* 0x0000001028247819 */ /* 0x100fe20000001229 */
[----:B------:R-:W-:Y:S01]  /*4ba0*/  IMAD.MOV.U32 R40, RZ, RZ, R12 ;  /* 0x000000ffff287224 */ /* 0x000fe200078e000c */
[----:B------:R-:W-:Y:S01]  /*4bb0*/  SHF.R.U32.HI R81, RZ, 0x10, R41 ;  /* 0x00000010ff517819 */ /* 0x000fe20000011629 */
        /* <DEDUP_REMOVED lines=9> */
[--C-:B------:R-:W-:Y:S02]  /*4c50*/  HADD2.F32 R8, -RZ, R9.reuse.H0_H0 ;  /* 0x20000009ff087230 */ /* 0x100fe40000004100 */
[----:B------:R-:W-:Y:S02]  /*4c60*/  HADD2.F32 R44, -RZ, R44.H0_H0 ;  /* 0x2000002cff2c7230 */ /* 0x000fe40000004100 */
[----:B------:R-:W-:Y:S02]  /*4c70*/  HADD2.F32 R11, -RZ, R9.H1_H1 ;  /* 0x30000009ff0b7230 */ /* 0x000fe40000004100 */
[-C--:B------:R-:W-:Y:S01]  /*4c80*/  FMUL.FTZ R9, R12, R93.reuse ;  /* 0x0000005d0c097220 */ /* 0x080fe20000410000 */
[----:B------:R-:W-:Y:S02]  /*4c90*/  HADD2.F32 R42, -RZ, R81.H0_H0 ;  /* 0x20000051ff2a7230 */ /* 0x000fe40000004100 */
[C---:B------:R-:W-:Y:S01]  /*4ca0*/  FMUL.FTZ R93, R8.reuse, R93 ;  /* 0x0000005d085d7220 */ /* 0x040fe20000410000 */
[-C--:B------:R-:W-:Y:S01]  /*4cb0*/  FMUL.FTZ R46, R15, R44.reuse ;  /* 0x0000002c0f2e7220 */ /* 0x080fe20000410000 */
[C---:B------:R-:W-:Y:S01]  /*4cc0*/  FMUL.FTZ R44, R11.reuse, R44 ;  /* 0x0000002c0b2c7220 */ /* 0x040fe20000410000 */
[-C--:B------:R-:W-:Y:S01]  /*4cd0*/  FFMA.FTZ R8, R8, R43.reuse, -R9 ;  /* 0x0000002b08087223 */ /* 0x080fe20000010809 */
[----:B------:R-:W-:Y:S01]  /*4ce0*/  FFMA.FTZ R9, R12, R43, R93 ;  /* 0x0000002b0c097223 */ /* 0x000fe2000001005d */
[-C--:B------:R-:W-:Y:S01]  /*4cf0*/  FFMA.FTZ R11, R11, R42.reuse, -R46 ;  /* 0x0000002a0b0b7223 */ /* 0x080fe2000001082e */
[----:B------:R-:W-:Y:S01]  /*4d00*/  FFMA.FTZ R12, R15, R42, R44 ;  /* 0x0000002a0f0c7223 */ /* 0x000fe2000001002c */
[----:B------:R-:W-:-:S02]  /*4d10*/  HADD2.F32 R45, -RZ, R88.H1_H1 ;  /* 0x30000058ff2d7230 */ /* 0x000fc40000004100 */
[--C-:B------:R-:W-:Y:S01]  /*4d20*/  HADD2.F32 R42, -RZ, R41.reuse.H0_H0 ;  /* 0x20000029ff2a7230 */ /* 0x100fe20000004100 */
[----:B------:R-:W-:Y:S01]  /*4d30*/  F2FP.F16.F32.PACK_AB R11, R11, R8 ;  /* 0x000000080b0b723e */ /* 0x000fe200000000ff */
[----:B------:R-:W-:Y:S02]  /*4d40*/  HADD2.F32 R41, -RZ, R41.H1_H1 ;  /* 0x30000029ff297230 */ /* 0x000fe40000004100 */
[----:B------:R-:W-:Y:S02]  /*4d50*/  HADD2.F32 R46, -RZ, R47.H0_H0 ;  /* 0x2000002fff2e7230 */ /* 0x000fe40000004100 */
[----:B------:R-:W-:Y:S02]  /*4d60*/  HADD2.F32 R43, -RZ, R92.H0_H0 ;  /* 0x2000005cff2b7230 */ /* 0x000fe40000004100 */
[----:B------:R-:W-:Y:S02]  /*4d70*/  HADD2.F32 R15, -RZ, R13.H0_H0 ;  /* 0x2000000dff0f7230 */ /* 0x000fe40000004100 */
[----:B----4-:R-:W-:Y:S01]  /*4d80*/  FMUL.FTZ R82, R41, R46 ;  /* 0x0000002e29527220 */ /* 0x010fe20000410000 */
[----:B------:R-:W-:-:S02]  /*4d90*/  HADD2.F32 R44, -RZ, R80.H0_H0 ;  /* 0x20000050ff2c7230 */ /* 0x000fc40000004100 */
[-C--:B------:R-:W-:Y:S01]  /*4da0*/  FMUL.FTZ R80, R42, R45.reuse ;  /* 0x0000002d2a507220 */ /* 0x080fe20000410000 */
[----:B------:R-:W-:Y:S02]  /*4db0*/  HADD2.F32 R13, -RZ, R13.H1_H1 ;  /* 0x3000000dff0d7230 */ /* 0x000fe40000004100 */
[C---:B------:R-:W-:Y:S01]  /*4dc0*/  FMUL.FTZ R45, R15.reuse, R45 ;  /* 0x0000002d0f2d7220 */ /* 0x040fe20000410000 */
[----:B------:R-:W-:Y:S02]  /*4dd0*/  HADD2.F32 R88, -RZ, R88.H0_H0 ;  /* 0x20000058ff587230 */ /* 0x000fe40000004100 */
[----:B------:R-:W-:Y:S01]  /*4de0*/  FFMA.FTZ R80, R15, R43, -R80 ;  /* 0x0000002b0f507223 */ /* 0x000fe20000010850 */
[----:B------:R-:W-:Y:S02]  /*4df0*/  HADD2.F32 R15, -RZ, R40.H0_H0 ;  /* 0x20000028ff0f7230 */ /* 0x000fe40000004100 */
[C---:B------:R-:W-:Y:S01]  /*4e00*/  FMUL.FTZ R46, R13.reuse, R46 ;  /* 0x0000002e0d2e7220 */ /* 0x040fe20000410000 */
[----:B------:R-:W-:Y:S01]  /*4e10*/  FFMA.FTZ R47, R13, R44, -R82 ;  /* 0x0000002c0d2f7223 */ /* 0x000fe20000010852 */
[----:B------:R-:W-:-:S02]  /*4e20*/  HADD2.F32 R13, -RZ, R39.H0_H0 ;  /* 0x20000027ff0d7230 */ /* 0x000fc40000004100 */
[----:B------:R-:W-:Y:S01]  /*4e30*/  FFMA.FTZ R45, R42, R43, R45 ;  /* 0x0000002b2a2d7223 */ /* 0x000fe2000001002d */
[----:B------:R-:W-:Y:S01]  /*4e40*/  FFMA.FTZ R82, R41, R44, R46 ;  /* 0x0000002c29527223 */ /* 0x000fe2000001002e */
[----:B------:R-:W-:Y:S02]  /*4e50*/  HADD2.F32 R42, -RZ, R90.H1_H1 ;  /* 0x3000005aff2a7230 */ /* 0x000fe40000004100 */
[-C--:B------:R-:W-:Y:S01]  /*4e60*/  FMUL.FTZ R44, R15, R88.reuse ;  /* 0x000000580f2c7220 */ /* 0x080fe20000410000 */
[----:B------:R-:W-:Y:S01]  /*4e70*/  FMUL.FTZ R88, R13, R88 ;  /* 0x000000580d587220 */ /* 0x000fe20000410000 */
[----:B------:R-:W-:Y:S01]  /*4e80*/  HADD2.F32 R38, -RZ, R38.H0_H0 ;  /* 0x20000026ff267230 */ /* 0x000fe20000004100 */
[----:B------:R-:W-:Y:S01]  /*4e90*/  F2FP.F16.F32.PACK_AB R47, R47, R80 ;  /* 0x000000502f2f723e */ /* 0x000fe200000000ff */
[----:B------:R-:W-:Y:S02]  /*4ea0*/  HADD2.F32 R40, -RZ, R40.H1_H1 ;  /* 0x30000028ff287230 */ /* 0x000fe40000004100 */
[----:B------:R-:W-:Y:S01]  /*4eb0*/  FFMA.FTZ R88, R15, R42, R88 ;  /* 0x0000002a0f587223 */ /* 0x000fe20000010058 */
[----:B------:R-:W-:-:S02]  /*4ec0*/  HADD2.F32 R39, -RZ, R39.H1_H1 ;  /* 0x30000027ff277230 */ /* 0x000fc40000004100 */
[----:B------:R-:W-:Y:S01]  /*4ed0*/  FFMA.FTZ R44, R13, R42, -R44 ;  /* 0x0000002a0d2c7223 */ /* 0x000fe2000001082c */
[----:B------:R-:W-:Y:S02]  /*4ee0*/  HADD2.F32 R36, -RZ, R36.H0_H0 ;  /* 0x20000024ff247230 */ /* 0x000fe40000004100 */
[-C--:B------:R-:W-:Y:S01]  /*4ef0*/  FMUL.FTZ R46, R40, R38.reuse ;  /* 0x00000026282e7220 */ /* 0x080fe20000410000 */
[----:B------:R-:W-:Y:S02]  /*4f00*/  HADD2.F32 R15, -RZ, R14.H0_H0 ;  /* 0x2000000eff0f7230 */ /* 0x000fe40000004100 */
[C---:B------:R-:W-:Y:S01]  /*4f10*/  FMUL.FTZ R41, R39.reuse, R38 ;  /* 0x0000002627297220 */ /* 0x040fe20000410000 */
[----:B------:R-:W-:Y:S02]  /*4f20*/  HADD2.F32 R90, -RZ, R90.H0_H0 ;  /* 0x2000005aff5a7230 */ /* 0x000fe40000004100 */
[----:B------:R-:W-:Y:S01]  /*4f30*/  FFMA.FTZ R39, R39, R36, -R46 ;  /* 0x0000002427277223 */ /* 0x000fe2000001082e */
[----:B------:R-:W-:-:S02]  /*4f40*/  HADD2.F32 R37, -RZ, R37.H0_H0 ;  /* 0x20000025ff257230 */ /* 0x000fc40000004100 */
[----:B------:R-:W-:Y:S01]  /*4f50*/  FFMA.FTZ R41, R40, R36, R41 ;  /* 0x0000002428297223 */ /* 0x000fe20000010029 */
[----:B------:R-:W-:Y:S02]  /*4f60*/  HADD2.F32 R13, -RZ, R10.H0_H0 ;  /* 0x2000000aff0d7230 */ /* 0x000fe40000004100 */
[----:B------:R-:W-:Y:S01]  /*4f70*/  FMUL.FTZ R36, R15, R90 ;  /* 0x0000005a0f247220 */ /* 0x000fe20000410000 */
[----:B------:R-:W-:Y:S01]  /*4f80*/  HADD2.F32 R14, -RZ, R14.H1_H1 ;  /* 0x3000000eff0e7230 */ /* 0x000fe20000004100 */
[----:B------:R-:W-:Y:S01]  /*4f90*/  F2FP.F16.F32.PACK_AB R8, R39, R44 ;  /* 0x0000002c2708723e */ /* 0x000fe200000000ff */
[----:B------:R-:W-:Y:S02]  /*4fa0*/  HADD2.F32 R10, -RZ, R10.H1_H1 ;  /* 0x3000000aff0a7230 */ /* 0x000fe40000004100 */
[----:B------:R-:W-:Y:S01]  /*4fb0*/  FMUL.FTZ R90, R13, R90 ;  /* 0x0000005a0d5a7220 */ /* 0x000fe20000410000 */
[----:B------:R-:W-:Y:S02]  /*4fc0*/  HADD2.F32 R92, -RZ, R92.H1_H1 ;  /* 0x3000005cff5c7230 */ /* 0x000fe40000004100 */
[----:B------:R-:W-:Y:S01]  /*4fd0*/  FMUL.FTZ R43, R14, R37 ;  /* 0x000000250e2b7220 */ /* 0x000fe20000410000 */
[----:B------:R-:W-:-:S02]  /*4fe0*/  HADD2.F32 R35, -RZ, R35.H0_H0 ;  /* 0x20000023ff237230 */ /* 0x000fc40000004100 */
[C---:B------:R-:W-:Y:S01]  /*4ff0*/  FMUL.FTZ R37, R10.reuse, R37 ;  /* 0x000000250a257220 */ /* 0x040fe20000410000 */
[-C--:B------:R-:W-:Y:S01]  /*5000*/  FFMA.FTZ R36, R13, R92.reuse, -R36 ;  /* 0x0000005c0d247223 */ /* 0x080fe20000010824 */
[----:B------:R-:W-:Y:S01]  /*5010*/  FFMA.FTZ R90, R15, R92, R90 ;  /* 0x0000005c0f5a7223 */ /* 0x000fe2000001005a */
[-C--:B------:R-:W-:Y:S01]  /*5020*/  FFMA.FTZ R43, R10, R35.reuse, -R43 ;  /* 0x000000230a2b7223 */ /* 0x080fe2000001082b */
[----:B------:R-:W-:Y:S01]  /*5030*/  FFMA.FTZ R37, R14, R35, R37 ;  /* 0x000000230e257223 */ /* 0x000fe20000010025 */
[----:B------:R-:W-:Y:S01]  /*5040*/  F2FP.F16.F32.PACK_AB R13, R12, R9 ;  /* 0x000000090c0d723e */ /* 0x000fe200000000ff */
[----:B------:R-:W-:Y:S01]  /*5050*/  IMAD.MOV.U32 R9, RZ, RZ, R11 ;  /* 0x000000ffff097224 */ /* 0x000fe200078e000b */
[----:B------:R-:W-:Y:S01]  /*5060*/  F2FP.F16.F32.PACK_AB R15, R82, R45 ;  /* 0x0000002d520f723e */ /* 0x000fe200000000ff */
[----:B------:R-:W-:Y:S01]  /*5070*/  IMAD.MOV.U32 R11, RZ, RZ, R47 ;  /* 0x000000ffff0b7224 */ /* 0x000fe200078e002f */
[----:B------:R-:W-:Y:S02]  /*5080*/  F2FP.F16.F32.PACK_AB R12, R41, R88 ;  /* 0x00000058290c723e */ /* 0x000fe400000000ff */
[----:B------:R-:W-:-:S02]  /*5090*/  F2FP.F16.F32.PACK_AB R10, R43, R36 ;  /* 0x000000242b0a723e */ /* 0x000fc400000000ff */
[----:B------:R-:W-:-:S07]  /*50a0*/  F2FP.F16.F32.PACK_AB R14, R37, R90 ;  /* 0x0000005a250e723e */ /* 0x000fce00000000ff */
.L_x_1612:
[----:B------:R-:W-:Y:S05]  /*50b0*/  BSYNC B1 ;  /* 0x0000000000017941 */ /* 0x000fea0003800000 */
.L_x_1611:
[----:B------:R-:W-:Y:S01]  /*50c0*/  ISETP.GE.AND P3, PT, R34, R87, PT ;  /* 0x000000572200720c */ /* 0x000fe20003f66270 */
[----:B0-----:R0:W-:Y:S02]  /*50d0*/  ST.E.128 desc[UR42][R32.64], R8 ;  /* 0x0000000820007985 */ /* 0x0011e4000c101d2a */
[----:B0-----:R-:W-:Y:S02]  /*50e0*/  IMAD.MOV.U32 R8, RZ, RZ, R84 ;  /* 0x000000ffff087224 */ /* 0x001fe400078e0054 */
[----:B------:R-:W-:-:S08]  /*50f0*/  IMAD.MOV.U32 R9, RZ, RZ, R85 ;  /* 0x000000ffff097224 */ /* 0x000fd000078e0055 */
[----:B------:R-:W-:Y:S05]  /*5100*/  @P3 BRA `(.L_x_1593) ;  /* 0x00000004002c3947 */ /* 0x000fea0003800000 */
[----:B------:R-:W-:-:S05]  /*5110*/  IMAD.WIDE R8, R34, 0x2, R8 ;  /* 0x0000000222087825 */ /* 0x000fca00078e0208 */
[----:B--2---:R0:W-:Y:S01]  /*5120*/  ST.E.128 desc[UR42][R8.64], R12 ;  /* 0x0000000c08007985 */ /* 0x0041e2000c101d2a */
[----:B------:R-:W-:Y:S05]  /*5130*/  BRA `(.L_x_1593) ;  /* 0x0000000400207947 */ /* 0x000fea0003800000 */
.L_x_1574:
[----:B------:R-:W-:-:S06]  /*5140*/  UISETP.NE.AND UP0, UPT, UR39, 0x3, UPT ;  /* 0x000000032700788c */ /* 0x000fcc000bf05270 */
[----:B------:R-:W-:-:S13]  /*5150*/  PLOP3.LUT P5, PT, PT, PT, UP0, 0x80, 0x0 ;  /* 0x000000000000781c */ /* 0x000fda0003faf008 */
[----:B------:R-:W-:Y:S05]  /*5160*/  @!P5 BRA `(.L_x_1613) ;  /* 0x000000000004d947 */ /* 0x000fea0003800000 */
[----:B------:R-:W-:Y:S01]  /*5170*/  BPT.TRAP 0x1 ;  /* 0x000000040000795c */ /* 0x000fe20000300000 */
.L_x_1613:
[----:B------:R-:W2:Y:S01]  /*5180*/  LDL R8, [R1+0x8] ;  /* 0x0000080001087983 */ /* 0x000ea20000100800 */
[----:B------:R-:W-:Y:S01]  /*5190*/  IMAD R70, R23, 0x8, R2 ;  /* 0x0000000817467824 */ /* 0x000fe200078e0202 */
[----:B------:R-:W-:Y:S01]  /*51a0*/  BSSY B1, `(.L_x_1614) ;  /* 0x0000005000017945 */ /* 0x000fe20003800000 */
[----:B------:R-:W-:Y:S02]  /*51b0*/  SHF.R.S32.HI R75, RZ, 0x1f, R74 ;  /* 0x0000001fff4b7819 */ /* 0x000fe4000001144a */
[----:B--2---:R-:W-:-:S04]  /*51c0*/  SHF.L.U32 R78, R8, 0x1f, RZ ;  /* 0x0000001f084e7819 */ /* 0x004fc800000006ff */
[----:B------:R-:W0:Y:S02]  /*51d0*/  SYNCS.PHASECHK.TRANS64.TRYWAIT P3, [R70+URZ+0x16890], R78 ;  /* 0x0168904e460075a7 */ /* 0x000e24000806017f */
[----:B0-----:R-:W-:Y:S05]  /*51e0*/  @!P3 BRA `(.L_x_1615) ;  /* 0x000001940000b947 */ /* 0x001fea0003800000 */
.L_x_1911:
[----:B------:R-:W-:Y:S05]  /*51f0*/  BSYNC B1 ;  /* 0x0000000000017941 */ /* 0x000fea0003800000 */
.L_x_1614:
[----:B------:R-:W-:Y:S01]  /*5200*/  ULDC.64 UR4, c[0x0][0x300] ;  /* 0x0000c00000047ab9 */ /* 0x000fe20000000a00 */
[----:B-----5:R-:W-:Y:S01]  /*5210*/  SHF.R.S32.HI R76, RZ, 0x1f, R73 ;  /* 0x0000001fff4c7819 */ /* 0x020fe20000011449 */
[----:B------:R-:W-:Y:S02]  /*5220*/  IMAD R11, R75, UR4, RZ ;  /* 0x000000044b0b7c24 */ /* 0x000fe4000f8e02ff */
[----:B------:R-:W-:-:S04]  /*5230*/  IMAD.WIDE.U32 R8, R74, UR4, RZ ;  /* 0x000000044a087c25 */ /* 0x000fc8000f8e00ff */
[----:B------:R-:W-:Y:S01]  /*5240*/  IMAD R11, R74, UR5, R11 ;  /* 0x000000054a0b7c24 */ /* 0x000fe2000f8e020b */
[----:B------:R-:W-:Y:S01]  /*5250*/  ULDC.64 UR4, c[0x0][0x310] ;  /* 0x0000c40000047ab9 */ /* 0x000fe20000000a00 */
[----:B------:R-:W-:Y:S02]  /*5260*/  IMAD R77, R26, -0x80, R28 ;  /* 0xffffff801a4d7824 */ /* 0x000fe400078e021c */
[----:B------:R-:W-:Y:S02]  /*5270*/  IMAD R10, R76, UR4, RZ ;  /* 0x000000044c0a7c24 */ /* 0x000fe4000f8e02ff */
[----:B------:R-:W-:Y:S01]  /*5280*/  IMAD.IADD R9, R9, 0x1, R11 ;  /* 0x0000000109097824 */ /* 0x000fe200078e020b */
        /* <DEDUP_REMOVED lines=11> */
[----:B------:R-:W-:Y:S01]  /*5340*/  IMAD.IADD R35, R77, 0x1, -R157 ;  /* 0x000000014d237824 */ /* 0x000fe200078e0a9d */
[----:B------:R-:W-:Y:S02]  /*5350*/  UMOV UR4, 0xffffffff ;  /* 0xffffffff00047882 */ /* 0x000fe40000000000 */
[----:B------:R-:W-:Y:S02]  /*5360*/  LEA.HI.X R34, R8, UR5, R13, 0x1, P3 ;  /* 0x0000000508227c11 */ /* 0x000fe400098f0c0d */
[----:B------:R-:W-:Y:S01]  /*5370*/  ISETP.GE.AND P3, PT, R35, 0x1, PT ;  /* 0x000000012300780c */ /* 0x000fe20003f66270 */
[----:B------:R-:W-:-:S12]  /*5380*/  BRA.DIV UR4, `(.L_x_1616) ;  /* 0x0000019204ac7947 */ /* 0x000fd8000b800000 */
[----:B------:R1:W2:Y:S04]  /*5390*/  SHFL.IDX PT, R9, R34, RZ, 0x1c1f ;  /* 0x001c1fff22097589 */ /* 0x0002a800000e0000 */
[----:B------:R1:W3:Y:S02]  /*53a0*/  SHFL.IDX PT, R33, R32, RZ, 0x1c1f ;  /* 0x001c1fff20217589 */ /* 0x0002e400000e0000 */
.L_x_1915:
[----:B------:R-:W-:Y:S04]  /*53b0*/  BSSY B1, `(.L_x_1617) ;  /* 0x000000e000017945 */ /* 0x000fe80003800000 */
[----:B------:R-:W-:Y:S05]  /*53c0*/  @!P3 BRA `(.L_x_1618) ;  /* 0x000000000030b947 */ /* 0x000fea0003800000 */
[----:B------:R-:W4:Y:S01]  /*53d0*/  LDL R8, [R1+0x4] ;  /* 0x0000040001087983 */ /* 0x000f220000100800 */
[----:B------:R-:W-:Y:S02]  /*53e0*/  ULDC UR4, c[0x0][0x2f4] ;  /* 0x0000bd0000047ab9 */ /* 0x000fe40000000800 */
[----:B------:R-:W-:-:S13]  /*53f0*/  ISETP.GE.AND P3, PT, R16, UR4, PT ;  /* 0x0000000410007c0c */ /* 0x000fda000bf66270 */
[----:B---3--:R-:W-:-:S04]  /*5400*/  @!P3 LEA R14, P4, R16, R33, 0x1 ;  /* 0x00000021100eb211 */ /* 0x008fc800078808ff */
[----:B--2---:R-:W-:Y:S02]  /*5410*/  @!P3 LEA.HI.X R15, R16, R9, R17, 0x1, P4 ;  /* 0x00000009100fb211 */ /* 0x004fe400020f0c11 */
[----:B------:R-:W-:-:S13]  /*5420*/  ISETP.GE.AND P4, PT, R18, UR4, PT ;  /* 0x0000000412007c0c */ /* 0x000fda000bf86270 */
[----:B------:R-:W-:-:S04]  /*5430*/  @!P4 LEA R12, P6, R18, R33, 0x1 ;  /* 0x00000021120cc211 */ /* 0x000fc800078c08ff */
[----:B----4-:R-:W-:Y:S02]  /*5440*/  @!P4 LEA.HI.X R13, R18, R9, R8, 0x1, P6 ;  /* 0x00000009120dc211 */ /* 0x010fe400030f0c08 */
[----:B------:R-:W2:Y:S04]  /*5450*/  @!P3 LDS.128 R8, [R72+0xe000] ;  /* 0x00e000004808b984 */ /* 0x000ea80000000c00 */
[----:B--2---:R-:W-:Y:S04]  /*5460*/  @!P3 ST.E.128 desc[UR42][R14.64], R8 ;  /* 0x000000080e00b985 */ /* 0x004fe8000c101d2a */
[----:B------:R-:W2:Y:S04]  /*5470*/  @!P4 LDS.128 R8, [R71+0xe000] ;  /* 0x00e000004708c984 */ /* 0x000ea80000000c00 */
[----:B--2---:R4:W-:Y:S02]  /*5480*/  @!P4 ST.E.128 desc[UR42][R12.64], R8 ;  /* 0x000000080c00c985 */ /* 0x0049e4000c101d2a */
.L_x_1618:
[----:B------:R-:W-:Y:S05]  /*5490*/  BSYNC B1 ;  /* 0x0000000000017941 */ /* 0x000fea0003800000 */
.L_x_1617:
[----:B------:R-:W-:-:S03]  /*54a0*/  UMOV UR4, 0xffffffff ;  /* 0xffffffff00047882 */ /* 0x000fc60000000000 */
[----:B------:R-:W-:Y:S05]  /*54b0*/  BRA.DIV UR4, `(.L_x_1619) ;  /* 0x0000019204ac7947 */ /* 0x000fea000b800000 */
[----:B--2-4-:R2:W4:Y:S04]  /*54c0*/  SHFL.IDX PT, R9, R34, 0x1, 0x1c1f ;  /* 0x003c1f0022097f89 */ /* 0x01452800000e0000 */
[----:B---3--:R2:W3:Y:S02]  /*54d0*/  SHFL.IDX PT, R33, R32, 0x1, 0x1c1f ;  /* 0x003c1f0020217f89 */ /* 0x0084e400000e0000 */
.L_x_1919:
[----:B------:R-:W-:-:S13]  /*54e0*/  ISETP.GE.AND P3, PT, R35, 0x61, PT ;  /* 0x000000612300780c */ /* 0x000fda0003f66270 */
[----:B------:R-:W-:Y:S05]  /*54f0*/  @!P3 BRA `(.L_x_1593) ;  /* 0x000000000030b947 */ /* 0x000fea0003800000 */
[----:B------:R-:W5:Y:S01]  /*5500*/  LDL R8, [R1+0x4] ;  /* 0x0000040001087983 */ /* 0x000f620000100800 */
[----:B------:R-:W-:Y:S02]  /*5510*/  ULDC UR4, c[0x0][0x2f4] ;  /* 0x0000bd0000047ab9 */ /* 0x000fe40000000800 */
[----:B------:R-:W-:-:S13]  /*5520*/  ISETP.GE.AND P3, PT, R16, UR4, PT ;  /* 0x0000000410007c0c */ /* 0x000fda000bf66270 */
[----:B---3--:R-:W-:-:S04]  /*5530*/  @!P3 LEA R14, P4, R16, R33, 0x1 ;  /* 0x00000021100eb211 */ /* 0x008fc800078808ff */
[----:B----4-:R-:W-:Y:S02]  /*5540*/  @!P3 LEA.HI.X R15, R16, R9, R17, 0x1, P4 ;  /* 0x00000009100fb211 */ /* 0x010fe400020f0c11 */
[----:B------:R-:W-:-:S13]  /*5550*/  ISETP.GE.AND P4, PT, R18, UR4, PT ;  /* 0x0000000412007c0c */ /* 0x000fda000bf86270 */
[----:B------:R-:W-:-:S04]  /*5560*/  @!P4 LEA R12, P6, R18, R33, 0x1 ;  /* 0x00000021120cc211 */ /* 0x000fc800078c08ff */
[----:B-----5:R-:W-:Y:S02]  /*5570*/  @!P4 LEA.HI.X R13, R18, R9, R8, 0x1, P6 ;  /* 0x00000009120dc211 */ /* 0x020fe400030f0c08 */
[----:B------:R-:W3:Y:S04]  /*5580*/  @!P3 LDS.128 R8, [R72+0x11000] ;  /* 0x011000004808b984 */ /* 0x000ee80000000c00 */
[----:B---3--:R-:W-:Y:S04]  /*5590*/  @!P3 ST.E.128 desc[UR42][R14.64], R8 ;  /* 0x000000080e00b985 */ /* 0x008fe8000c101d2a */
[----:B------:R-:W3:Y:S04]  /*55a0*/  @!P4 LDS.128 R8, [R71+0x11000] ;  /* 0x011000004708c984 */ /* 0x000ee80000000c00 */
[----:B---3--:R3:W-:Y:S02]  /*55b0*/  @!P4 ST.E.128 desc[UR42][R12.64], R8 ;  /* 0x000000080c00c985 */ /* 0x0087e4000c101d2a */
.L_x_1593:
[----:B------:R-:W-:Y:S05]  /*55c0*/  BSYNC B0 ;  /* 0x0000000000007941 */ /* 0x000fea0003800000 */
.L_x_1573:
[----:B0-234-:R-:W0:Y:S01]  /*55d0*/  S2R R8, SR_TID.X ;  /* 0x0000000000087919 */ /* 0x01de220000002100 */
[----:B------:R-:W-:Y:S01]  /*55e0*/  @!PT LDS RZ, [RZ] ;  /* 0x00000000fffff984 */ /* 0x000fe20000000800 */
[----:B------:R-:W-:Y:S01]  /*55f0*/  @!PT LDS RZ, [RZ] ;  /* 0x00000000fffff984 */ /* 0x000fe20000000800 */
[----:B------:R-:W-:Y:S01]  /*5600*/  @!PT LDS RZ, [RZ] ;  /* 0x00000000fffff984 */ /* 0x000fe20000000800 */
[----:B------:R-:W-:Y:S01]  /*5610*/  @!PT LDS RZ, [RZ] ;  /* 0x00000000fffff984 */ /* 0x000fe20000000800 */
[----:B------:R2:W-:Y:S06]  /*5620*/  MEMBAR.ALL.CTA ;  /* 0x0000000000007992 */ /* 0x0005ec0000008000 */
[----:B--2---:R-:W2:Y:S01]  /*5630*/  FENCE.VIEW.ASYNC.S ;  /* 0x00000000000073c6 */ /* 0x004ea20000000000 */
[----:B------:R-:W-:Y:S05]  /*5640*/  WARPSYNC.ALL ;  /* 0x0000000000007948 */ /* 0x000fea0003800000 */
[----:B------:R-:W-:Y:S01]  /*5650*/  BSSY B0, `(.L_x_1620) ;  /* 0x0000008000007945 */ /* 0x000fe20003800000 */
[----:B--2---:R2:W-:Y:S01]  /*5660*/  BAR.SYNC.DEFER_BLOCKING R60, 0x80 ;  /* 0x0002003c0000751d */ /* 0x0045e20000010000 */
[----:B0-----:R-:W-:-:S13]  /*5670*/  LOP3.LUT P3, RZ, R8, 0x7f, RZ, 0xc0, !PT ;  /* 0x0000007f08ff7812 */ /* 0x001fda000786c0ff */
[----:B------:R-:W-:-:S05]  /*5680*/  @!P3 VIADD R8, R70, 0x168a0 ;  /* 0x000168a04608b836 */ /* 0x000fca0000000000 */
[----:B------:R-:W-:-:S04]  /*5690*/  @!P3 PRMT R8, RZ, 0x654, R8 ;  /* 0x00000654ff08b816 */ /* 0x000fc80000000008 */
[----:B------:R2:W-:Y:S01]  /*56a0*/  @!P3 SYNCS.ARRIVE.TRANS64.RED.A1T0 RZ, [R8+URZ], RZ ;  /* 0x000000ff08ffb9a7 */ /* 0x0005e2000810043f */
[----:B------:R-:W-:Y:S05]  /*56b0*/  @!P5 BRA `(.L_x_1621) ;  /* 0x000000000004d947 */ /* 0x000fea0003800000 */
[----:B------:R-:W-:Y:S01]  /*56c0*/  BPT.TRAP 0x1 ;  /* 0x000000040000795c */ /* 0x000fe20000300000 */
.L_x_1621:
[----:B------:R-:W-:Y:S05]  /*56d0*/  BSYNC B0 ;  /* 0x0000000000007941 */ /* 0x000fea0003800000 */
.L_x_1620:
[----:B------:R-:W0:Y:S01]  /*56e0*/  SYNCS.PHASECHK.TRANS64.TRYWAIT P4, [R70+URZ+0x168b0], R78 ;  /* 0x0168b04e460075a7 */ /* 0x000e22000808017f */
[----:B------:R-:W-:Y:S01]  /*56f0*/  ULDC UR40, c[0x0][0x2f4] ;  /* 0x0000bd0000287ab9 */ /* 0x000fe20000000800 */
[----:B------:R-:W-:Y:S04]  /*5700*/  BSSY B0, `(.L_x_1622) ;  /* 0x0000002000007945 */ /* 0x000fe80003800000 */
[----:B0-----:R-:W-:Y:S05]  /*5710*/  @!P4 BRA `(.L_x_1623) ;  /* 0x000001900060c947 */ /* 0x001fea0003800000 */
.L_x_1920:
[----:B------:R-:W-:Y:S05]  /*5720*/  BSYNC B0 ;  /* 0x0000000000007941 */ /* 0x000fea0003800000 */
.L_x_1622:
[----:B-1----:R1:W5:Y:S01]  /*5730*/  LDL R34, [R1+0x4] ;  /* 0x0000040001227983 */ /* 0x0023620000100800 */
[----:B------:R-:W-:Y:S01]  /*5740*/  ULDC.64 UR4, c[0x0][0x328] ;  /* 0x0000ca0000047ab9 */ /* 0x000fe20000000a00 */
[----:B------:R-:W-:Y:S01]  /*5750*/  IMAD.IADD R77, R77, 0x1, -R157 ;  /* 0x000000014d4d7824 */ /* 0x000fe200078e0a9d */
[----:B------:R-:W-:Y:S01]  /*5760*/  BSSY B0, `(.L_x_1624) ;  /* 0x0000020000007945 */ /* 0x000fe20003800000 */
[----:B------:R-:W-:Y:S02]  /*5770*/  IMAD R75, R75, UR4, RZ ;  /* 0x000000044b4b7c24 */ /* 0x000fe4000f8e02ff */
[----:B--2---:R-:W-:-:S04]  /*5780*/  IMAD.WIDE.U32 R8, R74, UR4, RZ ;  /* 0x000000044a087c25 */ /* 0x004fc8000f8e00ff */
[----:B------:R-:W-:Y:S01]  /*5790*/  IMAD R75, R74, UR5, R75 ;  /* 0x000000054a4b7c24 */ /* 0x000fe2000f8e024b */
[----:B------:R-:W-:Y:S02]  /*57a0*/  ULDC.64 UR4, c[0x0][0x338] ;  /* 0x0000ce0000047ab9 */ /* 0x000fe40000000a00 */
[----:B------:R-:W-:Y:S02]  /*57b0*/  IMAD R76, R76, UR4, RZ ;  /* 0x000000044c4c7c24 */ /* 0x000fe4000f8e02ff */
[----:B------:R-:W-:Y:S02]  /*57c0*/  IMAD.IADD R9, R9, 0x1, R75 ;  /* 0x0000000109097824 */ /* 0x000fe400078e024b */
[C---:B------:R-:W-:Y:S02]  /*57d0*/  IMAD R11, R73.reuse, UR5, R76 ;  /* 0x00000005490b7c24 */ /* 0x040fe4000f8e024c */
[----:B------:R-:W-:Y:S01]  /*57e0*/  IMAD.WIDE.U32 R8, R73, UR4, R8 ;  /* 0x0000000449087c25 */ /* 0x000fe2000f8e0008 */
[----:B------:R-:W-:-:S03]  /*57f0*/  ULDC.64 UR4, c[0x0][0x330] ;  /* 0x0000cc0000047ab9 */ /* 0x000fc60000000a00 */
[----:B------:R-:W-:Y:S02]  /*5800*/  IMAD R13, R62, UR4, RZ ;  /* 0x000000043e0d7c24 */ /* 0x000fe4000f8e02ff */
[----:B------:R-:W-:Y:S02]  /*5810*/  IMAD.IADD R9, R9, 0x1, R11 ;  /* 0x0000000109097824 */ /* 0x000fe400078e020b */
[C---:B------:R-:W-:Y:S02]  /*5820*/  IMAD R13, R30.reuse, UR5, R13 ;  /* 0x000000051e0d7c24 */ /* 0x040fe4000f8e020d */
[----:B------:R-:W-:Y:S01]  /*5830*/  IMAD.WIDE.U32 R8, R30, UR4, R8 ;  /* 0x000000041e087c25 */ /* 0x000fe2000f8e0008 */
[----:B------:R-:W-:-:S04]  /*5840*/  ULDC.64 UR4, c[0x0][0x318] ;  /* 0x0000c60000047ab9 */ /* 0x000fc80000000a00 */
[----:B------:R-:W-:Y:S02]  /*5850*/  IADD3 R9, R9, R13, RZ ;  /* 0x0000000d09097210 */ /* 0x000fe40007ffe0ff */
[----:B------:R-:W-:-:S04]  /*5860*/  LEA R32, P4, R8, UR4, 0x1 ;  /* 0x0000000408207c11 */ /* 0x000fc8000f8808ff */
        /* <DEDUP_REMOVED lines=10> */
[----:B-----5:R-:W-:Y:S02]  /*5910*/  @!P5 LEA.HI.X R13, R18, R9, R34, 0x1, P6 ;  /* 0x00000009120dd211 */ /* 0x020fe400030f0c22 */
[----:B------:R-:W1:Y:S04]  /*5920*/  @!P4 LDS.128 R8, [R72] ;  /* 0x000000004808c984 */ /* 0x000e680000000c00 */
[----:B-1----:R-:W-:Y:S04]  /*5930*/  @!P4 ST.E.128 desc[UR42][R14.64], R8 ;  /* 0x000000080e00c985 */ /* 0x002fe8000c101d2a */
[----:B------:R-:W1:Y:S04]  /*5940*/  @!P5 LDS.128 R8, [R71] ;  /* 0x000000004708d984 */ /* 0x000e680000000c00 */
[----:B-1----:R1:W-:Y:S02]  /*5950*/  @!P5 ST.E.128 desc[UR42][R12.64], R8 ;  /* 0x000000080c00d985 */ /* 0x0023e4000c101d2a */
.L_x_1625:
[----:B------:R-:W-:Y:S05]  /*5960*/  BSYNC B0 ;  /* 0x0000000000007941 */ /* 0x000fea0003800000 */
.L_x_1624:
        /* <DEDUP_REMOVED lines=11> */
[----:B-----5:R-:W-:Y:S01]  /*5a20*/  @!P5 LEA.HI.X R13, R18, R33, R34, 0x1, P6 ;  /* 0x00000021120dd211 */ /* 0x020fe200030f0c22 */
[----:B-1----:R-:W-:Y:S04]  /*5a30*/  @!P4 ST.E.128 desc[UR42][R14.64], R8 ;  /* 0x000000080e00c985 */ /* 0x002fe8000c101d2a */
[----:B------:R-:W1:Y:S04]  /*5a40*/  @!P5 LDS.128 R8, [R71+0x3000] ;  /* 0x003000004708d984 */ /* 0x000e680000000c00 */
[----:B-1----:R1:W-:Y:S02]  /*5a50*/  @!P5 ST.E.128 desc[UR42][R12.64], R8 ;  /* 0x000000080c00d985 */ /* 0x0023e4000c101d2a */
.L_x_1627:
[----:B------:R-:W-:Y:S05]  /*5a60*/  BSYNC B0 ;  /* 0x0000000000007941 */ /* 0x000fea0003800000 */
.L_x_1626:
[----:B-1-3--:R-:W3:Y:S01]  /*5a70*/  LDL.LU R9, [R1+0x8] ;  /* 0x0000080001097983 */ /* 0x00aee20000300800 */
[----:B0-----:R-:W-:Y:S01]  /*5a80*/  @!P3 VIADD R70, R70, 0x168c0 ;  /* 0x000168c04646b836 */ /* 0x001fe20000000000 */
[----:B------:R-:W-:Y:S01]  /*5a90*/  LOP3.LUT P4, RZ, R22, 0x1, RZ, 0xc0, !PT ;  /* 0x0000000116ff7812 */ /* 0x000fe2000788c0ff */
[----:B------:R-:W-:Y:S01]  /*5aa0*/  VIADD R23, R23, 0x1 ;  /* 0x0000000117177836 */ /* 0x000fe20000000000 */
        /* <DEDUP_REMOVED lines=10> */
[----:B------:R-:W-:Y:S02]  /*5b50*/  SEL R8, RZ, 0x1, P3 ;  /* 0x00000001ff087807 */ /* 0x000fe40001800000 */
[----:B------:R-:W-:Y:S02]  /*5b60*/  SEL R23, R23, RZ, P3 ;  /* 0x000000ff17177207 */ /* 0x000fe40001800000 */
[----:B---3--:R-:W-:-:S05]  /*5b70*/  LOP3.LUT R9, R9, R8, RZ, 0x3c, !PT ;  /* 0x0000000809097212 */ /* 0x008fca00078e3cff */
[----:B------:R0:W-:Y:S01]  /*5b80*/  STL [R1+0x8], R9 ;  /* 0x0000080901007387 */ /* 0x0001e20000100800 */
[----:B------:R-:W-:Y:S05]  /*5b90*/  @P4 BRA `(.L_x_1628) ;  /* 0xffffffc400e04947 */ /* 0x000fea000383ffff */
[----:B0-----:R-:W0:Y:S01]  /*5ba0*/  S2R R9, SR_TID.X ;  /* 0x0000000000097919 */ /* 0x001e220000002100 */
[----:B------:R-:W-:Y:S02]  /*5bb0*/  PLOP3.LUT P0, PT, PT, PT, PT, 0x8, 0x0 ;  /* 0x000000000000781c */ /* 0x000fe40003f0e170 */
[----:B0-----:R-:W-:-:S04]  /*5bc0*/  SHF.R.U32.HI R9, RZ, 0x7, R9 ;  /* 0x00000007ff097819 */ /* 0x001fc80000011609 */
[----:B------:R-:W-:-:S13]  /*5bd0*/  ISETP.NE.AND P4, PT, R9, 0x1, PT ;  /* 0x000000010900780c */ /* 0x000fda0003f85270 */
[----:B------:R-:W-:Y:S06]  /*5be0*/  @!P4 BAR.ARV 0x9, 0x100 ;  /* 0x024400000000cb1d */ /* 0x000fec0000002000 */
.L_x_1568:
[----:B------:R-:W3:Y:S01]  /*5bf0*/  LDL R10, [R1+0x24] ;  /* 0x00002400010a7983 */ /* 0x000ee20000100800 */
[----:B------:R-:W0:Y:S01]  /*5c00*/  LDC R0, c[0x0][0x448] ;  /* 0x00011200ff007b82 */ /* 0x000e220000000800 */
[----:B------:R-:W-:-:S07]  /*5c10*/  IADD3 R5, R156, 0x1, -R155 ;  /* 0x000000019c057810 */ /* 0x000fce0007ffe89b */
[----:B------:R-:W1:Y:S01]  /*5c20*/  LDC.64 R6, c[0x0][0x9e0] ;  /* 0x00027800ff067b82 */ /* 0x000e620000000a00 */
[----:B0-----:R-:W-:Y:S02]  /*5c30*/  ISETP.NE.AND P1, PT, R0, 0x1, PT ;  /* 0x000000010000780c */ /* 0x001fe40003f25270 */
[----:B-1----:R-:W-:-:S11]  /*5c40*/  ISETP.GE.AND P2, PT, R7, 0x1, PT ;  /* 0x000000010700780c */ /* 0x002fd60003f46270 */
[----:B------:R-:W0:Y:S08]  /*5c50*/  @P1 LDC R3, c[0x0][0x44c] ;  /* 0x00011300ff031b82 */ /* 0x000e300000000800 */
[----:B------:R-:W1:Y:S01]  /*5c60*/  @P1 LDC R4, c[0x0][0x450] ;  /* 0x00011400ff041b82 */ /* 0x000e620000000800 */
[----:B---3--:R-:W-:-:S04]  /*5c70*/  VIADD R0, R10, 0xbf ;  /* 0x000000bf0a007836 */ /* 0x008fc80000000000 */
[----:B0-----:R-:W-:-:S05]  /*5c80*/  @P1 IMAD.HI.U32 R3, R0, R3, RZ ;  /* 0x0000000300031227 */ /* 0x001fca00078e00ff */
[----:B-1----:R-:W-:-:S05]  /*5c90*/  @P1 SHF.R.U32.HI R0, RZ, R4, R3 ;  /* 0x00000004ff001219 */ /* 0x002fca0000011603 */
[----:B------:R-:W-:Y:S01]  /*5ca0*/  IMAD.IADD R5, R5, 0x1, R0 ;  /* 0x0000000105057824 */ /* 0x000fe200078e0200 */
[----:B------:R-:W-:Y:S06]  /*5cb0*/  @P0 BRA `(.L_x_1629) ;  /* 0x00000000000c0947 */ /* 0x000fec0003800000 */
[----:B------:R-:W0:Y:S01]  /*5cc0*/  FENCE.VIEW.ASYNC.G ;  /* 0x00000000000073c6 */ /* 0x000e220000000100 */
[----:B------:R-:W-:Y:S05]  /*5cd0*/  WARPSYNC.ALL ;  /* 0x0000000000007948 */ /* 0x000fea0003800000 */
[----:B0-----:R-:W-:Y:S06]  /*5ce0*/  BAR.ARV 0xc, 0x200 ;  /* 0x0308000000007b1d */ /* 0x001fec0000002000 */
.L_x_1629:
[----:B------:R-:W-:Y:S01]  /*5cf0*/  IMAD.IADD R0, R5, 0x1, R6 ;  /* 0x0000000105007824 */ /* 0x000fe200078e0206 */
[----:B------:R-:W-:Y:S06]  /*5d00*/  @!P2 BRA `(.L_x_1630) ;  /* 0x000000000048a947 */ /* 0x000fec0003800000 */
        /* <DEDUP_REMOVED lines=11> */
.L_x_1632:
[----:B------:R-:W-:-:S13]  /*5dc0*/  ISETP.NE.AND P0, PT, R7, 0x1, PT ;  /* 0x000000010700780c */ /* 0x000fda0003f05270 */
[----:B------:R-:W0:Y:S02]  /*5dd0*/  @P0 LDC.64 R4, c[0x0][0x9e8] ;  /* 0x00027a00ff040b82 */ /* 0x000e240000000a00 */
[----:B0-----:R-:W-:-:S05]  /*5de0*/  @P0 IMAD.HI.U32 R4, R3, R4, RZ ;  /* 0x0000000403040227 */ /* 0x001fca00078e00ff */
[----:B------:R-:W-:-:S07]  /*5df0*/  @P0 SHF.R.U32.HI R3, RZ, R5, R4 ;  /* 0x00000005ff030219 */ /* 0x000fce0000011604 */
.L_x_1633:
[----:B------:R-:W-:Y:S05]  /*5e00*/  BSYNC B0 ;  /* 0x0000000000007941 */ /* 0x000fea0003800000 */
.L_x_1631:
[----:B------:R-:W-:-:S05]  /*5e10*/  IMAD R3, R3, R7, R7 ;  /* 0x0000000703037224 */ /* 0x000fca00078e0207 */
[----:B------:R-:W-:-:S07]  /*5e20*/  VIMNMX R0, R0, R3, PT ;  /* 0x0000000300007248 */ /* 0x000fce0003fe0100 */
.L_x_1630:
[----:B------:R-:W0:Y:S01]  /*5e30*/  @P1 LDC R4, c[0x0][0x44c] ;  /* 0x00011300ff041b82 */ /* 0x000e220000000800 */
[----:B------:R-:W-:Y:S01]  /*5e40*/  VIADD R0, R0, 0x7f ;  /* 0x0000007f00007836 */ /* 0x000fe20000000000 */
[----:B------:R-:W-:-:S04]  /*5e50*/  ULDC UR4, c[0x0][0x9dc] ;  /* 0x0002770000047ab9 */ /* 0x000fc80000000800 */
[----:B------:R-:W-:Y:S02]  /*5e60*/  SHF.R.S32.HI R3, RZ, 0x1f, R0 ;  /* 0x0000001fff037819 */ /* 0x000fe40000011400 */
[----:B------:R-:W1:Y:S02]  /*5e70*/  @P1 LDC R6, c[0x0][0x450] ;  /* 0x00011400ff061b82 */ /* 0x000e640000000800 */
[----:B------:R-:W-:-:S04]  /*5e80*/  LEA.HI R3, R3, R0, RZ, 0x7 ;  /* 0x0000000003037211 */ /* 0x000fc800078f38ff */
[----:B------:R-:W-:-:S04]  /*5e90*/  SHF.R.S32.HI R88, RZ, 0x7, R3 ;  /* 0x00000007ff587819 */ /* 0x000fc80000011403 */
[----:B------:R-:W-:Y:S01]  /*5ea0*/  VIMNMX R88, R79, R88, PT ;  /* 0x000000584f587248 */ /* 0x000fe20003fe0100 */
[----:B0-----:R-:W-:-:S04]  /*5eb0*/  @P1 IMAD.HI.U32 R5, R10, R4, RZ ;  /* 0x000000040a051227 */ /* 0x001fc800078e00ff */
[----:B------:R-:W-:Y:S01]  /*5ec0*/  IMAD.MOV.U32 R4, RZ, RZ, R10 ;  /* 0x000000ffff047224 */ /* 0x000fe200078e000a */
[----:B-1----:R-:W-:-:S05]  /*5ed0*/  @P1 SHF.R.U32.HI R4, RZ, R6, R5 ;  /* 0x00000006ff041219 */ /* 0x002fca0000011605 */
[----:B------:R-:W-:-:S04]  /*5ee0*/  IMAD.IADD R0, R89, 0x1, R4 ;  /* 0x0000000159007824 */ /* 0x000fc800078e0204 */
[----:B------:R-:W-:Y:S01]  /*5ef0*/  VIADD R3, R0, -UR4 ;  /* 0x8000000400037c36 */ /* 0x000fe20008000000 */
        /* <DEDUP_REMOVED lines=11> */
.L_x_1636:
[----:B------:R-:W-:-:S13]  /*5fb0*/  ISETP.NE.AND P0, PT, R7, 0x1, PT ;  /* 0x000000010700780c */ /* 0x000fda0003f05270 */
[----:B------:R-:W0:Y:S02]  /*5fc0*/  @P0 LDC.64 R4, c[0x0][0x9e8] ;  /* 0x00027a00ff040b82 */ /* 0x000e240000000a00 */
[----:B0-----:R-:W-:-:S05]  /*5fd0*/  @P0 IMAD.HI.U32 R4, R0, R4, RZ ;  /* 0x0000000400040227 */ /* 0x001fca00078e00ff */
[----:B------:R-:W-:-:S07]  /*5fe0*/  @P0 SHF.R.U32.HI R0, RZ, R5, R4 ;  /* 0x00000005ff000219 */ /* 0x000fce0000011604 */
.L_x_1637:
[----:B------:R-:W-:Y:S05]  /*5ff0*/  BSYNC B0 ;  /* 0x0000000000007941 */ /* 0x000fea0003800000 */
.L_x_1635:
[----:B------:R-:W-:-:S05]  /*6000*/  IMAD R0, R0, R7, RZ ;  /* 0x0000000700007224 */ /* 0x000fca00078e02ff */
[----:B------:R-:W-:-:S07]  /*6010*/  VIMNMX R3, R3, R0, !PT ;  /* 0x0000000003037248 */ /* 0x000fce0007fe0100 */
.L_x_1634:
[----:B------:R-:W-:Y:S02]  /*6020*/  SHF.R.S32.HI R0, RZ, 0x1f, R3 ;  /* 0x0000001fff007819 */ /* 0x000fe40000011403 */
[----:B------:R-:W-:Y:S02]  /*6030*/  CS2R R20, SRZ ;  /* 0x0000000000147805 */ /* 0x000fe4000001ff00 */
[----:B------:R-:W-:Y:S02]  /*6040*/  PLOP3.LUT P0, PT, PT, PT, PT, 0x80, 0x0 ;  /* 0x000000000000781c */ /* 0x000fe40003f0f070 */
[----:B------:R-:W-:Y:S02]  /*6050*/  CS2R R14, SRZ ;  /* 0x00000000000e7805 */ /* 0x000fe4000001ff00 */
[----:B------:R-:W-:Y:S01]  /*6060*/  LEA.HI R0, R0, R3, RZ, 0x7 ;  /* 0x0000000300007211 */ /* 0x000fe200078f38ff */
[----:B------:R-:W-:Y:S01]  /*6070*/  IMAD.MOV.U32 R118, RZ, RZ, RZ ;  /* 0x000000ffff767224 */ /* 0x000fe200078e00ff */
[----:B------:R-:W-:Y:S01]  /*6080*/  CS2R R114, SRZ ;  /* 0x0000000000727805 */ /* 0x000fe2000001ff00 */
[----:B------:R-:W-:Y:S01]  /*6090*/  IMAD.MOV.U32 R3, RZ, RZ, RZ ;  /* 0x000000ffff037224 */ /* 0x000fe200078e00ff */
[----:B------:R-:W-:-:S02]  /*60a0*/  SHF.R.S32.HI R0, RZ, 0x7, R0 ;  /* 0x00000007ff007819 */ /* 0x000fc40000011400 */
[----:B------:R-:W-:Y:S02]  /*60b0*/  CS2R R112, SRZ ;  /* 0x0000000000707805 */ /* 0x000fe4000001ff00 */
[----:B------:R-:W-:Y:S02]  /*60c0*/  CS2R R110, SRZ ;  /* 0x00000000006e7805 */ /* 0x000fe4000001ff00 */
[----:B------:R-:W-:Y:S02]  /*60d0*/  CS2R R108, SRZ ;  /* 0x00000000006c7805 */ /* 0x000fe4000001ff00 */
[----:B------:R-:W-:Y:S02]  /*60e0*/  VIMNMX R4, RZ, R0, !PT ;  /* 0x00000000ff047248 */ /* 0x000fe40007fe0100 */
[----:B------:R-:W-:Y:S02]  /*60f0*/  CS2R R106, SRZ ;  /* 0x00000000006a7805 */ /* 0x000fe4000001ff00 */
[----:B------:R-:W-:-:S02]  /*6100*/  CS2R R104, SRZ ;  /* 0x0000000000687805 */ /* 0x000fc4000001ff00 */
[----:B------:R-:W-:Y:S02]  /*6110*/  CS2R R102, SRZ ;  /* 0x0000000000667805 */ /* 0x000fe4000001ff00 */
[----:B------:R-:W-:Y:S01]  /*6120*/  ISETP.GT.AND P1, PT, R88, R4, PT ;  /* 0x000000045800720c */ /* 0x000fe20003f24270 */
[----:B------:R0:W-:Y:S01]  /*6130*/  STL [R1+0x38], R4 ;  /* 0x0000380401007387 */ /* 0x0001e20000100800 */
[----:B------:R-:W-:Y:S02]  /*6140*/  CS2R R100, SRZ ;  /* 0x0000000000647805 */ /* 0x000fe4000001ff00 */
[----:B------:R-:W-:Y:S02]  /*6150*/  CS2R R98, SRZ ;  /* 0x0000000000627805 */ /* 0x000fe4000001ff00 */
[----:B------:R-:W-:Y:S02]  /*6160*/  CS2R R96, SRZ ;  /* 0x0000000000607805 */ /* 0x000fe4000001ff00 */
[----:B------:R-:W-:Y:S01]  /*6170*/  CS2R R10, SRZ ;  /* 0x00000000000a7805 */ /* 0x000fe2000001ff00 */
[----:B------:R-:W-:Y:S01]  /*6180*/  IMAD.MOV.U32 R94, RZ, RZ, RZ ;  /* 0x000000ffff5e7224 */ /* 0x000fe200078e00ff */
[----:B------:R-:W-:Y:S01]  /*6190*/  CS2R R90, SRZ ;  /* 0x00000000005a7805 */ /* 0x000fe2000001ff00 */
[----:B------:R-:W-:-:S02]  /*61a0*/  IMAD.MOV.U32 R27, RZ, RZ, RZ ;  /* 0x000000ffff1b7224 */ /* 0x000fc400078e00ff */
[----:B------:R-:W-:Y:S02]  /*61b0*/  IMAD.MOV.U32 R0, RZ, RZ, RZ ;  /* 0x000000ffff007224 */ /* 0x000fe400078e00ff */
[----:B----4-:R-:W-:Y:S01]  /*61c0*/  IMAD.MOV.U32 R33, RZ, RZ, RZ ;  /* 0x000000ffff217224 */ /* 0x010fe200078e00ff */
[----:B0-----:R-:W-:Y:S06]  /*61d0*/  @!P1 BRA `(.L_x_1638) ;  /* 0x000000f000989947 */ /* 0x001fec0003800000 */
        /* <DEDUP_REMOVED lines=9> */
.L_x_1923:
[----:B------:R-:W0:Y:S01]  /*6270*/  LDL R3, [R1+0x28] ;  /* 0x0000280001037983 */ /* 0x000e220000100800 */
[----:B------:R-:W-:Y:S01]  /*6280*/  BSSY B6, `(.L_x_1640) ;  /* 0x000001b000067945 */ /* 0x000fe20003800000 */
[----:B0-----:R-:W-:-:S05]  /*6290*/  IMAD.HI R0, R3, 0x55555556, RZ ;  /* 0x5555555603007827 */ /* 0x001fca00078e02ff */
[----:B------:R-:W-:-:S05]  /*62a0*/  LEA.HI R0, R0, R0, RZ, 0x1 ;  /* 0x0000000000007211 */ /* 0x000fca00078f08ff */
[----:B------:R-:W-:Y:S02]  /*62b0*/  IMAD R0, R0, -0x3, R3 ;  /* 0xfffffffd00007824 */ /* 0x000fe400078e0203 */
[----:B------:R-:W-:-:S04]  /*62c0*/  VIADD R3, R2, 0x8400 ;  /* 0x0000840002037836 */ /* 0x000fc80000000000 */
[----:B------:R-:W-:Y:S01]  /*62d0*/  IMAD R0, R0, 0x2000, R3 ;  /* 0x0000200000007824 */ /* 0x000fe200078e0203 */
[----:B------:R-:W-:-:S04]  /*62e0*/  LOP3.LUT P0, RZ, R3, 0x3ff, RZ, 0xc0, !PT ;  /* 0x000003ff03ff7812 */ /* 0x000fc8000780c0ff */
[----:B------:R-:W-:Y:S02]  /*62f0*/  SHF.R.U32.HI R0, RZ, 0x4, R0 ;  /* 0x00000004ff007819 */ /* 0x000fe40000011600 */
[----:B------:R-:W-:Y:S02]  /*6300*/  P2R R25, PR, RZ, 0x1 ;  /* 0x00000001ff197803 */ /* 0x000fe40000000000 */
[----:B------:R-:W-:-:S05]  /*6310*/  LOP3.LUT R28, R0, 0x3fff, RZ, 0xc0, !PT ;  /* 0x00003fff001c7812 */ /* 0x000fca00078ec0ff */
        /* <DEDUP_REMOVED lines=14> */
[----:B0-2---:R-:W-:-:S07]  /*6400*/  IMAD.MOV.U32 R13, RZ, RZ, RZ ;  /* 0x000000ffff0d7224 */ /* 0x005fce00078e00ff */
[----:B------:R-:W-:-:S07]  /*6410*/  LEPC R20, `(.L_x_1641) ;  /* 0x000000001014794e */ /* 0x000fce0000000000 */
[----:B-1---5:R-:W-:Y:S05]  /*6420*/  CALL.ABS.NOINC R14 ;  /* 0x000000000e007343 */ /* 0x022fea0003c00000 */
.L_x_1641:
[----:B------:R-:W-:Y:S05]  /*6430*/  BSYNC B6 ;  /* 0x0000000000067941 */ /* 0x000fea0003800000 */
.L_x_1640:
        /* <DEDUP_REMOVED lines=8> */
[----:B------:R0:W3:Y:S03]  /*64c0*/  SYNCS.PHASECHK.TRANS64.TRYWAIT P0, [R2+URZ+0x16800], R3 ;  /* 0x01680003020075a7 */ /* 0x0000e6000800017f */
[----:B---3--:R-:W-:Y:S05]  /*64d0*/  @!P0 NANOSLEEP.SYNCS 0x989680 ;  /* 0x009896800000895d */ /* 0x008fea0003900000 */
[----:B------:R-:W3:Y:S01]  /*64e0*/  @!P0 SYNCS.PHASECHK.TRANS64 P0, [R2+URZ+0x16800], R3 ;  /* 0x01680003020085a7 */ /* 0x000ee2000800007f */
[----:B------:R-:W-:Y:S04]  /*64f0*/  BSSY B0, `(.L_x_1643) ;  /* 0x0000006000007945 */ /* 0x000fe80003800000 */
[----:B---3--:R-:W-:Y:S05]  /*6500*/  @P0 BRA `(.L_x_1644) ;  /* 0x0000000000100947 */ /* 0x008fea0003800000 */
.L_x_1645:
[----:B---3--:R3:W4:Y:S02]  /*6510*/  SYNCS.PHASECHK.TRANS64.TRYWAIT P0, [R2+URZ+0x16800], R3 ;  /* 0x01680003020075a7 */ /* 0x008724000800017f */
[----:B----4-:R-:W-:Y:S05]  /*6520*/  @!P0 NANOSLEEP.SYNCS 0x989680 ;  /* 0x009896800000895d */ /* 0x010fea0003900000 */
[----:B------:R-:W4:Y:S02]  /*6530*/  @!P0 SYNCS.PHASECHK.TRANS64 P0, [R2+URZ+0x16800], R3 ;  /* 0x01680003020085a7 */ /* 0x000f24000800007f */
[----:B----4-:R-:W-:Y:S05]  /*6540*/  @!P0 BRA `(.L_x_1645) ;  /* 0xfffffffc00f08947 */ /* 0x010fea000383ffff */
.L_x_1644:
[----:B------:R-:W-:Y:S05]  /*6550*/  BSYNC B0 ;  /* 0x0000000000007941 */ /* 0x000fea0003800000 */
.L_x_1643:
[----:B------:R-:W-:Y:S05]  /*6560*/  BRA `(.L_x_1646) ;  /* 0x0000002c00947947 */ /* 0x000fea0003800000 */
.L_x_1642:
[----:B------:R-:W-:Y:S01]  /*6570*/  ISETP.NE.AND P0, PT, R25, RZ, PT ;  /* 0x000000ff1900720c */ /* 0x000fe20003f05270 */
[----:B------:R-:W-:Y:S01]  /*6580*/  ULDC.64 UR4, c[0x0][0x3f8] ;  /* 0x0000fe0000047ab9 */ /* 0x000fe20000000a00 */
[----:B-----5:R-:W-:Y:S01]  /*6590*/  SHF.R.S32.HI R0, RZ, 0x1f, R24 ;  /* 0x0000001fff007819 */ /* 0x020fe20000011418 */
[----:B------:R-:W-:Y:S01]  /*65a0*/  ULDC.64 UR6, c[0x0][0x408] ;  /* 0x0001020000067ab9 */ /* 0x000fe20000000a00 */
[----:B------:R-:W-:Y:S01]  /*65b0*/  IMAD.WIDE.U32 R26, R24, UR4, RZ ;  /* 0x00000004181a7c25 */ /* 0x000fe2000f8e00ff */
[----:B------:R-:W-:Y:S03]  /*65c0*/  BSSY B6, `(.L_x_1647) ;  /* 0x0000019000067945 */ /* 0x000fe60003800000 */
[C---:B------:R-:W-:Y:S02]  /*65d0*/  IMAD R3, R0.reuse, UR4, RZ ;  /* 0x0000000400037c24 */ /* 0x040fe4000f8e02ff */
[----:B------:R-:W-:-:S02]  /*65e0*/  IMAD R5, R0, UR6, RZ ;  /* 0x0000000600057c24 */ /* 0x000fc4000f8e02ff */
[C---:B------:R-:W-:Y:S02]  /*65f0*/  IMAD R3, R24.reuse, UR5, R3 ;  /* 0x0000000518037c24 */ /* 0x040fe4000f8e0203 */
[C---:B------:R-:W-:Y:S02]  /*6600*/  IMAD R5, R24.reuse, UR7, R5 ;  /* 0x0000000718057c24 */ /* 0x040fe4000f8e0205 */
[----:B------:R-:W-:-:S04]  /*6610*/  IMAD.WIDE.U32 R24, R24, UR6, RZ ;  /* 0x0000000618187c25 */ /* 0x000fc8000f8e00ff */
[----:B------:R-:W-:Y:S02]  /*6620*/  IMAD.IADD R31, R3, 0x1, R27 ;  /* 0x00000001031f7824 */ /* 0x000fe400078e021b */
[----:B------:R-:W-:Y:S01]  /*6630*/  IMAD.IADD R33, R5, 0x1, R25 ;  /* 0x0000000105217824 */ /* 0x000fe200078e0219 */
[----:B------:R-:W-:Y:S06]  /*6640*/  @!P0 BRA `(.L_x_1648) ;  /* 0x0000000000408947 */ /* 0x000fec0003800000 */
[----:B------:R-:W-:Y:S01]  /*6650*/  MOV R0, 0x0 ;  /* 0x0000000000007802 */ /* 0x000fe20000000f00 */
[----:B------:R-:W-:Y:S01]  /*6660*/  ULDC.64 UR4, c[0x4][0x88] ;  /* 0x0100220000047ab9 */ /* 0x000fe20000000a00 */
[----:B------:R-:W-:Y:S01]  /*6670*/  ULDC.64 UR6, c[0x4][0x90] ;  /* 0x0100240000067ab9 */ /* 0x000fe20000000a00 */
[----:B------:R-:W-:Y:S01]  /*6680*/  IMAD.U32 R4, RZ, RZ, UR4 ;  /* 0x00000004ff047e24 */ /* 0x000fe2000f8e00ff */
[----:B-1----:R0:W1:Y:S01]  /*6690*/  LDC.64 R14, c[0x4][R0] ;  /* 0x01000000000e7b82 */ /* 0x0020620000000a00 */
        /* <DEDUP_REMOVED lines=8> */
[----:B0-2---:R-:W-:-:S07]  /*6720*/  IMAD.MOV.U32 R13, RZ, RZ, RZ ;  /* 0x000000ffff0d7224 */ /* 0x005fce00078e00ff */
[----:B------:R-:W-:-:S07]  /*6730*/  LEPC R20, `(.L_x_1648) ;  /* 0x000000001014794e */ /* 0x000fce0000000000 */
[----:B-1----:R-:W-:Y:S05]  /*6740*/  CALL.ABS.NOINC R14 ;  /* 0x000000000e007343 */ /* 0x002fea0003c00000 */
.L_x_1648:
[----:B------:R-:W-:Y:S05]  /*6750*/  BSYNC B6 ;  /* 0x0000000000067941 */ /* 0x000fea0003800000 */
.L_x_1647:
[----:B------:R-:W3:Y:S01]  /*6760*/  LDL R20, [R1+0x24] ;  /* 0x0000240001147983 */ /* 0x000ee20000100800 */
[----:B------:R-:W-:Y:S01]  /*6770*/  ULDC.U8 UR4, c[0x0][0x410] ;  /* 0x0001040000047ab9 */ /* 0x000fe20000000000 */
[----:B------:R-:W-:Y:S01]  /*6780*/  BSSY B0, `(.L_x_1649) ;  /* 0x00002bb000007945 */ /* 0x000fe20003800000 */
[----:B------:R-:W-:Y:S01]  /*6790*/  ISETP.NE.AND P0, PT, RZ, UR4, PT ;  /* 0x00000004ff007c0c */ /* 0x000fe2000bf05270 */
[----:B---3--:R-:W-:-:S12]  /*67a0*/  IMAD.IADD R39, R157, 0x1, R20 ;  /* 0x000000019d277824 */ /* 0x008fd800078e0214 */
[----:B------:R-:W-:Y:S05]  /*67b0*/  @!P0 BRA `(.L_x_1650) ;  /* 0x0000001400a48947 */ /* 0x000fea0003800000 */
[----:B------:R-:W0:Y:S01]  /*67c0*/  LDC R38, c[0x0][0x448] ;  /* 0x00011200ff267b82 */ /* 0x000e220000000800 */
[----:B------:R-:W3:Y:S01]  /*67d0*/  S2R R20, SR_TID.X ;  /* 0x0000000000147919 */ /* 0x000ee20000002100 */
[----:B------:R-:W-:Y:S01]  /*67e0*/  ULDC.64 UR4, c[0x0][0x3f8] ;  /* 0x0000fe0000047ab9 */ /* 0x000fe20000000a00 */
[----:B------:R-:W-:Y:S01]  /*67f0*/  ULDC.64 UR6, c[0x0][0x408] ;  /* 0x0001020000067ab9 */ /* 0x000fe20000000a00 */
[----:B------:R-:W-:Y:S02]  /*6800*/  IMAD.MOV.U32 R8, RZ, RZ, R26 ;  /* 0x000000ffff087224 */ /* 0x000fe400078e001a */
[----:B------:R-:W-:Y:S02]  /*6810*/  IMAD.MOV.U32 R9, RZ, RZ, R31 ;  /* 0x000000ffff097224 */ /* 0x000fe400078e001f */
[----:B------:R-:W-:Y:S02]  /*6820*/  IMAD.MOV.U32 R10, RZ, RZ, R24 ;  /* 0x000000ffff0a7224 */ /* 0x000fe400078e0018 */
[----:B------:R-:W-:Y:S01]  /*6830*/  IMAD.MOV.U32 R11, RZ, RZ, R33 ;  /* 0x000000ffff0b7224 */ /* 0x000fe200078e0021 */
[----:B0-----:R-:W-:Y:S01]  /*6840*/  ISETP.NE.AND P0, PT, R38, 0x1, PT ;  /* 0x000000012600780c */ /* 0x001fe20003f05270 */
[----:B---3--:R-:W-:-:S12]  /*6850*/  VIADD R21, R20, 0xffffff80 ;  /* 0xffffff8014157836 */ /* 0x008fd80000000000 */
[----:B------:R-:W0:Y:S01]  /*6860*/  @P0 LDC R0, c[0x0][0x44c] ;  /* 0x00011300ff000b82 */ /* 0x000e220000000800 */
[----:B------:R-:W-:-:S04]  /*6870*/  SHF.R.S32.HI R20, RZ, 0x1f, R21 ;  /* 0x0000001fff147819 */ /* 0x000fc80000011415 */
[----:B------:R-:W-:-:S03]  /*6880*/  LEA.HI R20, R20, R21, RZ, 0x2 ;  /* 0x0000001514147211 */ /* 0x000fc600078f10ff */
[----:B------:R-:W3:Y:S01]  /*6890*/  @P0 LDC R5, c[0x0][0x450] ;  /* 0x00011400ff050b82 */ /* 0x000ee20000000800 */
[----:B------:R-:W-:-:S05]  /*68a0*/  LOP3.LUT R20, R20, 0xfffffffc, RZ, 0xc0, !PT ;  /* 0xfffffffc14147812 */ /* 0x000fca00078ec0ff */
[----:B------:R-:W-:-:S04]  /*68b0*/  IMAD.IADD R20, R21, 0x1, -R20 ;  /* 0x0000000115147824 */ /* 0x000fc800078e0a14 */
[----:B------:R-:W-:-:S04]  /*68c0*/  IMAD R3, R20, 0x60, R39 ;  /* 0x0000006014037824 */ /* 0x000fc800078e0227 */
[----:B0-----:R-:W-:-:S05]  /*68d0*/  @P0 IMAD.HI.U32 R0, R3, R0, RZ ;  /* 0x0000000003000227 */ /* 0x001fca00078e00ff */
[----:B---3--:R-:W-:-:S04]  /*68e0*/  @P0 SHF.R.U32.HI R3, RZ, R5, R0 ;  /* 0x00000005ff030219 */ /* 0x008fc80000011600 */
[----:B------:R-:W-:Y:S01]  /*68f0*/  SHF.R.S32.HI R0, RZ, 0x1f, R3 ;  /* 0x0000001fff007819 */ /* 0x000fe20000011403 */
[----:B------:R-:W-:-:S04]  /*6900*/  IMAD.WIDE.U32 R8, R3, UR4, R8 ;  /* 0x0000000403087c25 */ /* 0x000fc8000f8e0008 */
[C---:B------:R-:W-:Y:S02]  /*6910*/  IMAD R4, R0.reuse, UR4, RZ ;  /* 0x0000000400047c24 */ /* 0x040fe4000f8e02ff */
[----:B------:R-:W-:Y:S02]  /*6920*/  IMAD R0, R0, UR6, RZ ;  /* 0x0000000600007c24 */ /* 0x000fe4000f8e02ff */
[C---:B------:R-:W-:Y:S01]  /*6930*/  IMAD R5, R3.reuse, UR5, R4 ;  /* 0x0000000503057c24 */ /* 0x040fe2000f8e0204 */
[----:B------:R-:W-:Y:S01]  /*6940*/  ULDC.64 UR4, c[0x0][0x3e8] ;  /* 0x0000fa0000047ab9 */ /* 0x000fe20000000a00 */
[C---:B------:R-:W-:Y:S01]  /*6950*/  IMAD.WIDE.U32 R10, R3.reuse, UR6, R10 ;  /* 0x00000006030a7c25 */ /* 0x040fe2000f8e000a */
[----:B------:R-:W-:Y:S01]  /*6960*/  LEA R4, P0, R8, UR4, 0x1 ;  /* 0x0000000408047c11 */ /* 0x000fe2000f8008ff */
[----:B------:R-:W-:Y:S02]  /*6970*/  UMOV UR4, 0xffffffff ;  /* 0xffffffff00047882 */ /* 0x000fe40000000000 */
[----:B------:R-:W-:Y:S01]  /*6980*/  IMAD R3, R3, UR7, R0 ;  /* 0x0000000703037c24 */ /* 0x000fe2000f8e0200 */
[----:B------:R-:W-:Y:S01]  /*6990*/  ULDC.64 UR6, c[0x0][0x400] ;  /* 0x0001000000067ab9 */ /* 0x000fe20000000a00 */
[----:B------:R-:W-:Y:S01]  /*69a0*/  IMAD.IADD R5, R9, 0x1, R5 ;  /* 0x0000000109057824 */ /* 0x000fe200078e0205 */
[----:B------:R-:W-:Y:S01]  /*69b0*/  LEA R7, P1, R10, UR6, 0x1 ;  /* 0x000000060a077c11 */ /* 0x000fe2000f8208ff */
[----:B------:R-:W-:-:S03]  /*69c0*/  IMAD.IADD R3, R11, 0x1, R3 ;  /* 0x000000010b037824 */ /* 0x000fc600078e0203 */
[----:B------:R-:W-:Y:S02]  /*69d0*/  LEA.HI.X R6, R8, UR5, R5, 0x1, P0 ;  /* 0x0000000508067c11 */ /* 0x000fe400080f0c05 */
[----:B------:R-:W-:Y:S01]  /*69e0*/  LEA.HI.X R8, R10, UR7, R3, 0x1, P1 ;  /* 0x000000070a087c11 */ /* 0x000fe200088f0c03 */
[----:B------:R-:W-:Y:S06]  /*69f0*/  BRA.DIV UR4, `(.L_x_1651) ;  /* 0x0000017e04fc7947 */ /* 0x000fec000b800000 */
[----:B------:R0:W3:Y:S04]  /*6a00*/  SHFL.IDX PT, R3, R6, RZ, 0x1c1f ;  /* 0x001c1fff06037589 */ /* 0x0000e800000e0000 */
[----:B------:R0:W4:Y:S04]  /*6a10*/  SHFL.IDX PT, R0, R4, RZ, 0x1c1f ;  /* 0x001c1fff04007589 */ /* 0x00012800000e0000 */
[----:B------:R0:W0:Y:S04]  /*6a20*/  SHFL.IDX PT, R5, R8, RZ, 0x1c1f ;  /* 0x001c1fff08057589 */ /* 0x00002800000e0000 */
[----:B-1----:R1:W0:Y:S02]  /*6a30*/  SHFL.IDX PT, R14, R7, RZ, 0x1c1f ;  /* 0x001c1fff070e7589 */ /* 0x00222400000e0000 */
.L_x_1929:
[----:B------:R-:W-:Y:S01]  /*6a40*/  IMAD R38, R155, R38, RZ ;  /* 0x000000269b267224 */ /* 0x000fe200078e02ff */
[----:B------:R-:W-:Y:S01]  /*6a50*/  BSSY B1, `(.L_x_1652) ;  /* 0x000001f000017945 */ /* 0x000fe20003800000 */
[----:B------:R-:W-:Y:S02]  /*6a60*/  CS2R R32, SRZ ;  /* 0x0000000000207805 */ /* 0x000fe4000001ff00 */
[----:B------:R-:W-:Y:S02]  /*6a70*/  CS2R R26, SRZ ;  /* 0x00000000001a7805 */ /* 0x000fe4000001ff00 */
[----:B------:R-:W-:Y:S02]  /*6a80*/  CS2R R30, SRZ ;  /* 0x00000000001e7805 */ /* 0x000fe4000001ff00 */
[----:B------:R-:W-:Y:S02]  /*6a90*/  ISETP.GE.AND P0, PT, R39, R38, PT ;  /* 0x000000262700720c */ /* 0x000fe40003f06270 */
[----:B------:R-:W-:-:S11]  /*6aa0*/  CS2R R24, SRZ ;  /* 0x0000000000187805 */ /* 0x000fd6000001ff00 */
[----:B------:R-:W-:Y:S05]  /*6ab0*/  @P0 BRA `(.L_x_1653) ;  /* 0x0000000000600947 */ /* 0x000fea0003800000 */
[----:B------:R-:W2:Y:S01]  /*6ac0*/  LDL R9, [R1+0xc] ;  /* 0x00000c0001097983 */ /* 0x000ea20000100800 */
[----:B------:R-:W-:-:S03]  /*6ad0*/  ULDC UR4, c[0x0][0x3f4] ;  /* 0x0000fd0000047ab9 */ /* 0x000fc60000000800 */
[----:B------:R-:W2:Y:S01]  /*6ae0*/  LDL R12, [R1+0x54] ;  /* 0x00005400010c7983 */ /* 0x000ea20000100800 */
[----:B------:R-:W-:Y:S01]  /*6af0*/  ISETP.GE.AND P2, PT, R152, UR4, PT ;  /* 0x0000000498007c0c */ /* 0x000fe2000bf46270 */
[----:B---3--:R-:W-:Y:S01]  /*6b00*/  IMAD.MOV.U32 R11, RZ, RZ, R3 ;  /* 0x000000ffff0b7224 */ /* 0x008fe200078e0003 */
[----:B----4-:R-:W-:Y:S01]  /*6b10*/  MOV R10, R0 ;  /* 0x00000000000a7202 */ /* 0x010fe20000000f00 */
[----:B0-----:R-:W-:Y:S01]  /*6b20*/  IMAD.MOV.U32 R15, RZ, RZ, R5 ;  /* 0x000000ffff0f7224 */ /* 0x001fe200078e0005 */
[----:B------:R-:W-:Y:S02]  /*6b30*/  CS2R R30, SRZ ;  /* 0x00000000001e7805 */ /* 0x000fe4000001ff00 */
[----:B------:R-:W-:Y:S02]  /*6b40*/  CS2R R32, SRZ ;  /* 0x0000000000207805 */ /* 0x000fe4000001ff00 */
[----:B------:R-:W-:-:S05]  /*6b50*/  CS2R R24, SRZ ;  /* 0x0000000000187805 */ /* 0x000fca000001ff00 */
[----:B------:R-:W-:-:S05]  /*6b60*/  @!P2 IMAD.WIDE R10, R152, 0x2, R10 ;  /* 0x00000002980aa825 */ /* 0x000fca00078e020a */
[----:B------:R0:W5:Y:S01]  /*6b70*/  @!P2 LD.E.64 R30, desc[UR42][R10.64] ;  /* 0x0000002a0a1ea980 */ /* 0x000162000c101b00 */
[----:B--2---:R-:W-:-:S13]  /*6b80*/  ISETP.GE.AND P3, PT, R9, UR4, PT ;  /* 0x0000000409007c0c */ /* 0x004fda000bf66270 */
[C---:B------:R-:W-:Y:S01]  /*6b90*/  @!P3 IMAD.SHL.U32 R35, R9.reuse, 0x2, RZ ;  /* 0x000000020923b824 */ /* 0x040fe200078e00ff */
[----:B------:R-:W-:-:S04]  /*6ba0*/  @!P3 SHF.L.U64.HI R26, R9, 0x1, R12 ;  /* 0x00000001091ab819 */ /* 0x000fc8000001020c */
[-C--:B------:R-:W-:Y:S02]  /*6bb0*/  @!P3 IADD3 R20, P0, R0, R35.reuse, RZ ;  /* 0x000000230014b210 */ /* 0x080fe40007f1e0ff */
[----:B------:R-:W-:Y:S01]  /*6bc0*/  @!P3 IADD3 R34, P1, R14, R35, RZ ;  /* 0x000000230e22b210 */ /* 0x000fe20007f3e0ff */
[----:B------:R-:W-:-:S04]  /*6bd0*/  @!P2 IMAD.WIDE R12, R152, 0x2, R14 ;  /* 0x00000002980ca825 */ /* 0x000fc800078e020e */
[--C-:B------:R-:W-:Y:S01]  /*6be0*/  @!P3 IMAD.X R21, R3, 0x1, R26.reuse, P0 ;  /* 0x000000010315b824 */ /* 0x100fe200000e061a */
[----:B------:R0:W5:Y:S01]  /*6bf0*/  @!P2 LD.E.64 R32, desc[UR42][R12.64] ;  /* 0x0000002a0c20a980 */ /* 0x000162000c101b00 */
[----:B------:R-:W-:Y:S01]  /*6c00*/  @!P3 IMAD.X R35, R5, 0x1, R26, P1 ;  /* 0x000000010523b824 */ /* 0x000fe200008e061a */
[----:B------:R-:W-:Y:S02]  /*6c10*/  CS2R R26, SRZ ;  /* 0x00000000001a7805 */ /* 0x000fe4000001ff00 */
[----:B------:R0:W5:Y:S04]  /*6c20*/  @!P3 LD.E.64 R24, desc[UR42][R20.64] ;  /* 0x0000002a1418b980 */ /* 0x000168000c101b00 */
[----:B------:R0:W5:Y:S02]  /*6c30*/  @!P3 LD.E.64 R26, desc[UR42][R34.64] ;  /* 0x0000002a221ab980 */ /* 0x000164000c101b00 */
.L_x_1653:
[----:B------:R-:W-:Y:S05]  /*6c40*/  BSYNC B1 ;  /* 0x0000000000017941 */ /* 0x000fea0003800000 */
.L_x_1652:
[----:B----45:R-:W-:Y:S01]  /*6c50*/  IMAD.MOV.U32 R0, RZ, RZ, R32 ;  /* 0x000000ffff007224 */ /* 0x030fe200078e0020 */
[----:B------:R-:W-:Y:S01]  /*6c60*/  UMOV UR4, 0xffffffff ;  /* 0xffffffff00047882 */ /* 0x000fe20000000000 */
[----:B---3--:R-:W-:Y:S01]  /*6c70*/  IMAD.MOV.U32 R3, RZ, RZ, R33 ;  /* 0x000000ffff037224 */ /* 0x008fe200078e0021 */
[----:B0-----:R-:W-:Y:S01]  /*6c80*/  CS2R R20, SRZ ;  /* 0x0000000000147805 */ /* 0x001fe2000001ff00 */
[----:B------:R-:W-:Y:S01]  /*6c90*/  IMAD.MOV.U32 R5, RZ, RZ, R26 ;  /* 0x000000ffff057224 */ /* 0x000fe200078e001a */
[----:B------:R-:W-:Y:S01]  /*6ca0*/  PRMT R40, R0, 0x7610, R40 ;  /* 0x0000761000287816 */ /* 0x000fe20000000028 */
[----:B------:R-:W-:Y:S02]  /*6cb0*/  IMAD.MOV.U32 R9, RZ, RZ, R27 ;  /* 0x000000ffff097224 */ /* 0x000fe400078e001b */
[----:B------:R-:W-:Y:S01]  /*6cc0*/  IMAD.MOV.U32 R0, RZ, RZ, R30 ;  /* 0x000000ffff007224 */ /* 0x000fe200078e001e */
[----:B------:R-:W-:Y:S01]  /*6cd0*/  PRMT R46, R3, 0x5410, R5 ;  /* 0x00005410032e7816 */ /* 0x000fe20000000005 */
[----:B------:R-:W-:Y:S01]  /*6ce0*/  IMAD.MOV.U32 R3, RZ, RZ, R31 ;  /* 0x000000ffff037224 */ /* 0x000fe200078e001f */
[----:B------:R-:W-:Y:S01]  /*6cf0*/  PRMT R35, R35, 0x5410, R9 ;  /* 0x0000541023237816 */ /* 0x000fe20000000009 */
[----:B------:R-:W-:Y:S01]  /*6d00*/  IMAD.MOV.U32 R5, RZ, RZ, R24 ;  /* 0x000000ffff057224 */ /* 0x000fe200078e0018 */
[----:B------:R-:W-:Y:S01]  /*6d10*/  PRMT R40, R40, 0x5410, R0 ;  /* 0x0000541028287816 */ /* 0x000fe20000000000 */
[----:B------:R-:W-:-:S03]  /*6d20*/  IMAD.MOV.U32 R9, RZ, RZ, R25 ;  /* 0x000000ffff097224 */ /* 0x000fc600078e0019 */
[----:B------:R-:W-:Y:S02]  /*6d30*/  PRMT R47, R3, 0x5410, R5 ;  /* 0x00005410032f7816 */ /* 0x000fe40000000005 */
[----:B------:R-:W-:Y:S01]  /*6d40*/  PRMT R35, R9, 0x7610, R35 ;  /* 0x0000761009237816 */ /* 0x000fe20000000023 */
[----:B------:R-:W-:Y:S06]  /*6d50*/  BRA.DIV UR4, `(.L_x_1654) ;  /* 0x0000017e04947947 */ /* 0x000fec000b800000 */
[----:B------:R0:W3:Y:S04]  /*6d60*/  SHFL.IDX PT, R3, R6, 0x1, 0x1c1f ;  /* 0x003c1f0006037f89 */ /* 0x0000e800000e0000 */
[----:B------:R0:W4:Y:S04]  /*6d70*/  SHFL.IDX PT, R0, R4, 0x1, 0x1c1f ;  /* 0x003c1f0004007f89 */ /* 0x00012800000e0000 */
[----:B------:R0:W0:Y:S04]  /*6d80*/  SHFL.IDX PT, R5, R8, 0x1, 0x1c1f ;  /* 0x003c1f0008057f89 */ /* 0x00002800000e0000 */
[----:B------:R0:W0:Y:S02]  /*6d90*/  SHFL.IDX PT, R14, R7, 0x1, 0x1c1f ;  /* 0x003c1f00070e7f89 */ /* 0x00002400000e0000 */
.L_x_1935:
[----:B------:R-:W-:Y:S01]  /*6da0*/  VIADD R39, R39, 0x60 ;  /* 0x0000006027277836 */ /* 0x000fe20000000000 */
[----:B------:R-:W-:Y:S01]  /*6db0*/  BSSY B1, `(.L_x_1655) ;  /* 0x000001e000017945 */ /* 0x000fe20003800000 */
[----:B------:R-:W-:Y:S02]  /*6dc0*/  CS2R R10, SRZ ;  /* 0x00000000000a7805 */ /* 0x000fe4000001ff00 */
[----:B--2---:R-:W-:Y:S02]  /*6dd0*/  CS2R R12, SRZ ;  /* 0x00000000000c7805 */ /* 0x004fe4000001ff00 */
[----:B0-----:R-:W-:Y:S02]  /*6de0*/  CS2R R8, SRZ ;  /* 0x0000000000087805 */ /* 0x001fe4000001ff00 */
[----:B------:R-:W-:-:S13]  /*6df0*/  ISETP.GE.AND P0, PT, R39, R38, PT ;  /* 0x000000262700720c */ /* 0x000fda0003f06270 */
[----:B------:R-:W-:Y:S05]  /*6e00*/  @P0 BRA `(.L_x_1656) ;  /* 0x0000000000600947 */ /* 0x000fea0003800000 */
[----:B------:R-:W2:Y:S01]  /*6e10*/  LDL R4, [R1+0xc] ;  /* 0x00000c0001047983 */ /* 0x000ea20000100800 */
[----:B------:R-:W-:-:S03]  /*6e20*/  ULDC UR4, c[0x0][0x3f4] ;  /* 0x0000fd0000047ab9 */ /* 0x000fc60000000800 */
[----:B------:R-:W2:Y:S01]  /*6e30*/  LDL R15, [R1+0x54] ;  /* 0x00005400010f7983 */ /* 0x000ea20000100800 */
[----:B------:R-:W-:Y:S01]  /*6e40*/  ISETP.GE.AND P2, PT, R152, UR4, PT ;  /* 0x0000000498007c0c */ /* 0x000fe2000bf46270 */
[----:B----4-:R-:W-:Y:S02]  /*6e50*/  IMAD.MOV.U32 R6, RZ, RZ, R0 ;  /* 0x000000ffff067224 */ /* 0x010fe400078e0000 */
[----:B-1-3--:R-:W-:Y:S01]  /*6e60*/  IMAD.MOV.U32 R7, RZ, RZ, R3 ;  /* 0x000000ffff077224 */ /* 0x00afe200078e0003 */
[----:B------:R-:W-:Y:S02]  /*6e70*/  CS2R R12, SRZ ;  /* 0x00000000000c7805 */ /* 0x000fe4000001ff00 */
[----:B------:R-:W-:-:S07]  /*6e80*/  CS2R R20, SRZ ;  /* 0x0000000000147805 */ /* 0x000fce000001ff00 */
[----:B------:R-:W-:-:S05]  /*6e90*/  @!P2 IMAD.WIDE R6, R152, 0x2, R6 ;  /* 0x000000029806a825 */ /* 0x000fca00078e0206 */
[----:B------:R0:W5:Y:S01]  /*6ea0*/  @!P2 LD.E.64 R12, desc[UR42][R6.64] ;  /* 0x0000002a060ca980 */ /* 0x000162000c101b00 */
[----:B--2---:R-:W-:-:S13]  /*6eb0*/  ISETP.GE.AND P3, PT, R4, UR4, PT ;  /* 0x0000000404007c0c */ /* 0x004fda000bf66270 */
[C---:B------:R-:W-:Y:S01]  /*6ec0*/  @!P3 IMAD.SHL.U32 R9, R4.reuse, 0x2, RZ ;  /* 0x000000020409b824 */ /* 0x040fe200078e00ff */
[----:B------:R-:W-:Y:S01]  /*6ed0*/  @!P3 SHF.L.U64.HI R10, R4, 0x1, R15 ;  /* 0x00000001040ab819 */ /* 0x000fe2000001020f */
[----:B------:R-:W-:-:S03]  /*6ee0*/  IMAD.MOV.U32 R15, RZ, RZ, R5 ;  /* 0x000000ffff0f7224 */ /* 0x000fc600078e0005 */
[-C--:B------:R-:W-:Y:S02]  /*6ef0*/  @!P3 IADD3 R36, P0, R0, R9.reuse, RZ ;  /* 0x000000090024b210 */ /* 0x080fe40007f1e0ff */
[----:B------:R-:W-:Y:S02]  /*6f00*/  @!P3 IADD3 R4, P1, R14, R9, RZ ;  /* 0x000000090e04b210 */ /* 0x000fe40007f3e0ff */
[----:B------:R-:W-:Y:S01]  /*6f10*/  CS2R R8, SRZ ;  /* 0x0000000000087805 */ /* 0x000fe2000001ff00 */
[--C-:B------:R-:W-:Y:S02]  /*6f20*/  @!P3 IMAD.X R37, R3, 0x1, R10.reuse, P0 ;  /* 0x000000010325b824 */ /* 0x100fe400000e060a */
[----:B------:R-:W-:Y:S01]  /*6f30*/  @!P3 IMAD.X R5, R5, 0x1, R10, P1 ;  /* 0x000000010505b824 */ /* 0x000fe200008e060a */
[----:B------:R-:W-:Y:S01]  /*6f40*/  CS2R R10, SRZ ;  /* 0x00000000000a7805 */ /* 0x000fe2000001ff00 */
[----:B------:R-:W-:Y:S01]  /*6f50*/  @!P2 IMAD.WIDE R14, R152, 0x2, R14 ;  /* 0x00000002980ea825 */ /* 0x000fe200078e020e */
[----:B------:R0:W5:Y:S04]  /*6f60*/  @!P3 LD.E.64 R8, desc[UR42][R36.64] ;  /* 0x0000002a2408b980 */ /* 0x000168000c101b00 */
[----:B------:R0:W5:Y:S04]  /*6f70*/  @!P2 LD.E.64 R20, desc[UR42][R14.64] ;  /* 0x0000002a0e14a980 */ /* 0x000168000c101b00 */
[----:B------:R0:W5:Y:S02]  /*6f80*/  @!P3 LD.E.64 R10, desc[UR42][R4.64] ;  /* 0x0000002a040ab980 */ /* 0x000164000c101b00 */
.L_x_1656:
[----:B------:R-:W-:Y:S05]  /*6f90*/  BSYNC B1 ;  /* 0x0000000000017941 */ /* 0x000fea0003800000 */
.L_x_1655:
[----:B0-----:R-:W4:Y:S01]  /*6fa0*/  LDL R37, [R1+0x40] ;  /* 0x0000400001257983 */ /* 0x001f220000100800 */
[----:B------:R-:W-:Y:S01]  /*6fb0*/  ULEA.HI UR4, UR36, UR36, URZ, 0x1 ;  /* 0x0000002424047291 */ /* 0x000fe2000f8f083f */
[----:B-----5:R-:W-:Y:S01]  /*6fc0*/  IMAD.MOV.U32 R4, RZ, RZ, R20 ;  /* 0x000000ffff047224 */ /* 0x020fe200078e0014 */
[----:B------:R-:W-:Y:S01]  /*6fd0*/  MOV R6, R11 ;  /* 0x0000000b00067202 */ /* 0x000fe20000000f00 */
[----:B------:R-:W0:Y:S01]  /*6fe0*/  S2R R36, SR_TID.X ;  /* 0x0000000000247919 */ /* 0x000e220000002100 */
[----:B------:R-:W-:Y:S01]  /*6ff0*/  ULOP3.LUT UR4, UR4, 0xfffffffe, URZ, 0xc0, !UPT ;  /* 0xfffffffe04047892 */ /* 0x000fe2000f8ec03f */
[----:B------:R-:W-:Y:S01]  /*7000*/  IMAD R34, R29, -0xc0, R38 ;  /* 0xffffff401d227824 */ /* 0x000fe200078e0226 */
[----:B------:R-:W-:Y:S01]  /*7010*/  PRMT R48, R4, 0x7610, R48 ;  /* 0x0000761004307816 */ /* 0x000fe20000000030 */
[----:B------:R-:W-:Y:S01]  /*7020*/  IMAD.MOV.U32 R4, RZ, RZ, R10 ;  /* 0x000000ffff047224 */ /* 0x000fe200078e000a */
[----:B------:R-:W-:Y:S01]  /*7030*/  UIADD3 UR4, UR36, -UR4, URZ ;  /* 0x8000000424047290 */ /* 0x000fe2000fffe03f */
[----:B-1----:R-:W-:Y:S01]  /*7040*/  IMAD.MOV.U32 R7, RZ, RZ, R12 ;  /* 0x000000ffff077224 */ /* 0x002fe200078e000c */
[----:B------:R-:W-:Y:S01]  /*7050*/  VIMNMX R34, R34, 0xc0, PT ;  /* 0x000000c022227848 */ /* 0x000fe20003fe0100 */
[----:B------:R-:W-:Y:S01]  /*7060*/  BSSY B1, `(.L_x_1657) ;  /* 0x000001d000017945 */ /* 0x000fe20003800000 */
[----:B------:R-:W-:Y:S01]  /*7070*/  PRMT R14, R4, 0x5410, R6 ;  /* 0x00005410040e7816 */ /* 0x000fe20000000006 */
[----:B------:R-:W-:Y:S01]  /*7080*/  IMAD.MOV.U32 R4, RZ, RZ, R8 ;  /* 0x000000ffff047224 */ /* 0x000fe200078e0008 */
[----:B------:R-:W-:Y:S01]  /*7090*/  PRMT R48, R48, 0x5410, R7 ;  /* 0x0000541030307816 */ /* 0x000fe20000000007 */
[----:B------:R-:W-:Y:S01]  /*70a0*/  IMAD.U32 R5, RZ, RZ, UR4 ;  /* 0x00000004ff057e24 */ /* 0x000fe2000f8e00ff */
[----:B------:R-:W-:Y:S01]  /*70b0*/  ISETP.GE.AND P1, PT, R157, R34, PT ;  /* 0x000000229d00720c */ /* 0x000fe20003f26270 */
[----:B------:R-:W-:Y:S01]  /*70c0*/  IMAD.MOV.U32 R6, RZ, RZ, R9 ;  /* 0x000000ffff067224 */ /* 0x000fe200078e0009 */
[----:B------:R-:W-:-:S02]  /*70d0*/  PRMT R15, R4, 0x7610, R15 ;  /* 0x00007610040f7816 */ /* 0x000fc4000000000f */
[----:B------:R-:W-:-:S04]  /*70e0*/  SHF.L.U32 R5, R5, 0x1f, RZ ;  /* 0x0000001f05057819 */ /* 0x000fc800000006ff */
[----:B------:R-:W1:Y:S01]  /*70f0*/  SYNCS.PHASECHK.TRANS64.TRYWAIT P0, [R2+URZ+0x16800], R5 ;  /* 0x01680005020075a7 */ /* 0x000e62000800017f */
[----:B0-----:R-:W-:-:S05]  /*7100*/  VIADD R39, R36, 0xffffff80 ;  /* 0xffffff8024277836 */ /* 0x001fca0000000000 */
[----:B------:R-:W-:-:S04]  /*7110*/  SHF.R.S32.HI R36, RZ, 0x1f, R39 ;  /* 0x0000001fff247819 */ /* 0x000fc80000011427 */
[----:B------:R-:W-:-:S04]  /*7120*/  LEA.HI R36, R36, R39, RZ, 0x5 ;  /* 0x0000002724247211 */ /* 0x000fc800078f28ff */
[----:B------:R-:W-:Y:S01]  /*7130*/  SHF.R.S32.HI R36, RZ, 0x5, R36 ;  /* 0x00000005ff247819 */ /* 0x000fe20000011424 */
[C---:B----4-:R-:W-:Y:S01]  /*7140*/  IMAD.SHL.U32 R0, R37.reuse, 0x40, RZ ;  /* 0x0000004025007824 */ /* 0x050fe200078e00ff */
[----:B------:R-:W-:-:S04]  /*7150*/  LOP3.LUT P2, RZ, R37, 0x4, RZ, 0xc0, !PT ;  /* 0x0000000425ff7812 */ /* 0x000fc8000784c0ff */
[----:B---3--:R-:W-:-:S04]  /*7160*/  LOP3.LUT R3, R0, 0x1c0, RZ, 0xc0, !PT ;  /* 0x000001c000037812 */ /* 0x008fc800078ec0ff */
[----:B------:R-:W-:Y:S02]  /*7170*/  LOP3.LUT R0, R3, 0x18, R16, 0xf8, !PT ;  /* 0x0000001803007812 */ /* 0x000fe400078ef810 */
[----:B------:R-:W-:-:S04]  /*7180*/  SHF.R.U32.HI R3, RZ, 0x3, R3 ;  /* 0x00000003ff037819 */ /* 0x000fc80000011603 */
[----:B------:R-:W-:Y:S01]  /*7190*/  LOP3.LUT R0, R0, R3, RZ, 0x3c, !PT ;  /* 0x0000000300007212 */ /* 0x000fe200078e3cff */
[----:B------:R-:W-:-:S05]  /*71a0*/  IMAD.MOV.U32 R3, RZ, RZ, R21 ;  /* 0x000000ffff037224 */ /* 0x000fca00078e0015 */
[----:B------:R-:W-:Y:S01]  /*71b0*/  PRMT R29, R3, 0x7610, R29 ;  /* 0x00007610031d7816 */ /* 0x000fe2000000001d */
[----:B------:R-:W-:Y:S02]  /*71c0*/  IMAD R3, R36, 0x200, R0 ;  /* 0x0000020024037824 */ /* 0x000fe400078e0200 */
[----:B------:R-:W-:Y:S02]  /*71d0*/  IMAD.MOV.U32 R0, RZ, RZ, R13 ;  /* 0x000000ffff007224 */ /* 0x000fe400078e000d */
[----:B------:R-:W-:-:S03]  /*71e0*/  IMAD R3, R3, 0x2, R2 ;  /* 0x0000000203037824 */ /* 0x000fc600078e0202 */
[----:B------:R-:W-:Y:S01]  /*71f0*/  PRMT R29, R29, 0x5410, R0 ;  /* 0x000054101d1d7816 */ /* 0x000fe20000000000 */
[C---:B------:R-:W-:Y:S02]  /*7200*/  VIADD R4, R3.reuse, 0x8400 ;  /* 0x0000840003047836 */ /* 0x040fe40000000000 */
[----:B------:R-:W-:Y:S01]  /*7210*/  VIADD R0, R3, 0x8440 ;  /* 0x0000844003007836 */ /* 0x000fe20000000000 */
[----:B-1----:R-:W-:Y:S06]  /*7220*/  @!P0 BRA `(.L_x_1658) ;  /* 0x0000017800d08947 */ /* 0x002fec0003800000 */
.L_x_1936:
[----:B------:R-:W-:Y:S05]  /*7230*/  BSYNC B1 ;  /* 0x0000000000017941 */ /* 0x000fea0003800000 */
.L_x_1657:
[----:B------:R-:W-:Y:S01]  /*7240*/  BSSY B1, `(.L_x_1659) ;  /* 0x0000060000017945 */ /* 0x000fe20003800000 */
[----:B------:R-:W-:Y:S01]  /*7250*/  PRMT R15, R15, 0x5410, R6 ;  /* 0x000054100f0f7816 */ /* 0x000fe20000000006 */
[----:B------:R-:W-:Y:S02]  /*7260*/  @P2 VIADD R0, R4, 0xffffffc0 ;  /* 0xffffffc004002836 */ /* 0x000fe40000000000 */
[----:B------:R-:W-:Y:S05]  /*7270*/  @P1 BRA `(.L_x_1660) ;  /* 0x0000000400701947 */ /* 0x000fea0003800000 */
[----:B------:R-:W2:Y:S01]  /*7280*/  LDL R7, [R1+0xc] ;  /* 0x00000c0001077983 */ /* 0x000ea20000100800 */
[----:B0-----:R-:W0:Y:S01]  /*7290*/  LDC R5, c[0x0][0x3f4] ;  /* 0x0000fd00ff057b82 */ /* 0x001e220000000800 */
[----:B------:R-:W-:Y:S01]  /*72a0*/  BSSY B2, `(.L_x_1661) ;  /* 0x000002e000027945 */ /* 0x000fe20003800000 */
[-C--:B0-----:R-:W-:Y:S02]  /*72b0*/  ISETP.GE.AND P0, PT, R152, R5.reuse, PT ;  /* 0x000000059800720c */ /* 0x081fe40003f06270 */
[----:B--2---:R-:W-:-:S11]  /*72c0*/  ISETP.GE.AND P1, PT, R7, R5, PT ;  /* 0x000000050700720c */ /* 0x004fd60003f26270 */
[----:B------:R-:W-:Y:S05]  /*72d0*/  @P0 BRA `(.L_x_1662) ;  /* 0x0000000000a80947 */ /* 0x000fea0003800000 */
[----:B------:R-:W0:Y:S01]  /*72e0*/  LDS.128 R4, [R3+0x8400] ;  /* 0x0084000003047984 */ /* 0x000e220000000c00 */
[----:B------:R-:W-:Y:S01]  /*72f0*/  SHF.R.U32.HI R37, RZ, 0x10, R31 ;  /* 0x00000010ff257819 */ /* 0x000fe2000001161f */
[--C-:B------:R-:W-:Y:S01]  /*7300*/  HADD2.F32 R38, -RZ, R40.reuse.H0_H0 ;  /* 0x20000028ff267230 */ /* 0x100fe20000004100 */
[--C-:B------:R-:W-:Y:S01]  /*7310*/  SHF.R.U32.HI R39, RZ, 0x10, R33.reuse ;  /* 0x00000010ff277819 */ /* 0x100fe20000011621 */
[----:B------:R-:W-:Y:S01]  /*7320*/  HADD2.F32 R36, -RZ, R40.H1_H1 ;  /* 0x30000028ff247230 */ /* 0x000fe20000004100 */
[----:B------:R-:W-:Y:S01]  /*7330*/  SHF.R.U64 R43, R32, 0x10, R33 ;  /* 0x00000010202b7819 */ /* 0x000fe20000001221 */
[----:B------:R-:W-:Y:S01]  /*7340*/  HADD2.F32 R37, -RZ, R37.H0_H0 ;  /* 0x20000025ff257230 */ /* 0x000fe20000004100 */
[----:B------:R-:W-:Y:S01]  /*7350*/  SHF.R.U64 R45, R30, 0x10, R31 ;  /* 0x000000101e2d7819 */ /* 0x000fe2000000121f */
[----:B------:R-:W-:Y:S02]  /*7360*/  HADD2.F32 R39, -RZ, R39.H0_H0 ;  /* 0x20000027ff277230 */ /* 0x000fe40000004100 */
[----:B0-----:R-:W-:-:S02]  /*7370*/  HADD2.F32 R32, -RZ, R7.H0_H0 ;  /* 0x20000007ff207230 */ /* 0x001fc40000004100 */
[----:B------:R-:W-:Y:S02]  /*7380*/  HADD2.F32 R33, -RZ, R7.H1_H1 ;  /* 0x30000007ff217230 */ /* 0x000fe40000004100 */
[--C-:B------:R-:W-:Y:S02]  /*7390*/  HADD2.F32 R7, -RZ, R4.reuse.H0_H0 ;  /* 0x20000004ff077230 */ /* 0x100fe40000004100 */
[----:B------:R-:W-:Y:S02]  /*73a0*/  HADD2.F32 R4, -RZ, R4.H1_H1 ;  /* 0x30000004ff047230 */ /* 0x000fe40000004100 */
[C---:B------:R-:W-:Y:S01]  /*73b0*/  FMUL.FTZ R42, R33.reuse, R37 ;  /* 0x00000025212a7220 */ /* 0x040fe20000410000 */
[-C--:B------:R-:W-:Y:S01]  /*73c0*/  FMUL.FTZ R41, R33, R39.reuse ;  /* 0x0000002721297220 */ /* 0x080fe20000410000 */
[--C-:B------:R-:W-:Y:S02]  /*73d0*/  HADD2.F32 R30, -RZ, R6.reuse.H0_H0 ;  /* 0x20000006ff1e7230 */ /* 0x100fe40000004100 */
[----:B------:R-:W-:Y:S01]  /*73e0*/  FMUL.FTZ R40, R4, R38 ;  /* 0x0000002604287220 */ /* 0x000fe20000410000 */
[----:B------:R-:W-:Y:S01]  /*73f0*/  FFMA.FTZ R44, R32, R39, R42 ;  /* 0x00000027202c7223 */ /* 0x000fe2000001002a */
[----:B------:R-:W-:-:S02]  /*7400*/  HADD2.F32 R31, -RZ, R6.H1_H1 ;  /* 0x30000006ff1f7230 */ /* 0x000fc40000004100 */
[-C--:B------:R-:W-:Y:S01]  /*7410*/  FMUL.FTZ R42, R4, R36.reuse ;  /* 0x00000024042a7220 */ /* 0x080fe20000410000 */
[C---:B------:R-:W-:Y:S01]  /*7420*/  FFMA.FTZ R40, R7.reuse, R36, -R40 ;  /* 0x0000002407287223 */ /* 0x040fe20000010828 */
[--C-:B------:R-:W-:Y:S02]  /*7430*/  HADD2.F32 R6, -RZ, R5.reuse.H0_H0 ;  /* 0x20000005ff067230 */ /* 0x100fe40000004100 */
[----:B------:R-:W-:Y:S01]  /*7440*/  FFMA.FTZ R41, R32, R37, -R41 ;  /* 0x0000002520297223 */ /* 0x000fe20000010829 */
[----:B------:R-:W-:Y:S02]  /*7450*/  HADD2.F32 R36, -RZ, R46.H0_H0 ;  /* 0x2000002eff247230 */ /* 0x000fe40000004100 */
[----:B------:R-:W-:Y:S01]  /*7460*/  FFMA.FTZ R37, R7, R38, R42 ;  /* 0x0000002607257223 */ /* 0x000fe2000001002a */
[----:B------:R-:W-:Y:S02]  /*7470*/  HADD2.F32 R5, -RZ, R5.H1_H1 ;  /* 0x30000005ff057230 */ /* 0x000fe40000004100 */
[----:B------:R-:W-:-:S02]  /*7480*/  HADD2.F32 R32, -RZ, R47.H0_H0 ;  /* 0x2000002fff207230 */ /* 0x000fc40000004100 */
[C---:B------:R-:W-:Y:S01]  /*7490*/  FMUL.FTZ R39, R31.reuse, R36 ;  /* 0x000000241f277220 */ /* 0x040fe20000410000 */
[----:B------:R-:W-:Y:S02]  /*74a0*/  HADD2.F32 R33, -RZ, R43.H0_H0 ;  /* 0x2000002bff217230 */ /* 0x000fe40000004100 */
[----:B------:R-:W-:Y:S02]  /*74b0*/  HADD2.F32 R4, -RZ, R45.H0_H0 ;  /* 0x2000002dff047230 */ /* 0x000fe40000004100 */
[-C--:B------:R-:W-:Y:S01]  /*74c0*/  FMUL.FTZ R31, R31, R32.reuse ;  /* 0x000000201f1f7220 */ /* 0x080fe20000410000 */
[C---:B------:R-:W-:Y:S01]  /*74d0*/  FFMA.FTZ R39, R30.reuse, R32, -R39 ;  /* 0x000000201e277223 */ /* 0x040fe20000010827 */
[C---:B------:R-:W-:Y:S01]  /*74e0*/  FMUL.FTZ R7, R5.reuse, R33 ;  /* 0x0000002105077220 */ /* 0x040fe20000410000 */
[----:B------:R-:W-:Y:S01]  /*74f0*/  FMUL.FTZ R38, R5, R4 ;  /* 0x0000000405267220 */ /* 0x000fe20000410000 */
[----:B------:R-:W-:Y:S02]  /*7500*/  FFMA.FTZ R30, R30, R36, R31 ;  /* 0x000000241e1e7223 */ /* 0x000fe4000001001f */
[----:B------:R-:W-:Y:S01]  /*7510*/  FFMA.FTZ R5, R6, R4, -R7 ;  /* 0x0000000406057223 */ /* 0x000fe20000010807 */
[----:B------:R-:W-:Y:S01]  /*7520*/  F2FP.F16.F32.PACK_AB R7, R44, R41 ;  /* 0x000000292c07723e */ /* 0x000fe200000000ff */
[----:B------:R-:W-:Y:S01]  /*7530*/  FFMA.FTZ R38, R6, R33, R38 ;  /* 0x0000002106267223 */ /* 0x000fe20000010026 */
[----:B------:R-:W-:-:S02]  /*7540*/  F2FP.F16.F32.PACK_AB R4, R37, R40 ;  /* 0x000000282504723e */ /* 0x000fc400000000ff */
[----:B------:R-:W-:Y:S02]  /*7550*/  F2FP.F16.F32.PACK_AB R6, R30, R39 ;  /* 0x000000271e06723e */ /* 0x000fe400000000ff */
[----:B------:R-:W-:-:S05]  /*7560*/  F2FP.F16.F32.PACK_AB R5, R38, R5 ;  /* 0x000000052605723e */ /* 0x000fca00000000ff */
[----:B------:R0:W-:Y:S02]  /*7570*/  STS.128 [R3+0x8400], R4 ;  /* 0x0084000403007388 */ /* 0x0001e40000000c00 */
.L_x_1662:
[----:B------:R-:W-:Y:S05]  /*7580*/  BSYNC B2 ;  /* 0x0000000000027941 */ /* 0x000fea0003800000 */
.L_x_1661:
[----:B------:R-:W-:Y:S05]  /*7590*/  @P1 BRA `(.L_x_1660) ;  /* 0x0000000000a81947 */ /* 0x000fea0003800000 */
[----:B0-----:R-:W0:Y:S01]  /*75a0*/  LDS.128 R4, [R0] ;  /* 0x0000000000047984 */ /* 0x001e220000000c00 */
[----:B------:R-:W-:Y:S01]  /*75b0*/  SHF.R.U32.HI R31, RZ, 0x10, R25 ;  /* 0x00000010ff1f7819 */ /* 0x000fe20000011619 */
[----:B------:R-:W-:Y:S01]  /*75c0*/  HADD2.F32 R30, -RZ, R47.H1_H1 ;  /* 0x3000002fff1e7230 */ /* 0x000fe20000004100 */
[--C-:B------:R-:W-:Y:S01]  /*75d0*/  SHF.R.U32.HI R33, RZ, 0x10, R27.reuse ;  /* 0x00000010ff217819 */ /* 0x100fe2000001161b */
[----:B------:R-:W-:Y:S01]  /*75e0*/  HADD2.F32 R32, -RZ, R46.H1_H1 ;  /* 0x3000002eff207230 */ /* 0x000fe20000004100 */
[----:B------:R-:W-:Y:S01]  /*75f0*/  SHF.R.U64 R39, R26, 0x10, R27 ;  /* 0x000000101a277819 */ /* 0x000fe2000000121b */
[----:B------:R-:W-:Y:S01]  /*7600*/  HADD2.F32 R31, -RZ, R31.H0_H0 ;  /* 0x2000001fff1f7230 */ /* 0x000fe20000004100 */
[----:B------:R-:W-:Y:S01]  /*7610*/  SHF.R.U64 R41, R24, 0x10, R25 ;  /* 0x0000001018297819 */ /* 0x000fe20000001219 */
[----:B------:R-:W-:Y:S02]  /*7620*/  HADD2.F32 R33, -RZ, R33.H0_H0 ;  /* 0x20000021ff217230 */ /* 0x000fe40000004100 */
[----:B0-----:R-:W-:-:S02]  /*7630*/  HADD2.F32 R27, -RZ, R7.H1_H1 ;  /* 0x30000007ff1b7230 */ /* 0x001fc40000004100 */
[----:B------:R-:W-:Y:S02]  /*7640*/  HADD2.F32 R26, -RZ, R7.H0_H0 ;  /* 0x20000007ff1a7230 */ /* 0x000fe40000004100 */
[--C-:B------:R-:W-:Y:S02]  /*7650*/  HADD2.F32 R7, -RZ, R4.reuse.H0_H0 ;  /* 0x20000004ff077230 */ /* 0x100fe40000004100 */
[C---:B------:R-:W-:Y:S01]  /*7660*/  FMUL.FTZ R38, R27.reuse, R31 ;  /* 0x0000001f1b267220 */ /* 0x040fe20000410000 */
[----:B------:R-:W-:Y:S02]  /*7670*/  HADD2.F32 R4, -RZ, R4.H1_H1 ;  /* 0x30000004ff047230 */ /* 0x000fe40000004100 */
[-C--:B------:R-:W-:Y:S01]  /*7680*/  FMUL.FTZ R37, R27, R33.reuse ;  /* 0x000000211b257220 */ /* 0x080fe20000410000 */
[--C-:B------:R-:W-:Y:S02]  /*7690*/  HADD2.F32 R24, -RZ, R6.reuse.H0_H0 ;  /* 0x20000006ff187230 */ /* 0x100fe40000004100 */
[----:B------:R-:W-:Y:S01]  /*76a0*/  FFMA.FTZ R40, R26, R33, R38 ;  /* 0x000000211a287223 */ /* 0x000fe20000010026 */
[----:B------:R-:W-:-:S02]  /*76b0*/  HADD2.F32 R25, -RZ, R6.H1_H1 ;  /* 0x30000006ff197230 */ /* 0x000fc40000004100 */
[----:B------:R-:W-:Y:S01]  /*76c0*/  FMUL.FTZ R36, R4, R32 ;  /* 0x0000002004247220 */ /* 0x000fe20000410000 */
[----:B------:R-:W-:Y:S02]  /*76d0*/  HADD2.F32 R27, -RZ, R35.H1_H1 ;  /* 0x30000023ff1b7230 */ /* 0x000fe40000004100 */
[----:B------:R-:W-:Y:S01]  /*76e0*/  FFMA.FTZ R37, R26, R31, -R37 ;  /* 0x0000001f1a257223 */ /* 0x000fe20000010825 */
[----:B------:R-:W-:Y:S02]  /*76f0*/  HADD2.F32 R6, -RZ, R5.H0_H0 ;  /* 0x20000005ff067230 */ /* 0x000fe40000004100 */
[-C--:B------:R-:W-:Y:S01]  /*7700*/  FMUL.FTZ R38, R4, R30.reuse ;  /* 0x0000001e04267220 */ /* 0x080fe20000410000 */
[----:B------:R-:W-:Y:S02]  /*7710*/  HADD2.F32 R35, -RZ, R35.H0_H0 ;  /* 0x20000023ff237230 */ /* 0x000fe40000004100 */
[----:B------:R-:W-:Y:S01]  /*7720*/  FFMA.FTZ R36, R7, R30, -R36 ;  /* 0x0000001e07247223 */ /* 0x000fe20000010824 */
[----:B------:R-:W-:-:S02]  /*7730*/  HADD2.F32 R5, -RZ, R5.H1_H1 ;  /* 0x30000005ff057230 */ /* 0x000fc40000004100 */
[----:B------:R-:W-:Y:S01]  /*7740*/  FFMA.FTZ R31, R7, R32, R38 ;  /* 0x00000020071f7223 */ /* 0x000fe20000010026 */
[----:B------:R-:W-:Y:S02]  /*7750*/  HADD2.F32 R26, -RZ, R39.H0_H0 ;  /* 0x20000027ff1a7230 */ /* 0x000fe40000004100 */
[C---:B------:R-:W-:Y:S01]  /*7760*/  FMUL.FTZ R33, R25.reuse, R27 ;  /* 0x0000001b19217220 */ /* 0x040fe20000410000 */
[----:B------:R-:W-:Y:S02]  /*7770*/  HADD2.F32 R4, -RZ, R41.H0_H0 ;  /* 0x20000029ff047230 */ /* 0x000fe40000004100 */
[-C--:B------:R-:W-:Y:S01]  /*7780*/  FMUL.FTZ R30, R25, R35.reuse ;  /* 0x00000023191e7220 */ /* 0x080fe20000410000 */
[C---:B------:R-:W-:Y:S01]  /*7790*/  FMUL.FTZ R7, R5.reuse, R26 ;  /* 0x0000001a05077220 */ /* 0x040fe20000410000 */
[C---:B------:R-:W-:Y:S01]  /*77a0*/  FFMA.FTZ R33, R24.reuse, R35, -R33 ;  /* 0x0000002318217223 */ /* 0x040fe20000010821 */
[-C--:B------:R-:W-:Y:S01]  /*77b0*/  FMUL.FTZ R25, R5, R4.reuse ;  /* 0x0000000405197220 */ /* 0x080fe20000410000 */
[----:B------:R-:W-:Y:S01]  /*77c0*/  FFMA.FTZ R30, R24, R27, R30 ;  /* 0x0000001b181e7223 */ /* 0x000fe2000001001e */
[----:B------:R-:W-:Y:S01]  /*77d0*/  FFMA.FTZ R5, R6, R4, -R7 ;  /* 0x0000000406057223 */ /* 0x000fe20000010807 */
[----:B------:R-:W-:Y:S01]  /*77e0*/  F2FP.F16.F32.PACK_AB R7, R40, R37 ;  /* 0x000000252807723e */ /* 0x000fe200000000ff */
[----:B------:R-:W-:Y:S01]  /*77f0*/  FFMA.FTZ R26, R6, R26, R25 ;  /* 0x0000001a061a7223 */ /* 0x000fe20000010019 */
[----:B------:R-:W-:-:S02]  /*7800*/  F2FP.F16.F32.PACK_AB R4, R31, R36 ;  /* 0x000000241f04723e */ /* 0x000fc400000000ff */
[----:B------:R-:W-:Y:S02]  /*7810*/  F2FP.F16.F32.PACK_AB R6, R30, R33 ;  /* 0x000000211e06723e */ /* 0x000fe400000000ff */
[----:B------:R-:W-:-:S05]  /*7820*/  F2FP.F16.F32.PACK_AB R5, R26, R5 ;  /* 0x000000051a05723e */ /* 0x000fca00000000ff */
[----:B------:R1:W-:Y:S02]  /*7830*/  STS.128 [R0], R4 ;  /* 0x0000000400007388 */ /* 0x0003e40000000c00 */
.L_x_1660:
[----:B------:R-:W-:Y:S05]  /*7840*/  BSYNC B1 ;  /* 0x0000000000017941 */ /* 0x000fea0003800000 */
.L_x_1659:
[----:B01----:R-:W-:-:S05]  /*7850*/  VIADD R4, R157, 0x60 ;  /* 0x000000609d047836 */ /* 0x003fca0000000000 */
[----:B------:R-:W-:-:S13]  /*7860*/  ISETP.GE.AND P0, PT, R4, R34, PT ;  /* 0x000000220400720c */ /* 0x000fda0003f06270 */
[----:B------:R-:W-:Y:S05]  /*7870*/  @P0 BRA `(.L_x_1663) ;  /* 0x0000001800ac0947 */ /* 0x000fea0003800000 */
[----:B------:R-:W2:Y:S01]  /*7880*/  LDL R4, [R1+0xc] ;  /* 0x00000c0001047983 */ /* 0x000ea20000100800 */
[----:B------:R-:W0:Y:S01]  /*7890*/  LDC R5, c[0x0][0x3f4] ;  /* 0x0000fd00ff057b82 */ /* 0x000e220000000800 */
[----:B------:R-:W-:Y:S01]  /*78a0*/  BSSY B1, `(.L_x_1664) ;  /* 0x000002e000017945 */ /* 0x000fe20003800000 */
[-C--:B0-----:R-:W-:Y:S02]  /*78b0*/  ISETP.GE.AND P0, PT, R152, R5.reuse, PT ;  /* 0x000000059800720c */ /* 0x081fe40003f06270 */
[----:B--2---:R-:W-:-:S11]  /*78c0*/  ISETP.GE.AND P1, PT, R4, R5, PT ;  /* 0x000000050400720c */ /* 0x004fd60003f26270 */
[----:B------:R-:W-:Y:S05]  /*78d0*/  @P0 BRA `(.L_x_1665) ;  /* 0x0000000000a80947 */ /* 0x000fea0003800000 */
[----:B------:R-:W0:Y:S01]  /*78e0*/  LDS.128 R4, [R3+0xb400] ;  /* 0x00b4000003047984 */ /* 0x000e220000000c00 */
[----:B------:R-:W-:Y:S01]  /*78f0*/  SHF.R.U32.HI R25, RZ, 0x10, R13 ;  /* 0x00000010ff197819 */ /* 0x000fe2000001160d */
[--C-:B------:R-:W-:Y:S01]  /*7900*/  HADD2.F32 R24, -RZ, R48.reuse.H1_H1 ;  /* 0x30000030ff187230 */ /* 0x100fe20000004100 */
[--C-:B------:R-:W-:Y:S01]  /*7910*/  SHF.R.U32.HI R27, RZ, 0x10, R21.reuse ;  /* 0x00000010ff1b7819 */ /* 0x100fe20000011615 */
[----:B------:R-:W-:Y:S01]  /*7920*/  HADD2.F32 R26, -RZ, R48.H0_H0 ;  /* 0x20000030ff1a7230 */ /* 0x000fe20000004100 */
        /* <DEDUP_REMOVED lines=14> */
[----:B------:R-:W-:Y:S02]  /*7a10*/  HADD2.F32 R21, -RZ, R29.H0_H0 ;  /* 0x2000001dff157230 */ /* 0x000fe40000004100 */
[----:B------:R-:W-:Y:S01]  /*7a20*/  FFMA.FTZ R31, R20, R25, -R31 ;  /* 0x00000019141f7223 */ /* 0x000fe2000001081f */
[----:B------:R-:W-:Y:S02]  /*7a30*/  HADD2.F32 R6, -RZ, R5.H0_H0 ;  /* 0x20000005ff067230 */ /* 0x000fe40000004100 */
[-C--:B------:R-:W-:Y:S01]  /*7a40*/  FMUL.FTZ R32, R4, R24.reuse ;  /* 0x0000001804207220 */ /* 0x080fe20000410000 */
[----:B------:R-:W-:Y:S02]  /*7a50*/  HADD2.F32 R29, -RZ, R29.H1_H1 ;  /* 0x3000001dff1d7230 */ /* 0x000fe40000004100 */
        /* <DEDUP_REMOVED lines=17> */
[----:B------:R0:W-:Y:S02]  /*7b70*/  STS.128 [R3+0xb400], R4 ;  /* 0x00b4000403007388 */ /* 0x0001e40000000c00 */
.L_x_1665:
[----:B------:R-:W-:Y:S05]  /*7b80*/  BSYNC B1 ;  /* 0x0000000000017941 */ /* 0x000fea0003800000 */
.L_x_1664:
[----:B------:R-:W-:Y:S05]  /*7b90*/  @P1 BRA `(.L_x_1663) ;  /* 0x0000001400e41947 */ /* 0x000fea0003800000 */
[----:B0-----:R-:W0:Y:S01]  /*7ba0*/  LDS.128 R4, [R0+0x3000] ;  /* 0x0030000000047984 */ /* 0x001e220000000c00 */
[----:B------:R-:W-:Y:S01]  /*7bb0*/  SHF.R.U32.HI R20, RZ, 0x10, R11 ;  /* 0x00000010ff147819 */ /* 0x000fe2000001160b */
[--C-:B------:R-:W-:Y:S01]  /*7bc0*/  HADD2.F32 R13, -RZ, R14.reuse.H0_H0 ;  /* 0x2000000eff0d7230 */ /* 0x100fe20000004100 */
[----:B------:R-:W-:Y:S01]  /*7bd0*/  SHF.R.U32.HI R12, RZ, 0x10, R9 ;  /* 0x00000010ff0c7819 */ /* 0x000fe20000011609 */
[----:B------:R-:W-:Y:S01]  /*7be0*/  HADD2.F32 R14, -RZ, R14.H1_H1 ;  /* 0x3000000eff0e7230 */ /* 0x000fe20000004100 */
[----:B------:R-:W-:Y:S01]  /*7bf0*/  SHF.R.U64 R25, R10, 0x10, R11 ;  /* 0x000000100a197819 */ /* 0x000fe2000000120b */
[----:B------:R-:W-:Y:S01]  /*7c00*/  HADD2.F32 R20, -RZ, R20.H0_H0 ;  /* 0x20000014ff147230 */ /* 0x000fe20000004100 */
[----:B------:R-:W-:Y:S01]  /*7c10*/  SHF.R.U64 R26, R8, 0x10, R9 ;  /* 0x00000010081a7819 */ /* 0x000fe20000001209 */
[----:B------:R-:W-:Y:S02]  /*7c20*/  HADD2.F32 R12, -RZ, R12.H0_H0 ;  /* 0x2000000cff0c7230 */ /* 0x000fe40000004100 */
[----:B------:R-:W-:-:S02]  /*7c30*/  HADD2.F32 R11, -RZ, R15.H0_H0 ;  /* 0x2000000fff0b7230 */ /* 0x000fc40000004100 */
[----:B------:R-:W-:Y:S02]  /*7c40*/  HADD2.F32 R15, -RZ, R15.H1_H1 ;  /* 0x3000000fff0f7230 */ /* 0x000fe40000004100 */
[--C-:B0-----:R-:W-:Y:S02]  /*7c50*/  HADD2.F32 R10, -RZ, R7.reuse.H1_H1 ;  /* 0x30000007ff0a7230 */ /* 0x101fe40000004100 */
[--C-:B------:R-:W-:Y:S02]  /*7c60*/  HADD2.F32 R3, -RZ, R4.reuse.H0_H0 ;  /* 0x20000004ff037230 */ /* 0x100fe40000004100 */
[----:B------:R-:W-:Y:S02]  /*7c70*/  HADD2.F32 R9, -RZ, R7.H0_H0 ;  /* 0x20000007ff097230 */ /* 0x000fe40000004100 */
[C---:B------:R-:W-:Y:S01]  /*7c80*/  FMUL.FTZ R24, R10.reuse, R20 ;  /* 0x000000140a187220 */ /* 0x040fe20000410000 */
[----:B------:R-:W-:Y:S02]  /*7c90*/  HADD2.F32 R4, -RZ, R4.H1_H1 ;  /* 0x30000004ff047230 */ /* 0x000fe40000004100 */
[----:B------:R-:W-:Y:S01]  /*7ca0*/  FMUL.FTZ R21, R10, R12 ;  /* 0x0000000c0a157220 */ /* 0x000fe20000410000 */
[----:B------:R-:W-:-:S02]  /*7cb0*/  HADD2.F32 R7, -RZ, R6.H0_H0 ;  /* 0x20000006ff077230 */ /* 0x000fc40000004100 */
[C---:B------:R-:W-:Y:S01]  /*7cc0*/  FFMA.FTZ R24, R9.reuse, R12, -R24 ;  /* 0x0000000c09187223 */ /* 0x040fe20000010818 */
[----:B------:R-:W-:Y:S02]  /*7cd0*/  HADD2.F32 R8, -RZ, R6.H1_H1 ;  /* 0x30000006ff087230 */ /* 0x000fe40000004100 */
[C---:B------:R-:W-:Y:S01]  /*7ce0*/  FMUL.FTZ R10, R4.reuse, R13 ;  /* 0x0000000d040a7220 */ /* 0x040fe20000410000 */
[--C-:B------:R-:W-:Y:S02]  /*7cf0*/  HADD2.F32 R6, -RZ, R5.reuse.H0_H0 ;  /* 0x20000005ff067230 */ /* 0x100fe40000004100 */
[----:B------:R-:W-:Y:S01]  /*7d00*/  FFMA.FTZ R21, R9, R20, R21 ;  /* 0x0000001409157223 */ /* 0x000fe20000010015 */
[-C--:B------:R-:W-:Y:S01]  /*7d10*/  FMUL.FTZ R12, R4, R11.reuse ;  /* 0x0000000b040c7220 */ /* 0x080fe20000410000 */
[----:B------:R-:W-:Y:S02]  /*7d20*/  HADD2.F32 R5, -RZ, R5.H1_H1 ;  /* 0x30000005ff057230 */ /* 0x000fe40000004100 */
[----:B------:R-:W-:Y:S01]  /*7d30*/  FFMA.FTZ R10, R3, R11, -R10 ;  /* 0x0000000b030a7223 */ /* 0x000fe2000001080a */
[----:B------:R-:W-:-:S02]  /*7d40*/  HADD2.F32 R9, -RZ, R25.H0_H0 ;  /* 0x20000019ff097230 */ /* 0x000fc40000004100 */
[----:B------:R-:W-:Y:S01]  /*7d50*/  FFMA.FTZ R3, R3, R13, R12 ;  /* 0x0000000d03037223 */ /* 0x000fe2000001000c */
[----:B------:R-:W-:Y:S02]  /*7d60*/  HADD2.F32 R4, -RZ, R26.H0_H0 ;  /* 0x2000001aff047230 */ /* 0x000fe40000004100 */
[C---:B------:R-:W-:Y:S01]  /*7d70*/  FMUL.FTZ R12, R8.reuse, R14 ;  /* 0x0000000e080c7220 */ /* 0x040fe20000410000 */
[----:B------:R-:W-:Y:S01]  /*7d80*/  FMUL.FTZ R13, R8, R15 ;  /* 0x0000000f080d7220 */ /* 0x000fe20000410000 */
[C---:B------:R-:W-:Y:S01]  /*7d90*/  FMUL.FTZ R11, R5.reuse, R9 ;  /* 0x00000009050b7220 */ /* 0x040fe20000410000 */
[----:B------:R-:W-:Y:S01]  /*7da0*/  FMUL.FTZ R8, R5, R4 ;  /* 0x0000000405087220 */ /* 0x000fe20000410000 */
[C---:B------:R-:W-:Y:S01]  /*7db0*/  FFMA.FTZ R12, R7.reuse, R15, -R12 ;  /* 0x0000000f070c7223 */ /* 0x040fe2000001080c */
[----:B------:R-:W-:Y:S01]  /*7dc0*/  FFMA.FTZ R13, R7, R14, R13 ;  /* 0x0000000e070d7223 */ /* 0x000fe2000001000d */
[C---:B------:R-:W-:Y:S01]  /*7dd0*/  FFMA.FTZ R5, R6.reuse, R4, -R11 ;  /* 0x0000000406057223 */ /* 0x040fe2000001080b */
[----:B------:R-:W-:Y:S01]  /*7de0*/  FFMA.FTZ R8, R6, R9, R8 ;  /* 0x0000000906087223 */ /* 0x000fe20000010008 */
[----:B------:R-:W-:-:S02]  /*7df0*/  F2FP.F16.F32.PACK_AB R7, R21, R24 ;  /* 0x000000181507723e */ /* 0x000fc400000000ff */
[----:B------:R-:W-:Y:S02]  /*7e00*/  F2FP.F16.F32.PACK_AB R6, R13, R12 ;  /* 0x0000000c0d06723e */ /* 0x000fe400000000ff */
[----:B------:R-:W-:Y:S02]  /*7e10*/  F2FP.F16.F32.PACK_AB R4, R3, R10 ;  /* 0x0000000a0304723e */ /* 0x000fe400000000ff */
[----:B------:R-:W-:-:S05]  /*7e20*/  F2FP.F16.F32.PACK_AB R5, R8, R5 ;  /* 0x000000050805723e */ /* 0x000fca00000000ff */
[----:B------:R1:W-:Y:S01]  /*7e30*/  STS.128 [R0+0x3000], R4 ;  /* 0x0030000400007388 */ /* 0x0003e20000000c00 */
[----:B------:R-:W-:Y:S05]  /*7e40*/  BRA `(.L_x_1663) ;  /* 0x0000001400387947 */ /* 0x000fea0003800000 */
.L_x_1650:
[----:B------:R-:W0:Y:S01]  /*7e50*/  S2R R0, SR_TID.X ;  /* 0x0000000000007919 */ /* 0x000e220000002100 */
[----:B------:R-:W3:Y:S01]  /*7e60*/  LDC R32, c[0x0][0x448] ;  /* 0x00011200ff207b82 */ /* 0x000ee20000000800 */
[----:B------:R-:W-:Y:S01]  /*7e70*/  ULDC.64 UR4, c[0x0][0x3f8] ;  /* 0x0000fe0000047ab9 */ /* 0x000fe20000000a00 */
[----:B------:R-:W-:Y:S01]  /*7e80*/  ULDC.64 UR6, c[0x0][0x408] ;  /* 0x0001020000067ab9 */ /* 0x000fe20000000a00 */
[----:B------:R-:W-:Y:S02]  /*7e90*/  IMAD.MOV.U32 R4, RZ, RZ, R26 ;  /* 0x000000ffff047224 */ /* 0x000fe400078e001a */
[----:B------:R-:W-:Y:S02]  /*7ea0*/  IMAD.MOV.U32 R6, RZ, RZ, R24 ;  /* 0x000000ffff067224 */ /* 0x000fe400078e0018 */
[----:B------:R-:W-:Y:S01]  /*7eb0*/  IMAD.MOV.U32 R7, RZ, RZ, R33 ;  /* 0x000000ffff077224 */ /* 0x000fe200078e0021 */
[----:B---3--:R-:W-:Y:S01]  /*7ec0*/  ISETP.NE.AND P0, PT, R32, 0x1, PT ;  /* 0x000000012000780c */ /* 0x008fe20003f05270 */
[----:B0-----:R-:W-:-:S05]  /*7ed0*/  VIADD R0, R0, 0xffffff80 ;  /* 0xffffff8000007836 */ /* 0x001fca0000000000 */
[----:B------:R-:W-:-:S07]  /*7ee0*/  SHF.R.S32.HI R3, RZ, 0x1f, R0 ;  /* 0x0000001fff037819 */ /* 0x000fce0000011400 */
[----:B------:R-:W0:Y:S01]  /*7ef0*/  @P0 LDC R5, c[0x0][0x450] ;  /* 0x00011400ff050b82 */ /* 0x000e220000000800 */
[----:B------:R-:W-:-:S04]  /*7f00*/  LEA.HI R3, R3, R0, RZ, 0x2 ;  /* 0x0000000003037211 */ /* 0x000fc800078f10ff */
[----:B------:R-:W-:-:S05]  /*7f10*/  LOP3.LUT R3, R3, 0xfffffffc, RZ, 0xc0, !PT ;  /* 0xfffffffc03037812 */ /* 0x000fca00078ec0ff */
[----:B------:R-:W-:Y:S02]  /*7f20*/  IMAD.IADD R3, R0, 0x1, -R3 ;  /* 0x0000000100037824 */ /* 0x000fe400078e0a03 */
[----:B------:R-:W3:Y:S02]  /*7f30*/  @P0 LDC R0, c[0x0][0x44c] ;  /* 0x00011300ff000b82 */ /* 0x000ee40000000800 */
[----:B------:R-:W-:-:S04]  /*7f40*/  IMAD R3, R3, 0x60, R39 ;  /* 0x0000006003037824 */ /* 0x000fc800078e0227 */
[----:B---3--:R-:W-:-:S05]  /*7f50*/  @P0 IMAD.HI.U32 R0, R3, R0, RZ ;  /* 0x0000000003000227 */ /* 0x008fca00078e00ff */
[----:B0-----:R-:W-:Y:S01]  /*7f60*/  @P0 SHF.R.U32.HI R3, RZ, R5, R0 ;  /* 0x00000005ff030219 */ /* 0x001fe20000011600 */
[----:B------:R-:W-:-:S03]  /*7f70*/  IMAD.MOV.U32 R5, RZ, RZ, R31 ;  /* 0x000000ffff057224 */ /* 0x000fc600078e001f */
        /* <DEDUP_REMOVED lines=17> */
[----:B------:R-:W0:Y:S01]  /*8090*/  LDC R41, c[0x0][0x3f4] ;  /* 0x0000fd00ff297b82 */ /* 0x000e220000000800 */
[----:B------:R-:W3:Y:S01]  /*80a0*/  SHFL.IDX PT, R3, R25, RZ, 0x1c1f ;  /* 0x001c1fff19037589 */ /* 0x000ee200000e0000 */
[----:B------:R-:W-:-:S03]  /*80b0*/  IMAD R32, R155, R32, RZ ;  /* 0x000000209b207224 */ /* 0x000fc600078e02ff */
[----:B------:R-:W4:Y:S04]  /*80c0*/  SHFL.IDX PT, R0, R26, RZ, 0x1c1f ;  /* 0x001c1fff1a007589 */ /* 0x000f2800000e0000 */
[----:B-1----:R-:W1:Y:S04]  /*80d0*/  SHFL.IDX PT, R14, R27, RZ, 0x1c1f ;  /* 0x001c1fff1b0e7589 */ /* 0x002e6800000e0000 */
[----:B------:R-:W5:Y:S01]  /*80e0*/  SHFL.IDX PT, R4, R24, RZ, 0x1c1f ;  /* 0x001c1fff18047589 */ /* 0x000f6200000e0000 */
[----:B0-----:R-:W-:-:S04]  /*80f0*/  ISETP.GE.AND P0, PT, R16, R41, PT ;  /* 0x000000291000720c */ /* 0x001fc80003f06270 */
[----:B------:R-:W-:-:S13]  /*8100*/  ISETP.GE.OR P1, PT, R39, R32, P0 ;  /* 0x000000202700720c */ /* 0x000fda0000726670 */
[C---:B------:R-:W-:Y:S01]  /*8110*/  @!P1 IMAD.SHL.U32 R5, R16.reuse, 0x2, RZ ;  /* 0x0000000210059824 */ /* 0x040fe200078e00ff */
[----:B------:R-:W-:-:S04]  /*8120*/  @!P1 SHF.L.U64.HI R21, R16, 0x1, R17 ;  /* 0x0000000110159819 */ /* 0x000fc80000010211 */
[----:B---3--:R-:W-:-:S05]  /*8130*/  @!P1 IADD3 R6, P2, R3, R5, RZ ;  /* 0x0000000503069210 */ /* 0x008fca0007f5e0ff */
[----:B----4-:R-:W-:-:S05]  /*8140*/  @!P1 IMAD.X R7, R0, 0x1, R21, P2 ;  /* 0x0000000100079824 */ /* 0x010fca00010e0615 */
[----:B------:R-:W3:Y:S01]  /*8150*/  @!P1 LD.E.128 R8, desc[UR42][R6.64] ;  /* 0x0000002a06089980 */ /* 0x000ee2000c101d00 */
[----:B-1----:R-:W-:-:S05]  /*8160*/  @!P1 IADD3 R14, P2, R14, R5, RZ ;  /* 0x000000050e0e9210 */ /* 0x002fca0007f5e0ff */
[----:B-----5:R-:W-:-:S04]  /*8170*/  @!P1 IMAD.X R3, R4, 0x1, R21, P2 ;  /* 0x0000000104039824 */ /* 0x020fc800010e0615 */
[----:B------:R-:W-:-:S05]  /*8180*/  @!P1 IMAD.MOV.U32 R15, RZ, RZ, R3 ;  /* 0x000000ffff0f9224 */ /* 0x000fca00078e0003 */
[----:B------:R0:W4:Y:S01]  /*8190*/  @!P1 LD.E.128 R4, desc[UR42][R14.64] ;  /* 0x0000002a0e049980 */ /* 0x000122000c101d00 */
[----:B------:R-:W-:Y:S02]  /*81a0*/  CS2R R34, SRZ ;  /* 0x0000000000227805 */ /* 0x000fe4000001ff00 */
[----:B------:R-:W-:Y:S02]  /*81b0*/  CS2R R30, SRZ ;  /* 0x00000000001e7805 */ /* 0x000fe4000001ff00 */
[----:B------:R-:W-:Y:S01]  /*81c0*/  CS2R R20, SRZ ;  /* 0x0000000000147805 */ /* 0x000fe2000001ff00 */
[----:B------:R-:W1:Y:S01]  /*81d0*/  SHFL.IDX PT, R24, R24, 0x1, 0x1c1f ;  /* 0x003c1f0018187f89 */ /* 0x000e6200000e0000 */
[----:B------:R-:W-:-:S03]  /*81e0*/  CS2R R36, SRZ ;  /* 0x0000000000247805 */ /* 0x000fc6000001ff00 */
[----:B0-----:R0:W0:Y:S01]  /*81f0*/  SHFL.IDX PT, R14, R27, 0x1, 0x1c1f ;  /* 0x003c1f001b0e7f89 */ /* 0x00102200000e0000 */
[----:B---3--:R-:W-:Y:S02]  /*8200*/  @!P1 IMAD.MOV.U32 R34, RZ, RZ, R8 ;  /* 0x000000ffff229224 */ /* 0x008fe400078e0008 */
[----:B------:R-:W-:Y:S02]  /*8210*/  @!P1 IMAD.MOV.U32 R35, RZ, RZ, R9 ;  /* 0x000000ffff239224 */ /* 0x000fe400078e0009 */
[----:B------:R-:W-:Y:S01]  /*8220*/  @!P1 IMAD.MOV.U32 R36, RZ, RZ, R10 ;  /* 0x000000ffff249224 */ /* 0x000fe200078e000a */
[----:B------:R-:W-:Y:S01]  /*8230*/  MOV R0, R34 ;  /* 0x0000002200007202 */ /* 0x000fe20000000f00 */
[----:B------:R-:W-:Y:S02]  /*8240*/  IMAD.MOV.U32 R3, RZ, RZ, R35 ;  /* 0x000000ffff037224 */ /* 0x000fe400078e0023 */
[----:B------:R-:W-:Y:S01]  /*8250*/  @!P1 IMAD.MOV.U32 R37, RZ, RZ, R11 ;  /* 0x000000ffff259224 */ /* 0x000fe200078e000b */
[----:B------:R-:W-:Y:S01]  /*8260*/  PRMT R42, R0, 0x7610, R42 ;  /* 0x00007610002a7816 */ /* 0x000fe2000000002a */
[----:B------:R-:W-:Y:S01]  /*8270*/  IMAD.MOV.U32 R8, RZ, RZ, R36 ;  /* 0x000000ffff087224 */ /* 0x000fe200078e0024 */
[----:B------:R-:W-:Y:S01]  /*8280*/  PRMT R43, R3, 0x7610, R43 ;  /* 0x00007610032b7816 */ /* 0x000fe2000000002b */
[----:B------:R3:W0:Y:S01]  /*8290*/  SHFL.IDX PT, R0, R26, 0x1, 0x1c1f ;  /* 0x003c1f001a007f89 */ /* 0x00062200000e0000 */
[----:B------:R-:W-:-:S02]  /*82a0*/  IMAD.MOV.U32 R9, RZ, RZ, R37 ;  /* 0x000000ffff097224 */ /* 0x000fc400078e0025 */
[----:B----4-:R-:W-:Y:S01]  /*82b0*/  @!P1 IMAD.MOV.U32 R30, RZ, RZ, R4 ;  /* 0x000000ffff1e9224 */ /* 0x010fe200078e0004 */
[----:B------:R3:W4:Y:S01]  /*82c0*/  SHFL.IDX PT, R3, R25, 0x1, 0x1c1f ;  /* 0x003c1f0019037f89 */ /* 0x00072200000e0000 */
[----:B------:R-:W-:Y:S01]  /*82d0*/  @!P1 IMAD.MOV.U32 R31, RZ, RZ, R5 ;  /* 0x000000ffff1f9224 */ /* 0x000fe200078e0005 */
[----:B------:R-:W-:Y:S01]  /*82e0*/  PRMT R33, R8, 0x5410, R9 ;  /* 0x0000541008217816 */ /* 0x000fe20000000009 */
[----:B------:R-:W-:Y:S02]  /*82f0*/  @!P1 IMAD.MOV.U32 R20, RZ, RZ, R6 ;  /* 0x000000ffff149224 */ /* 0x000fe400078e0006 */
[----:B------:R-:W-:Y:S02]  /*8300*/  @!P1 IMAD.MOV.U32 R21, RZ, RZ, R7 ;  /* 0x000000ffff159224 */ /* 0x000fe400078e0007 */
[----:B------:R-:W-:Y:S02]  /*8310*/  IMAD.MOV.U32 R4, RZ, RZ, R30 ;  /* 0x000000ffff047224 */ /* 0x000fe400078e001e */
[----:B------:R-:W-:-:S02]  /*8320*/  IMAD.MOV.U32 R5, RZ, RZ, R31 ;  /* 0x000000ffff057224 */ /* 0x000fc400078e001f */
[----:B------:R-:W-:Y:S02]  /*8330*/  IMAD.MOV.U32 R6, RZ, RZ, R20 ;  /* 0x000000ffff067224 */ /* 0x000fe400078e0014 */
[----:B------:R-:W-:Y:S01]  /*8340*/  IMAD.MOV.U32 R7, RZ, RZ, R21 ;  /* 0x000000ffff077224 */ /* 0x000fe200078e0015 */
[----:B------:R-:W-:Y:S02]  /*8350*/  PRMT R45, R5, 0x7610, R45 ;  /* 0x00007610052d7816 */ /* 0x000fe4000000002d */
[----:B------:R-:W-:Y:S02]  /*8360*/  PRMT R56, R4, 0x5410, R6 ;  /* 0x0000541004387816 */ /* 0x000fe40000000006 */
[----:B------:R-:W-:Y:S02]  /*8370*/  CS2R R4, SRZ ;  /* 0x0000000000047805 */ /* 0x000fe4000001ff00 */
[----:B01-3--:R-:W-:-:S07]  /*8380*/  PRMT R42, R42, 0x5410, R7 ;  /* 0x000054102a2a7816 */ /* 0x00bfce0000000007 */
.L_x_1946:
[----:B------:R-:W-:Y:S01]  /*8390*/  VIADD R39, R39, 0x60 ;  /* 0x0000006027277836 */ /* 0x000fe20000000000 */
[----:B------:R-:W-:Y:S01]  /*83a0*/  BSSY B1, `(.L_x_1667) ;  /* 0x0000012000017945 */ /* 0x000fe20003800000 */
[----:B------:R-:W-:Y:S02]  /*83b0*/  CS2R R6, SRZ ;  /* 0x0000000000067805 */ /* 0x000fe4000001ff00 */
[----:B------:R-:W-:Y:S02]  /*83c0*/  CS2R R8, SRZ ;  /* 0x0000000000087805 */ /* 0x000fe4000001ff00 */
[----:B------:R-:W-:Y:S02]  /*83d0*/  CS2R R10, SRZ ;  /* 0x00000000000a7805 */ /* 0x000fe4000001ff00 */
[----:B------:R-:W-:-:S13]  /*83e0*/  ISETP.GE.AND P1, PT, R39, R32, PT ;  /* 0x000000202700720c */ /* 0x000fda0003f26270 */
[----:B------:R-:W-:Y:S05]  /*83f0*/  @P1 BRA `(.L_x_1668) ;  /* 0x0000000000301947 */ /* 0x000fea0003800000 */
[----:B------:R-:W-:Y:S02]  /*8400*/  CS2R R6, SRZ ;  /* 0x0000000000067805 */ /* 0x000fe4000001ff00 */
[----:B------:R-:W-:Y:S02]  /*8410*/  CS2R R8, SRZ ;  /* 0x0000000000087805 */ /* 0x000fe4000001ff00 */
[----:B------:R-:W-:Y:S01]  /*8420*/  CS2R R10, SRZ ;  /* 0x00000000000a7805 */ /* 0x000fe2000001ff00 */
[----:B------:R-:W-:Y:S06]  /*8430*/  @P0 BRA `(.L_x_1668) ;  /* 0x0000000000200947 */ /* 0x000fec0003800000 */
[C---:B------:R-:W-:Y:S01]  /*8440*/  IMAD.SHL.U32 R4, R16.reuse, 0x2, RZ ;  /* 0x0000000210047824 */ /* 0x040fe200078e00ff */
[----:B------:R-:W-:-:S04]  /*8450*/  SHF.L.U64.HI R5, R16, 0x1, R17 ;  /* 0x0000000110057819 */ /* 0x000fc80000010211 */
[-C--:B----4-:R-:W-:Y:S02]  /*8460*/  IADD3 R8, P1, R3, R4.reuse, RZ ;  /* 0x0000000403087210 */ /* 0x090fe40007f3e0ff */
[----:B------:R-:W-:-:S03]  /*8470*/  IADD3 R4, P2, R14, R4, RZ ;  /* 0x000000040e047210 */ /* 0x000fc60007f5e0ff */
[--C-:B------:R-:W-:Y:S02]  /*8480*/  IMAD.X R9, R0, 0x1, R5.reuse, P1 ;  /* 0x0000000100097824 */ /* 0x100fe400008e0605 */
[----:B------:R-:W-:-:S04]  /*8490*/  IMAD.X R5, R24, 0x1, R5, P2 ;  /* 0x0000000118057824 */ /* 0x000fc800010e0605 */
[----:B------:R-:W5:Y:S04]  /*84a0*/  LD.E.128 R8, desc[UR42][R8.64] ;  /* 0x0000002a08087980 */ /* 0x000f68000c101d00 */
[----:B------:R-:W5:Y:S02]  /*84b0*/  LD.E.128 R4, desc[UR42][R4.64] ;  /* 0x0000002a04047980 */ /* 0x000f64000c101d00 */
.L_x_1668:
[----:B------:R-:W-:Y:S05]  /*84c0*/  BSYNC B1 ;  /* 0x0000000000017941 */ /* 0x000fea0003800000 */
.L_x_1667:
[----:B------:R-:W-:Y:S01]  /*84d0*/  ULEA.HI UR4, UR36, UR36, URZ, 0x1 ;  /* 0x0000002424047291 */ /* 0x000fe2000f8f083f */
[----:B------:R-:W-:Y:S01]  /*84e0*/  IMAD R29, R29, -0xc0, R32 ;  /* 0xffffff401d1d7824 */ /* 0x000fe200078e0220 */
[----:B------:R-:W-:Y:S01]  /*84f0*/  BSSY B1, `(.L_x_1669) ;  /* 0x0000017000017945 */ /* 0x000fe20003800000 */
[----:B------:R-:W-:Y:S01]  /*8500*/  VIADD R14, R157, 0x60 ;  /* 0x000000609d0e7836 */ /* 0x000fe20000000000 */
[----:B------:R-:W-:Y:S01]  /*8510*/  ULOP3.LUT UR4, UR4, 0xfffffffe, URZ, 0xc0, !UPT ;  /* 0xfffffffe04047892 */ /* 0x000fe2000f8ec03f */
[----:B-----5:R-:W-:Y:S01]  /*8520*/  IMAD.MOV.U32 R12, RZ, RZ, R4 ;  /* 0x000000ffff0c7224 */ /* 0x020fe200078e0004 */
[----:B------:R-:W-:Y:S01]  /*8530*/  VIMNMX R0, R29, 0xc0, PT ;  /* 0x000000c01d007848 */ /* 0x000fe20003fe0100 */
[----:B--2---:R-:W-:Y:S01]  /*8540*/  IMAD.MOV.U32 R13, RZ, RZ, R5 ;  /* 0x000000ffff0d7224 */ /* 0x004fe200078e0005 */
[----:B------:R-:W-:Y:S01]  /*8550*/  UIADD3 UR4, UR36, -UR4, URZ ;  /* 0x8000000424047290 */ /* 0x000fe2000fffe03f */
[----:B------:R-:W-:Y:S02]  /*8560*/  IADD3 R29, R16, R41, RZ ;  /* 0x00000029101d7210 */ /* 0x000fe40007ffe0ff */
[----:B------:R-:W-:-:S02]  /*8570*/  ISETP.GE.OR P2, PT, R157, R0, P0 ;  /* 0x000000009d00720c */ /* 0x000fc40000746670 */
[----:B------:R-:W-:Y:S01]  /*8580*/  ISETP.GE.OR P0, PT, R14, R0, P0 ;  /* 0x000000000e00720c */ /* 0x000fe20000706670 */
[----:B----4-:R-:W-:Y:S01]  /*8590*/  IMAD.U32 R3, RZ, RZ, UR4 ;  /* 0x00000004ff037e24 */ /* 0x010fe2000f8e00ff */
[----:B------:R-:W-:Y:S01]  /*85a0*/  PRMT R39, R39, 0x5410, R12 ;  /* 0x0000541027277816 */ /* 0x000fe2000000000c */
[----:B------:R-:W-:Y:S01]  /*85b0*/  IMAD.MOV.U32 R0, RZ, RZ, R6 ;  /* 0x000000ffff007224 */ /* 0x000fe200078e0006 */
[----:B------:R-:W-:Y:S01]  /*85c0*/  PRMT R40, R13, 0x7610, R40 ;  /* 0x000076100d287816 */ /* 0x000fe20000000028 */
[----:B------:R-:W-:Y:S01]  /*85d0*/  IMAD.MOV.U32 R12, RZ, RZ, R7 ;  /* 0x000000ffff0c7224 */ /* 0x000fe200078e0007 */
[----:B------:R-:W-:Y:S01]  /*85e0*/  SHF.L.U32 R3, R3, 0x1f, RZ ;  /* 0x0000001f03037819 */ /* 0x000fe200000006ff */
[----:B------:R-:W-:Y:S02]  /*85f0*/  IMAD.MOV.U32 R13, RZ, RZ, R8 ;  /* 0x000000ffff0d7224 */ /* 0x000fe400078e0008 */
[----:B------:R-:W-:Y:S01]  /*8600*/  IMAD.MOV.U32 R14, RZ, RZ, R9 ;  /* 0x000000ffff0e7224 */ /* 0x000fe200078e0009 */
[----:B------:R-:W0:Y:S01]  /*8610*/  SYNCS.PHASECHK.TRANS64.TRYWAIT P1, [R2+URZ+0x16800], R3 ;  /* 0x01680003020075a7 */ /* 0x000e22000802017f */
[----:B------:R-:W-:-:S02]  /*8620*/  PRMT R38, R12, 0x5410, R0 ;  /* 0x000054100c267816 */ /* 0x000fc40000000000 */
[----:B------:R-:W-:Y:S02]  /*8630*/  PRMT R39, R13, 0x7610, R39 ;  /* 0x000076100d277816 */ /* 0x000fe40000000027 */
[----:B------:R-:W-:Y:S01]  /*8640*/  PRMT R40, R40, 0x5410, R14 ;  /* 0x0000541028287816 */ /* 0x000fe2000000000e */
[----:B0-----:R-:W-:Y:S06]  /*8650*/  @!P1 BRA `(.L_x_1670) ;  /* 0x0000016c00409947 */ /* 0x001fec0003800000 */
.L_x_1947:
[----:B------:R-:W-:Y:S05]  /*8660*/  BSYNC B1 ;  /* 0x0000000000017941 */ /* 0x000fea0003800000 */
.L_x_1669:
[----:B------:R-:W-:Y:S01]  /*8670*/  BSSY B1, `(.L_x_1671) ;  /* 0x0000069000017945 */ /* 0x000fe20003800000 */
[----:B------:R-:W-:Y:S01]  /*8680*/  IMAD.MOV.U32 R0, RZ, RZ, R10 ;  /* 0x000000ffff007224 */ /* 0x000fe200078e000a */
[----:B------:R-:W-:Y:S01]  /*8690*/  LOP3.LUT R29, R29, 0x38, RZ, 0xc0, !PT ;  /* 0x000000381d1d7812 */ /* 0x000fe200078ec0ff */
[----:B0-----:R-:W-:Y:S01]  /*86a0*/  IMAD.MOV.U32 R3, RZ, RZ, R11 ;  /* 0x000000ffff037224 */ /* 0x001fe200078e000b */
[----:B------:R-:W-:Y:S06]  /*86b0*/  @P2 BRA `(.L_x_1672) ;  /* 0x0000000400902947 */ /* 0x000fec0003800000 */
[----:B------:R-:W2:Y:S01]  /*86c0*/  LDL R12, [R1+0x40] ;  /* 0x00004000010c7983 */ /* 0x000ea20000100800 */
[----:B------:R-:W0:Y:S02]  /*86d0*/  S2R R13, SR_TID.X ;  /* 0x00000000000d7919 */ /* 0x000e240000002100 */
[----:B0-----:R-:W-:-:S05]  /*86e0*/  VIADD R13, R13, 0xffffff80 ;  /* 0xffffff800d0d7836 */ /* 0x001fca0000000000 */
[----:B------:R-:W-:-:S04]  /*86f0*/  SHF.R.S32.HI R25, RZ, 0x1f, R13 ;  /* 0x0000001fff197819 */ /* 0x000fc8000001140d */
[----:B------:R-:W-:-:S04]  /*8700*/  LEA.HI R25, R25, R13, RZ, 0x5 ;  /* 0x0000000d19197211 */ /* 0x000fc800078f28ff */
[----:B------:R-:W-:Y:S01]  /*8710*/  SHF.R.S32.HI R25, RZ, 0x5, R25 ;  /* 0x00000005ff197819 */ /* 0x000fe20000011419 */
[----:B------:R-:W-:Y:S01]  /*8720*/  HADD2.F32 R45, -RZ, R45.H0_H0 ;  /* 0x2000002dff2d7230 */ /* 0x000fe20000004100 */
[----:B------:R-:W-:Y:S02]  /*8730*/  SHF.R.U64 R55, R34, 0x10, R35 ;  /* 0x0000001022377819 */ /* 0x000fe40000001223 */
[----:B------:R-:W-:Y:S01]  /*8740*/  SHF.R.U32.HI R44, RZ, 0x10, R31 ;  /* 0x00000010ff2c7819 */ /* 0x000fe2000001161f */
[----:B------:R-:W-:Y:S01]  /*8750*/  HADD2.F32 R43, -RZ, R43.H0_H0 ;  /* 0x2000002bff2b7230 */ /* 0x000fe20000004100 */
[----:B------:R-:W-:Y:S02]  /*8760*/  SHF.R.U64 R51, R20, 0x10, R21 ;  /* 0x0000001014337819 */ /* 0x000fe40000001215 */
[----:B------:R-:W-:Y:S01]  /*8770*/  SHF.R.U32.HI R46, RZ, 0x10, R35 ;  /* 0x00000010ff2e7819 */ /* 0x000fe20000011623 */
[----:B------:R-:W-:Y:S01]  /*8780*/  HADD2.F32 R44, -RZ, R44.H0_H0 ;  /* 0x2000002cff2c7230 */ /* 0x000fe20000004100 */
[----:B------:R-:W-:-:S02]  /*8790*/  SHF.R.U64 R54, R36, 0x10, R37 ;  /* 0x0000001024367819 */ /* 0x000fc40000001225 */
[----:B------:R-:W-:Y:S02]  /*87a0*/  SHF.R.U32.HI R50, RZ, 0x10, R21 ;  /* 0x00000010ff327819 */ /* 0x000fe40000011615 */
[----:B------:R-:W-:Y:S02]  /*87b0*/  SHF.R.U64 R53, R30, 0x10, R31 ;  /* 0x000000101e357819 */ /* 0x000fe4000000121f */
[----:B------:R-:W-:Y:S01]  /*87c0*/  SHF.R.U32.HI R52, RZ, 0x10, R37 ;  /* 0x00000010ff347819 */ /* 0x000fe20000011625 */
[----:B--2---:R-:W-:-:S05]  /*87d0*/  IMAD.SHL.U32 R12, R12, 0x40, RZ ;  /* 0x000000400c0c7824 */ /* 0x004fca00078e00ff */
[----:B------:R-:W-:-:S04]  /*87e0*/  LOP3.LUT R24, R12, 0x1c0, RZ, 0xc0, !PT ;  /* 0x000001c00c187812 */ /* 0x000fc800078ec0ff */
[----:B------:R-:W-:Y:S02]  /*87f0*/  SHF.R.U32.HI R15, RZ, 0x3, R24 ;  /* 0x00000003ff0f7819 */ /* 0x000fe40000011618 */
[----:B------:R-:W-:Y:S02]  /*8800*/  LOP3.LUT R12, R24, 0x38, R16, 0xf8, !PT ;  /* 0x00000038180c7812 */ /* 0x000fe400078ef810 */
[----:B------:R-:W-:Y:S02]  /*8810*/  LOP3.LUT R24, R15, R29, R24, 0x1e, !PT ;  /* 0x0000001d0f187212 */ /* 0x000fe400078e1e18 */
[----:B------:R-:W-:-:S03]  /*8820*/  LOP3.LUT R12, R12, R15, RZ, 0x3c, !PT ;  /* 0x0000000f0c0c7212 */ /* 0x000fc600078e3cff */
[C---:B------:R-:W-:Y:S02]  /*8830*/  IMAD R41, R25.reuse, 0x200, R24 ;  /* 0x0000020019297824 */ /* 0x040fe400078e0218 */
[----:B------:R-:W-:Y:S02]  /*8840*/  IMAD R13, R25, 0x200, R12 ;  /* 0x00000200190d7824 */ /* 0x000fe400078e020c */
[--C-:B------:R-:W-:Y:S02]  /*8850*/  IMAD R41, R41, 0x2, R2.reuse ;  /* 0x0000000229297824 */ /* 0x100fe400078e0202 */
[----:B------:R-:W-:-:S03]  /*8860*/  IMAD R32, R13, 0x2, R2 ;  /* 0x000000020d207824 */ /* 0x000fc600078e0202 */
[----:B------:R-:W0:Y:S04]  /*8870*/  LDS.128 R24, [R41+0x8400] ;  /* 0x0084000029187984 */ /* 0x000e280000000c00 */
[----:B------:R-:W1:Y:S01]  /*8880*/  LDS.128 R12, [R32+0x8400] ;  /* 0x00840000200c7984 */ /* 0x000e620000000c00 */
[--C-:B0-----:R-:W-:Y:S02]  /*8890*/  HADD2.F32 R34, -RZ, R25.reuse.H0_H0 ;  /* 0x20000019ff227230 */ /* 0x101fe40000004100 */
[----:B------:R-:W-:Y:S02]  /*88a0*/  HADD2.F32 R35, -RZ, R25.H1_H1 ;  /* 0x30000019ff237230 */ /* 0x000fe40000004100 */
[----:B-1----:R-:W-:Y:S02]  /*88b0*/  HADD2.F32 R20, -RZ, R13.H0_H0 ;  /* 0x2000000dff147230 */ /* 0x002fe40000004100 */
[C---:B------:R-:W-:Y:S01]  /*88c0*/  FMUL.FTZ R47, R34.reuse, R45 ;  /* 0x0000002d222f7220 */ /* 0x040fe20000410000 */
[----:B------:R-:W-:Y:S01]  /*88d0*/  FMUL.FTZ R49, R34, R43 ;  /* 0x0000002b22317220 */ /* 0x000fe20000410000 */
[----:B------:R-:W-:-:S02]  /*88e0*/  HADD2.F32 R34, -RZ, R46.H0_H0 ;  /* 0x2000002eff227230 */ /* 0x000fc40000004100 */
[C---:B------:R-:W-:Y:S01]  /*88f0*/  FFMA.FTZ R48, R20.reuse, R43, -R47 ;  /* 0x0000002b14307223 */ /* 0x040fe2000001082f */
[----:B------:R-:W-:Y:S02]  /*8900*/  HADD2.F32 R21, -RZ, R13.H1_H1 ;  /* 0x3000000dff157230 */ /* 0x000fe40000004100 */
[C---:B------:R-:W-:Y:S01]  /*8910*/  FMUL.FTZ R46, R35.reuse, R44 ;  /* 0x0000002c232e7220 */ /* 0x040fe20000410000 */
[----:B------:R-:W-:Y:S02]  /*8920*/  HADD2.F32 R36, -RZ, R27.H0_H0 ;  /* 0x2000001bff247230 */ /* 0x000fe40000004100 */
[----:B------:R-:W-:Y:S02]  /*8930*/  HADD2.F32 R47, -RZ, R42.H1_H1 ;  /* 0x3000002aff2f7230 */ /* 0x000fe40000004100 */
[----:B------:R-:W-:Y:S02]  /*8940*/  HADD2.F32 R43, -RZ, R33.H1_H1 ;  /* 0x30000021ff2b7230 */ /* 0x000fe40000004100 */
[----:B------:R-:W-:Y:S01]  /*8950*/  FFMA.FTZ R49, R20, R45, R49 ;  /* 0x0000002d14317223 */ /* 0x000fe20000010031 */
[----:B------:R-:W-:Y:S01]  /*8960*/  FMUL.FTZ R20, R35, R34 ;  /* 0x0000002223147220 */ /* 0x000fe20000410000 */
[----:B------:R-:W-:-:S02]  /*8970*/  HADD2.F32 R30, -RZ, R15.H0_H0 ;  /* 0x2000000fff1e7230 */ /* 0x000fc40000004100 */
[C---:B------:R-:W-:Y:S01]  /*8980*/  FFMA.FTZ R35, R21.reuse, R34, -R46 ;  /* 0x0000002215237223 */ /* 0x040fe2000001082e */
[C---:B------:R-:W-:Y:S01]  /*8990*/  FMUL.FTZ R45, R36.reuse, R47 ;  /* 0x0000002f242d7220 */ /* 0x040fe20000410000 */
[----:B------:R-:W-:Y:S02]  /*89a0*/  HADD2.F32 R37, -RZ, R27.H1_H1 ;  /* 0x3000001bff257230 */ /* 0x000fe40000004100 */
[-C--:B------:R-:W-:Y:S01]  /*89b0*/  FMUL.FTZ R36, R36, R43.reuse ;  /* 0x0000002b24247220 */ /* 0x080fe20000410000 */
[----:B------:R-:W-:Y:S02]  /*89c0*/  HADD2.F32 R46, -RZ, R50.H0_H0 ;  /* 0x20000032ff2e7230 */ /* 0x000fe40000004100 */
[----:B------:R-:W-:Y:S01]  /*89d0*/  FFMA.FTZ R44, R21, R44, R20 ;  /* 0x0000002c152c7223 */ /* 0x000fe20000010014 */
[----:B------:R-:W-:Y:S02]  /*89e0*/  HADD2.F32 R31, -RZ, R15.H1_H1 ;  /* 0x3000000fff1f7230 */ /* 0x000fe40000004100 */
[----:B------:R-:W-:Y:S01]  /*89f0*/  FFMA.FTZ R45, R30, R43, -R45 ;  /* 0x0000002b1e2d7223 */ /* 0x000fe2000001082d */
[----:B------:R-:W-:-:S02]  /*8a00*/  HADD2.F32 R20, -RZ, R52.H0_H0 ;  /* 0x20000034ff147230 */ /* 0x000fc40000004100 */
[----:B------:R-:W-:Y:S01]  /*8a10*/  FFMA.FTZ R47, R30, R47, R36 ;  /* 0x0000002f1e2f7223 */ /* 0x000fe20000010024 */
[----:B------:R-:W-:Y:S02]  /*8a20*/  HADD2.F32 R25, -RZ, R24.H0_H0 ;  /* 0x20000018ff197230 */ /* 0x000fe40000004100 */
[C---:B------:R-:W-:Y:S01]  /*8a30*/  FMUL.FTZ R34, R37.reuse, R46 ;  /* 0x0000002e25227220 */ /* 0x040fe20000410000 */
[----:B------:R-:W-:Y:S02]  /*8a40*/  HADD2.F32 R30, -RZ, R56.H0_H0 ;  /* 0x20000038ff1e7230 */ /* 0x000fe40000004100 */
[----:B------:R-:W-:Y:S02]  /*8a50*/  HADD2.F32 R42, -RZ, R42.H0_H0 ;  /* 0x2000002aff2a7230 */ /* 0x000fe40000004100 */
[-C--:B------:R-:W-:Y:S01]  /*8a60*/  FMUL.FTZ R52, R37, R20.reuse ;  /* 0x0000001425347220 */ /* 0x080fe20000410000 */
[----:B------:R-:W-:Y:S02]  /*8a70*/  HADD2.F32 R13, -RZ, R12.H0_H0 ;  /* 0x2000000cff0d7230 */ /* 0x000fe40000004100 */
[----:B------:R-:W-:Y:S01]  /*8a80*/  FFMA.FTZ R50, R31, R20, -R34 ;  /* 0x000000141f327223 */ /* 0x000fe20000010822 */
[----:B------:R-:W-:-:S02]  /*8a90*/  HADD2.F32 R27, -RZ, R26.H0_H0 ;  /* 0x2000001aff1b7230 */ /* 0x000fc40000004100 */
[C---:B------:R-:W-:Y:S01]  /*8aa0*/  FMUL.FTZ R36, R25.reuse, R30 ;  /* 0x0000001e19247220 */ /* 0x040fe20000410000 */
[----:B------:R-:W-:Y:S02]  /*8ab0*/  HADD2.F32 R34, -RZ, R56.H1_H1 ;  /* 0x30000038ff227230 */ /* 0x000fe40000004100 */
[----:B------:R-:W-:Y:S01]  /*8ac0*/  FMUL.FTZ R25, R25, R42 ;  /* 0x0000002a19197220 */ /* 0x000fe20000410000 */
[----:B------:R-:W-:Y:S02]  /*8ad0*/  HADD2.F32 R20, -RZ, R33.H0_H0 ;  /* 0x20000021ff147230 */ /* 0x000fe40000004100 */
[----:B------:R-:W-:Y:S01]  /*8ae0*/  FFMA.FTZ R52, R31, R46, R52 ;  /* 0x0000002e1f347223 */ /* 0x000fe20000010034 */
[----:B------:R-:W-:Y:S01]  /*8af0*/  FFMA.FTZ R36, R13, R42, -R36 ;  /* 0x0000002a0d247223 */ /* 0x000fe20000010824 */
[----:B------:R-:W-:Y:S02]  /*8b00*/  HADD2.F32 R15, -RZ, R14.H0_H0 ;  /* 0x2000000eff0f7230 */ /* 0x000fe40000004100 */
[----:B------:R-:W-:Y:S01]  /*8b10*/  FMUL.FTZ R46, R27, R34 ;  /* 0x000000221b2e7220 */ /* 0x000fe20000410000 */
[----:B------:R-:W-:Y:S01]  /*8b20*/  FFMA.FTZ R30, R13, R30, R25 ;  /* 0x0000001e0d1e7223 */ /* 0x000fe20000010019 */
[----:B------:R-:W-:Y:S01]  /*8b30*/  FMUL.FTZ R42, R27, R20 ;  /* 0x000000141b2a7220 */ /* 0x000fe20000410000 */
[----:B------:R-:W-:-:S02]  /*8b40*/  HADD2.F32 R24, -RZ, R24.H1_H1 ;  /* 0x30000018ff187230 */ /* 0x000fc40000004100 */
[----:B------:R-:W-:Y:S02]  /*8b50*/  HADD2.F32 R26, -RZ, R26.H1_H1 ;  /* 0x3000001aff1a7230 */ /* 0x000fe40000004100 */
[----:B------:R-:W-:Y:S02]  /*8b60*/  HADD2.F32 R25, -RZ, R53.H0_H0 ;  /* 0x20000035ff197230 */ /* 0x000fe40000004100 */
[----:B------:R-:W-:Y:S02]  /*8b70*/  HADD2.F32 R27, -RZ, R51.H0_H0 ;  /* 0x20000033ff1b7230 */ /* 0x000fe40000004100 */
[----:B------:R-:W-:Y:S02]  /*8b80*/  HADD2.F32 R13, -RZ, R55.H0_H0 ;  /* 0x20000037ff0d7230 */ /* 0x000fe40000004100 */
[----:B------:R-:W-:Y:S02]  /*8b90*/  HADD2.F32 R21, -RZ, R54.H0_H0 ;  /* 0x20000036ff157230 */ /* 0x000fe40000004100 */
[----:B------:R-:W-:Y:S01]  /*8ba0*/  FFMA.FTZ R46, R15, R20, -R46 ;  /* 0x000000140f2e7223 */ /* 0x000fe2000001082e */
[----:B------:R-:W-:-:S02]  /*8bb0*/  HADD2.F32 R12, -RZ, R12.H1_H1 ;  /* 0x3000000cff0c7230 */ /* 0x000fc40000004100 */
[----:B------:R-:W-:Y:S01]  /*8bc0*/  FFMA.FTZ R42, R15, R34, R42 ;  /* 0x000000220f2a7223 */ /* 0x000fe2000001002a */
[----:B------:R-:W-:Y:S02]  /*8bd0*/  HADD2.F32 R14, -RZ, R14.H1_H1 ;  /* 0x3000000eff0e7230 */ /* 0x000fe40000004100 */
[----:B------:R-:W-:Y:S01]  /*8be0*/  FMUL.FTZ R15, R24, R25 ;  /* 0x00000019180f7220 */ /* 0x000fe20000410000 */
[----:B------:R-:W-:Y:S01]  /*8bf0*/  FMUL.FTZ R37, R26, R27 ;  /* 0x0000001b1a257220 */ /* 0x000fe20000410000 */
[----:B------:R-:W-:Y:S01]  /*8c00*/  FMUL.FTZ R24, R24, R13 ;  /* 0x0000000d18187220 */ /* 0x000fe20000410000 */
[----:B------:R-:W-:Y:S01]  /*8c10*/  FMUL.FTZ R26, R26, R21 ;  /* 0x000000151a1a7220 */ /* 0x000fe20000410000 */
[----:B------:R-:W-:Y:S01]  /*8c20*/  FFMA.FTZ R31, R12, R13, -R15 ;  /* 0x0000000d0c1f7223 */ /* 0x000fe2000001080f */
[----:B------:R-:W-:Y:S01]  /*8c30*/  FFMA.FTZ R37, R14, R21, -R37 ;  /* 0x000000150e257223 */ /* 0x000fe20000010825 */
        /* <DEDUP_REMOVED lines=12> */
.L_x_1672:
[----:B------:R-:W-:Y:S05]  /*8d00*/  BSYNC B1 ;  /* 0x0000000000017941 */ /* 0x000fea0003800000 */
.L_x_1671:
[----:B------:R-:W-:Y:S01]  /*8d10*/  PRMT R43, R0, 0x5410, R3 ;  /* 0x00005410002b7816 */ /* 0x000fe20000000003 */
[----:B------:R-:W-:Y:S06]  /*8d20*/  @P0 BRA `(.L_x_1663) ;  /* 0x0000000400800947 */ /* 0x000fec0003800000 */
[----:B------:R-:W2:Y:S01]  /*8d30*/  LDL R20, [R1+0x44] ;  /* 0x0000440001147983 */ /* 0x000ea20000100800 */
[C---:B0-----:R-:W-:Y:S02]  /*8d40*/  VIADD R12, R157.reuse, 0x60 ;  /* 0x000000609d0c7836 */ /* 0x041fe40000000000 */
[----:B------:R-:W-:Y:S01]  /*8d50*/  VIADD R13, R157, 0x60 ;  /* 0x000000609d0d7836 */ /* 0x000fe20000000000 */
[----:B------:R-:W3:Y:S01]  /*8d60*/  LDL R44, [R1+0x58] ;  /* 0x00005800012c7983 */ /* 0x000ee20000100800 */
[----:B------:R-:W-:Y:S02]  /*8d70*/  IMAD.SHL.U32 R12, R12, 0x40, RZ ;  /* 0x000000400c0c7824 */ /* 0x000fe400078e00ff */
[----:B------:R-:W-:-:S03]  /*8d80*/  IMAD.SHL.U32 R13, R13, 0x40, RZ ;  /* 0x000000400d0d7824 */ /* 0x000fc600078e00ff */
[----:B------:R-:W-:Y:S02]  /*8d90*/  LOP3.LUT R12, R12, 0x1c0, RZ, 0xc0, !PT ;  /* 0x000001c00c0c7812 */ /* 0x000fe400078ec0ff */
[----:B------:R-:W-:Y:S02]  /*8da0*/  LOP3.LUT R13, R13, 0x1c0, RZ, 0xc0, !PT ;  /* 0x000001c00d0d7812 */ /* 0x000fe400078ec0ff */
[----:B------:R-:W-:-:S04]  /*8db0*/  SHF.R.U32.HI R12, RZ, 0x3, R12 ;  /* 0x00000003ff0c7819 */ /* 0x000fc8000001160c */
[----:B------:R-:W-:Y:S02]  /*8dc0*/  LOP3.LUT R29, R12, R29, R13, 0x1e, !PT ;  /* 0x0000001d0c1d7212 */ /* 0x000fe400078e1e0d */
[----:B------:R-:W-:Y:S01]  /*8dd0*/  SHF.R.U64 R41, R10, 0x10, R11 ;  /* 0x000000100a297819 */ /* 0x000fe2000000120b */
[--C-:B------:R-:W-:Y:S01]  /*8de0*/  HADD2.F32 R10, -RZ, R40.reuse.H1_H1 ;  /* 0x30000028ff0a7230 */ /* 0x100fe20000004100 */
[--C-:B------:R-:W-:Y:S01]  /*8df0*/  SHF.R.U64 R33, R6, 0x10, R7.reuse ;  /* 0x0000001006217819 */ /* 0x100fe20000001207 */
[----:B------:R-:W-:Y:S01]  /*8e00*/  HADD2.F32 R40, -RZ, R40.H0_H0 ;  /* 0x20000028ff287230 */ /* 0x000fe20000004100 */
[----:B------:R-:W-:Y:S02]  /*8e10*/  SHF.R.U32.HI R31, RZ, 0x10, R7 ;  /* 0x00000010ff1f7819 */ /* 0x000fe40000011607 */
[----:B------:R-:W-:Y:S02]  /*8e20*/  SHF.R.U32.HI R21, RZ, 0x10, R9 ;  /* 0x00000010ff157819 */ /* 0x000fe40000011609 */
[----:B------:R-:W-:Y:S01]  /*8e30*/  SHF.R.U32.HI R37, RZ, 0x10, R11 ;  /* 0x00000010ff257819 */ /* 0x000fe2000001160b */
[--C-:B------:R-:W-:Y:S01]  /*8e40*/  HADD2.F32 R11, -RZ, R38.reuse.H1_H1 ;  /* 0x30000026ff0b7230 */ /* 0x100fe20000004100 */
[----:B------:R-:W-:Y:S01]  /*8e50*/  SHF.R.U64 R42, R8, 0x10, R9 ;  /* 0x00000010082a7819 */ /* 0x000fe20000001209 */
[----:B------:R-:W-:Y:S01]  /*8e60*/  HADD2.F32 R38, -RZ, R38.H0_H0 ;  /* 0x20000026ff267230 */ /* 0x000fe20000004100 */
[----:B------:R-:W-:Y:S01]  /*8e70*/  SHF.R.U64 R35, R4, 0x10, R5 ;  /* 0x0000001004237819 */ /* 0x000fe20000001205 */
[----:B--2---:R-:W-:-:S04]  /*8e80*/  IMAD.IADD R29, R20, 0x1, R29 ;  /* 0x00000001141d7824 */ /* 0x004fc800078e021d */
[----:B------:R-:W-:Y:S01]  /*8e90*/  IMAD R29, R29, 0x2, R2 ;  /* 0x000000021d1d7824 */ /* 0x000fe200078e0202 */
[----:B---3--:R-:W0:Y:S04]  /*8ea0*/  LDS.128 R12, [R44+0x8400] ;  /* 0x008400002c0c7984 */ /* 0x008e280000000c00 */
[----:B------:R-:W1:Y:S01]  /*8eb0*/  LDS.128 R24, [R29+0x8400] ;  /* 0x008400001d187984 */ /* 0x000e620000000c00 */
[----:B------:R-:W-:-:S05]  /*8ec0*/  SHF.R.U32.HI R20, RZ, 0x10, R5 ;  /* 0x00000010ff147819 */ /* 0x000fca0000011605 */
[----:B------:R-:W-:Y:S02]  /*8ed0*/  HADD2.F32 R20, -RZ, R20.H0_H0 ;  /* 0x20000014ff147230 */ /* 0x000fe40000004100 */
[----:B0-----:R-:W-:Y:S02]  /*8ee0*/  HADD2.F32 R3, -RZ, R13.H0_H0 ;  /* 0x2000000dff037230 */ /* 0x001fe40000004100 */
[--C-:B-1----:R-:W-:Y:S02]  /*8ef0*/  HADD2.F32 R7, -RZ, R25.reuse.H0_H0 ;  /* 0x20000019ff077230 */ /* 0x102fe40000004100 */
[----:B------:R-:W-:Y:S02]  /*8f00*/  HADD2.F32 R25, -RZ, R25.H1_H1 ;  /* 0x30000019ff197230 */ /* 0x000fe40000004100 */
[----:B------:R-:W-:Y:S02]  /*8f10*/  HADD2.F32 R6, -RZ, R24.H0_H0 ;  /* 0x20000018ff067230 */ /* 0x000fe40000004100 */
[C---:B------:R-:W-:Y:S01]  /*8f20*/  FMUL.FTZ R30, R7.reuse, R40 ;  /* 0x00000028071e7220 */ /* 0x040fe20000410000 */
[----:B------:R-:W-:Y:S01]  /*8f30*/  FMUL.FTZ R32, R7, R10 ;  /* 0x0000000a07207220 */ /* 0x000fe20000410000 */
[----:B------:R-:W-:-:S02]  /*8f40*/  HADD2.F32 R7, -RZ, R39.H1_H1 ;  /* 0x30000027ff077230 */ /* 0x000fc40000004100 */
[----:B------:R-:W-:Y:S02]  /*8f50*/  HADD2.F32 R39, -RZ, R39.H0_H0 ;  /* 0x20000027ff277230 */ /* 0x000fe40000004100 */
[C---:B------:R-:W-:Y:S01]  /*8f60*/  FFMA.FTZ R30, R3.reuse, R10, -R30 ;  /* 0x0000000a031e7223 */ /* 0x040fe2000001081e */
[----:B------:R-:W-:Y:S02]  /*8f70*/  HADD2.F32 R13, -RZ, R13.H1_H1 ;  /* 0x3000000dff0d7230 */ /* 0x000fe40000004100 */
[----:B------:R-:W-:Y:S01]  /*8f80*/  FFMA.FTZ R32, R3, R40, R32 ;  /* 0x0000002803207223 */ /* 0x000fe20000010020 */
[----:B------:R-:W-:Y:S02]  /*8f90*/  HADD2.F32 R0, -RZ, R12.H0_H0 ;  /* 0x2000000cff007230 */ /* 0x000fe40000004100 */
[----:B------:R-:W-:Y:S01]  /*8fa0*/  FMUL.FTZ R34, R25, R20 ;  /* 0x0000001419227220 */ /* 0x000fe20000410000 */
[----:B------:R-:W-:Y:S02]  /*8fb0*/  HADD2.F32 R10, -RZ, R21.H0_H0 ;  /* 0x20000015ff0a7230 */ /* 0x000fe40000004100 */
[C---:B------:R-:W-:Y:S01]  /*8fc0*/  FMUL.FTZ R3, R6.reuse, R7 ;  /* 0x0000000706037220 */ /* 0x040fe20000410000 */
[----:B------:R-:W-:Y:S01]  /*8fd0*/  FMUL.FTZ R6, R6, R39 ;  /* 0x0000002706067220 */ /* 0x000fe20000410000 */
[----:B------:R-:W-:-:S02]  /*8fe0*/  HADD2.F32 R8, -RZ, R26.H0_H0 ;  /* 0x2000001aff087230 */ /* 0x000fc40000004100 */
[-C--:B------:R-:W-:Y:S01]  /*8ff0*/  FMUL.FTZ R36, R25, R10.reuse ;  /* 0x0000000a19247220 */ /* 0x080fe20000410000 */
[----:B------:R-:W-:Y:S01]  /*9000*/  FFMA.FTZ R21, R13, R10, -R34 ;  /* 0x0000000a0d157223 */ /* 0x000fe20000010822 */
[C---:B------:R-:W-:Y:S01]  /*9010*/  FFMA.FTZ R39, R0.reuse, R39, -R3 ;  /* 0x0000002700277223 */ /* 0x040fe20000010803 */
[----:B------:R-:W-:Y:S02]  /*9020*/  HADD2.F32 R9, -RZ, R27.H0_H0 ;  /* 0x2000001bff097230 */ /* 0x000fe40000004100 */
[----:B------:R-:W-:Y:S01]  /*9030*/  FFMA.FTZ R10, R0, R7, R6 ;  /* 0x00000007000a7223 */ /* 0x000fe20000010006 */
[--C-:B------:R-:W-:Y:S02]  /*9040*/  HADD2.F32 R3, -RZ, R43.reuse.H0_H0 ;  /* 0x2000002bff037230 */ /* 0x100fe40000004100 */
[----:B------:R-:W-:Y:S02]  /*9050*/  HADD2.F32 R0, -RZ, R43.H1_H1 ;  /* 0x3000002bff007230 */ /* 0x000fe40000004100 */
[----:B------:R-:W-:Y:S01]  /*9060*/  FMUL.FTZ R7, R8, R11 ;  /* 0x0000000b08077220 */ /* 0x000fe20000410000 */
[----:B------:R-:W-:-:S02]  /*9070*/  HADD2.F32 R4, -RZ, R14.H0_H0 ;  /* 0x2000000eff047230 */ /* 0x000fc40000004100 */
[-C--:B------:R-:W-:Y:S01]  /*9080*/  FMUL.FTZ R25, R8, R3.reuse ;  /* 0x0000000308197220 */ /* 0x080fe20000410000 */
[----:B------:R-:W-:Y:S02]  /*9090*/  HADD2.F32 R5, -RZ, R15.H0_H0 ;  /* 0x2000000fff057230 */ /* 0x000fe40000004100 */
[C---:B------:R-:W-:Y:S01]  /*90a0*/  FMUL.FTZ R34, R9.reuse, R38 ;  /* 0x0000002609227220 */ /* 0x040fe20000410000 */
[----:B------:R-:W-:Y:S02]  /*90b0*/  HADD2.F32 R27, -RZ, R27.H1_H1 ;  /* 0x3000001bff1b7230 */ /* 0x000fe40000004100 */
[----:B------:R-:W-:Y:S01]  /*90c0*/  FMUL.FTZ R9, R9, R0 ;  /* 0x0000000009097220 */ /* 0x000fe20000410000 */
[----:B------:R-:W-:Y:S02]  /*90d0*/  HADD2.F32 R8, -RZ, R31.H0_H0 ;  /* 0x2000001fff087230 */ /* 0x000fe40000004100 */
[----:B------:R-:W-:Y:S02]  /*90e0*/  HADD2.F32 R6, -RZ, R37.H0_H0 ;  /* 0x20000025ff067230 */ /* 0x000fe40000004100 */
[----:B------:R-:W-:Y:S01]  /*90f0*/  FFMA.FTZ R13, R13, R20, R36 ;  /* 0x000000140d0d7223 */ /* 0x000fe20000010024 */
[----:B------:R-:W-:Y:S01]  /*9100*/  FFMA.FTZ R20, R4, R3, -R7 ;  /* 0x0000000304147223 */ /* 0x000fe20000010807 */
[----:B------:R-:W-:-:S02]  /*9110*/  HADD2.F32 R15, -RZ, R15.H1_H1 ;  /* 0x3000000fff0f7230 */ /* 0x000fc40000004100 */
[----:B------:R-:W-:Y:S01]  /*9120*/  FFMA.FTZ R25, R4, R11, R25 ;  /* 0x0000000b04197223 */ /* 0x000fe20000010019 */
[----:B------:R-:W-:Y:S02]  /*9130*/  HADD2.F32 R24, -RZ, R24.H1_H1 ;  /* 0x30000018ff187230 */ /* 0x000fe40000004100 */
[C---:B------:R-:W-:Y:S01]  /*9140*/  FFMA.FTZ R34, R5.reuse, R0, -R34 ;  /* 0x0000000005227223 */ /* 0x040fe20000010822 */
[----:B------:R-:W-:Y:S01]  /*9150*/  FFMA.FTZ R38, R5, R38, R9 ;  /* 0x0000002605267223 */ /* 0x000fe20000010009 */
[----:B------:R-:W-:Y:S02]  /*9160*/  HADD2.F32 R7, -RZ, R35.H0_H0 ;  /* 0x20000023ff077230 */ /* 0x000fe40000004100 */
[C---:B------:R-:W-:Y:S01]  /*9170*/  FMUL.FTZ R4, R27.reuse, R8 ;  /* 0x000000081b047220 */ /* 0x040fe20000410000 */
[----:B------:R-:W-:Y:S02]  /*9180*/  HADD2.F32 R26, -RZ, R26.H1_H1 ;  /* 0x3000001aff1a7230 */ /* 0x000fe40000004100 */
[----:B------:R-:W-:Y:S01]  /*9190*/  FMUL.FTZ R0, R27, R6 ;  /* 0x000000061b007220 */ /* 0x000fe20000410000 */
[----:B------:R-:W-:-:S02]  /*91a0*/  HADD2.F32 R3, -RZ, R42.H0_H0 ;  /* 0x2000002aff037230 */ /* 0x000fc40000004100 */
[----:B------:R-:W-:Y:S02]  /*91b0*/  HADD2.F32 R9, -RZ, R33.H0_H0 ;  /* 0x20000021ff097230 */ /* 0x000fe40000004100 */
[----:B------:R-:W-:Y:S02]  /*91c0*/  HADD2.F32 R5, -RZ, R41.H0_H0 ;  /* 0x20000029ff057230 */ /* 0x000fe40000004100 */
[C---:B------:R-:W-:Y:S01]  /*91d0*/  FFMA.FTZ R27, R15.reuse, R6, -R4 ;  /* 0x000000060f1b7223 */ /* 0x040fe20000010804 */
[----:B------:R-:W-:Y:S02]  /*91e0*/  HADD2.F32 R12, -RZ, R12.H1_H1 ;  /* 0x3000000cff0c7230 */ /* 0x000fe40000004100 */
[----:B------:R-:W-:Y:S01]  /*91f0*/  FFMA.FTZ R31, R15, R8, R0 ;  /* 0x000000080f1f7223 */ /* 0x000fe20000010000 */
[----:B------:R-:W-:Y:S02]  /*9200*/  HADD2.F32 R14, -RZ, R14.H1_H1 ;  /* 0x3000000eff0e7230 */ /* 0x000fe40000004100 */
        /* <DEDUP_REMOVED lines=18> */
.L_x_1663:
[----:B------:R-:W-:Y:S05]  /*9330*/  BSYNC B0 ;  /* 0x0000000000007941 */ /* 0x000fea0003800000 */
.L_x_1649:
[----:B------:R-:W-:Y:S01]  /*9340*/  @!PT LDS RZ, [RZ] ;  /* 0x00000000fffff984 */ /* 0x000fe20000000800 */
[----:B------:R-:W-:Y:S01]  /*9350*/  @!PT LDS RZ, [RZ] ;  /* 0x00000000fffff984 */ /* 0x000fe20000000800 */
[----:B------:R-:W-:Y:S01]  /*9360*/  @!PT LDS RZ, [RZ] ;  /* 0x00000000fffff984 */ /* 0x000fe20000000800 */
[----:B------:R-:W-:Y:S01]  /*9370*/  @!PT LDS RZ, [RZ] ;  /* 0x00000000fffff984 */ /* 0x000fe20000000800 */
[----:B------:R3:W-:Y:S06]  /*9380*/  MEMBAR.ALL.CTA ;  /* 0x0000000000007992 */ /* 0x0007ec0000008000 */
[----:B---3--:R-:W3:Y:S01]  /*9390*/  FENCE.VIEW.ASYNC.S ;  /* 0x00000000000073c6 */ /* 0x008ee20000000000 */
[----:B------:R-:W-:Y:S05]  /*93a0*/  WARPSYNC.ALL ;  /* 0x0000000000007948 */ /* 0x000fea0003800000 */
[----:B---3--:R-:W-:Y:S06]  /*93b0*/  BAR.SYNC.DEFER_BLOCKING 0xd, 0x180 ;  /* 0x0346000000007b1d */ /* 0x008fec0000010000 */
.L_x_1646:
[----:B-1----:R-:W-:-:S05]  /*93c0*/  IMAD.U32 R0, RZ, RZ, UR39 ;  /* 0x00000027ff007e24 */ /* 0x002fca000f8e00ff */
[----:B------:R-:W-:-:S13]  /*93d0*/  ISETP.NE.AND P0, PT, R0, 0x3, PT ;  /* 0x000000030000780c */ /* 0x000fda0003f05270 */
[----:B------:R-:W-:Y:S05]  /*93e0*/  @!P0 BRA `(.L_x_1673) ;  /* 0x0000000000048947 */ /* 0x000fea0003800000 */
[----:B------:R-:W-:Y:S01]  /*93f0*/  BPT.TRAP 0x1 ;  /* 0x000000040000795c */ /* 0x000fe20000300000 */
.L_x_1673:
[----:B0-----:R-:W-:Y:S01]  /*9400*/  IMAD R14, R19, 0x8, R2 ;  /* 0x00000008130e7824 */ /* 0x001fe200078e0202 */
[----:B---3--:R-:W-:-:S04]  /*9410*/  SHF.L.U32 R3, R154, 0x1f, RZ ;  /* 0x0000001f9a037819 */ /* 0x008fc800000006ff */
[----:B------:R0:W1:Y:S01]  /*9420*/  SYNCS.PHASECHK.TRANS64.TRYWAIT P1, [R14+URZ+0x16830], R3 ;  /* 0x016830030e0075a7 */ /* 0x000062000802017f */
[----:B------:R-:W-:Y:S05]  /*9430*/  @!P0 BRA `(.L_x_1674) ;  /* 0x0000000000048947 */ /* 0x000fea0003800000 */
[----:B------:R-:W-:Y:S01]  /*9440*/  BPT.TRAP 0x1 ;  /* 0x000000040000795c */ /* 0x000fe20000300000 */
.L_x_1674:
[----:B------:R-:W-:Y:S01]  /*9450*/  VIADD R0, R2, 0xe400 ;  /* 0x0000e40002007836 */ /* 0x000fe20000000000 */
[----:B--2---:R-:W-:Y:S01]  /*9460*/  LOP3.LUT R8, R28, 0x10000, RZ, 0xfc, !PT ;  /* 0x000100001c087812 */ /* 0x004fe200078efcff */
[----:B------:R-:W-:-:S03]  /*9470*/  IMAD.MOV.U32 R9, RZ, RZ, 0x40000040 ;  /* 0x40000040ff097424 */ /* 0x000fc600078e00ff */
[----:B------:R-:W-:-:S04]  /*9480*/  SHF.R.U32.HI R0, RZ, 0x4, R0 ;  /* 0x00000004ff007819 */ /* 0x000fc80000011600 */
[----:B------:R-:W-:-:S04]  /*9490*/  LOP3.LUT R0, R0, 0x3fff, RZ, 0xc0, !PT ;  /* 0x00003fff00007812 */ /* 0x000fc800078ec0ff */
[----:B------:R-:W-:-:S05]  /*94a0*/  LOP3.LUT R0, R0, 0x10000, RZ, 0xfc, !PT ;  /* 0x0001000000007812 */ /* 0x000fca00078efcff */
[----:B------:R2:W-:Y:S01]  /*94b0*/  STL [R1+0x2c], R0 ;  /* 0x00002c0001007387 */ /* 0x0005e20000100800 */
[----:B-1----:R-:W-:Y:S05]  /*94c0*/  @P1 BRA `(.L_x_1675) ;  /* 0x0000000000081947 */ /* 0x002fea0003800000 */
[----:B------:R-:W1:Y:S02]  /*94d0*/  SYNCS.PHASECHK.TRANS64.TRYWAIT P1, [R14+URZ+0x16830], R3 ;  /* 0x016830030e0075a7 */ /* 0x000e64000802017f */
[----:B-1----:R-:W-:Y:S05]  /*94e0*/  @!P1 BRA `(.L_x_1676) ;  /* 0x0000015c00b09947 */ /* 0x002fea0003800000 */
.L_x_1675:
[----:B--2---:R-:W2:Y:S01]  /*94f0*/  LDL R0, [R1+0x2c] ;  /* 0x00002c0001007983 */ /* 0x004ea20000100800 */
[----:B------:R-:W-:Y:S01]  /*9500*/  IMAD.MOV.U32 R5, RZ, RZ, 0x40000040 ;  /* 0x40000040ff057424 */ /* 0x000fe200078e00ff */
[----:B------:R-:W-:Y:S05]  /*9510*/  WARPSYNC.ALL ;  /* 0x0000000000007948 */ /* 0x000fea0003800000 */
[C---:B------:R-:W-:Y:S01]  /*9520*/  R2UR UR4, R8.reuse ;  /* 0x00000000080472ca */ /* 0x040fe200000e0000 */
[----:B-----5:R-:W-:Y:S01]  /*9530*/  WARPGROUP.ARRIVE ;  /* 0x00000000000079c5 */ /* 0x020fe20000000000 */
[----:B------:R-:W-:Y:S01]  /*9540*/  R2UR UR5, R9 ;  /* 0x00000000090572ca */ /* 0x000fe200000e0000 */
[----:B------:R-:W-:Y:S01]  /*9550*/  VIADD R20, R8, 0x2 ;  /* 0x0000000208147836 */ /* 0x000fe20000000000 */
[----:B------:R-:W-:Y:S01]  /*9560*/  R2UR UR7, R5 ;  /* 0x00000000050772ca */ /* 0x000fe200000e0000 */
[----:B------:R-:W-:-:S02]  /*9570*/  IMAD.MOV.U32 R21, RZ, RZ, 0x40000040 ;  /* 0x40000040ff157424 */ /* 0x000fc400078e00ff */
[----:B------:R-:W-:Y:S02]  /*9580*/  IMAD.MOV.U32 R7, RZ, RZ, 0x40000040 ;  /* 0x40000040ff077424 */ /* 0x000fe400078e00ff */
[C---:B------:R-:W-:Y:S01]  /*9590*/  VIADD R10, R8.reuse, 0x4 ;  /* 0x00000004080a7836 */ /* 0x040fe20000000000 */
[----:B------:R3:W-:Y:S01]  /*95a0*/  STL.64 [R1+0x18], R20 ;  /* 0x0000181401007387 */ /* 0x0007e20000100a00 */
[----:B------:R-:W-:Y:S02]  /*95b0*/  IMAD.MOV.U32 R11, RZ, RZ, 0x40000040 ;  /* 0x40000040ff0b7424 */ /* 0x000fe400078e00ff */
[----:B------:R-:W-:Y:S02]  /*95c0*/  VIADD R12, R8, 0x6 ;  /* 0x00000006080c7836 */ /* 0x000fe40000000000 */
[----:B------:R-:W-:Y:S01]  /*95d0*/  IMAD.MOV.U32 R13, RZ, RZ, 0x40000040 ;  /* 0x40000040ff0d7424 */ /* 0x000fe200078e00ff */
[----:B------:R3:W-:Y:S01]  /*95e0*/  STL.64 [R1+0x10], R10 ;  /* 0x0000100a01007387 */ /* 0x0007e20000100a00 */
[----:B------:R-:W-:-:S02]  /*95f0*/  IMAD.MOV.U32 R5, RZ, RZ, 0x40000040 ;  /* 0x40000040ff057424 */ /* 0x000fc400078e00ff */
[----:B--2---:R-:W-:-:S04]  /*9600*/  IMAD R4, R19, 0x400, R0 ;  /* 0x0000040013047824 */ /* 0x004fc800078e0200 */
[C---:B------:R-:W-:Y:S01]  /*9610*/  VIADD R6, R4.reuse, 0x2 ;  /* 0x0000000204067836 */ /* 0x040fe20000000000 */
[----:B------:R-:W-:-:S13]  /*9620*/  R2UR UR6, R4 ;  /* 0x00000000040672ca */ /* 0x000fda00000e0000 */
[----:B------:R-:W-:Y:S01]  /*9630*/  HGMMA.64x128x16.F32 R24, gdesc[UR4], RZ, !UPT, gsb0 ;  /* 0x01e00000041879f0 */ /* 0x000fe2000c0008ff */
[----:B------:R-:W-:Y:S02]  /*9640*/  R2UR UR4, R20 ;  /* 0x00000000140472ca */ /* 0x000fe400000e0000 */
[----:B------:R-:W-:Y:S02]  /*9650*/  R2UR UR5, R21 ;  /* 0x00000000150572ca */ /* 0x000fe400000e0000 */
[----:B------:R-:W-:Y:S02]  /*9660*/  R2UR UR6, R6 ;  /* 0x00000000060672ca */ /* 0x000fe400000e0000 */
[----:B------:R-:W-:Y:S01]  /*9670*/  R2UR UR7, R7 ;  /* 0x00000000070772ca */ /* 0x000fe200000e0000 */
[----:B------:R-:W-:Y:S01]  /*9680*/  IMAD.MOV.U32 R7, RZ, RZ, 0x40000040 ;  /* 0x40000040ff077424 */ /* 0x000fe200078e00ff */
[C---:B------:R-:W-:Y:S01]  /*9690*/  IADD3 R6, R4.reuse, 0x4, RZ ;  /* 0x0000000404067810 */ /* 0x040fe20007ffe0ff */
[----:B------:R-:W-:Y:S01]  /*96a0*/  VIADD R4, R4, 0x6 ;  /* 0x0000000604047836 */ /* 0x000fe20000000000 */
[----:B------:R-:W-:-:S02]  /*96b0*/  WARPGROUP.DEPBAR.LE gsb0, 0x0 ;  /* 0x00008000000079c5 */ /* 0x000fc40000010000 */
        /* <DEDUP_REMOVED lines=17> */
[----:B---3--:R-:W-:Y:S05]  /*97d0*/  @!P0 BRA `(.L_x_1677) ;  /* 0x0000000000048947 */ /* 0x008fea0003800000 */
[----:B------:R-:W-:Y:S01]  /*97e0*/  BPT.TRAP 0x1 ;  /* 0x000000040000795c */ /* 0x000fe20000300000 */
.L_x_1677:
[----:B------:R-:W2:Y:S01]  /*97f0*/  LDL R4, [R1+0x30] ;  /* 0x0000300001047983 */ /* 0x000ea20000100800 */
[----:B------:R-:W3:Y:S03]  /*9800*/  LDC R92, c[0x0][0x448] ;  /* 0x00011200ff5c7b82 */ /* 0x000ee60000000800 */
[----:B------:R-:W2:Y:S04]  /*9810*/  LDL R90, [R1+0x24] ;  /* 0x00002400015a7983 */ /* 0x000ea80000100800 */
[----:B------:R-:W4:Y:S01]  /*9820*/  LDL R93, [R1] ;  /* 0x00000000015d7983 */ /* 0x000f220000100800 */
[----:B------:R-:W5:Y:S01]  /*9830*/  LDC.64 R10, c[0x0][0x9e0] ;  /* 0x00027800ff0a7b82 */ /* 0x000f620000000a00 */
[----:B------:R-:W-:Y:S01]  /*9840*/  IMAD.MOV.U32 R15, RZ, RZ, -0x80 ;  /* 0xffffff80ff0f7424 */ /* 0x000fe200078e00ff */
[----:B------:R-:W-:Y:S01]  /*9850*/  LOP3.LUT R22, R22, 0xfffffff7, RZ, 0xc0, !PT ;  /* 0xfffffff716167812 */ /* 0x000fe200078ec0ff */
[----:B------:R-:W-:Y:S01]  /*9860*/  ULDC UR29, c[0x0][0x9dc] ;  /* 0x00027700001d7ab9 */ /* 0x000fe20000000800 */
[----:B---3--:R-:W-:-:S13]  /*9870*/  ISETP.NE.AND P1, PT, R92, 0x1, PT ;  /* 0x000000015c00780c */ /* 0x008fda0003f25270 */
[----:B------:R-:W3:Y:S08]  /*9880*/  @P1 LDC R0, c[0x0][0x44c] ;  /* 0x00011300ff001b82 */ /* 0x000ef00000000800 */
[----:B01----:R-:W0:Y:S01]  /*9890*/  @P1 LDC R3, c[0x0][0x450] ;  /* 0x00011400ff031b82 */ /* 0x003e220000000800 */
[----:B------:R-:W-:Y:S01]  /*98a0*/  IMAD R15, R88, R15, 0x80 ;  /* 0x00000080580f7424 */ /* 0x000fe200078e020f */
[----:B------:R-:W-:Y:S01]  /*98b0*/  @P1 LOP3.LUT R22, R22, 0x8, RZ, 0xfc, !PT ;  /* 0x0000000816161812 */ /* 0x000fe200078efcff */
[----:B------:R-:W-:-:S02]  /*98c0*/  ULOP3.LUT UR4, URZ, UR29, URZ, 0x33, !UPT ;  /* 0x0000001d3f047292 */ /* 0x000fc4000f8e333f */
[----:B------:R-:W-:Y:S01]  /*98d0*/  IMAD.IADD R20, R156, 0x1, R15 ;  /* 0x000000019c147824 */ /* 0x000fe200078e020f */
[----:B------:R-:W-:Y:S01]  /*98e0*/  LOP3.LUT R22, R22, 0xfffffffb, RZ, 0xc0, !PT ;  /* 0xfffffffb16167812 */ /* 0x000fe200078ec0ff */
[----:B--2---:R-:W-:-:S04]  /*98f0*/  IMAD.IADD R21, R4, 0x1, R90 ;  /* 0x0000000104157824 */ /* 0x004fc800078e025a */
[----:B---3--:R-:W-:-:S05]  /*9900*/  @P1 IMAD.HI.U32 R0, R21, R0, RZ ;  /* 0x0000000015001227 */ /* 0x008fca00078e00ff */
[----:B0-----:R-:W-:Y:S01]  /*9910*/  @P1 SHF.R.U32.HI R21, RZ, R3, R0 ;  /* 0x00000003ff151219 */ /* 0x001fe20000011600 */
[----:B------:R-:W-:Y:S02]  /*9920*/  VIADD R0, R14, 0x16840 ;  /* 0x000168400e007836 */ /* 0x000fe40000000000 */
[----:B------:R-:W-:Y:S02]  /*9930*/  IMAD.U32 R3, RZ, RZ, UR38 ;  /* 0x00000026ff037e24 */ /* 0x000fe4000f8e00ff */
[----:B------:R-:W0:Y:S03]  /*9940*/  SHFL.IDX PT, R91, R21, RZ, 0x1c1f ;  /* 0x001c1fff155b7589 */ /* 0x000e2600000e0000 */
[----:B------:R-:W-:Y:S01]  /*9950*/  PRMT R0, R3, 0x654, R0 ;  /* 0x0000065403007816 */ /* 0x000fe20000000000 */
[----:B------:R-:W-:Y:S01]  /*9960*/  VIADD R3, R15, 0x1 ;  /* 0x000000010f037836 */ /* 0x000fe20000000000 */
[----:B-----5:R-:W-:Y:S01]  /*9970*/  ISETP.GE.AND P1, PT, R11, 0x1, PT ;  /* 0x000000010b00780c */ /* 0x020fe20003f26270 */
[C---:B----4-:R-:W-:Y:S01]  /*9980*/  IMAD R20, R93.reuse, -0x2, R20 ;  /* 0xfffffffe5d147824 */ /* 0x050fe200078e0214 */
[----:B------:R1:W-:Y:S01]  /*9990*/  SYNCS.ARRIVE.TRANS64.RED.A1T0 RZ, [R0+URZ], RZ ;  /* 0x000000ff00ff79a7 */ /* 0x0003e2000810043f */
[----:B------:R-:W-:-:S05]  /*99a0*/  IMAD R3, R93, -0x2, R3 ;  /* 0xfffffffe5d037824 */ /* 0x000fca00078e0203 */
[----:B------:R-:W-:-:S05]  /*99b0*/  IADD3 R3, -R155, R3, R156 ;  /* 0x000000039b037210 */ /* 0x000fca0007ffe19c */
[C---:B------:R-:W-:Y:S02]  /*99c0*/  IMAD.IADD R7, R3.reuse, 0x1, R10 ;  /* 0x0000000103077824 */ /* 0x040fe400078e020a */
[----:B------:R-:W-:Y:S01]  /*99d0*/  VIADD R14, R3, UR4 ;  /* 0x00000004030e7c36 */ /* 0x000fe20008000000 */
[----:B------:R-:W-:Y:S02]  /*99e0*/  @P1 LOP3.LUT R22, R22, 0x4, RZ, 0xfc, !PT ;  /* 0x0000000416161812 */ /* 0x000fe400078efcff */
[----:B-1----:R-:W-:Y:S01]  /*99f0*/  LEA R0, R88, 0xffffff80, 0x7 ;  /* 0xffffff8058007811 */ /* 0x002fe200078e38ff */
[----:B0-----:R-:W-:Y:S01]  /*9a00*/  IMAD.IADD R3, R14, 0x1, R91 ;  /* 0x000000010e037824 */ /* 0x001fe200078e025b */
[----:B------:R-:W-:Y:S01]  /*9a10*/  VIADDMNMX R6, R91, R7, R20, PT ;  /* 0x000000075b067246 */ /* 0x000fe20003800114 */
[----:B------:R-:W-:Y:S06]  /*9a20*/  @!P1 BRA `(.L_x_1678) ;  /* 0x0000000000509947 */ /* 0x000fec0003800000 */
[----:B------:R-:W-:Y:S01]  /*9a30*/  IADD3 R91, -R155, R156, R91 ;  /* 0x0000009c9b5b7210 */ /* 0x000fe20007ffe15b */
[----:B------:R-:W-:Y:S03]  /*9a40*/  BSSY B0, `(.L_x_1679) ;  /* 0x000000e000007945 */ /* 0x000fe60003800000 */
[----:B------:R-:W-:-:S13]  /*9a50*/  ISETP.GT.AND P1, PT, R91, -0x1, PT ;  /* 0xffffffff5b00780c */ /* 0x000fda0003f24270 */
        /* <DEDUP_REMOVED lines=8> */
.L_x_1680:
[----:B------:R-:W-:-:S13]  /*9ae0*/  ISETP.NE.AND P1, PT, R11, 0x1, PT ;  /* 0x000000010b00780c */ /* 0x000fda0003f25270 */
[----:B------:R-:W0:Y:S02]  /*9af0*/  @P1 LDC.64 R4, c[0x0][0x9e8] ;  /* 0x00027a00ff041b82 */ /* 0x000e240000000a00 */
[----:B0-----:R-:W-:-:S05]  /*9b00*/  @P1 IMAD.HI.U32 R4, R91, R4, RZ ;  /* 0x000000045b041227 */ /* 0x001fca00078e00ff */
[----:B------:R-:W-:-:S07]  /*9b10*/  @P1 SHF.R.U32.HI R91, RZ, R5, R4 ;  /* 0x00000005ff5b1219 */ /* 0x000fce0000011604 */
.L_x_1681:
[----:B------:R-:W-:Y:S05]  /*9b20*/  BSYNC B0 ;  /* 0x0000000000007941 */ /* 0x000fea0003800000 */
.L_x_1679:
[----:B------:R-:W-:-:S04]  /*9b30*/  IMAD R91, R91, R11, -R0 ;  /* 0x0000000b5b5b7224 */ /* 0x000fc800078e0a00 */
[----:B------:R-:W-:-:S05]  /*9b40*/  IMAD R4, R93, -0x2, R91 ;  /* 0xfffffffe5d047824 */ /* 0x000fca00078e025b */
[----:B------:R-:W-:Y:S02]  /*9b50*/  VIMNMX R3, R3, R4, !PT ;  /* 0x0000000403037248 */ /* 0x000fe40007fe0100 */
[----:B------:R-:W-:-:S07]  /*9b60*/  VIADDMNMX R6, R4, R11, R6, PT ;  /* 0x0000000b04067246 */ /* 0x000fce0003800106 */
.L_x_1678:
[C---:B------:R-:W-:Y:S02]  /*9b70*/  ISETP.GE.AND P1, PT, R15.reuse, 0x2, PT ;  /* 0x000000020f00780c */ /* 0x040fe40003f26270 */
[----:B------:R-:W-:Y:S02]  /*9b80*/  ISETP.GE.AND P6, PT, R15, 0x9, PT ;  /* 0x000000090f00780c */ /* 0x000fe40003fc6270 */
[----:B------:R-:W-:Y:S02]  /*9b90*/  ISETP.GT.AND P2, PT, R3, 0x1, !P1 ;  /* 0x000000010300780c */ /* 0x000fe40004f44270 */
[----:B------:R-:W-:Y:S02]  /*9ba0*/  ISETP.GE.AND P3, PT, R15, 0xa, PT ;  /* 0x0000000a0f00780c */ /* 0x000fe40003f66270 */
[----:B------:R-:W-:Y:S02]  /*9bb0*/  ISETP.LT.OR P2, PT, R6, 0x2, P2 ;  /* 0x000000020600780c */ /* 0x000fe40001741670 */
[----:B------:R-:W-:-:S02]  /*9bc0*/  LOP3.LUT R22, R22, 0xfffffffe, RZ, 0xc0, !PT ;  /* 0xfffffffe16167812 */ /* 0x000fc400078ec0ff */
[----:B------:R-:W-:Y:S02]  /*9bd0*/  FSEL R25, R25, -INF , !P2 ;  /* 0xff80000019197808 */ /* 0x000fe40005000000 */
[----:B------:R-:W-:Y:S02]  /*9be0*/  ISETP.GT.AND P2, PT, R3, 0x8, !P6 ;  /* 0x000000080300780c */ /* 0x000fe40007744270 */
[----:B------:R-:W-:Y:S02]  /*9bf0*/  ISETP.GE.AND P5, PT, R15, 0x1, PT ;  /* 0x000000010f00780c */ /* 0x000fe40003fa6270 */
[----:B------:R-:W-:Y:S02]  /*9c00*/  ISETP.LT.OR P2, PT, R6, 0x9, P2 ;  /* 0x000000090600780c */ /* 0x000fe40001741670 */
[----:B------:R-:W-:Y:S02]  /*9c10*/  @P3 LOP3.LUT R22, R22, 0x1, RZ, 0xfc, !PT ;  /* 0x0000000116163812 */ /* 0x000fe400078efcff */
[----:B------:R-:W-:-:S02]  /*9c20*/  FSEL R28, R28, -INF , !P2 ;  /* 0xff8000001c1c7808 */ /* 0x000fc40005000000 */
[----:B------:R-:W-:Y:S02]  /*9c30*/  ISETP.GT.AND P2, PT, R3, 0x9, !P3 ;  /* 0x000000090300780c */ /* 0x000fe40005f44270 */
        /* <DEDUP_REMOVED lines=161> */
[----:B------:R-:W-:-:S04]  /*a650*/  ISETP.GT.AND P4, PT, R3, RZ, !P5 ;  /* 0x000000ff0300720c */ /* 0x000fc80006f84270 */
[----:B------:R-:W-:-:S04]  /*a660*/  ISETP.LT.OR P4, PT, R6, 0x1, P4 ;  /* 0x000000010600780c */ /* 0x000fc80002781670 */
[----:B------:R-:W-:Y:S02]  /*a670*/  FSEL R24, R24, -INF , !P4 ;  /* 0xff80000018187808 */ /* 0x000fe40006000000 */
[----:B------:R-:W-:-:S13]  /*a680*/  ISETP.GE.AND P4, PT, R15, 0x7a, PT ;  /* 0x0000007a0f00780c */ /* 0x000fda0003f86270 */
[----:B------:R-:W-:Y:S02]  /*a690*/  @P4 LOP3.LUT R22, R22, 0x10000000, RZ, 0xfc, !PT ;  /* 0x1000000016164812 */ /* 0x000fe400078efcff */
[----:B------:R-:W-:Y:S02]  /*a6a0*/  ISETP.GT.AND P4, PT, R3, 0x79, !P4 ;  /* 0x000000790300780c */ /* 0x000fe40006784270 */
[----:B------:R-:W0:Y:S02]  /*a6b0*/  SHFL.IDX PT, R3, R21, 0x1, 0x1c1f ;  /* 0x003c1f0015037f89 */ /* 0x000e2400000e0000 */
[----:B------:R-:W-:-:S04]  /*a6c0*/  ISETP.LT.OR P4, PT, R6, 0x7a, P4 ;  /* 0x0000007a0600780c */ /* 0x000fc80002781670 */
[----:B------:R-:W-:Y:S02]  /*a6d0*/  FSEL R85, R85, -INF , !P4 ;  /* 0xff80000055557808 */ /* 0x000fe40006000000 */
[----:B------:R-:W-:Y:S02]  /*a6e0*/  ISETP.GE.AND P4, PT, R11, 0x1, PT ;  /* 0x000000010b00780c */ /* 0x000fe40003f86270 */
[----:B0-----:R-:W-:Y:S01]  /*a6f0*/  VIADDMNMX R20, R3, R7, R20, PT ;  /* 0x0000000703147246 */ /* 0x001fe20003800114 */
[----:B------:R-:W-:-:S10]  /*a700*/  IMAD.IADD R14, R14, 0x1, R3 ;  /* 0x000000010e0e7824 */ /* 0x000fd400078e0203 */
[----:B------:R-:W-:Y:S05]  /*a710*/  @!P4 BRA `(.L_x_1682) ;  /* 0x000000000050c947 */ /* 0x000fea0003800000 */
        /* <DEDUP_REMOVED lines=11> */
.L_x_1684:
[----:B------:R-:W-:-:S13]  /*a7d0*/  ISETP.NE.AND P4, PT, R11, 0x1, PT ;  /* 0x000000010b00780c */ /* 0x000fda0003f85270 */
[----:B------:R-:W0:Y:S02]  /*a7e0*/  @P4 LDC.64 R4, c[0x0][0x9e8] ;  /* 0x00027a00ff044b82 */ /* 0x000e240000000a00 */
[----:B0-----:R-:W-:-:S05]  /*a7f0*/  @P4 IMAD.HI.U32 R4, R3, R4, RZ ;  /* 0x0000000403044227 */ /* 0x001fca00078e00ff */
[----:B------:R-:W-:-:S07]  /*a800*/  @P4 SHF.R.U32.HI R3, RZ, R5, R4 ;  /* 0x00000005ff034219 */ /* 0x000fce0000011604 */
.L_x_1685:
[----:B------:R-:W-:Y:S05]  /*a810*/  BSYNC B0 ;  /* 0x0000000000007941 */ /* 0x000fea0003800000 */
.L_x_1683:
[----:B------:R-:W-:-:S04]  /*a820*/  IMAD R0, R3, R11, -R0 ;  /* 0x0000000b03007224 */ /* 0x000fc800078e0a00 */
[----:B------:R-:W-:-:S05]  /*a830*/  IMAD R3, R93, -0x2, R0 ;  /* 0xfffffffe5d037824 */ /* 0x000fca00078e0200 */
[----:B------:R-:W-:Y:S02]  /*a840*/  VIMNMX R14, R14, R3, !PT ;  /* 0x000000030e0e7248 */ /* 0x000fe40007fe0100 */
[----:B------:R-:W-:-:S07]  /*a850*/  VIADDMNMX R20, R3, R11, R20, PT ;  /* 0x0000000b03147246 */ /* 0x000fce0003800114 */
.L_x_1682:
[C---:B------:R-:W-:Y:S01]  /*a860*/  ISETP.GT.AND P1, PT, R14.reuse, 0x1, !P1 ;  /* 0x000000010e00780c */ /* 0x040fe20004f24270 */
[----:B------:R-:W-:Y:S01]  /*a870*/  ULDC UR30, c[0x0][0x988] ;  /* 0x00026200001e7ab9 */ /* 0x000fe20000000800 */
[----:B------:R-:W-:Y:S02]  /*a880*/  ISETP.GT.AND P6, PT, R14, 0x8, !P6 ;  /* 0x000000080e00780c */ /* 0x000fe400077c4270 */
[C---:B------:R-:W-:Y:S02]  /*a890*/  ISETP.LT.OR P1, PT, R20.reuse, 0x2, P1 ;  /* 0x000000021400780c */ /* 0x040fe40000f21670 */
[----:B------:R-:W-:Y:S02]  /*a8a0*/  ISETP.LT.OR P6, PT, R20, 0x9, P6 ;  /* 0x000000091400780c */ /* 0x000fe400037c1670 */
[----:B------:R-:W-:Y:S02]  /*a8b0*/  FSEL R27, R27, -INF , !P1 ;  /* 0xff8000001b1b7808 */ /* 0x000fe40004800000 */
[----:B------:R-:W-:-:S02]  /*a8c0*/  LOP3.LUT P1, RZ, R22, 0x1, RZ, 0xc0, !PT ;  /* 0x0000000116ff7812 */ /* 0x000fc4000782c0ff */
[----:B------:R-:W-:Y:S02]  /*a8d0*/  FSEL R30, R30, -INF , !P6 ;  /* 0xff8000001e1e7808 */ /* 0x000fe40007000000 */
[----:B------:R-:W-:Y:S02]  /*a8e0*/  ISETP.GT.AND P1, PT, R14, 0x9, !P1 ;  /* 0x000000090e00780c */ /* 0x000fe40004f24270 */
[----:B------:R-:W-:Y:S02]  /*a8f0*/  LOP3.LUT P6, RZ, R22, 0x4000000, RZ, 0xc0, !PT ;  /* 0x0400000016ff7812 */ /* 0x000fe400078cc0ff */
[----:B------:R-:W-:Y:S02]  /*a900*/  ISETP.LT.OR P1, PT, R20, 0xa, P1 ;  /* 0x0000000a1400780c */ /* 0x000fe40000f21670 */
[----:B------:R-:W-:Y:S02]  /*a910*/  LOP3.LUT P4, RZ, R22, 0x2000000, RZ, 0xc0, !PT ;  /* 0x0200000016ff7812 */ /* 0x000fe4000788c0ff */
        /* <DEDUP_REMOVED lines=19> */
[----:B------:R-:W-:Y:S02]  /*aa50*/  LOP3.LUT P6, RZ, R22, 0x8000, RZ, 0xc0, !PT ;  /* 0x0000800016ff7812 */ /* 0x000fe400078cc0ff */
[----:B------:R-:W-:Y:S02]  /*aa60*/  ISETP.GT.AND P1, PT, R14, 0x19, !P1 ;  /* 0x000000190e00780c */ /* 0x000fe40004f24270 */
[----:B------:R-:W-:Y:S02]  /*aa70*/  FMNMX.FTZ R0, R40, R3, !PT ;  /* 0x0000000328007209 */ /* 0x000fe40007810000 */
[----:B------:R-:W-:Y:S02]  /*aa80*/  ISETP.LT.OR P1, PT, R20, 0x1a, P1 ;  /* 0x0000001a1400780c */ /* 0x000fe40000f21670 */
[----:B------:R-:W-:Y:S02]  /*aa90*/  FMNMX.FTZ R3, R41, R0, !PT ;  /* 0x0000000029037209 */ /* 0x000fe40007810000 */
[----:B------:R-:W-:-:S02]  /*aaa0*/  FSEL R39, R39, -INF , !P1 ;  /* 0xff80000027277808 */ /* 0x000fc40004800000 */
[C---:B------:R-:W-:Y:S02]  /*aab0*/  LOP3.LUT P1, RZ, R22.reuse, 0x800000, RZ, 0xc0, !PT ;  /* 0x0080000016ff7812 */ /* 0x040fe4000782c0ff */
[----:B------:R-:W-:Y:S02]  /*aac0*/  LOP3.LUT P4, RZ, R22, 0x4000, RZ, 0xc0, !PT ;  /* 0x0000400016ff7812 */ /* 0x000fe4000788c0ff */
[----:B------:R-:W-:Y:S02]  /*aad0*/  ISETP.GT.AND P1, PT, R14, 0x20, !P1 ;  /* 0x000000200e00780c */ /* 0x000fe40004f24270 */
[----:B------:R-:W-:Y:S02]  /*aae0*/  FMNMX.FTZ R0, R44, R3, !PT ;  /* 0x000000032c007209 */ /* 0x000fe40007810000 */
[----:B------:R-:W-:Y:S02]  /*aaf0*/  ISETP.LT.OR P1, PT, R20, 0x21, P1 ;  /* 0x000000211400780c */ /* 0x000fe40000f21670 */
[----:B------:R-:W-:-:S02]  /*ab00*/  FMNMX.FTZ R3, R45, R0, !PT ;  /* 0x000000002d037209 */ /* 0x000fc40007810000 */
[----:B------:R-:W-:Y:S02]  /*ab10*/  FSEL R42, R42, -INF , !P1 ;  /* 0xff8000002a2a7808 */ /* 0x000fe40004800000 */
[----:B------:R-:W-:Y:S02]  /*ab20*/  LOP3.LUT P1, RZ, R22, 0x400000, RZ, 0xc0, !PT ;  /* 0x0040000016ff7812 */ /* 0x000fe4000782c0ff */
[----:B------:R-:W-:Y:S02]  /*ab30*/  FMNMX.FTZ R0, R48, R3, !PT ;  /* 0x0000000330007209 */ /* 0x000fe40007810000 */
[----:B------:R-:W-:Y:S02]  /*ab40*/  ISETP.GT.AND P1, PT, R14, 0x21, !P1 ;  /* 0x000000210e00780c */ /* 0x000fe40004f24270 */
[----:B------:R-:W-:Y:S02]  /*ab50*/  FMNMX.FTZ R3, R49, R0, !PT ;  /* 0x0000000031037209 */ /* 0x000fe40007810000 */
        /* <DEDUP_REMOVED lines=43> */
[C---:B------:R-:W-:Y:S01]  /*ae10*/  ISETP.GT.AND P5, PT, R14.reuse, RZ, !P5 ;  /* 0x000000ff0e00720c */ /* 0x040fe20006fa4270 */
[----:B------:R-:W0:Y:S01]  /*ae20*/  SHFL.BFLY PT, R3, R0, 0x2, 0x1f ;  /* 0x0c401f0000037f89 */ /* 0x000e2200000e0000 */
[----:B------:R-:W-:Y:S02]  /*ae30*/  FSEL R55, R55, -INF , !P1 ;  /* 0xff80000037377808 */ /* 0x000fe40004800000 */
[----:B------:R-:W-:Y:S02]  /*ae40*/  ISETP.GT.AND P1, PT, R14, 0x40, !P6 ;  /* 0x000000400e00780c */ /* 0x000fe40007724270 */
[C---:B------:R-:W-:Y:S02]  /*ae50*/  ISETP.LT.OR P5, PT, R20.reuse, 0x1, P5 ;  /* 0x000000011400780c */ /* 0x040fe40002fa1670 */
[----:B------:R-:W-:Y:S02]  /*ae60*/  ISETP.LT.OR P1, PT, R20, 0x41, P1 ;  /* 0x000000411400780c */ /* 0x000fe40000f21670 */
[----:B------:R-:W-:-:S02]  /*ae70*/  FSEL R26, R26, -INF , !P5 ;  /* 0xff8000001a1a7808 */ /* 0x000fc40006800000 */
[----:B------:R-:W-:Y:S02]  /*ae80*/  FSEL R58, R58, -INF , !P1 ;  /* 0xff8000003a3a7808 */ /* 0x000fe40004800000 */
[----:B------:R-:W-:Y:S02]  /*ae90*/  ISETP.GT.AND P1, PT, R14, 0x41, !P4 ;  /* 0x000000410e00780c */ /* 0x000fe40006724270 */
[----:B------:R-:W-:Y:S02]  /*aea0*/  LOP3.LUT P6, RZ, R22, 0x10, RZ, 0xc0, !PT ;  /* 0x0000001016ff7812 */ /* 0x000fe400078cc0ff */
[----:B------:R-:W-:Y:S02]  /*aeb0*/  ISETP.LT.OR P1, PT, R20, 0x42, P1 ;  /* 0x000000421400780c */ /* 0x000fe40000f21670 */
[----:B------:R-:W-:Y:S02]  /*aec0*/  FMNMX.FTZ R15, R26, R27, !PT ;  /* 0x0000001b1a0f7209 */ /* 0x000fe40007810000 */
[----:B------:R-:W-:-:S02]  /*aed0*/  FSEL R59, R59, -INF , !P1 ;  /* 0xff8000003b3b7808 */ /* 0x000fc40004800000 */
[----:B------:R-:W-:Y:S02]  /*aee0*/  LOP3.LUT P1, RZ, R22, 0x2000, RZ, 0xc0, !PT ;  /* 0x0000200016ff7812 */ /* 0x000fe4000782c0ff */
[----:B0-----:R-:W-:Y:S02]  /*aef0*/  FMNMX.FTZ R5, R0, R3, !PT ;  /* 0x0000000300057209 */ /* 0x001fe40007810000 */
[----:B------:R-:W-:Y:S02]  /*af00*/  ISETP.GT.AND P1, PT, R14, 0x48, !P1 ;  /* 0x000000480e00780c */ /* 0x000fe40004f24270 */
[----:B------:R-:W-:Y:S01]  /*af10*/  FMNMX.FTZ R0, R30, R15, !PT ;  /* 0x0000000f1e007209 */ /* 0x000fe20007810000 */
[----:B------:R-:W0:Y:S01]  /*af20*/  SHFL.BFLY PT, R4, R5, 0x1, 0x1f ;  /* 0x0c201f0005047f89 */ /* 0x000e2200000e0000 */
[----:B------:R-:W-:Y:S02]  /*af30*/  ISETP.LT.OR P1, PT, R20, 0x49, P1 ;  /* 0x000000491400780c */ /* 0x000fe40000f21670 */
[----:B------:R-:W-:-:S02]  /*af40*/  FMNMX.FTZ R15, R31, R0, !PT ;  /* 0x000000001f0f7209 */ /* 0x000fc40007810000 */
[----:B------:R-:W-:Y:S02]  /*af50*/  FSEL R62, R62, -INF , !P1 ;  /* 0xff8000003e3e7808 */ /* 0x000fe40004800000 */
[C---:B------:R-:W-:Y:S02]  /*af60*/  LOP3.LUT P1, RZ, R22.reuse, 0x1000, RZ, 0xc0, !PT ;  /* 0x0000100016ff7812 */ /* 0x040fe4000782c0ff */
[----:B------:R-:W-:Y:S02]  /*af70*/  LOP3.LUT P4, RZ, R22, 0x2, RZ, 0xc0, !PT ;  /* 0x0000000216ff7812 */ /* 0x000fe4000788c0ff */
        /* <DEDUP_REMOVED lines=8> */
[----:B0-----:R-:W-:-:S02]  /*b000*/  FMNMX.FTZ R3, R5, R4, !PT ;  /* 0x0000000405037209 */ /* 0x001fc40007810000 */
[----:B------:R-:W-:Y:S02]  /*b010*/  ISETP.LT.OR P1, PT, R20, 0x51, P1 ;  /* 0x000000511400780c */ /* 0x000fe40000f21670 */
[----:B------:R-:W-:Y:S01]  /*b020*/  FMNMX.FTZ R21, R39, R0, !PT ;  /* 0x0000000027157209 */ /* 0x000fe20007810000 */
[----:B------:R-:W-:Y:S01]  /*b030*/  FMUL.FTZ R4, R3, UR30 ;  /* 0x0000001e03047c20 */ /* 0x000fe20008410000 */
[----:B------:R-:W-:Y:S02]  /*b040*/  FSEL R66, R66, -INF , !P1 ;  /* 0xff80000042427808 */ /* 0x000fe40004800000 */
[----:B------:R-:W-:Y:S02]  /*b050*/  LOP3.LUT P1, RZ, R22, 0x400, RZ, 0xc0, !PT ;  /* 0x0000040016ff7812 */ /* 0x000fe4000782c0ff */
[----:B------:R-:W-:Y:S02]  /*b060*/  FMNMX.FTZ R0, R42, R21, !PT ;  /* 0x000000152a007209 */ /* 0x000fe40007810000 */
[----:B------:R-:W-:-:S02]  /*b070*/  ISETP.GT.AND P1, PT, R14, 0x51, !P1 ;  /* 0x000000510e00780c */ /* 0x000fc40004f24270 */
[----:B------:R-:W-:Y:S02]  /*b080*/  ISETP.GT.AND P2, PT, R14, 0x71, !P2 ;  /* 0x000000710e00780c */ /* 0x000fe40005744270 */
[----:B------:R-:W-:Y:S02]  /*b090*/  ISETP.LT.OR P1, PT, R20, 0x52, P1 ;  /* 0x000000521400780c */ /* 0x000fe40000f21670 */
[----:B------:R-:W-:Y:S02]  /*b0a0*/  ISETP.GT.AND P3, PT, R14, 0x78, !P3 ;  /* 0x000000780e00780c */ /* 0x000fe40005f64270 */
[----:B------:R-:W-:Y:S02]  /*b0b0*/  FSEL R67, R67, -INF , !P1 ;  /* 0xff80000043437808 */ /* 0x000fe40004800000 */
[----:B------:R-:W-:Y:S02]  /*b0c0*/  LOP3.LUT P1, RZ, R22, 0x200, RZ, 0xc0, !PT ;  /* 0x0000020016ff7812 */ /* 0x000fe4000782c0ff */
[----:B------:R-:W-:-:S02]  /*b0d0*/  ISETP.LT.OR P2, PT, R20, 0x72, P2 ;  /* 0x000000721400780c */ /* 0x000fc40001741670 */
[----:B------:R-:W-:Y:S02]  /*b0e0*/  ISETP.GT.AND P1, PT, R14, 0x58, !P1 ;  /* 0x000000580e00780c */ /* 0x000fe40004f24270 */
[C---:B------:R-:W-:Y:S02]  /*b0f0*/  ISETP.LT.OR P3, PT, R20.reuse, 0x79, P3 ;  /* 0x000000791400780c */ /* 0x040fe40001f61670 */
[----:B------:R-:W-:Y:S02]  /*b100*/  ISETP.LT.OR P1, PT, R20, 0x59, P1 ;  /* 0x000000591400780c */ /* 0x000fe40000f21670 */
[----:B------:R-:W-:Y:S02]  /*b110*/  FSEL R83, R83, -INF , !P2 ;  /* 0xff80000053537808 */ /* 0x000fe40005000000 */
[----:B------:R-:W-:Y:S02]  /*b120*/  FSEL R70, R70, -INF , !P1 ;  /* 0xff80000046467808 */ /* 0x000fe40004800000 */
[----:B------:R-:W-:-:S02]  /*b130*/  LOP3.LUT P1, RZ, R22, 0x100, RZ, 0xc0, !PT ;  /* 0x0000010016ff7812 */ /* 0x000fc4000782c0ff */
[----:B------:R-:W-:Y:S02]  /*b140*/  FSEL R86, R86, -INF , !P3 ;  /* 0xff80000056567808 */ /* 0x000fe40005800000 */
        /* <DEDUP_REMOVED lines=15> */
[----:B------:R-:W-:-:S04]  /*b240*/  ISETP.GT.AND P1, PT, R14, 0x69, !P6 ;  /* 0x000000690e00780c */ /* 0x000fc80007724270 */
[----:B------:R-:W-:-:S04]  /*b250*/  ISETP.LT.OR P1, PT, R20, 0x6a, P1 ;  /* 0x0000006a1400780c */ /* 0x000fc80000f21670 */
[----:B------:R-:W-:Y:S02]  /*b260*/  FSEL R79, R79, -INF , !P1 ;  /* 0xff8000004f4f7808 */ /* 0x000fe40004800000 */
[----:B------:R-:W-:Y:S02]  /*b270*/  ISETP.GT.AND P1, PT, R14, 0x70, !P4 ;  /* 0x000000700e00780c */ /* 0x000fe40006724270 */
[----:B------:R-:W-:Y:S02]  /*b280*/  LOP3.LUT P4, RZ, R22, 0x10000000, RZ, 0xc0, !PT ;  /* 0x1000000016ff7812 */ /* 0x000fe4000788c0ff */
[----:B------:R-:W-:-:S04]  /*b290*/  ISETP.LT.OR P1, PT, R20, 0x71, P1 ;  /* 0x000000711400780c */ /* 0x000fc80000f21670 */
[----:B------:R-:W-:Y:S02]  /*b2a0*/  FSEL R82, R82, -INF , !P1 ;  /* 0xff80000052527808 */ /* 0x000fe40004800000 */
[----:B------:R-:W-:-:S04]  /*b2b0*/  FSETP.NEU.FTZ.AND P1, PT, R3, -INF , PT ;  /* 0xff8000000300780b */ /* 0x000fc80003f3d000 */
[----:B------:R-:W-:Y:S02]  /*b2c0*/  FSEL R4, R4, RZ, P1 ;  /* 0x000000ff04047208 */ /* 0x000fe40000800000 */
[----:B------:R-:W-:Y:S02]  /*b2d0*/  ISETP.GT.AND P1, PT, R14, 0x79, !P4 ;  /* 0x000000790e00780c */ /* 0x000fe40006724270 */
[----:B------:R-:W-:Y:S01]  /*b2e0*/  ISETP.NE.AND P4, PT, R92, 0x1, PT ;  /* 0x000000015c00780c */ /* 0x000fe20003f85270 */
[--C-:B------:R-:W-:Y:S01]  /*b2f0*/  FFMA.FTZ R5, R25, UR30, -R4.reuse ;  /* 0x0000001e19057c23 */ /* 0x100fe20008010804 */
[----:B------:R-:W-:Y:S01]  /*b300*/  FMNMX.FTZ R25, R43, R0, !PT ;  /* 0x000000002b197209 */ /* 0x000fe20007810000 */
[--C-:B------:R-:W-:Y:S01]  /*b310*/  FFMA.FTZ R7, R29, UR30, -R4.reuse ;  /* 0x0000001e1d077c23 */ /* 0x100fe20008010804 */
[--C-:B------:R-:W-:Y:S01]  /*b320*/  FFMA.FTZ R33, R33, UR30, -R4.reuse ;  /* 0x0000001e21217c23 */ /* 0x100fe20008010804 */
[--C-:B------:R-:W-:Y:S01]  /*b330*/  FFMA.FTZ R37, R37, UR30, -R4.reuse ;  /* 0x0000001e25257c23 */ /* 0x100fe20008010804 */
[----:B------:R-:W-:Y:S01]  /*b340*/  FMNMX.FTZ R0, R46, R25, !PT ;  /* 0x000000192e007209 */ /* 0x000fe20007810000 */
[--C-:B------:R-:W-:Y:S01]  /*b350*/  FFMA.FTZ R41, R41, UR30, -R4.reuse ;  /* 0x0000001e29297c23 */ /* 0x100fe20008010804 */
[----:B------:R0:W-:Y:S01]  /*b360*/  MUFU.EX2 R15, R33 ;  /* 0x00000021000f7308 */ /* 0x0001e20000000800 */
[--C-:B------:R-:W-:Y:S01]  /*b370*/  FFMA.FTZ R45, R45, UR30, -R4.reuse ;  /* 0x0000001e2d2d7c23 */ /* 0x100fe20008010804 */
[----:B------:R-:W-:Y:S01]  /*b380*/  FMNMX.FTZ R25, R47, R0, !PT ;  /* 0x000000002f197209 */ /* 0x000fe20007810000 */
[--C-:B------:R-:W-:Y:S01]  /*b390*/  FFMA.FTZ R6, R57, UR30, -R4.reuse ;  /* 0x0000001e39067c23 */ /* 0x100fe20008010804 */
[----:B------:R-:W-:Y:S01]  /*b3a0*/  ISETP.LT.OR P1, PT, R20, 0x7a, P1 ;  /* 0x0000007a1400780c */ /* 0x000fe20000f21670 */
[--C-:B------:R-:W-:Y:S01]  /*b3b0*/  FFMA.FTZ R53, R53, UR30, -R4.reuse ;  /* 0x0000001e35357c23 */ /* 0x100fe20008010804 */
[----:B------:R-:W-:Y:S01]  /*b3c0*/  FMNMX.FTZ R0, R50, R25, !PT ;  /* 0x0000001932007209 */ /* 0x000fe20007810000 */
[--C-:B------:R-:W-:Y:S01]  /*b3d0*/  FFMA.FTZ R148, R24, UR30, -R4.reuse ;  /* 0x0000001e18947c23 */ /* 0x100fe20008010804 */
[----:B------:R1:W-:Y:S01]  /*b3e0*/  MUFU.EX2 R21, R37 ;  /* 0x0000002500157308 */ /* 0x0003e20000000800 */
[----:B------:R-:W-:Y:S01]  /*b3f0*/  FSEL R87, R87, -INF , !P1 ;  /* 0xff80000057577808 */ /* 0x000fe20004800000 */
[--C-:B------:R-:W-:Y:S01]  /*b400*/  FFMA.FTZ R150, R28, UR30, -R4.reuse ;  /* 0x0000001e1c967c23 */ /* 0x100fe20008010804 */
[----:B------:R-:W-:Y:S01]  /*b410*/  FMNMX.FTZ R29, R51, R0, !PT ;  /* 0x00000000331d7209 */ /* 0x000fe20007810000 */
[--C-:B------:R-:W-:Y:S01]  /*b420*/  FFMA.FTZ R49, R49, UR30, -R4.reuse ;  /* 0x0000001e31317c23 */ /* 0x100fe20008010804 */
[--C-:B------:R-:W-:Y:S01]  /*b430*/  FFMA.FTZ R144, R32, UR30, -R4.reuse ;  /* 0x0000001e20907c23 */ /* 0x100fe20008010804 */
[--C-:B------:R-:W-:Y:S01]  /*b440*/  FFMA.FTZ R146, R36, UR30, -R4.reuse ;  /* 0x0000001e24927c23 */ /* 0x100fe20008010804 */
[----:B------:R-:W-:Y:S01]  /*b450*/  FMNMX.FTZ R0, R54, R29, !PT ;  /* 0x0000001d36007209 */ /* 0x000fe20007810000 */
[----:B------:R2:W-:Y:S01]  /*b460*/  MUFU.EX2 R25, R41 ;  /* 0x0000002900197308 */ /* 0x0005e20000000800 */
        /* <DEDUP_REMOVED lines=10> */
[----:B0-----:R-:W-:Y:S01]  /*b510*/  FMNMX.FTZ R33, R59, R0, !PT ;  /* 0x000000003b217209 */ /* 0x001fe20007810000 */
[--C-:B------:R-:W-:Y:S01]  /*b520*/  FFMA.FTZ R130, R68, UR30, -R4.reuse ;  /* 0x0000001e44827c23 */ /* 0x100fe20008010804 */
[--C-:B------:R-:W-:Y:S01]  /*b530*/  FFMA.FTZ R124, R72, UR30, -R4.reuse ;  /* 0x0000001e487c7c23 */ /* 0x100fe20008010804 */
[--C-:B------:R-:W-:Y:S01]  /*b540*/  FFMA.FTZ R126, R76, UR30, -R4.reuse ;  /* 0x0000001e4c7e7c23 */ /* 0x100fe20008010804 */
[----:B------:R-:W-:Y:S01]  /*b550*/  FMNMX.FTZ R0, R62, R33, !PT ;  /* 0x000000213e007209 */ /* 0x000fe20007810000 */
[----:B------:R-:W-:Y:S01]  /*b560*/  MUFU.EX2 R29, R45 ;  /* 0x0000002d001d7308 */ /* 0x000fe20000000800 */
[--C-:B------:R-:W-:Y:S01]  /*b570*/  FFMA.FTZ R120, R80, UR30, -R4.reuse ;  /* 0x0000001e50787c23 */ /* 0x100fe20008010804 */
[----:B------:R-:W-:Y:S01]  /*b580*/  FFMA.FTZ R122, R84, UR30, -R4 ;  /* 0x0000001e547a7c23 */ /* 0x000fe20008010804 */
[----:B------:R-:W-:-:S04]  /*b590*/  FMNMX.FTZ R33, R63, R0, !PT ;  /* 0x000000003f217209 */ /* 0x000fc80007810000 */
[----:B------:R-:W-:Y:S01]  /*b5a0*/  FMNMX.FTZ R0, R66, R33, !PT ;  /* 0x0000002142007209 */ /* 0x000fe20007810000 */
[----:B------:R-:W0:Y:S03]  /*b5b0*/  MUFU.EX2 R5, R5 ;  /* 0x0000000500057308 */ /* 0x000e260000000800 */
[----:B-1----:R-:W-:-:S04]  /*b5c0*/  FMNMX.FTZ R37, R67, R0, !PT ;  /* 0x0000000043257209 */ /* 0x002fc80007810000 */
[----:B------:R-:W-:Y:S01]  /*b5d0*/  FMNMX.FTZ R0, R70, R37, !PT ;  /* 0x0000002546007209 */ /* 0x000fe20007810000 */
[----:B------:R-:W1:Y:S03]  /*b5e0*/  MUFU.EX2 R150, R150 ;  /* 0x0000009600967308 */ /* 0x000e660000000800 */
[----:B------:R-:W-:-:S04]  /*b5f0*/  FMNMX.FTZ R37, R71, R0, !PT ;  /* 0x0000000047257209 */ /* 0x000fc80007810000 */
[----:B------:R-:W-:Y:S01]  /*b600*/  FMNMX.FTZ R0, R74, R37, !PT ;  /* 0x000000254a007209 */ /* 0x000fe20007810000 */
[----:B------:R-:W3:Y:S03]  /*b610*/  MUFU.EX2 R7, R7 ;  /* 0x0000000700077308 */ /* 0x000ee60000000800 */
[----:B--2---:R-:W-:-:S04]  /*b620*/  FMNMX.FTZ R41, R75, R0, !PT ;  /* 0x000000004b297209 */ /* 0x004fc80007810000 */
[----:B------:R-:W-:Y:S01]  /*b630*/  FMNMX.FTZ R0, R78, R41, !PT ;  /* 0x000000294e007209 */ /* 0x000fe20007810000 */
[----:B------:R2:W-:Y:S03]  /*b640*/  MUFU.EX2 R37, R53 ;  /* 0x0000003500257308 */ /* 0x0005e60000000800 */
[----:B------:R-:W-:-:S04]  /*b650*/  FMNMX.FTZ R41, R79, R0, !PT ;  /* 0x000000004f297209 */ /* 0x000fc80007810000 */
[----:B------:R-:W-:Y:S01]  /*b660*/  FMNMX.FTZ R0, R82, R41, !PT ;  /* 0x0000002952007209 */ /* 0x000fe20007810000 */
[----:B------:R4:W-:Y:S01]  /*b670*/  MUFU.EX2 R33, R49 ;  /* 0x0000003100217308 */ /* 0x0009e20000000800 */
[----:B--2---:R-:W-:Y:S02]  /*b680*/  FFMA.FTZ R53, R69, UR30, -R4 ;  /* 0x0000001e45357c23 */ /* 0x004fe40008010804 */
[----:B------:R-:W-:-:S04]  /*b690*/  FMNMX.FTZ R45, R83, R0, !PT ;  /* 0x00000000532d7209 */ /* 0x000fc80007810000 */
[----:B------:R-:W-:Y:S01]  /*b6a0*/  FMNMX.FTZ R0, R86, R45, !PT ;  /* 0x0000002d56007209 */ /* 0x000fe20007810000 */
[----:B------:R2:W-:Y:S01]  /*b6b0*/  MUFU.EX2 R41, R6 ;  /* 0x0000000600297308 */ /* 0x0005e20000000800 */
[--C-:B------:R-:W-:Y:S01]  /*b6c0*/  FFMA.FTZ R45, R61, UR30, -R4.reuse ;  /* 0x0000001e3d2d7c23 */ /* 0x100fe20008010804 */
[--C-:B----4-:R-:W-:Y:S01]  /*b6d0*/  FFMA.FTZ R49, R65, UR30, -R4.reuse ;  /* 0x0000001e41317c23 */ /* 0x110fe20008010804 */
[----:B------:R-:W-:Y:S01]  /*b6e0*/  FMNMX.FTZ R0, R87, R0, !PT ;  /* 0x0000000057007209 */ /* 0x000fe20007810000 */
[--C-:B------:R-:W-:Y:S01]  /*b6f0*/  FFMA.FTZ R61, R77, UR30, -R4.reuse ;  /* 0x0000001e4d3d7c23 */ /* 0x100fe20008010804 */
[----:B------:R-:W-:-:S03]  /*b700*/  FFMA.FTZ R65, R81, UR30, -R4 ;  /* 0x0000001e51417c23 */ /* 0x000fc60008010804 */
[----:B------:R-:W2:Y:S01]  /*b710*/  SHFL.BFLY PT, R57, R0, 0x2, 0x1f ;  /* 0x0c401f0000397f89 */ /* 0x000ea200000e0000 */
[----:B------:R-:W4:Y:S08]  /*b720*/  MUFU.EX2 R144, R144 ;  /* 0x0000009000907308 */ /* 0x000f300000000800 */
[----:B------:R-:W5:Y:S08]  /*b730*/  MUFU.EX2 R146, R146 ;  /* 0x0000009200927308 */ /* 0x000f700000000800 */
[----:B------:R-:W-:Y:S01]  /*b740*/  MUFU.EX2 R140, R140 ;  /* 0x0000008c008c7308 */ /* 0x000fe20000000800 */
[----:B--2---:R-:W-:Y:S01]  /*b750*/  FMNMX.FTZ R6, R0, R57, !PT ;  /* 0x0000003900067209 */ /* 0x004fe20007810000 */
[----:B------:R-:W-:-:S06]  /*b760*/  FFMA.FTZ R57, R73, UR30, -R4 ;  /* 0x0000001e49397c23 */ /* 0x000fcc0008010804 */
[----:B------:R-:W-:Y:S01]  /*b770*/  MUFU.EX2 R142, R142 ;  /* 0x0000008e008e7308 */ /* 0x000fe20000000800 */
[----:B------:R-:W2:Y:S07]  /*b780*/  SHFL.BFLY PT, R69, R6, 0x1, 0x1f ;  /* 0x0c201f0006457f89 */ /* 0x000eae00000e0000 */
[----:B------:R-:W-:Y:S08]  /*b790*/  MUFU.EX2 R136, R136 ;  /* 0x0000008800887308 */ /* 0x000ff00000000800 */
[----:B------:R-:W-:Y:S08]  /*b7a0*/  MUFU.EX2 R138, R138 ;  /* 0x0000008a008a7308 */ /* 0x000ff00000000800 */
[----:B------:R-:W-:Y:S01]  /*b7b0*/  MUFU.EX2 R132, R132 ;  /* 0x0000008400847308 */ /* 0x000fe20000000800 */
[----:B--2---:R-:W-:Y:S01]  /*b7c0*/  FMNMX.FTZ R0, R6, R69, !PT ;  /* 0x0000004506007209 */ /* 0x004fe20007810000 */
[----:B------:R-:W-:-:S03]  /*b7d0*/  FFMA.FTZ R69, R85, UR30, -R4 ;  /* 0x0000001e55457c23 */ /* 0x000fc60008010804 */
[C---:B------:R-:W-:Y:S01]  /*b7e0*/  FSETP.NEU.FTZ.AND P1, PT, R0.reuse, -INF , PT ;  /* 0xff8000000000780b */ /* 0x040fe20003f3d000 */
[----:B------:R-:W-:Y:S02]  /*b7f0*/  FMUL.FTZ R6, R0, UR30 ;  /* 0x0000001e00067c20 */ /* 0x000fe40008410000 */
[----:B------:R-:W-:Y:S03]  /*b800*/  MUFU.EX2 R134, R134 ;  /* 0x0000008600867308 */ /* 0x000fe60000000800 */
[----:B------:R-:W-:-:S05]  /*b810*/  FSEL R6, R6, RZ, P1 ;  /* 0x000000ff06067208 */ /* 0x000fca0000800000 */
[----:B------:R-:W-:Y:S01]  /*b820*/  MUFU.EX2 R45, R45 ;  /* 0x0000002d002d7308 */ /* 0x000fe20000000800 */
[--C-:B------:R-:W-:Y:S01]  /*b830*/  FFMA.FTZ R149, R26, UR30, -R6.reuse ;  /* 0x0000001e1a957c23 */ /* 0x100fe20008010806 */
[--C-:B------:R-:W-:Y:S01]  /*b840*/  FFMA.FTZ R4, R27, UR30, -R6.reuse ;  /* 0x0000001e1b047c23 */ /* 0x100fe20008010806 */
[--C-:B------:R-:W-:Y:S01]  /*b850*/  FFMA.FTZ R151, R30, UR30, -R6.reuse ;  /* 0x0000001e1e977c23 */ /* 0x100fe20008010806 */
[----:B0-----:R-:W-:Y:S01]  /*b860*/  FADD.FTZ R27, R148, R5 ;  /* 0x00000005941b7221 */ /* 0x001fe20000010000 */
[--C-:B------:R-:W-:Y:S01]  /*b870*/  FFMA.FTZ R14, R31, UR30, -R6.reuse ;  /* 0x0000001e1f0e7c23 */ /* 0x100fe20008010806 */
[--C-:B------:R-:W-:Y:S01]  /*b880*/  FFMA.FTZ R145, R34, UR30, -R6.reuse ;  /* 0x0000001e22917c23 */ /* 0x100fe20008010806 */
[--C-:B------:R-:W-:Y:S01]  /*b890*/  FFMA.FTZ R20, R35, UR30, -R6.reuse ;  /* 0x0000001e23147c23 */ /* 0x100fe20008010806 */
[----:B------:R-:W-:Y:S01]  /*b8a0*/  MUFU.EX2 R149, R149 ;  /* 0x0000009500957308 */ /* 0x000fe20000000800 */
[----:B-1----:R-:W-:Y:S01]  /*b8b0*/  FADD.FTZ R34, R150, R27 ;  /* 0x0000001b96227221 */ /* 0x002fe20000010000 */
[--C-:B------:R-:W-:Y:S01]  /*b8c0*/  FFMA.FTZ R147, R38, UR30, -R6.reuse ;  /* 0x0000001e26937c23 */ /* 0x100fe20008010806 */
[--C-:B------:R-:W-:Y:S01]  /*b8d0*/  FFMA.FTZ R24, R39, UR30, -R6.reuse ;  /* 0x0000001e27187c23 */ /* 0x100fe20008010806 */
[----:B------:R-:W-:Y:S01]  /*b8e0*/  FFMA.FTZ R141, R42, UR30, -R6 ;  /* 0x0000001e2a8d7c23 */ /* 0x000fe20008010806 */
[----:B---3--:R-:W-:Y:S01]  /*b8f0*/  FADD.FTZ R27, R7, R34 ;  /* 0x00000022071b7221 */ /* 0x008fe20000010000 */
[----:B------:R-:W0:Y:S01]  /*b900*/  @P4 LDC R35, c[0x0][0x44c] ;  /* 0x00011300ff234b82 */ /* 0x000e220000000800 */
[--C-:B------:R-:W-:Y:S01]  /*b910*/  FFMA.FTZ R26, R43, UR30, -R6.reuse ;  /* 0x0000001e2b1a7c23 */ /* 0x100fe20008010806 */
[----:B------:R-:W1:Y:S01]  /*b920*/  MUFU.EX2 R4, R4 ;  /* 0x0000000400047308 */ /* 0x000e620000000800 */
[----:B----4-:R-:W-:Y:S01]  /*b930*/  FADD.FTZ R36, R144, R27 ;  /* 0x0000001b90247221 */ /* 0x010fe20000010000 */
[--C-:B------:R-:W-:Y:S01]  /*b940*/  FFMA.FTZ R143, R46, UR30, -R6.reuse ;  /* 0x0000001e2e8f7c23 */ /* 0x100fe20008010806 */
[--C-:B------:R-:W-:Y:S01]  /*b950*/  FFMA.FTZ R28, R47, UR30, -R6.reuse ;  /* 0x0000001e2f1c7c23 */ /* 0x100fe20008010806 */
[----:B------:R-:W-:Y:S01]  /*b960*/  FFMA.FTZ R137, R50, UR30, -R6 ;  /* 0x0000001e32897c23 */ /* 0x000fe20008010806 */
[----:B------:R-:W-:Y:S01]  /*b970*/  FADD.FTZ R27, R15, R36 ;  /* 0x000000240f1b7221 */ /* 0x000fe20000010000 */
[----:B------:R-:W2:Y:S01]  /*b980*/  @P4 LDC R46, c[0x0][0x450] ;  /* 0x00011400ff2e4b82 */ /* 0x000ea20000000800 */
[--C-:B------:R-:W-:Y:S01]  /*b990*/  FFMA.FTZ R30, R51, UR30, -R6.reuse ;  /* 0x0000001e331e7c23 */ /* 0x100fe20008010806 */
[----:B------:R-:W3:Y:S01]  /*b9a0*/  MUFU.EX2 R151, R151 ;  /* 0x0000009700977308 */ /* 0x000ee20000000800 */
[----:B-----5:R-:W-:Y:S01]  /*b9b0*/  FADD.FTZ R36, R146, R27 ;  /* 0x0000001b92247221 */ /* 0x020fe20000010000 */
[--C-:B------:R-:W-:Y:S01]  /*b9c0*/  FFMA.FTZ R139, R54, UR30, -R6.reuse ;  /* 0x0000001e368b7c23 */ /* 0x100fe20008010806 */
[----:B------:R-:W-:Y:S01]  /*b9d0*/  FFMA.FTZ R32, R55, UR30, -R6 ;  /* 0x0000001e37207c23 */ /* 0x000fe20008010806 */
[----:B------:R-:W-:-:S02]  /*b9e0*/  IMAD.MOV.U32 R42, RZ, RZ, R90 ;  /* 0x000000ffff2a7224 */ /* 0x000fc400078e005a */
[----:B------:R-:W-:Y:S01]  /*b9f0*/  FADD.FTZ R31, R21, R36 ;  /* 0x00000024151f7221 */ /* 0x000fe20000010000 */
[--C-:B------:R-:W-:Y:S01]  /*ba00*/  FFMA.FTZ R133, R58, UR30, -R6.reuse ;  /* 0x0000001e3a857c23 */ /* 0x100fe20008010806 */
[----:B------:R-:W-:Y:S01]  /*ba10*/  FFMA.FTZ R34, R59, UR30, -R6 ;  /* 0x0000001e3b227c23 */ /* 0x000fe20008010806 */
[----:B------:R-:W4:Y:S01]  /*ba20*/  MUFU.EX2 R14, R14 ;  /* 0x0000000e000e7308 */ /* 0x000f220000000800 */
[----:B-1----:R-:W-:Y:S01]  /*ba30*/  FADD.FTZ R38, R149, R4 ;  /* 0x0000000495267221 */ /* 0x002fe20000010000 */
[----:B------:R-:W-:Y:S01]  /*ba40*/  FADD.FTZ R40, R140, R31 ;  /* 0x0000001f8c287221 */ /* 0x000fe20000010000 */
[--C-:B------:R-:W-:Y:S01]  /*ba50*/  FFMA.FTZ R135, R62, UR30, -R6.reuse ;  /* 0x0000001e3e877c23 */ /* 0x100fe20008010806 */
[--C-:B------:R-:W-:Y:S01]  /*ba60*/  FFMA.FTZ R36, R63, UR30, -R6.reuse ;  /* 0x0000001e3f247c23 */ /* 0x100fe20008010806 */
[----:B------:R-:W-:Y:S01]  /*ba70*/  FFMA.FTZ R129, R66, UR30, -R6 ;  /* 0x0000001e42817c23 */ /* 0x000fe20008010806 */
[----:B------:R-:W-:Y:S01]  /*ba80*/  FADD.FTZ R31, R25, R40 ;  /* 0x00000028191f7221 */ /* 0x000fe20000010000 */
[----:B0-----:R-:W-:Y:S01]  /*ba90*/  @P4 IMAD.HI.U32 R35, R90, R35, RZ ;  /* 0x000000235a234227 */ /* 0x001fe200078e00ff */
[----:B------:R-:W0:Y:S03]  /*baa0*/  MUFU.EX2 R145, R145 ;  /* 0x0000009100917308 */ /* 0x000e260000000800 */
[----:B---3--:R-:W-:Y:S01]  /*bab0*/  FADD.FTZ R27, R151, R38 ;  /* 0x00000026971b7221 */ /* 0x008fe20000010000 */
[--C-:B------:R-:W-:Y:S01]  /*bac0*/  FFMA.FTZ R131, R70, UR30, -R6.reuse ;  /* 0x0000001e46837c23 */ /* 0x100fe20008010806 */
[--C-:B------:R-:W-:Y:S01]  /*bad0*/  FFMA.FTZ R125, R74, UR30, -R6.reuse ;  /* 0x0000001e4a7d7c23 */ /* 0x100fe20008010806 */
[--C-:B------:R-:W-:Y:S01]  /*bae0*/  FFMA.FTZ R75, R75, UR30, -R6.reuse ;  /* 0x0000001e4b4b7c23 */ /* 0x100fe20008010806 */
[--C-:B------:R-:W-:Y:S01]  /*baf0*/  FFMA.FTZ R127, R78, UR30, -R6.reuse ;  /* 0x0000001e4e7f7c23 */ /* 0x100fe20008010806 */
[----:B--2---:R-:W-:Y:S01]  /*bb00*/  @P4 SHF.R.U32.HI R42, RZ, R46, R35 ;  /* 0x0000002eff2a4219 */ /* 0x004fe20000011623 */
[--C-:B------:R-:W-:Y:S01]  /*bb10*/  FFMA.FTZ R82, R82, UR30, -R6.reuse ;  /* 0x0000001e52527c23 */ /* 0x100fe20008010806 */
[----:B------:R-:W1:Y:S01]  /*bb20*/  MUFU.EX2 R20, R20 ;  /* 0x0000001400147308 */ /* 0x000e620000000800 */
[----:B----4-:R-:W-:Y:S01]  /*bb30*/  FADD.FTZ R38, R14, R27 ;  /* 0x0000001b0e267221 */ /* 0x010fe20000010000 */
[--C-:B------:R-:W-:Y:S01]  /*bb40*/  FFMA.FTZ R83, R83, UR30, -R6.reuse ;  /* 0x0000001e53537c23 */ /* 0x100fe20008010806 */
[--C-:B------:R-:W-:Y:S01]  /*bb50*/  FFMA.FTZ R86, R86, UR30, -R6.reuse ;  /* 0x0000001e56567c23 */ /* 0x100fe20008010806 */
[----:B------:R-:W-:Y:S01]  /*bb60*/  FFMA.FTZ R87, R87, UR30, -R6 ;  /* 0x0000001e57577c23 */ /* 0x000fe20008010806 */
[----:B------:R-:W-:Y:S01]  /*bb70*/  F2FP.F16.F32.PACK_AB R148, R5, R148 ;  /* 0x000000940594723e */ /* 0x000fe200000000ff */
[----:B------:R-:W-:Y:S01]  /*bb80*/  IMAD.IADD R89, R89, 0x1, R42 ;  /* 0x0000000159597824 */ /* 0x000fe200078e022a */
[----:B------:R-:W-:Y:S01]  /*bb90*/  F2FP.F16.F32.PACK_AB R150, R7, R150 ;  /* 0x000000960796723e */ /* 0x000fe200000000ff */
[----:B------:R-:W2:Y:S01]  /*bba0*/  MUFU.EX2 R147, R147 ;  /* 0x0000009300937308 */ /* 0x000ea20000000800 */
[----:B0-----:R-:W-:Y:S01]  /*bbb0*/  FADD.FTZ R27, R145, R38 ;  /* 0x00000026911b7221 */ /* 0x001fe20000010000 */
[----:B------:R-:W-:Y:S01]  /*bbc0*/  FADD.FTZ R38, R142, R31 ;  /* 0x0000001f8e267221 */ /* 0x000fe20000010000 */
[----:B------:R-:W-:Y:S01]  /*bbd0*/  ISETP.GE.AND P4, PT, R11, 0x1, PT ;  /* 0x000000010b00780c */ /* 0x000fe20003f86270 */
[----:B------:R-:W-:Y:S01]  /*bbe0*/  IMAD.IADD R10, R89, 0x1, R10 ;  /* 0x00000001590a7824 */ /* 0x000fe200078e020a */
[----:B------:R-:W-:Y:S01]  /*bbf0*/  F2FP.F16.F32.PACK_AB R149, R4, R149 ;  /* 0x000000950495723e */ /* 0x000fe200000000ff */
[----:B------:R-:W-:Y:S01]  /*bc00*/  FADD.FTZ R31, R29, R38 ;  /* 0x000000261d1f7221 */ /* 0x000fe20000010000 */
[----:B------:R-:W-:Y:S01]  /*bc10*/  FFMA.FTZ R38, R67, UR30, -R6 ;  /* 0x0000001e43267c23 */ /* 0x000fe20008010806 */
[----:B------:R-:W0:Y:S01]  /*bc20*/  MUFU.EX2 R24, R24 ;  /* 0x0000001800187308 */ /* 0x000e220000000800 */
[----:B-1----:R-:W-:Y:S01]  /*bc30*/  FADD.FTZ R40, R20, R27 ;  /* 0x0000001b14287221 */ /* 0x002fe20000010000 */
[----:B------:R-:W-:Y:S01]  /*bc40*/  FADD.FTZ R44, R136, R31 ;  /* 0x0000001f882c7221 */ /* 0x000fe20000010000 */
[----:B------:R-:W-:-:S02]  /*bc50*/  F2FP.F16.F32.PACK_AB R144, R15, R144 ;  /* 0x000000900f90723e */ /* 0x000fc400000000ff */
[----:B------:R-:W-:Y:S01]  /*bc60*/  F2FP.F16.F32.PACK_AB R146, R21, R146 ;  /* 0x000000921592723e */ /* 0x000fe200000000ff */
[----:B------:R-:W-:Y:S01]  /*bc70*/  FADD.FTZ R31, R33, R44 ;  /* 0x0000002c211f7221 */ /* 0x000fe20000010000 */
[----:B------:R-:W-:Y:S01]  /*bc80*/  F2FP.F16.F32.PACK_AB R140, R25, R140 ;  /* 0x0000008c198c723e */ /* 0x000fe200000000ff */
[----:B------:R-:W1:Y:S01]  /*bc90*/  MUFU.EX2 R141, R141 ;  /* 0x0000008d008d7308 */ /* 0x000e620000000800 */
[----:B--2---:R-:W-:Y:S01]  /*bca0*/  FADD.FTZ R27, R147, R40 ;  /* 0x00000028931b7221 */ /* 0x004fe20000010000 */
[----:B------:R-:W-:Y:S01]  /*bcb0*/  FADD.FTZ R46, R138, R31 ;  /* 0x0000001f8a2e7221 */ /* 0x000fe20000010000 */
[----:B------:R-:W-:Y:S02]  /*bcc0*/  F2FP.F16.F32.PACK_AB R142, R29, R142 ;  /* 0x0000008e1d8e723e */ /* 0x000fe400000000ff */
[----:B------:R-:W-:Y:S01]  /*bcd0*/  F2FP.F16.F32.PACK_AB R136, R33, R136 ;  /* 0x000000882188723e */ /* 0x000fe200000000ff */
[C---:B------:R-:W-:Y:S01]  /*bce0*/  FADD.FTZ R31, R37.reuse, R46 ;  /* 0x0000002e251f7221 */ /* 0x040fe20000010000 */
[----:B------:R-:W-:Y:S01]  /*bcf0*/  F2FP.F16.F32.PACK_AB R138, R37, R138 ;  /* 0x0000008a258a723e */ /* 0x000fe200000000ff */
[----:B------:R-:W2:Y:S01]  /*bd00*/  MUFU.EX2 R26, R26 ;  /* 0x0000001a001a7308 */ /* 0x000ea20000000800 */
[----:B0-----:R-:W-:Y:S01]  /*bd10*/  FADD.FTZ R40, R24, R27 ;  /* 0x0000001b18287221 */ /* 0x001fe20000010000 */
[----:B------:R-:W-:-:S02]  /*bd20*/  F2FP.F16.F32.PACK_AB R151, R14, R151 ;  /* 0x000000970e97723e */ /* 0x000fc400000000ff */
[----:B------:R-:W-:Y:S02]  /*bd30*/  F2FP.F16.F32.PACK_AB R145, R20, R145 ;  /* 0x000000911491723e */ /* 0x000fe400000000ff */
[----:B------:R-:W-:Y:S02]  /*bd40*/  F2FP.F16.F32.PACK_AB R147, R24, R147 ;  /* 0x000000931893723e */ /* 0x000fe400000000ff */
[----:B------:R-:W0:Y:S01]  /*bd50*/  MUFU.EX2 R143, R143 ;  /* 0x0000008f008f7308 */ /* 0x000e220000000800 */
[----:B-1----:R-:W-:Y:S01]  /*bd60*/  FADD.FTZ R27, R141, R40 ;  /* 0x000000288d1b7221 */ /* 0x002fe20000010000 */
[----:B------:R-:W-:-:S06]  /*bd70*/  FFMA.FTZ R40, R71, UR30, -R6 ;  /* 0x0000001e47287c23 */ /* 0x000fcc0008010806 */
[----:B------:R-:W1:Y:S01]  /*bd80*/  MUFU.EX2 R28, R28 ;  /* 0x0000001c001c7308 */ /* 0x000e620000000800 */
[C---:B--2---:R-:W-:Y:S01]  /*bd90*/  FADD.FTZ R44, R26.reuse, R27 ;  /* 0x0000001b1a2c7221 */ /* 0x044fe20000010000 */
[----:B------:R-:W-:-:S06]  /*bda0*/  F2FP.F16.F32.PACK_AB R141, R26, R141 ;  /* 0x0000008d1a8d723e */ /* 0x000fcc00000000ff */
        /* <DEDUP_REMOVED lines=85> */
[----:B-1----:R-:W-:Y:S01]  /*c300*/  FADD.FTZ R6, R122, R7 ;  /* 0x000000077a067221 */ /* 0x002fe20000010000 */
[C---:B--2---:R-:W-:Y:S01]  /*c310*/  FADD.FTZ R5, R87.reuse, R4 ;  /* 0x0000000457057221 */ /* 0x044fe20000010000 */
[----:B------:R-:W-:Y:S01]  /*c320*/  F2FP.F16.F32.PACK_AB R123, R87, R86 ;  /* 0x00000056577b723e */ /* 0x000fe200000000ff */
[----:B------:R-:W-:Y:S02]  /*c330*/  VIADD R4, R88, 0xfffffffe ;  /* 0xfffffffe58047836 */ /* 0x000fe40000000000 */
[C---:B0-----:R-:W-:Y:S01]  /*c340*/  FADD.FTZ R6, R69.reuse, R6 ;  /* 0x0000000645067221 */ /* 0x041fe20000010000 */
[----:B------:R-:W-:Y:S01]  /*c350*/  F2FP.F16.F32.PACK_AB R122, R69, R122 ;  /* 0x0000007a457a723e */ /* 0x000fe200000000ff */
        /* <DEDUP_REMOVED lines=12> */
.L_x_1688:
[----:B------:R-:W-:-:S13]  /*c420*/  ISETP.NE.AND P1, PT, R11, 0x1, PT ;  /* 0x000000010b00780c */ /* 0x000fda0003f25270 */
[----:B------:R-:W0:Y:S02]  /*c430*/  @P1 LDC.64 R14, c[0x0][0x9e8] ;  /* 0x00027a00ff0e1b82 */ /* 0x000e240000000a00 */
[----:B0-----:R-:W-:-:S05]  /*c440*/  @P1 IMAD.HI.U32 R14, R7, R14, RZ ;  /* 0x0000000e070e1227 */ /* 0x001fca00078e00ff */
[----:B------:R-:W-:-:S07]  /*c450*/  @P1 SHF.R.U32.HI R7, RZ, R15, R14 ;  /* 0x0000000fff071219 */ /* 0x000fce000001160e */
.L_x_1689:
[----:B------:R-:W-:Y:S05]  /*c460*/  BSYNC B0 ;  /* 0x0000000000007941 */ /* 0x000fea0003800000 */
.L_x_1687:
[----:B------:R-:W-:-:S05]  /*c470*/  IMAD R7, R7, R11, R11 ;  /* 0x0000000b07077224 */ /* 0x000fca00078e020b */
[----:B------:R-:W-:-:S07]  /*c480*/  VIMNMX R10, R10, R7, PT ;  /* 0x000000070a0a7248 */ /* 0x000fce0003fe0100 */
.L_x_1686:
[----:B------:R-:W2:Y:S01]  /*c490*/  LDL R11, [R1+0x38] ;  /* 0x00003800010b7983 */ /* 0x000ea20000100800 */
[----:B------:R-:W-:Y:S01]  /*c4a0*/  SHF.R.S32.HI R7, RZ, 0x1f, R10 ;  /* 0x0000001fff077819 */ /* 0x000fe2000001140a */
[----:B------:R-:W-:Y:S01]  /*c4b0*/  ULDC UR5, c[0x0][0x9e4] ;  /* 0x0002790000057ab9 */ /* 0x000fe20000000800 */
[----:B------:R-:W-:Y:S01]  /*c4c0*/  ULDC UR4, c[0x0][0x9e4] ;  /* 0x0002790000047ab9 */ /* 0x000fe20000000800 */
[----:B------:R-:W-:Y:S01]  /*c4d0*/  ULDC UR9, c[0x0][0x9dc] ;  /* 0x0002770000097ab9 */ /* 0x000fe20000000800 */
[----:B------:R-:W-:Y:S01]  /*c4e0*/  LEA.HI R7, R7, R10, RZ, 0x7 ;  /* 0x0000000a07077211 */ /* 0x000fe200078f38ff */
[----:B------:R-:W-:Y:S01]  /*c4f0*/  ULDC UR11, c[0x0][0x9dc] ;  /* 0x00027700000b7ab9 */ /* 0x000fe20000000800 */
[----:B------:R-:W-:Y:S01]  /*c500*/  ULDC UR6, c[0x0][0x988] ;  /* 0x0002620000067ab9 */ /* 0x000fe20000000800 */
[----:B------:R-:W-:Y:S01]  /*c510*/  ULDC UR7, c[0x0][0x988] ;  /* 0x0002620000077ab9 */ /* 0x000fe20000000800 */
[----:B------:R-:W-:Y:S01]  /*c520*/  SHF.R.S32.HI R7, RZ, 0x7, R7 ;  /* 0x00000007ff077819 */ /* 0x000fe20000011407 */
[----:B------:R-:W-:Y:S01]  /*c530*/  ULDC UR8, c[0x0][0x988] ;  /* 0x0002620000087ab9 */ /* 0x000fe20000000800 */
[----:B------:R-:W-:Y:S01]  /*c540*/  ULDC UR28, c[0x0][0x9e0] ;  /* 0x00027800001c7ab9 */ /* 0x000fe20000000800 */
[----:B------:R-:W-:Y:S01]  /*c550*/  ULDC UR10, c[0x0][0x9e0] ;  /* 0x00027800000a7ab9 */ /* 0x000fe20000000800 */
        /* <DEDUP_REMOVED lines=16> */
[----:B--2---:R-:W-:-:S04]  /*c660*/  VIMNMX R11, R11, R7, !PT ;  /* 0x000000070b0b7248 */ /* 0x004fc80007fe0100 */
[----:B------:R-:W-:Y:S01]  /*c670*/  ISETP.GE.AND P1, PT, R4, R11, PT ;  /* 0x0000000b0400720c */ /* 0x000fe20003f26270 */
[----:B------:R0:W-:-:S12]  /*c680*/  STL [R1+0x20], R11 ;  /* 0x0000200b01007387 */ /* 0x0001d80000100800 */
[----:B0-----:R-:W-:Y:S05]  /*c690*/  @!P1 BRA `(.L_x_1690) ;  /* 0x0000003000349947 */ /* 0x001fea0003800000 */
[----:B------:R-:W-:-:S07]  /*c6a0*/  IMAD.MOV.U32 R119, RZ, RZ, RZ ;  /* 0x000000ffff777224 */ /* 0x000fce00078e00ff */
.L_x_1710:
[----:B------:R-:W2:Y:S01]  /*c6b0*/  LDL R10, [R1+0x28] ;  /* 0x00002800010a7983 */ /* 0x000ea20000100800 */
[----:B------:R-:W-:Y:S01]  /*c6c0*/  VIADD R7, R19, 0x1 ;  /* 0x0000000113077836 */ /* 0x000fe20000000000 */
[----:B------:R-:W-:Y:S05]  /*c6d0*/  YIELD ;  /* 0x0000000000007946 */ /* 0x000fea0003800000 */
[----:B------:R-:W-:-:S04]  /*c6e0*/  ISETP.NE.AND P2, PT, R7, 0x2, PT ;  /* 0x000000020700780c */ /* 0x000fc80003f45270 */
[----:B------:R-:W-:Y:S02]  /*c6f0*/  SEL R11, RZ, 0x1, P2 ;  /* 0x00000001ff0b7807 */ /* 0x000fe40001000000 */
[----:B------:R-:W-:Y:S02]  /*c700*/  SEL R7, R7, RZ, P2 ;  /* 0x000000ff07077207 */ /* 0x000fe40001000000 */
[----:B------:R-:W-:Y:S02]  /*c710*/  LOP3.LUT R20, R154, R11, RZ, 0x3c, !PT ;  /* 0x0000000b9a147212 */ /* 0x000fe400078e3cff */
[----:B--2---:R-:W-:-:S13]  /*c720*/  ISETP.NE.AND P1, PT, R10, RZ, PT ;  /* 0x000000ff0a00720c */ /* 0x004fda0003f25270 */
[----:B------:R-:W-:Y:S05]  /*c730*/  @P1 BRA `(.L_x_1691) ;  /* 0x0000000000301947 */ /* 0x000fea0003800000 */
[----:B------:R-:W-:Y:S05]  /*c740*/  @!P0 BRA `(.L_x_1692) ;  /* 0x0000000000048947 */ /* 0x000fea0003800000 */
[----:B------:R-:W-:Y:S01]  /*c750*/  BPT.TRAP 0x1 ;  /* 0x000000040000795c */ /* 0x000fe20000300000 */
.L_x_1692:
[----:B------:R-:W-:Y:S01]  /*c760*/  IMAD R11, R7, 0x8, R2 ;  /* 0x00000008070b7824 */ /* 0x000fe200078e0202 */
[----:B------:R-:W-:-:S04]  /*c770*/  SHF.L.U32 R10, R20, 0x1f, RZ ;  /* 0x0000001f140a7819 */ /* 0x000fc800000006ff */
[----:B------:R0:W1:Y:S01]  /*c780*/  SYNCS.PHASECHK.TRANS64.TRYWAIT P2, [R11+URZ+0x16830], R10 ;  /* 0x0168300a0b0075a7 */ /* 0x000062000804017f */
[----:B------:R-:W-:Y:S05]  /*c790*/  @!P0 BRA `(.L_x_1693) ;  /* 0x0000000000048947 */ /* 0x000fea0003800000 */
[----:B------:R-:W-:Y:S01]  /*c7a0*/  BPT.TRAP 0x1 ;  /* 0x000000040000795c */ /* 0x000fe20000300000 */
.L_x_1693:
[----:B------:R-:W-:Y:S04]  /*c7b0*/  BSSY B0, `(.L_x_1691) ;  /* 0x0000004000007945 */ /* 0x000fe80003800000 */
[----:B-1----:R-:W-:Y:S05]  /*c7c0*/  @P2 BRA `(.L_x_1694) ;  /* 0x0000000000082947 */ /* 0x002fea0003800000 */
[----:B------:R-:W1:Y:S02]  /*c7d0*/  SYNCS.PHASECHK.TRANS64.TRYWAIT P2, [R11+URZ+0x16830], R10 ;  /* 0x0168300a0b0075a7 */ /* 0x000e64000804017f */
[----:B-1----:R-:W-:Y:S05]  /*c7e0*/  @!P2 BRA `(.L_x_1695) ;  /* 0x0000012c0004a947 */ /* 0x002fea0003800000 */
.L_x_1694:
[----:B------:R-:W-:Y:S05]  /*c7f0*/  BSYNC B0 ;  /* 0x0000000000007941 */ /* 0x000fea0003800000 */
.L_x_1691:
[----:B------:R-:W2:Y:S01]  /*c800*/  LDL R14, [R1+0x2c] ;  /* 0x00002c00010e7983 */ /* 0x000ea20000100800 */
[----:B01----:R-:W0:Y:S01]  /*c810*/  S2R R10, SR_TID.X ;  /* 0x00000000000a7919 */ /* 0x003e220000002100 */
[----:B------:R-:W-:Y:S01]  /*c820*/  IMAD.MOV.U32 R11, RZ, RZ, 0x40000040 ;  /* 0x40000040ff0b7424 */ /* 0x000fe200078e00ff */
[----:B------:R-:W-:Y:S05]  /*c830*/  WARPSYNC.ALL ;  /* 0x0000000000007948 */ /* 0x000fea0003800000 */
[----:B------:R-:W-:Y:S02]  /*c840*/  R2UR UR23, R11 ;  /* 0x000000000b1772ca */ /* 0x000fe400000e0000 */
[----:B0-----:R-:W-:-:S05]  /*c850*/  SHF.R.U32.HI R10, RZ, 0x7, R10 ;  /* 0x00000007ff0a7819 */ /* 0x001fca000001160a */
[----:B------:R-:W-:Y:S02]  /*c860*/  VIADD R21, R10, 0x8 ;  /* 0x000000080a157836 */ /* 0x000fe40000000000 */
[----:B------:R-:W-:-:S05]  /*c870*/  IMAD.MOV.U32 R15, RZ, RZ, 0x40000040 ;  /* 0x40000040ff0f7424 */ /* 0x000fca00078e00ff */
[----:B------:R-:W-:Y:S01]  /*c880*/  R2UR UR19, R15 ;  /* 0x000000000f1372ca */ /* 0x000fe200000e0000 */
[----:B------:R-:W-:Y:S01]  /*c890*/  IMAD.MOV.U32 R25, RZ, RZ, 0x40000040 ;  /* 0x40000040ff197424 */ /* 0x000fe200078e00ff */
[----:B------:R-:W-:Y:S02]  /*c8a0*/  R2UR UR12, R8 ;  /* 0x00000000080c72ca */ /* 0x000fe400000e0000 */
[----:B------:R-:W-:Y:S02]  /*c8b0*/  R2UR UR13, R9 ;  /* 0x00000000090d72ca */ /* 0x000fe400000e0000 */
[C---:B------:R-:W-:Y:S02]  /*c8c0*/  R2UR UR15, R25.reuse ;  /* 0x00000000190f72ca */ /* 0x040fe400000e0000 */
[----:B------:R-:W-:Y:S01]  /*c8d0*/  R2UR UR27, R25 ;  /* 0x00000000191b72ca */ /* 0x000fe200000e0000 */
[----:B------:R0:W-:Y:S01]  /*c8e0*/  BAR.SYNC.DEFER_BLOCKING R21, 0x100 ;  /* 0x000400150000751d */ /* 0x0001e20000010000 */
[----:B--2---:R-:W-:-:S05]  /*c8f0*/  LEA R24, R7, R14, 0xa ;  /* 0x0000000e07187211 */ /* 0x004fca00078e50ff */
[----:B------:R-:W-:-:S05]  /*c900*/  VIADD R10, R24, 0x4 ;  /* 0x00000004180a7836 */ /* 0x000fca0000000000 */
[----:B------:R-:W-:Y:S02]  /*c910*/  R2UR UR22, R10 ;  /* 0x000000000a1672ca */ /* 0x000fe400000e0000 */
[----:B------:R-:W2:Y:S01]  /*c920*/  LDL.64 R10, [R1+0x18] ;  /* 0x00001800010a7983 */ /* 0x000ea20000100a00 */
[----:B------:R-:W-:-:S05]  /*c930*/  VIADD R14, R24, 0x2 ;  /* 0x00000002180e7836 */ /* 0x000fca0000000000 */
[----:B------:R-:W-:Y:S02]  /*c940*/  R2UR UR18, R14 ;  /* 0x000000000e1272ca */ /* 0x000fe400000e0000 */
[----:B------:R-:W3:Y:S01]  /*c950*/  LDL.64 R14, [R1+0x10] ;  /* 0x00001000010e7983 */ /* 0x000ee20000100a00 */
[C---:B------:R-:W-:Y:S01]  /*c960*/  R2UR UR14, R24.reuse ;  /* 0x00000000180e72ca */ /* 0x040fe200000e0000 */
[----:B------:R-:W-:-:S05]  /*c970*/  VIADD R24, R24, 0x6 ;  /* 0x0000000618187836 */ /* 0x000fca0000000000 */
[----:B------:R-:W-:Y:S02]  /*c980*/  R2UR UR26, R24 ;  /* 0x00000000181a72ca */ /* 0x000fe400000e0000 */
[----:B------:R-:W-:-:S06]  /*c990*/  WARPGROUP.ARRIVE ;  /* 0x00000000000079c5 */ /* 0x000fcc0000000000 */
[----:B------:R-:W-:Y:S03]  /*c9a0*/  HGMMA.64x128x16.F32 R24, gdesc[UR12], RZ, !UPT, gsb0 ;  /* 0x01e000000c1879f0 */ /* 0x000fe6000c0008ff */
[----:B------:R-:W-:Y:S02]  /*c9b0*/  WARPGROUP.DEPBAR.LE gsb0, 0x0 ;  /* 0x00008000000079c5 */ /* 0x000fe40000010000 */
[----:B------:R-:W-:Y:S01]  /*c9c0*/  WARPGROUP.ARRIVE ;  /* 0x00000000000079c5 */ /* 0x000fe20000000000 */
[----:B--2---:R-:W-:Y:S02]  /*c9d0*/  R2UR UR16, R10 ;  /* 0x000000000a1072ca */ /* 0x004fe400000e0000 */
[----:B------:R-:W-:-:S13]  /*c9e0*/  R2UR UR17, R11 ;  /* 0x000000000b1172ca */ /* 0x000fda00000e0000 */
[----:B------:R-:W-:Y:S01]  /*c9f0*/  HGMMA.64x128x16.F32 R24, gdesc[UR16], R24, gsb0 ;  /* 0x01e00000101879f0 */ /* 0x000fe20008000818 */
[----:B---3--:R-:W-:Y:S02]  /*ca00*/  R2UR UR20, R14 ;  /* 0x000000000e1472ca */ /* 0x008fe400000e0000 */
        /* <DEDUP_REMOVED lines=13> */
.L_x_1697:
[----:B------:R-:W-:Y:S01]  /*cae0*/  SHF.L.U32 R10, R154, 0x1f, RZ ;  /* 0x0000001f9a0a7819 */ /* 0x000fe200000006ff */
[----:B------:R-:W-:-:S04]  /*caf0*/  IMAD R11, R19, 0x8, R2 ;  /* 0x00000008130b7824 */ /* 0x000fc800078e0202 */
[----:B------:R0:W1:Y:S01]  /*cb00*/  SYNCS.PHASECHK.TRANS64.TRYWAIT P1, [R11+URZ+0x16850], R10 ;  /* 0x0168500a0b0075a7 */ /* 0x000062000802017f */
[----:B------:R-:W-:Y:S05]  /*cb10*/  @!P0 BRA `(.L_x_1698) ;  /* 0x0000000000048947 */ /* 0x000fea0003800000 */
[----:B------:R-:W-:Y:S01]  /*cb20*/  BPT.TRAP 0x1 ;  /* 0x000000040000795c */ /* 0x000fe20000300000 */
.L_x_1698:
[----:B-1----:R-:W-:Y:S05]  /*cb30*/  @P1 BRA `(.L_x_1696) ;  /* 0x0000000000081947 */ /* 0x002fea0003800000 */
[----:B------:R-:W1:Y:S02]  /*cb40*/  SYNCS.PHASECHK.TRANS64.TRYWAIT P1, [R11+URZ+0x16850], R10 ;  /* 0x0168500a0b0075a7 */ /* 0x000e64000802017f */
[----:B-1----:R-:W-:Y:S05]  /*cb50*/  @!P1 BRA `(.L_x_1699) ;  /* 0x00000128003c9947 */ /* 0x002fea0003800000 */
.L_x_1696:
[----:B01----:R-:W-:Y:S01]  /*cb60*/  VIADD R10, R2, 0x400 ;  /* 0x00000400020a7836 */ /* 0x003fe20000000000 */
[----:B------:R-:W-:Y:S05]  /*cb70*/  WARPSYNC.ALL ;  /* 0x0000000000007948 */ /* 0x000fea0003800000 */
[----:B------:R-:W-:Y:S01]  /*cb80*/  SHF.R.U32.HI R10, RZ, 0x4, R10 ;  /* 0x00000004ff0a7819 */ /* 0x000fe2000001160a */
[----:B------:R-:W-:Y:S01]  /*cb90*/  IMAD.MOV.U32 R11, RZ, RZ, 0x40000040 ;  /* 0x40000040ff0b7424 */ /* 0x000fe200078e00ff */
[----:B------:R-:W-:Y:S01]  /*cba0*/  WARPGROUP.ARRIVE ;  /* 0x00000000000079c5 */ /* 0x000fe20000000000 */
[----:B------:R-:W-:Y:S01]  /*cbb0*/  IMAD.MOV.U32 R15, RZ, RZ, 0x40000040 ;  /* 0x40000040ff0f7424 */ /* 0x000fe200078e00ff */
[----:B------:R-:W-:-:S04]  /*cbc0*/  LOP3.LUT R10, R10, 0x3fff, RZ, 0xc0, !PT ;  /* 0x00003fff0a0a7812 */ /* 0x000fc800078ec0ff */
[----:B------:R-:W0:Y:S01]  /*cbd0*/  S2R R154, SR_TID.X ;  /* 0x00000000009a7919 */ /* 0x000e220000002100 */
        /* <DEDUP_REMOVED lines=10> */
[----:B0-----:R-:W-:Y:S02]  /*cc80*/  SHF.R.U32.HI R21, RZ, 0x7, R154 ;  /* 0x00000007ff157819 */ /* 0x001fe4000001169a */
[----:B------:R-:W-:Y:S01]  /*cc90*/  ISETP.GE.U32.AND P1, PT, R154, 0x180, PT ;  /* 0x000001809a00780c */ /* 0x000fe20003f26070 */
[----:B------:R-:W-:Y:S02]  /*cca0*/  WARPGROUP.DEPBAR.LE gsb0, 0x0 ;  /* 0x00008000000079c5 */ /* 0x000fe40000010000 */
[----:B------:R-:W-:-:S06]  /*ccb0*/  WARPGROUP.ARRIVE ;  /* 0x00000000000079c5 */ /* 0x000fcc0000000000 */
        /* <DEDUP_REMOVED lines=23> */
[C---:B------:R-:W-:Y:S01]  /*ce30*/  VIADD R14, R10.reuse, 0x300 ;  /* 0x000003000a0e7836 */ /* 0x040fe20000000000 */
[----:B------:R-:W-:Y:S01]  /*ce40*/  R2UR UR15, R15 ;  /* 0x000000000f0f72ca */ /* 0x000fe200000e0000 */
[----:B------:R-:W-:Y:S02]  /*ce50*/  IMAD.MOV.U32 R15, RZ, RZ, 0x40000040 ;  /* 0x40000040ff0f7424 */ /* 0x000fe400078e00ff */
        /* <DEDUP_REMOVED lines=10> */
[----:B------:R-:W-:Y:S02]  /*cf00*/  R2UR UR15, R11 ;  /* 0x000000000b0f72ca */ /* 0x000fe400000e0000 */
[----:B------:R-:W-:-:S04]  /*cf10*/  IADD3 R10, R21, 0x9, RZ ;  /* 0x00000009150a7810 */ /* 0x000fc80007ffe0ff */
[----:B------:R-:W-:Y:S01]  /*cf20*/  SEL R10, R10, 0x9, !P1 ;  /* 0x000000090a0a7807 */ /* 0x000fe20004800000 */
[----:B------:R-:W-:Y:S02]  /*cf30*/  WARPGROUP.DEPBAR.LE gsb0, 0x0 ;  /* 0x00008000000079c5 */ /* 0x000fe40000010000 */
[----:B------:R-:W-:-:S06]  /*cf40*/  WARPGROUP.ARRIVE ;  /* 0x00000000000079c5 */ /* 0x000fcc0000000000 */
[----:B------:R-:W-:Y:S03]  /*cf50*/  HGMMA.64x64x16.F32 R88, R120, gdesc[UR12].tnspB, R88, gsb0 ;  /* 0x40e0000c78587df0 */ /* 0x000fe60008000858 */
[----:B------:R-:W-:Y:S02]  /*cf60*/  WARPGROUP.DEPBAR.LE gsb0, 0x0 ;  /* 0x00008000000079c5 */ /* 0x000fe40000010000 */
[----:B------:R0:W-:Y:S06]  /*cf70*/  BAR.ARV R10, 0x100 ;  /* 0x0004000a0000751d */ /* 0x0001ec0000002000 */
[----:B------:R-:W-:Y:S05]  /*cf80*/  @!P0 BRA `(.L_x_1700) ;  /* 0x0000000000048947 */ /* 0x000fea0003800000 */
[----:B------:R-:W-:Y:S01]  /*cf90*/  BPT.TRAP 0x1 ;  /* 0x000000040000795c */ /* 0x000fe20000300000 */
.L_x_1700:
[----:B------:R-:W2:Y:S01]  /*cfa0*/  LDL R15, [R1+0x24] ;  /* 0x00002400010f7983 */ /* 0x000ea20000100800 */
[----:B0-----:R-:W0:Y:S03]  /*cfb0*/  LDC R10, c[0x0][0x448] ;  /* 0x00011200ff0a7b82 */ /* 0x001e260000000800 */
[----:B------:R-:W2:Y:S04]  /*cfc0*/  LDL R14, [R1+0x30] ;  /* 0x00003000010e7983 */ /* 0x000ea80000100800 */
[----:B------:R-:W3:Y:S01]  /*cfd0*/  LDL R125, [R1] ;  /* 0x00000000017d7983 */ /* 0x000ee20000100800 */
[----:B0-----:R-:W-:-:S13]  /*cfe0*/  ISETP.NE.AND P1, PT, R10, 0x1, PT ;  /* 0x000000010a00780c */ /* 0x001fda0003f25270 */
[----:B------:R-:W0:Y:S08]  /*cff0*/  @P1 LDC R11, c[0x0][0x44c] ;  /* 0x00011300ff0b1b82 */ /* 0x000e300000000800 */
[----:B------:R-:W1:Y:S01]  /*d000*/  @P1 LDC R10, c[0x0][0x450] ;  /* 0x00011400ff0a1b82 */ /* 0x000e620000000800 */
[----:B------:R-:W-:Y:S01]  /*d010*/  LOP3.LUT P3, RZ, R22, 0x4, RZ, 0xc0, !PT ;  /* 0x0000000416ff7812 */ /* 0x000fe2000786c0ff */
[----:B------:R-:W-:-:S02]  /*d020*/  UMOV UR29, UR9 ;  /* 0x00000009001d7c82 */ /* 0x000fc40008000000 */
[----:B------:R-:W-:Y:S01]  /*d030*/  ULOP3.LUT UR12, URZ, UR29, URZ, 0x33, !UPT ;  /* 0x0000001d3f0c7292 */ /* 0x000fe2000f8e333f */
[----:B--2---:R-:W-:-:S04]  /*d040*/  IMAD.IADD R120, R14, 0x1, R15 ;  /* 0x000000010e787824 */ /* 0x004fc800078e020f */
[----:B0-----:R-:W-:-:S05]  /*d050*/  @P1 IMAD.HI.U32 R11, R120, R11, RZ ;  /* 0x0000000b780b1227 */ /* 0x001fca00078e00ff */
[----:B-1----:R-:W-:Y:S01]  /*d060*/  @P1 SHF.R.U32.HI R120, RZ, R10, R11 ;  /* 0x0000000aff781219 */ /* 0x002fe2000001160b */
[----:B------:R-:W-:Y:S02]  /*d070*/  IMAD R10, R7, 0x8, R2 ;  /* 0x00000008070a7824 */ /* 0x000fe400078e0202 */
[----:B------:R-:W-:Y:S02]  /*d080*/  IMAD.U32 R11, RZ, RZ, UR38 ;  /* 0x00000026ff0b7e24 */ /* 0x000fe4000f8e00ff */
[----:B------:R-:W-:-:S05]  /*d090*/  VIADD R10, R10, 0x16840 ;  /* 0x000168400a0a7836 */ /* 0x000fca0000000000 */
[----:B------:R-:W-:Y:S01]  /*d0a0*/  PRMT R10, R11, 0x654, R10 ;  /* 0x000006540b0a7816 */ /* 0x000fe2000000000a */
[----:B------:R-:W0:Y:S03]  /*d0b0*/  SHFL.IDX PT, R121, R120, RZ, 0x1c1f ;  /* 0x001c1fff78797589 */ /* 0x000e2600000e0000 */
[----:B------:R1:W-:Y:S02]  /*d0c0*/  SYNCS.ARRIVE.TRANS64.RED.A1T0 RZ, [R10+URZ], RZ ;  /* 0x000000ff0aff79a7 */ /* 0x0003e4000810043f */
[----:B-1----:R-:W-:-:S05]  /*d0d0*/  IMAD.SHL.U32 R10, R4, 0x80, RZ ;  /* 0x00000080040a7824 */ /* 0x002fca00078e00ff */
[----:B------:R-:W-:-:S05]  /*d0e0*/  IADD3 R11, -R10, 0x1, RZ ;  /* 0x000000010a0b7810 */ /* 0x000fca0007ffe1ff */
[----:B---3--:R-:W-:-:S05]  /*d0f0*/  IMAD R11, R125, -0x2, R11 ;  /* 0xfffffffe7d0b7824 */ /* 0x008fca00078e020b */
[----:B------:R-:W-:-:S05]  /*d100*/  IADD3 R15, -R155, R11, R156 ;  /* 0x0000000b9b0f7210 */ /* 0x000fca0007ffe19c */
[C---:B------:R-:W-:Y:S02]  /*d110*/  VIADD R21, R15.reuse, UR28 ;  /* 0x0000001c0f157c36 */ /* 0x040fe40008000000 */
[----:B------:R-:W-:Y:S02]  /*d120*/  VIADD R15, R15, UR12 ;  /* 0x0000000c0f0f7c36 */ /* 0x000fe40008000000 */
[--C-:B0-----:R-:W-:Y:S02]  /*d130*/  IMAD.IADD R14, R21, 0x1, R121.reuse ;  /* 0x00000001150e7824 */ /* 0x101fe400078e0279 */
[----:B------:R-:W-:Y:S01]  /*d140*/  IMAD.IADD R11, R15, 0x1, R121 ;  /* 0x000000010f0b7824 */ /* 0x000fe200078e0279 */
[----:B------:R-:W-:Y:S06]  /*d150*/  @!P3 BRA `(.L_x_1701) ;  /* 0x000000000058b947 */ /* 0x000fec0003800000 */
[----:B------:R-:W-:Y:S01]  /*d160*/  IADD3 R121, -R155, R156, R121 ;  /* 0x0000009c9b797210 */ /* 0x000fe20007ffe179 */
[----:B------:R-:W-:Y:S03]  /*d170*/  BSSY B0, `(.L_x_1702) ;  /* 0x0000010000007945 */ /* 0x000fe60003800000 */
        /* <DEDUP_REMOVED lines=10> */
.L_x_1703:
[----:B------:R-:W-:-:S05]  /*d220*/  IMAD.U32 R124, RZ, RZ, UR5 ;  /* 0x00000005ff7c7e24 */ /* 0x000fca000f8e00ff */
[----:B------:R-:W-:-:S13]  /*d230*/  ISETP.NE.AND P1, PT, R124, 0x1, PT ;  /* 0x000000017c00780c */ /* 0x000fda0003f25270 */
[----:B------:R-:W0:Y:S02]  /*d240*/  @P1 LDC.64 R122, c[0x0][0x9e8] ;  /* 0x00027a00ff7a1b82 */ /* 0x000e240000000a00 */
[----:B0-----:R-:W-:-:S05]  /*d250*/  @P1 IMAD.HI.U32 R122, R121, R122, RZ ;  /* 0x0000007a797a1227 */ /* 0x001fca00078e00ff */
[----:B------:R-:W-:-:S07]  /*d260*/  @P1 SHF.R.U32.HI R121, RZ, R123, R122 ;  /* 0x0000007bff791219 */ /* 0x000fce000001167a */
.L_x_1704:
[----:B------:R-:W-:Y:S05]  /*d270*/  BSYNC B0 ;  /* 0x0000000000007941 */ /* 0x000fea0003800000 */
.L_x_1702:
[----:B------:R-:W-:-:S04]  /*d280*/  IMAD R121, R121, R124, -R10 ;  /* 0x0000007c79797224 */ /* 0x000fc800078e0a0a */
[----:B------:R-:W-:-:S05]  /*d290*/  IMAD R121, R125, -0x2, R121 ;  /* 0xfffffffe7d797824 */ /* 0x000fca00078e0279 */
[----:B------:R-:W-:Y:S02]  /*d2a0*/  VIMNMX R11, R11, R121, !PT ;  /* 0x000000790b0b7248 */ /* 0x000fe40007fe0100 */
[----:B------:R-:W-:-:S07]  /*d2b0*/  VIADDMNMX R14, R121, R124, R14, PT ;  /* 0x0000007c790e7246 */ /* 0x000fce000380010e */
.L_x_1701:
[----:B------:R-:W-:Y:S01]  /*d2c0*/  ISETP.GT.AND P5, PT, R4, -0x1, PT ;  /* 0xffffffff0400780c */ /* 0x000fe20003fa4270 */
[----:B------:R-:W0:Y:S03]  /*d2d0*/  SHFL.IDX PT, R120, R120, 0x1, 0x1c1f ;  /* 0x003c1f0078787f89 */ /* 0x000e2600000e0000 */
[C---:B------:R-:W-:Y:S02]  /*d2e0*/  ISETP.GT.AND P2, PT, R11.reuse, RZ, P5 ;  /* 0x000000ff0b00720c */ /* 0x040fe40002f44270 */
[----:B------:R-:W-:Y:S02]  /*d2f0*/  ISETP.GT.AND P1, PT, R11, 0x1, P5 ;  /* 0x000000010b00780c */ /* 0x000fe40002f24270 */
[C---:B------:R-:W-:Y:S02]  /*d300*/  ISETP.LT.OR P2, PT, R14.reuse, 0x1, P2 ;  /* 0x000000010e00780c */ /* 0x040fe40001741670 */
[----:B------:R-:W-:-:S02]  /*d310*/  ISETP.LT.OR P1, PT, R14, 0x2, P1 ;  /* 0x000000020e00780c */ /* 0x000fc40000f21670 */
[----:B------:R-:W-:Y:S02]  /*d320*/  FSEL R24, R24, -INF , !P2 ;  /* 0xff80000018187808 */ /* 0x000fe40005000000 */
[----:B------:R-:W-:Y:S02]  /*d330*/  FSEL R25, R25, -INF , !P1 ;  /* 0xff80000019197808 */ /* 0x000fe40004800000 */
[C---:B------:R-:W-:Y:S02]  /*d340*/  ISETP.GT.AND P2, PT, R11.reuse, 0x8, P5 ;  /* 0x000000080b00780c */ /* 0x040fe40002f44270 */
[----:B------:R-:W-:Y:S02]  /*d350*/  ISETP.GT.AND P1, PT, R11, 0x9, P5 ;  /* 0x000000090b00780c */ /* 0x000fe40002f24270 */
[C---:B------:R-:W-:Y:S02]  /*d360*/  ISETP.LT.OR P2, PT, R14.reuse, 0x9, P2 ;  /* 0x000000090e00780c */ /* 0x040fe40001741670 */
[----:B------:R-:W-:-:S02]  /*d370*/  ISETP.LT.OR P1, PT, R14, 0xa, P1 ;  /* 0x0000000a0e00780c */ /* 0x000fc40000f21670 */
[----:B------:R-:W-:Y:S01]  /*d380*/  FSEL R28, R28, -INF , !P2 ;  /* 0xff8000001c1c7808 */ /* 0x000fe20005000000 */
[----:B0-----:R-:W-:Y:S01]  /*d390*/  IMAD.IADD R21, R21, 0x1, R120 ;  /* 0x0000000115157824 */ /* 0x001fe200078e0278 */
[----:B------:R-:W-:Y:S02]  /*d3a0*/  FSEL R29, R29, -INF , !P1 ;  /* 0xff8000001d1d7808 */ /* 0x000fe40004800000 */
[C---:B------:R-:W-:Y:S02]  /*d3b0*/  ISETP.GT.AND P2, PT, R11.reuse, 0x10, P5 ;  /* 0x000000100b00780c */ /* 0x040fe40002f44270 */
        /* <DEDUP_REMOVED lines=78> */
[----:B------:R-:W-:Y:S01]  /*d8a0*/  ISETP.GT.AND P1, PT, R11, 0x79, P5 ;  /* 0x000000790b00780c */ /* 0x000fe20002f24270 */
[----:B------:R-:W-:Y:S01]  /*d8b0*/  IMAD.IADD R11, R15, 0x1, R120 ;  /* 0x000000010f0b7824 */ /* 0x000fe200078e0278 */
[C---:B------:R-:W-:Y:S02]  /*d8c0*/  ISETP.LT.OR P2, PT, R14.reuse, 0x79, P2 ;  /* 0x000000790e00780c */ /* 0x040fe40001741670 */
[----:B------:R-:W-:-:S02]  /*d8d0*/  ISETP.LT.OR P1, PT, R14, 0x7a, P1 ;  /* 0x0000007a0e00780c */ /* 0x000fc40000f21670 */
[----:B------:R-:W-:Y:S02]  /*d8e0*/  FSEL R84, R84, -INF , !P2 ;  /* 0xff80000054547808 */ /* 0x000fe40005000000 */
[----:B------:R-:W-:Y:S01]  /*d8f0*/  FSEL R85, R85, -INF , !P1 ;  /* 0xff80000055557808 */ /* 0x000fe20004800000 */
[----:B------:R-:W-:Y:S08]  /*d900*/  @!P3 BRA `(.L_x_1705) ;  /* 0x000000000058b947 */ /* 0x000ff00003800000 */
        /* <DEDUP_REMOVED lines=12> */
.L_x_1707:
[----:B------:R-:W-:-:S05]  /*d9d0*/  IMAD.U32 R121, RZ, RZ, UR5 ;  /* 0x00000005ff797e24 */ /* 0x000fca000f8e00ff */
[----:B------:R-:W-:-:S13]  /*d9e0*/  ISETP.NE.AND P1, PT, R121, 0x1, PT ;  /* 0x000000017900780c */ /* 0x000fda0003f25270 */
[----:B------:R-:W0:Y:S02]  /*d9f0*/  @P1 LDC.64 R14, c[0x0][0x9e8] ;  /* 0x00027a00ff0e1b82 */ /* 0x000e240000000a00 */
[----:B0-----:R-:W-:-:S05]  /*da00*/  @P1 IMAD.HI.U32 R14, R120, R14, RZ ;  /* 0x0000000e780e1227 */ /* 0x001fca00078e00ff */
[----:B------:R-:W-:-:S07]  /*da10*/  @P1 SHF.R.U32.HI R120, RZ, R15, R14 ;  /* 0x0000000fff781219 */ /* 0x000fce000001160e */
.L_x_1708:
[----:B------:R-:W-:Y:S05]  /*da20*/  BSYNC B0 ;  /* 0x0000000000007941 */ /* 0x000fea0003800000 */
.L_x_1706:
[----:B------:R-:W-:-:S04]  /*da30*/  IMAD R10, R120, R121, -R10 ;  /* 0x00000079780a7224 */ /* 0x000fc800078e0a0a */
[----:B------:R-:W-:-:S05]  /*da40*/  IMAD R10, R125, -0x2, R10 ;  /* 0xfffffffe7d0a7824 */ /* 0x000fca00078e020a */
[----:B------:R-:W-:Y:S02]  /*da50*/  VIMNMX R11, R11, R10, !PT ;  /* 0x0000000a0b0b7248 */ /* 0x000fe40007fe0100 */
[----:B------:R-:W-:-:S07]  /*da60*/  VIADDMNMX R21, R10, R121, R21, PT ;  /* 0x000000790a157246 */ /* 0x000fce0003800115 */
.L_x_1705:
[C---:B------:R-:W-:Y:S01]  /*da70*/  ISETP.GT.AND P1, PT, R11.reuse, 0x1, P5 ;  /* 0x000000010b00780c */ /* 0x040fe20002f24270 */
[----:B------:R-:W-:Y:S01]  /*da80*/  UMOV UR30, UR7 ;  /* 0x00000007001e7c82 */ /* 0x000fe20008000000 */
[----:B------:R-:W-:Y:S02]  /*da90*/  ISETP.GT.AND P2, PT, R11, 0x8, P5 ;  /* 0x000000080b00780c */ /* 0x000fe40002f44270 */
[C---:B------:R-:W-:Y:S02]  /*daa0*/  ISETP.LT.OR P1, PT, R21.reuse, 0x2, P1 ;  /* 0x000000021500780c */ /* 0x040fe40000f21670 */
[----:B------:R-:W-:Y:S02]  /*dab0*/  ISETP.LT.OR P2, PT, R21, 0x9, P2 ;  /* 0x000000091500780c */ /* 0x000fe40001741670 */
[----:B------:R-:W-:Y:S02]  /*dac0*/  FSEL R27, R27, -INF , !P1 ;  /* 0xff8000001b1b7808 */ /* 0x000fe40004800000 */
[----:B------:R-:W-:-:S02]  /*dad0*/  ISETP.GT.AND P1, PT, R11, 0x9, P5 ;  /* 0x000000090b00780c */ /* 0x000fc40002f24270 */
[----:B------:R-:W-:Y:S02]  /*dae0*/  FSEL R30, R30, -INF , !P2 ;  /* 0xff8000001e1e7808 */ /* 0x000fe40005000000 */
[----:B------:R-:W-:Y:S02]  /*daf0*/  ISETP.LT.OR P1, PT, R21, 0xa, P1 ;  /* 0x0000000a1500780c */ /* 0x000fe40000f21670 */
[----:B------:R-:W-:Y:S02]  /*db00*/  ISETP.GT.AND P2, PT, R11, 0x10, P5 ;  /* 0x000000100b00780c */ /* 0x000fe40002f44270 */
[----:B------:R-:W-:Y:S02]  /*db10*/  FSEL R31, R31, -INF , !P1 ;  /* 0xff8000001f1f7808 */ /* 0x000fe40004800000 */
[----:B------:R-:W-:Y:S02]  /*db20*/  ISETP.GT.AND P1, PT, R11, 0x11, P5 ;  /* 0x000000110b00780c */ /* 0x000fe40002f24270 */
[----:B------:R-:W-:-:S02]  /*db30*/  ISETP.LT.OR P2, PT, R21, 0x11, P2 ;  /* 0x000000111500780c */ /* 0x000fc40001741670 */
[----:B------:R-:W-:Y:S02]  /*db40*/  ISETP.LT.OR P1, PT, R21, 0x12, P1 ;  /* 0x000000121500780c */ /* 0x000fe40000f21670 */
[----:B------:R-:W-:Y:S02]  /*db50*/  FSEL R34, R34, -INF , !P2 ;  /* 0xff80000022227808 */ /* 0x000fe40005000000 */
[----:B------:R-:W-:Y:S02]  /*db60*/  FSEL R35, R35, -INF , !P1 ;  /* 0xff80000023237808 */ /* 0x000fe40004800000 */
[C---:B------:R-:W-:Y:S02]  /*db70*/  ISETP.GT.AND P2, PT, R11.reuse, 0x18, P5 ;  /* 0x000000180b00780c */ /* 0x040fe40002f44270 */
        /* <DEDUP_REMOVED lines=55> */
[----:B------:R-:W-:-:S02]  /*def0*/  LOP3.LUT R22, R22, 0xbfffffff, RZ, 0xc0, !PT ;  /* 0xbfffffff16167812 */ /* 0x000fc400078ec0ff */
[C---:B------:R-:W-:Y:S02]  /*df00*/  ISETP.LT.OR P2, PT, R21.reuse, 0x61, P2 ;  /* 0x000000611500780c */ /* 0x040fe40001741670 */
[----:B------:R-:W-:Y:S02]  /*df10*/  ISETP.LT.OR P1, PT, R21, 0x62, P1 ;  /* 0x000000621500780c */ /* 0x000fe40000f21670 */
[----:B------:R-:W-:Y:S02]  /*df20*/  FMNMX.FTZ R10, R24, R3, !PT ;  /* 0x00000003180a7209 */ /* 0x000fe40007810000 */
[----:B------:R-:W-:Y:S02]  /*df30*/  @P0 LOP3.LUT R22, R22, 0x40000000, RZ, 0xfc, !PT ;  /* 0x4000000016160812 */ /* 0x000fe400078efcff */
[----:B------:R-:W-:Y:S02]  /*df40*/  FSEL R74, R74, -INF , !P2 ;  /* 0xff8000004a4a7808 */ /* 0x000fe40005000000 */
[----:B------:R-:W-:-:S02]  /*df50*/  FSEL R75, R75, -INF , !P1 ;  /* 0xff8000004b4b7808 */ /* 0x000fc40004800000 */
[C---:B------:R-:W-:Y:S02]  /*df60*/  ISETP.GT.AND P4, PT, R11.reuse, 0x68, P5 ;  /* 0x000000680b00780c */ /* 0x040fe40002f84270 */
[C---:B------:R-:W-:Y:S02]  /*df70*/  ISETP.GT.AND P6, PT, R11.reuse, 0x69, P5 ;  /* 0x000000690b00780c */ /* 0x040fe40002fc4270 */
[C---:B------:R-:W-:Y:S02]  /*df80*/  ISETP.GT.AND P3, PT, R11.reuse, 0x70, P5 ;  /* 0x000000700b00780c */ /* 0x040fe40002f64270 */
[C---:B------:R-:W-:Y:S02]  /*df90*/  ISETP.GT.AND P2, PT, R11.reuse, 0x71, P5 ;  /* 0x000000710b00780c */ /* 0x040fe40002f44270 */
[C---:B------:R-:W-:Y:S02]  /*dfa0*/  ISETP.GT.AND P1, PT, R11.reuse, 0x78, P5 ;  /* 0x000000780b00780c */ /* 0x040fe40002f24270 */
[----:B------:R-:W-:-:S02]  /*dfb0*/  ISETP.GT.AND P0, PT, R11, RZ, P5 ;  /* 0x000000ff0b00720c */ /* 0x000fc40002f04270 */
[----:B------:R-:W-:Y:S02]  /*dfc0*/  ISETP.GT.AND P5, PT, R11, 0x79, P5 ;  /* 0x000000790b00780c */ /* 0x000fe40002fa4270 */
[----:B------:R-:W-:Y:S02]  /*dfd0*/  FMNMX.FTZ R11, R25, R10, !PT ;  /* 0x0000000a190b7209 */ /* 0x000fe40007810000 */
[----:B------:R-:W-:Y:S02]  /*dfe0*/  ISETP.LT.OR P4, PT, R21, 0x69, P4 ;  /* 0x000000691500780c */ /* 0x000fe40002781670 */
[----:B------:R-:W-:Y:S02]  /*dff0*/  FMNMX.FTZ R10, R28, R11, !PT ;  /* 0x0000000b1c0a7209 */ /* 0x000fe40007810000 */
[----:B------:R-:W-:Y:S02]  /*e000*/  LOP3.LUT R22, R22, 0xfffffffd, RZ, 0xc0, !PT ;  /* 0xfffffffd16167812 */ /* 0x000fe400078ec0ff */
[----:B------:R-:W-:-:S02]  /*e010*/  FMNMX.FTZ R11, R29, R10, !PT ;  /* 0x0000000a1d0b7209 */ /* 0x000fc40007810000 */
[----:B------:R-:W-:Y:S02]  /*e020*/  ISETP.LT.OR P0, PT, R21, 0x1, P0 ;  /* 0x000000011500780c */ /* 0x000fe40000701670 */
[----:B------:R-:W-:Y:S02]  /*e030*/  FMNMX.FTZ R10, R32, R11, !PT ;  /* 0x0000000b200a7209 */ /* 0x000fe40007810000 */
[----:B------:R-:W-:Y:S02]  /*e040*/  FSEL R26, R26, -INF , !P0 ;  /* 0xff8000001a1a7808 */ /* 0x000fe40004000000 */
[----:B------:R-:W-:Y:S02]  /*e050*/  FMNMX.FTZ R11, R33, R10, !PT ;  /* 0x0000000a210b7209 */ /* 0x000fe40007810000 */
[----:B------:R-:W-:Y:S02]  /*e060*/  @P4 LOP3.LUT R22, R22, 0x2, RZ, 0xfc, !PT ;  /* 0x0000000216164812 */ /* 0x000fe400078efcff */
[----:B------:R-:W-:-:S02]  /*e070*/  FMNMX.FTZ R10, R36, R11, !PT ;  /* 0x0000000b240a7209 */ /* 0x000fc40007810000 */
[----:B------:R-:W-:Y:S02]  /*e080*/  ISETP.LT.OR P4, PT, R21, 0x6a, P6 ;  /* 0x0000006a1500780c */ /* 0x000fe40003781670 */
[----:B------:R-:W-:Y:S02]  /*e090*/  FMNMX.FTZ R11, R37, R10, !PT ;  /* 0x0000000a250b7209 */ /* 0x000fe40007810000 */
[----:B------:R-:W-:Y:S02]  /*e0a0*/  ISETP.LT.OR P3, PT, R21, 0x71, P3 ;  /* 0x000000711500780c */ /* 0x000fe40001f61670 */
[----:B------:R-:W-:Y:S02]  /*e0b0*/  FMNMX.FTZ R10, R40, R11, !PT ;  /* 0x0000000b280a7209 */ /* 0x000fe40007810000 */
[----:B------:R-:W-:Y:S02]  /*e0c0*/  FSEL R79, R79, -INF , !P4 ;  /* 0xff8000004f4f7808 */ /* 0x000fe40006000000 */
[----:B------:R-:W-:-:S02]  /*e0d0*/  FMNMX.FTZ R11, R41, R10, !PT ;  /* 0x0000000a290b7209 */ /* 0x000fc40007810000 */
[----:B------:R-:W-:Y:S02]  /*e0e0*/  ISETP.LT.OR P2, PT, R21, 0x72, P2 ;  /* 0x000000721500780c */ /* 0x000fe40001741670 */
[----:B------:R-:W-:Y:S02]  /*e0f0*/  FMNMX.FTZ R10, R44, R11, !PT ;  /* 0x0000000b2c0a7209 */ /* 0x000fe40007810000 */
[----:B------:R-:W-:Y:S02]  /*e100*/  FSEL R82, R82, -INF , !P3 ;  /* 0xff80000052527808 */ /* 0x000fe40005800000 */
[----:B------:R-:W-:Y:S02]  /*e110*/  FMNMX.FTZ R11, R45, R10, !PT ;  /* 0x0000000a2d0b7209 */ /* 0x000fe40007810000 */
[----:B------:R-:W-:Y:S02]  /*e120*/  ISETP.LT.OR P1, PT, R21, 0x79, P1 ;  /* 0x000000791500780c */ /* 0x000fe40000f21670 */
[----:B------:R-:W-:-:S02]  /*e130*/  FMNMX.FTZ R10, R48, R11, !PT ;  /* 0x0000000b300a7209 */ /* 0x000fc40007810000 */
[----:B------:R-:W-:Y:S02]  /*e140*/  FSEL R83, R83, -INF , !P2 ;  /* 0xff80000053537808 */ /* 0x000fe40005000000 */
[----:B------:R-:W-:Y:S02]  /*e150*/  FMNMX.FTZ R11, R49, R10, !PT ;  /* 0x0000000a310b7209 */ /* 0x000fe40007810000 */
[----:B------:R-:W-:Y:S02]  /*e160*/  ISETP.LT.OR P5, PT, R21, 0x7a, P5 ;  /* 0x0000007a1500780c */ /* 0x000fe40002fa1670 */
[----:B------:R-:W-:Y:S02]  /*e170*/  FMNMX.FTZ R10, R52, R11, !PT ;  /* 0x0000000b340a7209 */ /* 0x000fe40007810000 */
[----:B------:R-:W-:Y:S02]  /*e180*/  FSEL R86, R86, -INF , !P1 ;  /* 0xff80000056567808 */ /* 0x000fe40004800000 */
[----:B------:R-:W-:-:S02]  /*e190*/  FMNMX.FTZ R11, R53, R10, !PT ;  /* 0x0000000a350b7209 */ /* 0x000fc40007810000 */
[----:B------:R-:W-:Y:S02]  /*e1a0*/  FSEL R87, R87, -INF , !P5 ;  /* 0xff80000057577808 */ /* 0x000fe40006800000 */
[----:B------:R-:W-:Y:S02]  /*e1b0*/  FMNMX.FTZ R10, R56, R11, !PT ;  /* 0x0000000b380a7209 */ /* 0x000fe40007810000 */
[----:B------:R-:W-:Y:S02]  /*e1c0*/  LOP3.LUT P0, RZ, R22, 0x40000000, RZ, 0xc0, !PT ;  /* 0x4000000016ff7812 */ /* 0x000fe4000780c0ff */
        /* <DEDUP_REMOVED lines=16> */
[----:B0-----:R-:W-:-:S05]  /*e2d0*/  FMNMX.FTZ R10, R10, R11, !PT ;  /* 0x0000000b0a0a7209 */ /* 0x001fca0007810000 */
[----:B------:R-:W0:Y:S02]  /*e2e0*/  SHFL.BFLY PT, R11, R10, 0x1, 0x1f ;  /* 0x0c201f000a0b7f89 */ /* 0x000e2400000e0000 */
[----:B0-----:R-:W-:-:S04]  /*e2f0*/  FMNMX.FTZ R10, R10, R11, !PT ;  /* 0x0000000b0a0a7209 */ /* 0x001fc80007810000 */
[----:B------:R-:W-:-:S04]  /*e300*/  FSETP.NEU.FTZ.AND P6, PT, R10, -INF , PT ;  /* 0xff8000000a00780b */ /* 0x000fc80003fdd000 */
[----:B------:R-:W-:-:S05]  /*e310*/  FSEL R11, R10, RZ, P6 ;  /* 0x000000ff0a0b7208 */ /* 0x000fca0003000000 */
[----:B------:R-:W-:Y:S01]  /*e320*/  FADD.FTZ R3, -R11, R3 ;  /* 0x000000030b037221 */ /* 0x000fe20000010100 */
[----:B------:R-:W-:-:S03]  /*e330*/  FMUL.FTZ R11, R10, UR30 ;  /* 0x0000001e0a0b7c20 */ /* 0x000fc60008410000 */
[----:B------:R-:W-:Y:S02]  /*e340*/  FMUL.FTZ R15, R3, UR30 ;  /* 0x0000001e030f7c20 */ /* 0x000fe40008410000 */
[----:B------:R-:W-:Y:S02]  /*e350*/  FSEL R11, R11, RZ, P6 ;  /* 0x000000ff0b0b7208 */ /* 0x000fe40003000000 */
[----:B------:R-:W-:-:S03]  /*e360*/  LOP3.LUT P6, RZ, R22, 0x2, RZ, 0xc0, !PT ;  /* 0x0000000216ff7812 */ /* 0x000fc600078cc0ff */
[--C-:B------:R-:W-:Y:S01]  /*e370*/  FFMA.FTZ R24, R24, UR30, -R11.reuse ;  /* 0x0000001e18187c23 */ /* 0x100fe2000801080b */
        /* <DEDUP_REMOVED lines=30> */
[----:B------:R-:W-:Y:S01]  /*e560*/  FFMA.FTZ R85, R85, UR30, -R11 ;  /* 0x0000001e55557c23 */ /* 0x000fe2000801080b */
[----:B------:R-:W-:Y:S01]  /*e570*/  FMNMX.FTZ R11, R26, R0, !PT ;  /* 0x000000001a0b7209 */ /* 0x000fe20007810000 */
[----:B------:R-:W-:Y:S01]  /*e580*/  MUFU.EX2 R24, R24 ;  /* 0x0000001800187308 */ /* 0x000fe20000000800 */
[----:B------:R-:W-:-:S02]  /*e590*/  FSEL R78, R78, -INF , !P6 ;  /* 0xff8000004e4e7808 */ /* 0x000fc40007000000 */
        /* <DEDUP_REMOVED lines=45> */
[----:B------:R-:W-:-:S05]  /*e870*/  FMNMX.FTZ R11, R87, R11, !PT ;  /* 0x0000000b570b7209 */ /* 0x000fca0007810000 */
[----:B------:R-:W0:Y:S01]  /*e880*/  SHFL.BFLY PT, R14, R11, 0x2, 0x1f ;  /* 0x0c401f000b0e7f89 */ /* 0x000e2200000e0000 */
        /* <DEDUP_REMOVED lines=10> */
[----:B------:R-:W-:-:S03]  /*e930*/  FSETP.NEU.FTZ.AND P1, PT, R11, -INF , PT ;  /* 0xff8000000b00780b */ /* 0x000fc60003f3d000 */
[----:B------:R-:W-:Y:S01]  /*e940*/  MUFU.EX2 R69, R69 ;  /* 0x0000004500457308 */ /* 0x000fe20000000800 */
[----:B------:R-:W-:-:S05]  /*e950*/  FSEL R14, R11, RZ, P1 ;  /* 0x000000ff0b0e7208 */ /* 0x000fca0000800000 */
[----:B------:R-:W-:Y:S01]  /*e960*/  FADD.FTZ R14, -R14, R0 ;  /* 0x000000000e0e7221 */ /* 0x000fe20000010100 */
[----:B------:R-:W-:Y:S01]  /*e970*/  FMUL.FTZ R0, R11, UR30 ;  /* 0x0000001e0b007c20 */ /* 0x000fe20008410000 */
[----:B------:R-:W-:Y:S04]  /*e980*/  MUFU.EX2 R72, R72 ;  /* 0x0000004800487308 */ /* 0x000fe80000000800 */
[----:B------:R-:W-:-:S04]  /*e990*/  FSEL R3, R0, RZ, P1 ;  /* 0x000000ff00037208 */ /* 0x000fc80000800000 */
        /* <DEDUP_REMOVED lines=33> */
[----:B------:R-:W-:Y:S01]  /*ebb0*/  FMUL.FTZ R3, R14, UR30 ;  /* 0x0000001e0e037c20 */ /* 0x000fe20008410000 */
[----:B------:R-:W-:Y:S01]  /*ebc0*/  MUFU.EX2 R26, R26 ;  /* 0x0000001a001a7308 */ /* 0x000fe20000000800 */
[----:B0-----:R-:W-:-:S04]  /*ebd0*/  FFMA.FTZ R6, R0, R6, R24 ;  /* 0x0000000600067223 */ /* 0x001fc80000010018 */
[----:B------:R-:W-:-:S03]  /*ebe0*/  FADD.FTZ R6, R25, R6 ;  /* 0x0000000619067221 */ /* 0x000fc60000010000 */
[----:B------:R-:W0:Y:S08]  /*ebf0*/  MUFU.EX2 R3, R3 ;  /* 0x0000000300037308 */ /* 0x000e300000000800 */
[----:B------:R-:W1:Y:S08]  /*ec00*/  MUFU.EX2 R27, R27 ;  /* 0x0000001b001b7308 */ /* 0x000e700000000800 */
[----:B------:R-:W2:Y:S01]  /*ec10*/  MUFU.EX2 R30, R30 ;  /* 0x0000001e001e7308 */ /* 0x000ea20000000800 */
[----:B0-----:R-:W-:-:S07]  /*ec20*/  FFMA.FTZ R5, R3, R5, R26 ;  /* 0x0000000503057223 */ /* 0x001fce000001001a */
[----:B------:R-:W0:Y:S01]  /*ec30*/  MUFU.EX2 R31, R31 ;  /* 0x0000001f001f7308 */ /* 0x000e220000000800 */
[----:B-1----:R-:W-:Y:S01]  /*ec40*/  FADD.FTZ R14, R27, R5 ;  /* 0x000000051b0e7221 */ /* 0x002fe20000010000 */
[----:B------:R-:W-:-:S04]  /*ec50*/  FADD.FTZ R5, R28, R6 ;  /* 0x000000061c057221 */ /* 0x000fc80000010000 */
        /* <DEDUP_REMOVED lines=43> */
[----:B------:R-:W-:-:S06]  /*ef10*/  FADD.FTZ R5, R72, R5 ;  /* 0x0000000548057221 */ /* 0x000fcc0000010000 */
        /* <DEDUP_REMOVED lines=47> */
[----:B0-----:R-:W-:Y:S01]  /*f210*/  FADD.FTZ R14, R86, R6 ;  /* 0x00000006560e7221 */ /* 0x001fe20000010000 */
[----:B-1----:R-:W-:-:S03]  /*f220*/  FADD.FTZ R6, R85, R5 ;  /* 0x0000000555067221 */ /* 0x002fc60000010000 */
[----:B--2---:R-:W-:Y:S01]  /*f230*/  FADD.FTZ R5, R87, R14 ;  /* 0x0000000e57057221 */ /* 0x004fe20000010000 */
[----:B------:R-:W-:Y:S06]  /*f240*/  @!P0 BRA `(.L_x_1709) ;  /* 0x0000000000048947 */ /* 0x000fec0003800000 */
[----:B------:R-:W-:Y:S01]  /*f250*/  BPT.TRAP 0x1 ;  /* 0x000000040000795c */ /* 0x000fe20000300000 */
.L_x_1709:
[----:B------:R-:W2:Y:S01]  /*f260*/  LDL R21, [R1+0x20] ;  /* 0x0000200001157983 */ /* 0x000ea20000100800 */
[----:B------:R-:W-:Y:S02]  /*f270*/  IMAD R14, R19, 0x8, R2 ;  /* 0x00000008130e7824 */ /* 0x000fe400078e0202 */
[-C--:B------:R-:W-:Y:S01]  /*f280*/  FMUL.FTZ R88, R88, R0.reuse ;  /* 0x0000000058587220 */ /* 0x080fe20000410000 */
[----:B------:R-:W-:Y:S02]  /*f290*/  IMAD.U32 R15, RZ, RZ, UR38 ;  /* 0x00000026ff0f7e24 */ /* 0x000fe4000f8e00ff */
        /* <DEDUP_REMOVED lines=70> */
[C---:B--2---:R-:W-:Y:S01]  /*f700*/  ISETP.GT.AND P1, PT, R4.reuse, R21, PT ;  /* 0x000000150400720c */ /* 0x044fe20003f24270 */
[----:B------:R-:W-:-:S12]  /*f710*/  VIADD R4, R4, 0xffffffff ;  /* 0xffffffff04047836 */ /* 0x000fd80000000000 */
[----:B0-----:R-:W-:Y:S05]  /*f720*/  @P1 BRA `(.L_x_1710) ;  /* 0xffffffcc00e01947 */ /* 0x001fea000383ffff */
[----:B------:R-:W-:Y:S01]  /*f730*/  IMAD.MOV.U32 R0, RZ, RZ, R11 ;  /* 0x000000ffff007224 */ /* 0x000fe200078e000b */
[----:B------:R-:W-:Y:S01]  /*f740*/  MOV R19, R7 ;  /* 0x0000000700137202 */ /* 0x000fe20000000f00 */
[----:B------:R-:W-:Y:S02]  /*f750*/  IMAD.MOV.U32 R3, RZ, RZ, R10 ;  /* 0x000000ffff037224 */ /* 0x000fe400078e000a */
[----:B------:R-:W-:-:S07]  /*f760*/  IMAD.MOV.U32 R154, RZ, RZ, R20 ;  /* 0x000000ffff9a7224 */ /* 0x000fce00078e0014 */
.L_x_1690:
[----:B------:R-:W2:Y:S01]  /*f770*/  LDL R7, [R1+0x24] ;  /* 0x0000240001077983 */ /* 0x000ea20000100800 */
[----:B------:R-:W0:Y:S01]  /*f780*/  LDC R10, c[0x0][0x448] ;  /* 0x00011200ff0a7b82 */ /* 0x000e220000000800 */
[----:B------:R-:W-:Y:S02]  /*f790*/  LOP3.LUT R22, R22, 0xfffffffb, RZ, 0xc0, !PT ;  /* 0xfffffffb16167812 */ /* 0x000fe400078ec0ff */
[----:B------:R-:W-:-:S05]  /*f7a0*/  IADD3 R14, R156, 0x1, -R155 ;  /* 0x000000019c0e7810 */ /* 0x000fca0007ffe89b */
[----:B------:R-:W1:Y:S01]  /*f7b0*/  LDC R15, c[0x0][0x9e4] ;  /* 0x00027900ff0f7b82 */ /* 0x000e620000000800 */
[----:B0-----:R-:W-:-:S13]  /*f7c0*/  ISETP.NE.AND P1, PT, R10, 0x1, PT ;  /* 0x000000010a00780c */ /* 0x001fda0003f25270 */
[----:B------:R-:W0:Y:S01]  /*f7d0*/  @P1 LDC R10, c[0x0][0x44c] ;  /* 0x00011300ff0a1b82 */ /* 0x000e220000000800 */
[----:B------:R-:W-:-:S04]  /*f7e0*/  @P1 LOP3.LUT R22, R22, 0x4, RZ, 0xfc, !PT ;  /* 0x0000000416161812 */ /* 0x000fc800078efcff */
[----:B------:R-:W-:-:S03]  /*f7f0*/  LOP3.LUT R22, R22, 0xfffffff7, RZ, 0xc0, !PT ;  /* 0xfffffff716167812 */ /* 0x000fc600078ec0ff */
[----:B------:R-:W3:Y:S01]  /*f800*/  @P1 LDC R11, c[0x0][0x450] ;  /* 0x00011400ff0b1b82 */ /* 0x000ee20000000800 */
[----:B--2---:R-:W-:-:S04]  /*f810*/  VIADD R7, R7, 0xbf ;  /* 0x000000bf07077836 */ /* 0x004fc80000000000 */
[----:B0-----:R-:W-:-:S05]  /*f820*/  @P1 IMAD.HI.U32 R10, R7, R10, RZ ;  /* 0x0000000a070a1227 */ /* 0x001fca00078e00ff */
[----:B---3--:R-:W-:Y:S02]  /*f830*/  @P1 SHF.R.U32.HI R7, RZ, R11, R10 ;  /* 0x0000000bff071219 */ /* 0x008fe4000001160a */
[----:B-1----:R-:W-:-:S03]  /*f840*/  ISETP.GE.AND P1, PT, R15, 0x1, PT ;  /* 0x000000010f00780c */ /* 0x002fc60003f26270 */
[----:B------:R-:W-:-:S04]  /*f850*/  IMAD.IADD R7, R14, 0x1, R7 ;  /* 0x000000010e077824 */ /* 0x000fc800078e0207 */
[----:B------:R-:W-:-:S06]  /*f860*/  VIADD R14, R7, -UR29 ;  /* 0x8000001d070e7c36 */ /* 0x000fcc0008000000 */
[----:B------:R-:W-:Y:S01]  /*f870*/  @P1 LOP3.LUT R22, R22, 0x8, RZ, 0xfc, !PT ;  /* 0x0000000816161812 */ /* 0x000fe200078efcff */
        /* <DEDUP_REMOVED lines=11> */
.L_x_1713:
[----:B------:R-:W-:-:S13]  /*f930*/  ISETP.NE.AND P1, PT, R15, 0x1, PT ;  /* 0x000000010f00780c */ /* 0x000fda0003f25270 */
[----:B------:R-:W0:Y:S02]  /*f940*/  @P1 LDC.64 R10, c[0x0][0x9e8] ;  /* 0x00027a00ff0a1b82 */ /* 0x000e240000000a00 */
[----:B0-----:R-:W-:-:S05]  /*f950*/  @P1 IMAD.HI.U32 R10, R7, R10, RZ ;  /* 0x0000000a070a1227 */ /* 0x001fca00078e00ff */
[----:B------:R-:W-:-:S07]  /*f960*/  @P1 SHF.R.U32.HI R7, RZ, R11, R10 ;  /* 0x0000000bff071219 */ /* 0x000fce000001160a */
.L_x_1714:
[----:B------:R-:W-:Y:S05]  /*f970*/  BSYNC B0 ;  /* 0x0000000000007941 */ /* 0x000fea0003800000 */
.L_x_1712:
[----:B------:R-:W-:-:S05]  /*f980*/  IMAD R7, R7, R15, RZ ;  /* 0x0000000f07077224 */ /* 0x000fca00078e02ff */
[----:B------:R-:W-:-:S07]  /*f990*/  VIMNMX R14, R14, R7, !PT ;  /* 0x000000070e0e7248 */ /* 0x000fce0007fe0100 */
.L_x_1711:
[----:B------:R-:W2:Y:S01]  /*f9a0*/  LDL R10, [R1+0x38] ;  /* 0x00003800010a7983 */ /* 0x000ea20000100800 */
[----:B------:R-:W-:-:S05]  /*f9b0*/  VIADD R14, R14, 0x7f ;  /* 0x0000007f0e0e7836 */ /* 0x000fca0000000000 */
[----:B------:R-:W-:-:S04]  /*f9c0*/  SHF.R.S32.HI R7, RZ, 0x1f, R14 ;  /* 0x0000001fff077819 */ /* 0x000fc8000001140e */
[----:B------:R-:W-:-:S04]  /*f9d0*/  LEA.HI R7, R7, R14, RZ, 0x7 ;  /* 0x0000000e07077211 */ /* 0x000fc800078f38ff */
[----:B------:R-:W-:-:S04]  /*f9e0*/  SHF.R.S32.HI R7, RZ, 0x7, R7 ;  /* 0x00000007ff077819 */ /* 0x000fc80000011407 */
[----:B--2---:R-:W-:-:S04]  /*f9f0*/  VIMNMX R10, R10, R7, !PT ;  /* 0x000000070a0a7248 */ /* 0x004fc80007fe0100 */
[----:B------:R-:W-:Y:S01]  /*fa00*/  ISETP.GE.AND P1, PT, R4, R10, PT ;  /* 0x0000000a0400720c */ /* 0x000fe20003f26270 */
[----:B------:R0:W-:-:S12]  /*fa10*/  STL [R1+0x20], R10 ;  /* 0x0000200a01007387 */ /* 0x0001d80000100800 */
[----:B0-----:R-:W-:Y:S05]  /*fa20*/  @!P1 BRA `(.L_x_1715) ;  /* 0x0000001c00f89947 */ /* 0x001fea0003800000 */
[----:B------:R-:W-:Y:S02]  /*fa30*/  IMAD.MOV.U32 R20, RZ, RZ, R0 ;  /* 0x000000ffff147224 */ /* 0x000fe400078e0000 */
[----:B------:R-:W-:Y:S02]  /*fa40*/  IMAD.MOV.U32 R7, RZ, RZ, R3 ;  /* 0x000000ffff077224 */ /* 0x000fe400078e0003 */
[----:B------:R-:W-:Y:S02]  /*fa50*/  IMAD.MOV.U32 R10, RZ, RZ, R154 ;  /* 0x000000ffff0a7224 */ /* 0x000fe400078e009a */
[----:B------:R-:W-:-:S07]  /*fa60*/  IMAD.MOV.U32 R21, RZ, RZ, R19 ;  /* 0x000000ffff157224 */ /* 0x000fce00078e0013 */
.L_x_1727:
        /* <DEDUP_REMOVED lines=9> */
.L_x_1717:
[----:B------:R-:W-:-:S05]  /*fb00*/  VIADD R0, R21, 0x1 ;  /* 0x0000000115007836 */ /* 0x000fca0000000000 */
[----:B------:R-:W-:-:S04]  /*fb10*/  ISETP.NE.AND P2, PT, R0, 0x2, PT ;  /* 0x000000020000780c */ /* 0x000fc80003f45270 */
[----:B------:R-:W-:Y:S02]  /*fb20*/  SEL R3, R0, RZ, P2 ;  /* 0x000000ff00037207 */ /* 0x000fe40001000000 */
[----:B------:R-:W-:-:S03]  /*fb30*/  SHF.L.U32 R0, R154, 0x1f, RZ ;  /* 0x0000001f9a007819 */ /* 0x000fc600000006ff */
[----:B------:R-:W-:-:S04]  /*fb40*/  IMAD R3, R3, 0x8, R2 ;  /* 0x0000000803037824 */ /* 0x000fc800078e0202 */
[----:B------:R0:W1:Y:S01]  /*fb50*/  SYNCS.PHASECHK.TRANS64.TRYWAIT P2, [R3+URZ+0x16830], R0 ;  /* 0x01683000030075a7 */ /* 0x000062000804017f */
[----:B------:R-:W-:Y:S05]  /*fb60*/  @!P0 BRA `(.L_x_1718) ;  /* 0x0000000000048947 */ /* 0x000fea0003800000 */
[----:B------:R-:W-:Y:S01]  /*fb70*/  BPT.TRAP 0x1 ;  /* 0x000000040000795c */ /* 0x000fe20000300000 */
.L_x_1718:
[----:B------:R-:W-:Y:S04]  /*fb80*/  BSSY B0, `(.L_x_1716) ;  /* 0x0000004000007945 */ /* 0x000fe80003800000 */
[----:B-1----:R-:W-:Y:S05]  /*fb90*/  @P2 BRA `(.L_x_1719) ;  /* 0x0000000000082947 */ /* 0x002fea0003800000 */
[----:B------:R-:W1:Y:S02]  /*fba0*/  SYNCS.PHASECHK.TRANS64.TRYWAIT P2, [R3+URZ+0x16830], R0 ;  /* 0x01683000030075a7 */ /* 0x000e64000804017f */
[----:B-1----:R-:W-:Y:S05]  /*fbb0*/  @!P2 BRA `(.L_x_1720) ;  /* 0x000000f80038a947 */ /* 0x002fea0003800000 */
.L_x_1719:
[----:B------:R-:W-:Y:S05]  /*fbc0*/  BSYNC B0 ;  /* 0x0000000000007941 */ /* 0x000fea0003800000 */
.L_x_1716:
[----:B------:R-:W2:Y:S04]  /*fbd0*/  LDL R11, [R1+0x2c] ;  /* 0x00002c00010b7983 */ /* 0x000ea80000100800 */
[----:B------:R3:W-:Y:S01]  /*fbe0*/  STL [R1+0x68], R2 ;  /* 0x0000680201007387 */ /* 0x0007e20000100800 */
[----:B01----:R-:W0:Y:S03]  /*fbf0*/  S2R R0, SR_TID.X ;  /* 0x0000000000007919 */ /* 0x003e260000002100 */
[----:B---3--:R-:W3:Y:S01]  /*fc00*/  LDL.64 R2, [R1+0x18] ;  /* 0x0000180001027983 */ /* 0x008ee20000100a00 */
        /* <DEDUP_REMOVED lines=9> */
[----:B------:R-:W-:Y:S02]  /*fca0*/  R2UR UR13, R9 ;  /* 0x00000000090d72ca */ /* 0x000fe400000e0000 */
[----:B------:R-:W-:Y:S02]  /*fcb0*/  R2UR UR15, R27 ;  /* 0x000000001b0f72ca */ /* 0x000fe400000e0000 */
[----:B------:R-:W-:Y:S02]  /*fcc0*/  R2UR UR19, R25 ;  /* 0x00000000191372ca */ /* 0x000fe400000e0000 */
[----:B0-----:R-:W-:-:S05]  /*fcd0*/  SHF.R.U32.HI R0, RZ, 0x7, R0 ;  /* 0x00000007ff007819 */ /* 0x001fca0000011600 */
[----:B------:R-:W-:Y:S01]  /*fce0*/  VIADD R0, R0, 0x8 ;  /* 0x0000000800007836 */ /* 0x000fe20000000000 */
[----:B------:R-:W-:-:S04]  /*fcf0*/  R2UR UR27, R27 ;  /* 0x000000001b1b72ca */ /* 0x000fc800000e0000 */
[----:B------:R0:W-:Y:S01]  /*fd00*/  BAR.SYNC.DEFER_BLOCKING R0, 0x100 ;  /* 0x000400000000751d */ /* 0x0001e20000010000 */
[----:B--2---:R-:W-:-:S04]  /*fd10*/  IMAD R26, R19, 0x400, R11 ;  /* 0x00000400131a7824 */ /* 0x004fc800078e020b */
[C---:B------:R-:W-:Y:S01]  /*fd20*/  VIADD R14, R26.reuse, 0x4 ;  /* 0x000000041a0e7836 */ /* 0x040fe20000000000 */
[C---:B------:R-:W-:Y:S01]  /*fd30*/  R2UR UR14, R26.reuse ;  /* 0x000000001a0e72ca */ /* 0x040fe200000e0000 */
[C---:B------:R-:W-:Y:S02]  /*fd40*/  VIADD R24, R26.reuse, 0x2 ;  /* 0x000000021a187836 */ /* 0x040fe40000000000 */
[----:B------:R-:W-:Y:S01]  /*fd50*/  VIADD R26, R26, 0x6 ;  /* 0x000000061a1a7836 */ /* 0x000fe20000000000 */
[----:B------:R-:W-:Y:S02]  /*fd60*/  R2UR UR22, R14 ;  /* 0x000000000e1672ca */ /* 0x000fe400000e0000 */
[----:B------:R-:W2:Y:S01]  /*fd70*/  LDL.64 R14, [R1+0x10] ;  /* 0x00001000010e7983 */ /* 0x000ea20000100a00 */
[----:B------:R-:W-:Y:S02]  /*fd80*/  R2UR UR18, R24 ;  /* 0x00000000181272ca */ /* 0x000fe400000e0000 */
[----:B------:R-:W-:-:S02]  /*fd90*/  R2UR UR26, R26 ;  /* 0x000000001a1a72ca */ /* 0x000fc400000e0000 */
[----:B------:R-:W-:-:S06]  /*fda0*/  WARPGROUP.ARRIVE ;  /* 0x00000000000079c5 */ /* 0x000fcc0000000000 */
[----:B------:R-:W-:Y:S01]  /*fdb0*/  HGMMA.64x128x16.F32 R24, gdesc[UR12], RZ, !UPT, gsb0 ;  /* 0x01e000000c1879f0 */ /* 0x000fe2000c0008ff */
[----:B---3--:R-:W-:Y:S02]  /*fdc0*/  R2UR UR16, R2 ;  /* 0x00000000021072ca */ /* 0x008fe400000e0000 */
[----:B------:R-:W-:Y:S01]  /*fdd0*/  R2UR UR17, R3 ;  /* 0x00000000031172ca */ /* 0x000fe200000e0000 */
[----:B------:R0:W5:Y:S01]  /*fde0*/  LDL.LU R2, [R1+0x68] ;  /* 0x0000680001027983 */ /* 0x0001620000300800 */
[----:B------:R-:W-:Y:S02]  /*fdf0*/  WARPGROUP.DEPBAR.LE gsb0, 0x0 ;  /* 0x00008000000079c5 */ /* 0x000fe40000010000 */
[----:B------:R-:W-:-:S09]  /*fe00*/  WARPGROUP.ARRIVE ;  /* 0x00000000000079c5 */ /* 0x000fd20000000000 */
[----:B------:R-:W-:Y:S01]  /*fe10*/  HGMMA.64x128x16.F32 R24, gdesc[UR16], R24, gsb0 ;  /* 0x01e00000101879f0 */ /* 0x000fe20008000818 */
[----:B------:R-:W-:Y:S02]  /*fe20*/  R2UR UR24, R12 ;  /* 0x000000000c1872ca */ /* 0x000fe400000e0000 */
[----:B------:R-:W-:Y:S01]  /*fe30*/  R2UR UR25, R13 ;  /* 0x000000000d1972ca */ /* 0x000fe200000e0000 */
[----:B------:R-:W-:Y:S02]  /*fe40*/  WARPGROUP.DEPBAR.LE gsb0, 0x0 ;  /* 0x00008000000079c5 */ /* 0x000fe40000010000 */
[----:B------:R-:W-:Y:S01]  /*fe50*/  WARPGROUP.ARRIVE ;  /* 0x00000000000079c5 */ /* 0x000fe20000000000 */
[----:B--2---:R-:W-:Y:S02]  /*fe60*/  R2UR UR20, R14 ;  /* 0x000000000e1472ca */ /* 0x004fe400000e0000 */
[----:B------:R-:W-:-:S13]  /*fe70*/  R2UR UR21, R15 ;  /* 0x000000000f1572ca */ /* 0x000fda00000e0000 */
        /* <DEDUP_REMOVED lines=8> */
.L_x_1722:
[----:B------:R-:W-:Y:S01]  /*ff00*/  SHF.L.U32 R0, R10, 0x1f, RZ ;  /* 0x0000001f0a007819 */ /* 0x000fe200000006ff */
[----:B-----5:R-:W-:-:S04]  /*ff10*/  IMAD R3, R21, 0x8, R2 ;  /* 0x0000000815037824 */ /* 0x020fc800078e0202 */
[----:B------:R0:W1:Y:S01]  /*ff20*/  SYNCS.PHASECHK.TRANS64.TRYWAIT P1, [R3+URZ+0x16850], R0 ;  /* 0x01685000030075a7 */ /* 0x000062000802017f */
[----:B------:R-:W-:Y:S05]  /*ff30*/  @!P0 BRA `(.L_x_1723) ;  /* 0x0000000000048947 */ /* 0x000fea0003800000 */
[----:B------:R-:W-:Y:S01]  /*ff40*/  BPT.TRAP 0x1 ;  /* 0x000000040000795c */ /* 0x000fe20000300000 */
.L_x_1723:
[----:B-1----:R-:W-:Y:S05]  /*ff50*/  @P1 BRA `(.L_x_1721) ;  /* 0x0000000000081947 */ /* 0x002fea0003800000 */
[----:B------:R-:W1:Y:S02]  /*ff60*/  SYNCS.PHASECHK.TRANS64.TRYWAIT P1, [R3+URZ+0x16850], R0 ;  /* 0x01685000030075a7 */ /* 0x000e64000802017f */
[----:B-1----:R-:W-:Y:S05]  /*ff70*/  @!P1 BRA `(.L_x_1724) ;  /* 0x000000f4005c9947 */ /* 0x002fea0003800000 */
.L_x_1721:
[----:B01---5:R-:W-:Y:S01]  /*ff80*/  VIADD R0, R2, 0x400 ;  /* 0x0000040002007836 */ /* 0x023fe20000000000 */
        /* <DEDUP_REMOVED lines=8> */
[----:B------:R-:W-:Y:S02]  /*10010*/  IMAD R10, R21, 0x400, R0 ;  /* 0x00000400150a7824 */ /* 0x000fe400078e0200 */
[----:B------:R-:W0:Y:S02]  /*10020*/  S2R R0, SR_TID.X ;  /* 0x0000000000007919 */ /* 0x000e240000002100 */
        /* <DEDUP_REMOVED lines=8> */
[----:B------:R-:W-:-:S03]  /*100b0*/  ISETP.GE.U32.AND P1, PT, R0, 0x180, PT ;  /* 0x000001800000780c */ /* 0x000fc60003f26070 */
[----:B------:R-:W-:-:S05]  /*100c0*/  VIADD R0, R3, 0x9 ;  /* 0x0000000903007836 */ /* 0x000fca0000000000 */
[----:B------:R-:W-:Y:S01]  /*100d0*/  SEL R0, R0, 0x9, !P1 ;  /* 0x0000000900007807 */ /* 0x000fe20004800000 */
        /* <DEDUP_REMOVED lines=46> */
.L_x_1725:
[----:B0-----:R-:W-:Y:S01]  /*103c0*/  IMAD R0, R19, 0x8, R2 ;  /* 0x0000000813007824 */ /* 0x001fe200078e0202 */
[----:B------:R-:W-:Y:S01]  /*103d0*/  UMOV UR30, UR8 ;  /* 0x00000008001e7c82 */ /* 0x000fe20008000000 */
[----:B------:R-:W-:Y:S02]  /*103e0*/  IMAD.U32 R3, RZ, RZ, UR38 ;  /* 0x00000026ff037e24 */ /* 0x000fe4000f8e00ff */
        /* <DEDUP_REMOVED lines=38> */
[----:B0-----:R-:W-:Y:S02]  /*10650*/  FMNMX.FTZ R3, R3, R0, !PT ;  /* 0x0000000003037209 */ /* 0x001fe40007810000 */
[----:B------:R-:W-:-:S03]  /*10660*/  FMNMX.FTZ R0, R26, R20, !PT ;  /* 0x000000141a007209 */ /* 0x000fc60007810000 */
[----:B------:R-:W-:Y:S01]  /*10670*/  FMUL.FTZ R11, R3, UR30 ;  /* 0x0000001e030b7c20 */ /* 0x000fe20008410000 */
[----:B------:R-:W-:Y:S01]  /*10680*/  FMNMX.FTZ R0, R27, R0, !PT ;  /* 0x000000001b007209 */ /* 0x000fe20007810000 */
[----:B------:R-:W-:Y:S02]  /*10690*/  FADD.FTZ R7, -R3, R7 ;  /* 0x0000000703077221 */ /* 0x000fe40000010100 */
[--C-:B------:R-:W-:Y:S01]  /*106a0*/  FFMA.FTZ R24, R24, UR30, -R11.reuse ;  /* 0x0000001e18187c23 */ /* 0x100fe2000801080b */
[----:B------:R-:W-:Y:S01]  /*106b0*/  FMNMX.FTZ R0, R30, R0, !PT ;  /* 0x000000001e007209 */ /* 0x000fe20007810000 */
[----:B------:R-:W-:Y:S01]  /*106c0*/  FMUL.FTZ R7, R7, UR30 ;  /* 0x0000001e07077c20 */ /* 0x000fe20008410000 */
        /* <DEDUP_REMOVED lines=11> */
[----:B------:R-:W0:Y:S01]  /*10780*/  MUFU.EX2 R7, R7 ;  /* 0x0000000700077308 */ /* 0x000e220000000800 */
[--C-:B------:R-:W-:Y:S01]  /*10790*/  FFMA.FTZ R40, R40, UR30, -R11.reuse ;  /* 0x0000001e28287c23 */ /* 0x100fe2000801080b */
[--C-:B------:R-:W-:Y:S01]  /*107a0*/  FFMA.FTZ R41, R41, UR30, -R11.reuse ;  /* 0x0000001e29297c23 */ /* 0x100fe2000801080b */
[----:B------:R-:W-:Y:S01]  /*107b0*/  FMNMX.FTZ R0, R38, R0, !PT ;  /* 0x0000000026007209 */ /* 0x000fe20007810000 */
[--C-:B------:R-:W-:Y:S01]  /*107c0*/  FFMA.FTZ R44, R44, UR30, -R11.reuse ;  /* 0x0000001e2c2c7c23 */ /* 0x100fe2000801080b */
[--C-:B------:R-:W-:Y:S01]  /*107d0*/  FFMA.FTZ R45, R45, UR30, -R11.reuse ;  /* 0x0000001e2d2d7c23 */ /* 0x100fe2000801080b */
[--C-:B------:R-:W-:Y:S01]  /*107e0*/  FFMA.FTZ R48, R48, UR30, -R11.reuse ;  /* 0x0000001e30307c23 */ /* 0x100fe2000801080b */
[----:B------:R-:W-:Y:S01]  /*107f0*/  FMNMX.FTZ R0, R39, R0, !PT ;  /* 0x0000000027007209 */ /* 0x000fe20007810000 */
[----:B------:R-:W1:Y:S01]  /*10800*/  MUFU.EX2 R25, R25 ;  /* 0x0000001900197308 */ /* 0x000e620000000800 */
        /* <DEDUP_REMOVED lines=8> */
[----:B0-----:R-:W-:Y:S01]  /*10890*/  FFMA.FTZ R6, R7, R6, R24 ;  /* 0x0000000607067223 */ /* 0x001fe20000010018 */
[--C-:B------:R-:W-:Y:S01]  /*108a0*/  FFMA.FTZ R60, R60, UR30, -R11.reuse ;  /* 0x0000001e3c3c7c23 */ /* 0x100fe2000801080b */
[----:B------:R-:W-:Y:S01]  /*108b0*/  FMNMX.FTZ R0, R46, R0, !PT ;  /* 0x000000002e007209 */ /* 0x000fe20007810000 */
[--C-:B------:R-:W-:Y:S01]  /*108c0*/  FFMA.FTZ R61, R61, UR30, -R11.reuse ;  /* 0x0000001e3d3d7c23 */ /* 0x100fe2000801080b */
[--C-:B------:R-:W-:Y:S01]  /*108d0*/  FFMA.FTZ R64, R64, UR30, -R11.reuse ;  /* 0x0000001e40407c23 */ /* 0x100fe2000801080b */
[--C-:B------:R-:W-:Y:S01]  /*108e0*/  FFMA.FTZ R65, R65, UR30, -R11.reuse ;  /* 0x0000001e41417c23 */ /* 0x100fe2000801080b */
[----:B------:R-:W-:Y:S01]  /*108f0*/  FMNMX.FTZ R0, R47, R0, !PT ;  /* 0x000000002f007209 */ /* 0x000fe20007810000 */
[----:B------:R-:W-:Y:S01]  /*10900*/  MUFU.EX2 R29, R29 ;  /* 0x0000001d001d7308 */ /* 0x000fe20000000800 */
[----:B-1----:R-:W-:Y:S01]  /*10910*/  FADD.FTZ R6, R25, R6 ;  /* 0x0000000619067221 */ /* 0x002fe20000010000 */
        /* <DEDUP_REMOVED lines=15> */
[----:B------:R-:W-:-:S02]  /*10a10*/  FFMA.FTZ R11, R85, UR30, -R11 ;  /* 0x0000001e550b7c23 */ /* 0x000fc4000801080b */
        /* <DEDUP_REMOVED lines=34> */
[----:B0-----:R-:W-:-:S05]  /*10c40*/  FMNMX.FTZ R0, R0, R10, !PT ;  /* 0x0000000a00007209 */ /* 0x001fca0007810000 */
[C---:B------:R-:W-:Y:S01]  /*10c50*/  FADD.FTZ R10, -R0.reuse, R20 ;  /* 0x00000014000a7221 */ /* 0x040fe20000010100 */
[----:B------:R-:W-:Y:S01]  /*10c60*/  FMUL.FTZ R14, R0, UR30 ;  /* 0x0000001e000e7c20 */ /* 0x000fe20008410000 */
[----:B------:R-:W-:Y:S02]  /*10c70*/  MUFU.EX2 R65, R65 ;  /* 0x0000004100417308 */ /* 0x000fe40000000800 */
[----:B------:R-:W-:Y:S01]  /*10c80*/  FMUL.FTZ R10, R10, UR30 ;  /* 0x0000001e0a0a7c20 */ /* 0x000fe20008410000 */
        /* <DEDUP_REMOVED lines=21> */
[----:B------:R-:W1:Y:S01]  /*10de0*/  MUFU.EX2 R27, R27 ;  /* 0x0000001b001b7308 */ /* 0x000e620000000800 */
[--C-:B------:R-:W-:Y:S01]  /*10df0*/  FFMA.FTZ R63, R63, UR30, -R14.reuse ;  /* 0x0000001e3f3f7c23 */ /* 0x100fe2000801080e */
[--C-:B------:R-:W-:Y:S01]  /*10e00*/  FFMA.FTZ R66, R66, UR30, -R14.reuse ;  /* 0x0000001e42427c23 */ /* 0x100fe2000801080e */
[--C-:B------:R-:W-:Y:S01]  /*10e10*/  FFMA.FTZ R67, R67, UR30, -R14.reuse ;  /* 0x0000001e43437c23 */ /* 0x100fe2000801080e */
[--C-:B------:R-:W-:Y:S01]  /*10e20*/  FFMA.FTZ R70, R70, UR30, -R14.reuse ;  /* 0x0000001e46467c23 */ /* 0x100fe2000801080e */
[--C-:B------:R-:W-:Y:S01]  /*10e30*/  FFMA.FTZ R71, R71, UR30, -R14.reuse ;  /* 0x0000001e47477c23 */ /* 0x100fe2000801080e */
[--C-:B------:R-:W-:Y:S01]  /*10e40*/  FFMA.FTZ R74, R74, UR30, -R14.reuse ;  /* 0x0000001e4a4a7c23 */ /* 0x100fe2000801080e */
[----:B------:R-:W-:Y:S01]  /*10e50*/  FFMA.FTZ R75, R75, UR30, -R14 ;  /* 0x0000001e4b4b7c23 */ /* 0x000fe2000801080e */
[----:B------:R-:W2:Y:S01]  /*10e60*/  MUFU.EX2 R30, R30 ;  /* 0x0000001e001e7308 */ /* 0x000ea20000000800 */
[----:B0-----:R-:W-:Y:S01]  /*10e70*/  FFMA.FTZ R5, R10, R5, R26 ;  /* 0x000000050a057223 */ /* 0x001fe2000001001a */
[--C-:B------:R-:W-:Y:S01]  /*10e80*/  FFMA.FTZ R78, R78, UR30, -R14.reuse ;  /* 0x0000001e4e4e7c23 */ /* 0x100fe2000801080e */
[--C-:B------:R-:W-:Y:S01]  /*10e90*/  FFMA.FTZ R79, R79, UR30, -R14.reuse ;  /* 0x0000001e4f4f7c23 */ /* 0x100fe2000801080e */
[--C-:B------:R-:W-:Y:S01]  /*10ea0*/  FFMA.FTZ R82, R82, UR30, -R14.reuse ;  /* 0x0000001e52527c23 */ /* 0x100fe2000801080e */
[--C-:B------:R-:W-:Y:S01]  /*10eb0*/  FFMA.FTZ R83, R83, UR30, -R14.reuse ;  /* 0x0000001e53537c23 */ /* 0x100fe2000801080e */
[--C-:B------:R-:W-:Y:S01]  /*10ec0*/  FFMA.FTZ R123, R86, UR30, -R14.reuse ;  /* 0x0000001e567b7c23 */ /* 0x100fe2000801080e */
[----:B------:R-:W-:Y:S01]  /*10ed0*/  FFMA.FTZ R14, R87, UR30, -R14 ;  /* 0x0000001e570e7c23 */ /* 0x000fe2000801080e */
        /* <DEDUP_REMOVED lines=102> */
.L_x_1726:
        /* <DEDUP_REMOVED lines=77> */
.L_x_1715:
[----:B------:R-:W2:Y:S02]  /*11a10*/  LDL R7, [R1+0x38] ;  /* 0x0000380001077983 */ /* 0x000ea40000100800 */
[----:B--2---:R-:W-:-:S13]  /*11a20*/  ISETP.GE.AND P1, PT, R4, R7, PT ;  /* 0x000000070400720c */ /* 0x004fda0003f26270 */
[----:B------:R-:W-:Y:S05]  /*11a30*/  @!P1 BRA `(.L_x_1728) ;  /* 0x0000003000489947 */ /* 0x000fea0003800000 */
[----:B------:R-:W-:Y:S01]  /*11a40*/  IMAD.MOV.U32 R7, RZ, RZ, R0 ;  /* 0x000000ffff077224 */ /* 0x000fe200078e0000 */
[----:B------:R-:W-:Y:S01]  /*11a50*/  MOV R20, R3 ;  /* 0x0000000300147202 */ /* 0x000fe20000000f00 */
[----:B------:R-:W-:Y:S02]  /*11a60*/  IMAD.MOV.U32 R10, RZ, RZ, R154 ;  /* 0x000000ffff0a7224 */ /* 0x000fe400078e009a */
[----:B------:R-:W-:-:S07]  /*11a70*/  IMAD.MOV.U32 R21, RZ, RZ, R19 ;  /* 0x000000ffff157224 */ /* 0x000fce00078e0013 */
.L_x_1748:
        /* <DEDUP_REMOVED lines=9> */
.L_x_1730:
        /* <DEDUP_REMOVED lines=8> */
.L_x_1731:
[----:B------:R-:W-:Y:S04]  /*11b90*/  BSSY B0, `(.L_x_1729) ;  /* 0x0000004000007945 */ /* 0x000fe80003800000 */
[----:B-1----:R-:W-:Y:S05]  /*11ba0*/  @P2 BRA `(.L_x_1732) ;  /* 0x0000000000082947 */ /* 0x002fea0003800000 */
[----:B------:R-:W1:Y:S02]  /*11bb0*/  SYNCS.PHASECHK.TRANS64.TRYWAIT P2, [R3+URZ+0x16830], R0 ;  /* 0x01683000030075a7 */ /* 0x000e64000804017f */
[----:B-1----:R-:W-:Y:S05]  /*11bc0*/  @!P2 BRA `(.L_x_1733) ;  /* 0x000000d8005ca947 */ /* 0x002fea0003800000 */
.L_x_1732:
[----:B------:R-:W-:Y:S05]  /*11bd0*/  BSYNC B0 ;  /* 0x0000000000007941 */ /* 0x000fea0003800000 */
.L_x_1729:
        /* <DEDUP_REMOVED lines=51> */
.L_x_1735:
[----:B------:R-:W-:Y:S01]  /*11f10*/  SHF.L.U32 R0, R10, 0x1f, RZ ;  /* 0x0000001f0a007819 */ /* 0x000fe200000006ff */
[----:B-----5:R-:W-:-:S04]  /*11f20*/  IMAD R3, R21, 0x8, R2 ;  /* 0x0000000815037824 */ /* 0x020fc800078e0202 */
[----:B------:R0:W1:Y:S01]  /*11f30*/  SYNCS.PHASECHK.TRANS64.TRYWAIT P1, [R3+URZ+0x16850], R0 ;  /* 0x01685000030075a7 */ /* 0x000062000802017f */
[----:B------:R-:W-:Y:S05]  /*11f40*/  @!P0 BRA `(.L_x_1736) ;  /* 0x0000000000048947 */ /* 0x000fea0003800000 */
[----:B------:R-:W-:Y:S01]  /*11f50*/  BPT.TRAP 0x1 ;  /* 0x000000040000795c */ /* 0x000fe20000300000 */
.L_x_1736:
[----:B-1----:R-:W-:Y:S05]  /*11f60*/  @P1 BRA `(.L_x_1734) ;  /* 0x0000000000081947 */ /* 0x002fea0003800000 */
[----:B------:R-:W1:Y:S02]  /*11f70*/  SYNCS.PHASECHK.TRANS64.TRYWAIT P1, [R3+URZ+0x16850], R0 ;  /* 0x01685000030075a7 */ /* 0x000e64000802017f */
[----:B-1----:R-:W-:Y:S05]  /*11f80*/  @!P1 BRA `(.L_x_1737) ;  /* 0x000000d400809947 */ /* 0x002fea0003800000 */
.L_x_1734:
[----:B01---5:R-:W-:Y:S01]  /*11f90*/  VIADD R0, R2, 0x400 ;  /* 0x0000040002007836 */ /* 0x023fe20000000000 */
[----:B------:R-:W-:Y:S05]  /*11fa0*/  WARPSYNC.ALL ;  /* 0x0000000000007948 */ /* 0x000fea0003800000 */
[----:B------:R-:W-:Y:S01]  /*11fb0*/  SHF.R.U32.HI R0, RZ, 0x4, R0 ;  /* 0x00000004ff007819 */ /* 0x000fe20000011600 */
[----:B------:R-:W-:Y:S01]  /*11fc0*/  IMAD.MOV.U32 R11, RZ, RZ, 0x40000040 ;  /* 0x40000040ff0b7424 */ /* 0x000fe200078e00ff */
[----:B------:R-:W-:Y:S01]  /*11fd0*/  WARPGROUP.ARRIVE ;  /* 0x00000000000079c5 */ /* 0x000fe20000000000 */
[----:B------:R-:W-:Y:S01]  /*11fe0*/  IMAD.MOV.U32 R15, RZ, RZ, 0x40000040 ;  /* 0x40000040ff0f7424 */ /* 0x000fe200078e00ff */
        /* <DEDUP_REMOVED lines=62> */
.L_x_1738:
[----:B------:R-:W2:Y:S01]  /*123d0*/  LDL R11, [R1+0x24] ;  /* 0x00002400010b7983 */ /* 0x000ea20000100800 */
[----:B0-----:R-:W0:Y:S03]  /*123e0*/  LDC R0, c[0x0][0x448] ;  /* 0x00011200ff007b82 */ /* 0x001e260000000800 */
[----:B------:R-:W2:Y:S04]  /*123f0*/  LDL R10, [R1+0x30] ;  /* 0x00003000010a7983 */ /* 0x000ea80000100800 */
[----:B------:R-:W3:Y:S01]  /*12400*/  LDL R124, [R1] ;  /* 0x00000000017c7983 */ /* 0x000ee20000100800 */
[----:B0-----:R-:W-:-:S13]  /*12410*/  ISETP.NE.AND P1, PT, R0, 0x1, PT ;  /* 0x000000010000780c */ /* 0x001fda0003f25270 */
[----:B------:R-:W0:Y:S08]  /*12420*/  @P1 LDC R3, c[0x0][0x44c] ;  /* 0x00011300ff031b82 */ /* 0x000e300000000800 */
[----:B------:R-:W1:Y:S01]  /*12430*/  @P1 LDC R0, c[0x0][0x450] ;  /* 0x00011400ff001b82 */ /* 0x000e620000000800 */
[----:B------:R-:W-:Y:S01]  /*12440*/  ULOP3.LUT UR12, URZ, UR11, URZ, 0x33, !UPT ;  /* 0x0000000b3f0c7292 */ /* 0x000fe2000f8e333f */
[----:B--2---:R-:W-:-:S06]  /*12450*/  IMAD.IADD R15, R10, 0x1, R11 ;  /* 0x000000010a0f7824 */ /* 0x004fcc00078e020b */
[----:B------:R-:W2:Y:S01]  /*12460*/  LDC R10, c[0x0][0x9e4] ;  /* 0x00027900ff0a7b82 */ /* 0x000ea20000000800 */
        /* <DEDUP_REMOVED lines=9> */
[----:B------:R-:W-:Y:S02]  /*12500*/  IADD3 R3, -R0, 0x1, RZ ;  /* 0x0000000100037810 */ /* 0x000fe40007ffe1ff */
[----:B--2---:R-:W-:-:S03]  /*12510*/  ISETP.GE.AND P3, PT, R10, 0x1, PT ;  /* 0x000000010a00780c */ /* 0x004fc60003f66270 */
        /* <DEDUP_REMOVED lines=19> */
.L_x_1741:
[----:B------:R-:W-:-:S05]  /*12650*/  IMAD.U32 R123, RZ, RZ, UR4 ;  /* 0x00000004ff7b7e24 */ /* 0x000fca000f8e00ff */
[----:B------:R-:W-:-:S13]  /*12660*/  ISETP.NE.AND P1, PT, R123, 0x1, PT ;  /* 0x000000017b00780c */ /* 0x000fda0003f25270 */
[----:B------:R-:W0:Y:S02]  /*12670*/  @P1 LDC.64 R120, c[0x0][0x9e8] ;  /* 0x00027a00ff781b82 */ /* 0x000e240000000a00 */
[----:B0-----:R-:W-:-:S05]  /*12680*/  @P1 IMAD.HI.U32 R120, R122, R120, RZ ;  /* 0x000000787a781227 */ /* 0x001fca00078e00ff */
[----:B------:R-:W-:-:S07]  /*12690*/  @P1 SHF.R.U32.HI R122, RZ, R121, R120 ;  /* 0x00000079ff7a1219 */ /* 0x000fce0000011678 */
.L_x_1742:
[----:B------:R-:W-:Y:S05]  /*126a0*/  BSYNC B0 ;  /* 0x0000000000007941 */ /* 0x000fea0003800000 */
.L_x_1740:
[----:B------:R-:W-:-:S04]  /*126b0*/  IMAD R122, R122, R123, -R0 ;  /* 0x0000007b7a7a7224 */ /* 0x000fc800078e0a00 */
[----:B------:R-:W-:-:S05]  /*126c0*/  IMAD R122, R124, -0x2, R122 ;  /* 0xfffffffe7c7a7824 */ /* 0x000fca00078e027a */
[----:B------:R-:W-:Y:S02]  /*126d0*/  VIMNMX R3, R3, R122, !PT ;  /* 0x0000007a03037248 */ /* 0x000fe40007fe0100 */
[----:B------:R-:W-:-:S07]  /*126e0*/  VIADDMNMX R10, R122, R123, R10, PT ;  /* 0x0000007b7a0a7246 */ /* 0x000fce000380010a */
.L_x_1739:
        /* <DEDUP_REMOVED lines=113> */
.L_x_1745:
[----:B------:R-:W-:-:S05]  /*12e00*/  IMAD.U32 R120, RZ, RZ, UR4 ;  /* 0x00000004ff787e24 */ /* 0x000fca000f8e00ff */
[----:B------:R-:W-:-:S13]  /*12e10*/  ISETP.NE.AND P1, PT, R120, 0x1, PT ;  /* 0x000000017800780c */ /* 0x000fda0003f25270 */
[----:B------:R-:W0:Y:S02]  /*12e20*/  @P1 LDC.64 R10, c[0x0][0x9e8] ;  /* 0x00027a00ff0a1b82 */ /* 0x000e240000000a00 */
[----:B0-----:R-:W-:-:S05]  /*12e30*/  @P1 IMAD.HI.U32 R10, R15, R10, RZ ;  /* 0x0000000a0f0a1227 */ /* 0x001fca00078e00ff */
[----:B------:R-:W-:-:S07]  /*12e40*/  @P1 SHF.R.U32.HI R15, RZ, R11, R10 ;  /* 0x0000000bff0f1219 */ /* 0x000fce000001160a */
.L_x_1746:
[----:B------:R-:W-:Y:S05]  /*12e50*/  BSYNC B0 ;  /* 0x0000000000007941 */ /* 0x000fea0003800000 */
.L_x_1744:
[----:B------:R-:W-:-:S04]  /*12e60*/  IMAD R0, R15, R120, -R0 ;  /* 0x000000780f007224 */ /* 0x000fc800078e0a00 */
[----:B------:R-:W-:-:S05]  /*12e70*/  IMAD R0, R124, -0x2, R0 ;  /* 0xfffffffe7c007824 */ /* 0x000fca00078e0200 */
[----:B------:R-:W-:Y:S02]  /*12e80*/  VIMNMX R3, R3, R0, !PT ;  /* 0x0000000003037248 */ /* 0x000fe40007fe0100 */
[----:B------:R-:W-:-:S07]  /*12e90*/  VIADDMNMX R14, R0, R120, R14, PT ;  /* 0x00000078000e7246 */ /* 0x000fce000380010e */
.L_x_1743:
[----:B------:R-:W-:Y:S01]  /*12ea0*/  FMNMX.FTZ R0, R24, R20, !PT ;  /* 0x0000001418007209 */ /* 0x000fe20007810000 */
[----:B------:R-:W-:Y:S01]  /*12eb0*/  UMOV UR30, UR6 ;  /* 0x00000006001e7c82 */ /* 0x000fe20008000000 */
[----:B------:R-:W-:Y:S02]  /*12ec0*/  ISETP.GT.AND P1, PT, R3, 0x1, P5 ;  /* 0x000000010300780c */ /* 0x000fe40002f24270 */
[----:B------:R-:W-:Y:S02]  /*12ed0*/  FMNMX.FTZ R0, R25, R0, !PT ;  /* 0x0000000019007209 */ /* 0x000fe40007810000 */
[----:B------:R-:W-:Y:S02]  /*12ee0*/  ISETP.LT.OR P1, PT, R14, 0x2, P1 ;  /* 0x000000020e00780c */ /* 0x000fe40000f21670 */
[----:B------:R-:W-:Y:S02]  /*12ef0*/  FMNMX.FTZ R0, R28, R0, !PT ;  /* 0x000000001c007209 */ /* 0x000fe40007810000 */
[----:B------:R-:W-:-:S02]  /*12f00*/  FSEL R27, R27, -INF , !P1 ;  /* 0xff8000001b1b7808 */ /* 0x000fc40004800000 */
[----:B------:R-:W-:Y:S02]  /*12f10*/  FMNMX.FTZ R0, R29, R0, !PT ;  /* 0x000000001d007209 */ /* 0x000fe40007810000 */
[C---:B------:R-:W-:Y:S02]  /*12f20*/  ISETP.GT.AND P2, PT, R3.reuse, 0x8, P5 ;  /* 0x000000080300780c */ /* 0x040fe40002f44270 */
[----:B------:R-:W-:Y:S02]  /*12f30*/  FMNMX.FTZ R0, R32, R0, !PT ;  /* 0x0000000020007209 */ /* 0x000fe40007810000 */
[----:B------:R-:W-:Y:S02]  /*12f40*/  ISETP.GT.AND P1, PT, R3, 0x9, P5 ;  /* 0x000000090300780c */ /* 0x000fe40002f24270 */
[----:B------:R-:W-:Y:S02]  /*12f50*/  FMNMX.FTZ R0, R33, R0, !PT ;  /* 0x0000000021007209 */ /* 0x000fe40007810000 */
[----:B------:R-:W-:-:S02]  /*12f60*/  ISETP.LT.OR P2, PT, R14, 0x9, P2 ;  /* 0x000000090e00780c */ /* 0x000fc40001741670 */
[----:B------:R-:W-:Y:S02]  /*12f70*/  ISETP.LT.OR P1, PT, R14, 0xa, P1 ;  /* 0x0000000a0e00780c */ /* 0x000fe40000f21670 */
[----:B------:R-:W-:Y:S02]  /*12f80*/  FMNMX.FTZ R0, R36, R0, !PT ;  /* 0x0000000024007209 */ /* 0x000fe40007810000 */
[----:B------:R-:W-:Y:S02]  /*12f90*/  FSEL R30, R30, -INF , !P2 ;  /* 0xff8000001e1e7808 */ /* 0x000fe40005000000 */
[----:B------:R-:W-:Y:S02]  /*12fa0*/  FSEL R31, R31, -INF , !P1 ;  /* 0xff8000001f1f7808 */ /* 0x000fe40004800000 */
[C---:B------:R-:W-:Y:S02]  /*12fb0*/  ISETP.GT.AND P2, PT, R3.reuse, 0x10, P5 ;  /* 0x000000100300780c */ /* 0x040fe40002f44270 */
[----:B------:R-:W-:-:S02]  /*12fc0*/  ISETP.GT.AND P1, PT, R3, 0x11, P5 ;  /* 0x000000110300780c */ /* 0x000fc40002f24270 */
[----:B------:R-:W-:Y:S02]  /*12fd0*/  FMNMX.FTZ R0, R37, R0, !PT ;  /* 0x0000000025007209 */ /* 0x000fe40007810000 */
[C---:B------:R-:W-:Y:S02]  /*12fe0*/  ISETP.LT.OR P2, PT, R14.reuse, 0x11, P2 ;  /* 0x000000110e00780c */ /* 0x040fe40001741670 */
[----:B------:R-:W-:Y:S02]  /*12ff0*/  ISETP.LT.OR P1, PT, R14, 0x12, P1 ;  /* 0x000000120e00780c */ /* 0x000fe40000f21670 */
[----:B------:R-:W-:Y:S02]  /*13000*/  FMNMX.FTZ R0, R40, R0, !PT ;  /* 0x0000000028007209 */ /* 0x000fe40007810000 */
[----:B------:R-:W-:Y:S02]  /*13010*/  FSEL R34, R34, -INF , !P2 ;  /* 0xff80000022227808 */ /* 0x000fe40005000000 */
[----:B------:R-:W-:-:S02]  /*13020*/  FSEL R35, R35, -INF , !P1 ;  /* 0xff80000023237808 */ /* 0x000fc40004800000 */
[----:B------:R-:W-:Y:S02]  /*13030*/  FMNMX.FTZ R0, R41, R0, !PT ;  /* 0x0000000029007209 */ /* 0x000fe40007810000 */
[C---:B------:R-:W-:Y:S02]  /*13040*/  ISETP.GT.AND P2, PT, R3.reuse, 0x18, P5 ;  /* 0x000000180300780c */ /* 0x040fe40002f44270 */
[----:B------:R-:W-:Y:S02]  /*13050*/  ISETP.GT.AND P1, PT, R3, 0x19, P5 ;  /* 0x000000190300780c */ /* 0x000fe40002f24270 */
[----:B------:R-:W-:Y:S02]  /*13060*/  FMNMX.FTZ R0, R44, R0, !PT ;  /* 0x000000002c007209 */ /* 0x000fe40007810000 */
[C---:B------:R-:W-:Y:S02]  /*13070*/  ISETP.LT.OR P2, PT, R14.reuse, 0x19, P2 ;  /* 0x000000190e00780c */ /* 0x040fe40001741670 */
[----:B------:R-:W-:-:S02]  /*13080*/  ISETP.LT.OR P1, PT, R14, 0x1a, P1 ;  /* 0x0000001a0e00780c */ /* 0x000fc40000f21670 */
[----:B------:R-:W-:Y:S02]  /*13090*/  FMNMX.FTZ R0, R45, R0, !PT ;  /* 0x000000002d007209 */ /* 0x000fe40007810000 */
[----:B------:R-:W-:Y:S02]  /*130a0*/  FSEL R38, R38, -INF , !P2 ;  /* 0xff80000026267808 */ /* 0x000fe40005000000 */
[----:B------:R-:W-:Y:S02]  /*130b0*/  FSEL R39, R39, -INF , !P1 ;  /* 0xff80000027277808 */ /* 0x000fe40004800000 */
[C---:B------:R-:W-:Y:S02]  /*130c0*/  ISETP.GT.AND P2, PT, R3.reuse, 0x20, P5 ;  /* 0x000000200300780c */ /* 0x040fe40002f44270 */
[----:B------:R-:W-:Y:S02]  /*130d0*/  ISETP.GT.AND P1, PT, R3, 0x21, P5 ;  /* 0x000000210300780c */ /* 0x000fe40002f24270 */
[----:B------:R-:W-:-:S02]  /*130e0*/  FMNMX.FTZ R0, R48, R0, !PT ;  /* 0x0000000030007209 */ /* 0x000fc40007810000 */
[C---:B------:R-:W-:Y:S02]  /*130f0*/  ISETP.LT.OR P2, PT, R14.reuse, 0x21, P2 ;  /* 0x000000210e00780c */ /* 0x040fe40001741670 */
[----:B------:R-:W-:Y:S02]  /*13100*/  ISETP.LT.OR P1, PT, R14, 0x22, P1 ;  /* 0x000000220e00780c */ /* 0x000fe40000f21670 */
[----:B------:R-:W-:Y:S02]  /*13110*/  FMNMX.FTZ R0, R49, R0, !PT ;  /* 0x0000000031007209 */ /* 0x000fe40007810000 */
[----:B------:R-:W-:Y:S02]  /*13120*/  FSEL R42, R42, -INF , !P2 ;  /* 0xff8000002a2a7808 */ /* 0x000fe40005000000 */
[----:B------:R-:W-:Y:S02]  /*13130*/  FSEL R43, R43, -INF , !P1 ;  /* 0xff8000002b2b7808 */ /* 0x000fe40004800000 */
[----:B------:R-:W-:-:S02]  /*13140*/  ISETP.GT.AND P2, PT, R3, 0x28, P5 ;  /* 0x000000280300780c */ /* 0x000fc40002f44270 */
[----:B------:R-:W-:Y:S02]  /*13150*/  ISETP.GT.AND P1, PT, R3, 0x29, P5 ;  /* 0x000000290300780c */ /* 0x000fe40002f24270 */
[----:B------:R-:W-:Y:S02]  /*13160*/  FMNMX.FTZ R0, R52, R0, !PT ;  /* 0x0000000034007209 */ /* 0x000fe40007810000 */
[C---:B------:R-:W-:Y:S02]  /*13170*/  ISETP.LT.OR P2, PT, R14.reuse, 0x29, P2 ;  /* 0x000000290e00780c */ /* 0x040fe40001741670 */
[----:B------:R-:W-:Y:S02]  /*13180*/  ISETP.LT.OR P1, PT, R14, 0x2a, P1 ;  /* 0x0000002a0e00780c */ /* 0x000fe40000f21670 */
[----:B------:R-:W-:Y:S02]  /*13190*/  FMNMX.FTZ R0, R53, R0, !PT ;  /* 0x0000000035007209 */ /* 0x000fe40007810000 */
[----:B------:R-:W-:-:S02]  /*131a0*/  FSEL R46, R46, -INF , !P2 ;  /* 0xff8000002e2e7808 */ /* 0x000fc40005000000 */
[----:B------:R-:W-:Y:S02]  /*131b0*/  FSEL R47, R47, -INF , !P1 ;  /* 0xff8000002f2f7808 */ /* 0x000fe40004800000 */
        /* <DEDUP_REMOVED lines=8> */
[----:B------:R-:W-:Y:S02]  /*13240*/  FMNMX.FTZ R0, R60, R0, !PT ;  /* 0x000000003c007209 */ /* 0x000fe40007810000 */
        /* <DEDUP_REMOVED lines=8> */
[C---:B------:R-:W-:Y:S02]  /*132d0*/  ISETP.GT.AND P2, PT, R3.reuse, 0x40, P5 ;  /* 0x000000400300780c */ /* 0x040fe40002f44270 */
[----:B------:R-:W-:Y:S02]  /*132e0*/  ISETP.GT.AND P1, PT, R3, 0x41, P5 ;  /* 0x000000410300780c */ /* 0x000fe40002f24270 */
[----:B------:R-:W-:Y:S02]  /*132f0*/  FMNMX.FTZ R0, R65, R0, !PT ;  /* 0x0000000041007209 */ /* 0x000fe40007810000 */
[C---:B------:R-:W-:Y:S02]  /*13300*/  ISETP.LT.OR P2, PT, R14.reuse, 0x41, P2 ;  /* 0x000000410e00780c */ /* 0x040fe40001741670 */
[----:B------:R-:W-:Y:S02]  /*13310*/  ISETP.LT.OR P1, PT, R14, 0x42, P1 ;  /* 0x000000420e00780c */ /* 0x000fe40000f21670 */
[----:B------:R-:W-:-:S02]  /*13320*/  FMNMX.FTZ R0, R68, R0, !PT ;  /* 0x0000000044007209 */ /* 0x000fc40007810000 */
[----:B------:R-:W-:Y:S02]  /*13330*/  FSEL R58, R58, -INF , !P2 ;  /* 0xff8000003a3a7808 */ /* 0x000fe40005000000 */
[----:B------:R-:W-:Y:S02]  /*13340*/  FSEL R59, R59, -INF , !P1 ;  /* 0xff8000003b3b7808 */ /* 0x000fe40004800000 */
[C---:B------:R-:W-:Y:S02]  /*13350*/  ISETP.GT.AND P2, PT, R3.reuse, 0x48, P5 ;  /* 0x000000480300780c */ /* 0x040fe40002f44270 */
        /* <DEDUP_REMOVED lines=27> */
[----:B------:R-:W-:Y:S02]  /*13510*/  LOP3.LUT R22, R22, 0xbfffffff, RZ, 0xc0, !PT ;  /* 0xbfffffff16167812 */ /* 0x000fe400078ec0ff */
[C---:B------:R-:W-:Y:S02]  /*13520*/  ISETP.LT.OR P2, PT, R14.reuse, 0x61, P2 ;  /* 0x000000610e00780c */ /* 0x040fe40001741670 */
[----:B------:R-:W-:Y:S02]  /*13530*/  ISETP.LT.OR P1, PT, R14, 0x62, P1 ;  /* 0x000000620e00780c */ /* 0x000fe40000f21670 */
[----:B------:R-:W-:Y:S02]  /*13540*/  FMNMX.FTZ R0, R85, R0, !PT ;  /* 0x0000000055007209 */ /* 0x000fe40007810000 */
[----:B------:R-:W-:Y:S02]  /*13550*/  @P0 LOP3.LUT R22, R22, 0x40000000, RZ, 0xfc, !PT ;  /* 0x4000000016160812 */ /* 0x000fe400078efcff */
[----:B------:R-:W-:-:S02]  /*13560*/  FSEL R74, R74, -INF , !P2 ;  /* 0xff8000004a4a7808 */ /* 0x000fc40005000000 */
[----:B------:R-:W-:Y:S02]  /*13570*/  FSEL R75, R75, -INF , !P1 ;  /* 0xff8000004b4b7808 */ /* 0x000fe40004800000 */
[C---:B------:R-:W-:Y:S02]  /*13580*/  ISETP.GT.AND P4, PT, R3.reuse, 0x68, P5 ;  /* 0x000000680300780c */ /* 0x040fe40002f84270 */
[C---:B------:R-:W-:Y:S02]  /*13590*/  ISETP.GT.AND P6, PT, R3.reuse, 0x69, P5 ;  /* 0x000000690300780c */ /* 0x040fe40002fc4270 */
[C---:B------:R-:W-:Y:S02]  /*135a0*/  ISETP.GT.AND P3, PT, R3.reuse, 0x70, P5 ;  /* 0x000000700300780c */ /* 0x040fe40002f64270 */
[C---:B------:R-:W-:Y:S02]  /*135b0*/  ISETP.GT.AND P2, PT, R3.reuse, 0x71, P5 ;  /* 0x000000710300780c */ /* 0x040fe40002f44270 */
[----:B------:R-:W-:-:S02]  /*135c0*/  ISETP.GT.AND P1, PT, R3, 0x78, P5 ;  /* 0x000000780300780c */ /* 0x000fc40002f24270 */
[C---:B------:R-:W-:Y:S02]  /*135d0*/  ISETP.GT.AND P0, PT, R3.reuse, RZ, P5 ;  /* 0x000000ff0300720c */ /* 0x040fe40002f04270 */
[----:B------:R-:W-:Y:S02]  /*135e0*/  ISETP.GT.AND P5, PT, R3, 0x79, P5 ;  /* 0x000000790300780c */ /* 0x000fe40002fa4270 */
[----:B------:R-:W0:Y:S01]  /*135f0*/  SHFL.BFLY PT, R3, R0, 0x2, 0x1f ;  /* 0x0c401f0000037f89 */ /* 0x000e2200000e0000 */
[----:B------:R-:W-:Y:S02]  /*13600*/  ISETP.LT.OR P4, PT, R14, 0x69, P4 ;  /* 0x000000690e00780c */ /* 0x000fe40002781670 */
[----:B------:R-:W-:Y:S02]  /*13610*/  LOP3.LUT R22, R22, 0xfffffffd, RZ, 0xc0, !PT ;  /* 0xfffffffd16167812 */ /* 0x000fe400078ec0ff */
[C---:B------:R-:W-:Y:S02]  /*13620*/  ISETP.LT.OR P0, PT, R14.reuse, 0x1, P0 ;  /* 0x000000010e00780c */ /* 0x040fe40000701670 */
[----:B------:R-:W-:-:S02]  /*13630*/  ISETP.LT.OR P3, PT, R14, 0x71, P3 ;  /* 0x000000710e00780c */ /* 0x000fc40001f61670 */
[----:B------:R-:W-:Y:S02]  /*13640*/  FSEL R26, R26, -INF , !P0 ;  /* 0xff8000001a1a7808 */ /* 0x000fe40004000000 */
[----:B------:R-:W-:Y:S02]  /*13650*/  ISETP.LT.OR P2, PT, R14, 0x72, P2 ;  /* 0x000000720e00780c */ /* 0x000fe40001741670 */
[----:B------:R-:W-:Y:S02]  /*13660*/  FSEL R82, R82, -INF , !P3 ;  /* 0xff80000052527808 */ /* 0x000fe40005800000 */
[----:B------:R-:W-:Y:S02]  /*13670*/  @P4 LOP3.LUT R22, R22, 0x2, RZ, 0xfc, !PT ;  /* 0x0000000216164812 */ /* 0x000fe400078efcff */
[C---:B------:R-:W-:Y:S02]  /*13680*/  ISETP.LT.OR P4, PT, R14.reuse, 0x6a, P6 ;  /* 0x0000006a0e00780c */ /* 0x040fe40003781670 */
[----:B------:R-:W-:-:S02]  /*13690*/  ISETP.LT.OR P1, PT, R14, 0x79, P1 ;  /* 0x000000790e00780c */ /* 0x000fc40000f21670 */
[----:B------:R-:W-:Y:S02]  /*136a0*/  FSEL R79, R79, -INF , !P4 ;  /* 0xff8000004f4f7808 */ /* 0x000fe40006000000 */
[----:B------:R-:W-:Y:S02]  /*136b0*/  FSEL R83, R83, -INF , !P2 ;  /* 0xff80000053537808 */ /* 0x000fe40005000000 */
[----:B0-----:R-:W-:Y:S02]  /*136c0*/  FMNMX.FTZ R3, R0, R3, !PT ;  /* 0x0000000300037209 */ /* 0x001fe40007810000 */
[----:B------:R-:W-:Y:S02]  /*136d0*/  ISETP.LT.OR P5, PT, R14, 0x7a, P5 ;  /* 0x0000007a0e00780c */ /* 0x000fe40002fa1670 */
[----:B------:R-:W-:Y:S01]  /*136e0*/  FSEL R86, R86, -INF , !P1 ;  /* 0xff80000056567808 */ /* 0x000fe20004800000 */
[----:B------:R-:W0:Y:S01]  /*136f0*/  SHFL.BFLY PT, R0, R3, 0x1, 0x1f ;  /* 0x0c201f0003007f89 */ /* 0x000e2200000e0000 */
[----:B------:R-:W-:-:S02]  /*13700*/  FSEL R87, R87, -INF , !P5 ;  /* 0xff80000057577808 */ /* 0x000fc40006800000 */
[----:B------:R-:W-:Y:S02]  /*13710*/  LOP3.LUT P0, RZ, R22, 0x40000000, RZ, 0xc0, !PT ;  /* 0x4000000016ff7812 */ /* 0x000fe4000780c0ff */
[----:B0-----:R-:W-:-:S04]  /*13720*/  FMNMX.FTZ R3, R3, R0, !PT ;  /* 0x0000000003037209 */ /* 0x001fc80007810000 */
[C---:B------:R-:W-:Y:S01]  /*13730*/  FSETP.NEU.FTZ.AND P6, PT, R3.reuse, -INF , PT ;  /* 0xff8000000300780b */ /* 0x040fe20003fdd000 */
[----:B------:R-:W-:-:S03]  /*13740*/  FMUL.FTZ R0, R3, UR30 ;  /* 0x0000001e03007c20 */ /* 0x000fc60008410000 */
[----:B------:R-:W-:Y:S02]  /*13750*/  FSEL R10, R3, RZ, P6 ;  /* 0x000000ff030a7208 */ /* 0x000fe40003000000 */
[----:B------:R-:W-:Y:S02]  /*13760*/  FSEL R0, R0, RZ, P6 ;  /* 0x000000ff00007208 */ /* 0x000fe40003000000 */
[----:B------:R-:W-:Y:S01]  /*13770*/  LOP3.LUT P6, RZ, R22, 0x2, RZ, 0xc0, !PT ;  /* 0x0000000216ff7812 */ /* 0x000fe200078cc0ff */
[----:B------:R-:W-:Y:S02]  /*13780*/  FADD.FTZ R10, -R10, R20 ;  /* 0x000000140a0a7221 */ /* 0x000fe40000010100 */
        /* <DEDUP_REMOVED lines=33> */
[----:B------:R-:W-:Y:S01]  /*139a0*/  FMUL.FTZ R14, R10, UR30 ;  /* 0x0000001e0a0e7c20 */ /* 0x000fe20008410000 */
[----:B------:R-:W-:Y:S01]  /*139b0*/  FSEL R78, R78, -INF , !P6 ;  /* 0xff8000004e4e7808 */ /* 0x000fe20007000000 */
        /* <DEDUP_REMOVED lines=205> */
.L_x_1747:
        /* <DEDUP_REMOVED lines=73> */
[----:B------:R-:W-:Y:S02]  /*14b20*/  MOV R7, R0 ;  /* 0x0000000000077202 */ /* 0x000fe40000000f00 */
[C---:B--2---:R-:W-:Y:S01]  /*14b30*/  ISETP.GT.AND P1, PT, R4.reuse, R15, PT ;  /* 0x0000000f0400720c */ /* 0x044fe20003f24270 */
[----:B------:R-:W-:-:S12]  /*14b40*/  VIADD R4, R4, 0xffffffff ;  /* 0xffffffff04047836 */ /* 0x000fd80000000000 */
[----:B0-----:R-:W-:Y:S05]  /*14b50*/  @P1 BRA `(.L_x_1748) ;  /* 0xffffffcc00c81947 */ /* 0x001fea000383ffff */
.L_x_1728:
[----:B------:R-:W-:Y:S05]  /*14b60*/  WARPSYNC.ALL ;  /* 0x0000000000007948 */ /* 0x000fea0003800000 */
[----:B------:R-:W-:Y:S06]  /*14b70*/  BAR.ARV 0x8, 0x200 ;  /* 0x0208000000007b1d */ /* 0x000fec0000002000 */
[----:B------:R-:W-:Y:S05]  /*14b80*/  @!P0 BRA `(.L_x_1749) ;  /* 0x0000000000048947 */ /* 0x000fea0003800000 */
[----:B------:R-:W-:Y:S01]  /*14b90*/  BPT.TRAP 0x1 ;  /* 0x000000040000795c */ /* 0x000fe20000300000 */
.L_x_1749:
[----:B------:R-:W-:Y:S01]  /*14ba0*/  IMAD R11, R19, 0x8, R2 ;  /* 0x00000008130b7824 */ /* 0x000fe200078e0202 */
[----:B------:R-:W-:-:S04]  /*14bb0*/  SHF.L.U32 R4, R154, 0x1f, RZ ;  /* 0x0000001f9a047819 */ /* 0x000fc800000006ff */
[----:B------:R0:W1:Y:S01]  /*14bc0*/  SYNCS.PHASECHK.TRANS64.TRYWAIT P1, [R11+URZ+0x16850], R4 ;  /* 0x016850040b0075a7 */ /* 0x000062000802017f */
[----:B------:R-:W-:Y:S05]  /*14bd0*/  @!P0 BRA `(.L_x_1750) ;  /* 0x0000000000048947 */ /* 0x000fea0003800000 */
[----:B------:R-:W-:Y:S01]  /*14be0*/  BPT.TRAP 0x1 ;  /* 0x000000040000795c */ /* 0x000fe20000300000 */
.L_x_1750:
[----:B------:R-:W-:-:S05]  /*14bf0*/  VIADD R2, R2, 0x400 ;  /* 0x0000040002027836 */ /* 0x000fca0000000000 */
[----:B------:R-:W-:-:S04]  /*14c00*/  SHF.R.U32.HI R2, RZ, 0x4, R2 ;  /* 0x00000004ff027819 */ /* 0x000fc80000011602 */
[----:B------:R-:W-:Y:S01]  /*14c10*/  LOP3.LUT R2, R2, 0x3fff, RZ, 0xc0, !PT ;  /* 0x00003fff02027812 */ /* 0x000fe200078ec0ff */
[----:B-1----:R-:W-:Y:S06]  /*14c20*/  @P1 BRA `(.L_x_1751) ;  /* 0x0000000000081947 */ /* 0x002fec0003800000 */
[----:B------:R-:W1:Y:S02]  /*14c30*/  SYNCS.PHASECHK.TRANS64.TRYWAIT P1, [R11+URZ+0x16850], R4 ;  /* 0x016850040b0075a7 */ /* 0x000e64000802017f */
[----:B-1----:R-:W-:Y:S05]  /*14c40*/  @!P1 BRA `(.L_x_1752) ;  /* 0x000000a800649947 */ /* 0x002fea0003800000 */
.L_x_1751:
[----:B------:R-:W-:Y:S01]  /*14c50*/  IMAD R8, R19, 0x400, R2 ;  /* 0x0000040013087824 */ /* 0x000fe200078e0202 */
[----:B------:R-:W-:Y:S05]  /*14c60*/  WARPSYNC.ALL ;  /* 0x0000000000007948 */ /* 0x000fea0003800000 */
[----:B------:R-:W-:Y:S01]  /*14c70*/  IMAD.MOV.U32 R9, RZ, RZ, 0x40000040 ;  /* 0x40000040ff097424 */ /* 0x000fe200078e00ff */
[C---:B------:R-:W-:Y:S01]  /*14c80*/  R2UR UR6, R8.reuse ;  /* 0x00000000080672ca */ /* 0x040fe200000e0000 */
[----:B------:R-:W-:Y:S01]  /*14c90*/  WARPGROUP.ARRIVE ;  /* 0x00000000000079c5 */ /* 0x000fe20000000000 */
[----:B------:R-:W-:Y:S01]  /*14ca0*/  VIADD R12, R8, 0x80 ;  /* 0x00000080080c7836 */ /* 0x000fe20000000000 */
[----:B------:R-:W2:Y:S01]  /*14cb0*/  SHFL.BFLY PT, R7, R6, 0x2, 0x1f ;  /* 0x0c401f0006077f89 */ /* 0x000ea200000e0000 */
[----:B------:R-:W-:Y:S01]  /*14cc0*/  R2UR UR7, R9 ;  /* 0x00000000090772ca */ /* 0x000fe200000e0000 */
[----:B------:R-:W-:Y:S01]  /*14cd0*/  IMAD.MOV.U32 R13, RZ, RZ, 0x40000040 ;  /* 0x40000040ff0d7424 */ /* 0x000fe200078e00ff */
[----:B------:R-:W-:Y:S01]  /*14ce0*/  CS2R R14, SRZ ;  /* 0x00000000000e7805 */ /* 0x000fe2000001ff00 */
[----:B------:R-:W0:Y:S01]  /*14cf0*/  SHFL.BFLY PT, R2, R5, 0x2, 0x1f ;  /* 0x0c401f0005027f89 */ /* 0x000e2200000e0000 */
[----:B------:R-:W-:-:S02]  /*14d00*/  IMAD.MOV.U32 R9, RZ, RZ, 0x40000040 ;  /* 0x40000040ff097424 */ /* 0x000fc400078e00ff */
[----:B------:R-:W-:Y:S02]  /*14d10*/  IMAD.MOV.U32 R21, RZ, RZ, -0x800000 ;  /* 0xff800000ff157424 */ /* 0x000fe400078e00ff */
[----:B------:R-:W-:-:S05]  /*14d20*/  IMAD.MOV.U32 R20, RZ, RZ, -0x800000 ;  /* 0xff800000ff147424 */ /* 0x000fca00078e00ff */
[----:B------:R-:W-:Y:S01]  /*14d30*/  HGMMA.64x64x16.F32 R88, R148, gdesc[UR4].tnspB, R88, gsb0 ;  /* 0x40e0000494587df0 */ /* 0x000fe20008000858 */
[----:B------:R-:W-:Y:S01]  /*14d40*/  R2UR UR6, R12 ;  /* 0x000000000c0672ca */ /* 0x000fe200000e0000 */
[----:B------:R-:W-:Y:S01]  /*14d50*/  VIADD R12, R8, 0x100 ;  /* 0x00000100080c7836 */ /* 0x000fe20000000000 */
[----:B------:R-:W-:Y:S01]  /*14d60*/  R2UR UR7, R13 ;  /* 0x000000000d0772ca */ /* 0x000fe200000e0000 */
[----:B------:R-:W-:Y:S02]  /*14d70*/  IMAD.MOV.U32 R13, RZ, RZ, 0x40000040 ;  /* 0x40000040ff0d7424 */ /* 0x000fe400078e00ff */
[----:B--2---:R-:W-:Y:S01]  /*14d80*/  FADD.FTZ R7, R7, R6 ;  /* 0x0000000607077221 */ /* 0x004fe20000010000 */
[----:B01----:R-:W-:-:S04]  /*14d90*/  FADD.FTZ R4, R2, R5 ;  /* 0x0000000502047221 */ /* 0x003fc80000010000 */
[----:B------:R-:W0:Y:S01]  /*14da0*/  SHFL.BFLY PT, R2, R7, 0x1, 0x1f ;  /* 0x0c201f0007027f89 */ /* 0x000e2200000e0000 */
        /* <DEDUP_REMOVED lines=37> */
[----:B------:R-:W-:Y:S01]  /*15000*/  R2UR UR6, R8 ;  /* 0x00000000080672ca */ /* 0x000fe200000e0000 */
[----:B0-----:R-:W-:Y:S01]  /*15010*/  FADD.FTZ R8, R7, R2 ;  /* 0x0000000207087221 */ /* 0x001fe20000010000 */
[----:B------:R-:W-:Y:S01]  /*15020*/  R2UR UR7, R9 ;  /* 0x00000000090772ca */ /* 0x000fe200000e0000 */
[----:B------:R-:W-:Y:S01]  /*15030*/  IMAD.U32 R2, RZ, RZ, UR30 ;  /* 0x0000001eff027e24 */ /* 0x000fe2000f8e00ff */
[----:B------:R-:W0:Y:S02]  /*15040*/  SHFL.BFLY PT, R9, R4, 0x1, 0x1f ;  /* 0x0c201f0004097f89 */ /* 0x000e2400000e0000 */
[----:B------:R-:W-:-:S13]  /*15050*/  FSETP.NE.FTZ.AND P1, PT, R8, RZ, PT ;  /* 0x000000ff0800720b */ /* 0x000fda0003f35000 */
[----:B------:R-:W1:Y:S01]  /*15060*/  @P1 MUFU.LG2 R5, R8 ;  /* 0x0000000800051308 */ /* 0x000e620000000c00 */
[----:B------:R-:W-:-:S07]  /*15070*/  @P1 FMUL.FTZ R2, R2, 0.69314718246459960938 ;  /* 0x3f31721802021820 */ /* 0x000fce0000410000 */
[----:B------:R-:W-:Y:S01]  /*15080*/  @P1 MUFU.RCP R14, R8 ;  /* 0x00000008000e1308 */ /* 0x000fe20000001000 */
[----:B0-----:R-:W-:Y:S01]  /*15090*/  FADD.FTZ R9, R4, R9 ;  /* 0x0000000904097221 */ /* 0x001fe20000010000 */
[----:B------:R-:W-:-:S04]  /*150a0*/  IMAD.U32 R4, RZ, RZ, UR30 ;  /* 0x0000001eff047e24 */ /* 0x000fc8000f8e00ff */
[----:B------:R-:W-:Y:S01]  /*150b0*/  FSETP.NE.FTZ.AND P2, PT, R9, RZ, PT ;  /* 0x000000ff0900720b */ /* 0x000fe20003f55000 */
[----:B-1----:R-:W-:-:S04]  /*150c0*/  @P1 FMUL.FTZ R5, R5, 0.69314718246459960938 ;  /* 0x3f31721805051820 */ /* 0x002fc80000410000 */
[----:B------:R-:W-:-:S08]  /*150d0*/  @P1 FFMA.FTZ R21, R2, R3, R5 ;  /* 0x0000000302151223 */ /* 0x000fd00000010005 */
        /* <DEDUP_REMOVED lines=11> */
.L_x_1753:
[----:B------:R-:W-:Y:S01]  /*15190*/  IMAD.U32 R3, RZ, RZ, UR38 ;  /* 0x00000026ff037e24 */ /* 0x000fe2000f8e00ff */
[----:B------:R-:W-:Y:S01]  /*151a0*/  IADD3 R2, R11, 0x16860, RZ ;  /* 0x000168600b027810 */ /* 0x000fe20007ffe0ff */
[----:B------:R-:W-:Y:S02]  /*151b0*/  VIADD R19, R19, 0x1 ;  /* 0x0000000113137836 */ /* 0x000fe40000000000 */
[-C--:B------:R-:W-:Y:S01]  /*151c0*/  FMUL.FTZ R33, R88, R14.reuse ;  /* 0x0000000e58217220 */ /* 0x080fe20000410000 */
[-C--:B------:R-:W-:Y:S01]  /*151d0*/  FMUL.FTZ R0, R89, R14.reuse ;  /* 0x0000000e59007220 */ /* 0x080fe20000410000 */
[----:B------:R-:W-:Y:S01]  /*151e0*/  PRMT R2, R3, 0x654, R2 ;  /* 0x0000065403027816 */ /* 0x000fe20000000002 */
[-C--:B------:R-:W-:Y:S01]  /*151f0*/  FMUL.FTZ R27, R92, R14.reuse ;  /* 0x0000000e5c1b7220 */ /* 0x080fe20000410000 */
[----:B------:R-:W-:Y:S01]  /*15200*/  ISETP.NE.AND P1, PT, R19, 0x2, PT ;  /* 0x000000021300780c */ /* 0x000fe20003f25270 */
[-C--:B------:R-:W-:Y:S01]  /*15210*/  FMUL.FTZ R10, R93, R14.reuse ;  /* 0x0000000e5d0a7220 */ /* 0x080fe20000410000 */
[----:B------:R0:W-:Y:S01]  /*15220*/  SYNCS.ARRIVE.TRANS64.RED.A1T0 RZ, [R2+URZ], RZ ;  /* 0x000000ff02ff79a7 */ /* 0x0001e2000810043f */
        /* <DEDUP_REMOVED lines=30> */
[----:B------:R-:W-:Y:S01]  /*15410*/  LOP3.LUT R154, R154, R5, RZ, 0x3c, !PT ;  /* 0x000000059a9a7212 */ /* 0x000fe200078e3cff */
[----:B------:R-:W-:Y:S01]  /*15420*/  UIADD3 UR36, UR36, 0x1, URZ ;  /* 0x0000000124247890 */ /* 0x000fe2000fffe03f */
[----:B0-----:R-:W-:-:S11]  /*15430*/  SEL R19, R19, RZ, P1 ;  /* 0x000000ff13137207 */ /* 0x001fd60000800000 */
.L_x_1638:
        /* <DEDUP_REMOVED lines=10> */
[----:B------:R-:W3:Y:S04]  /*154e0*/  LDL R4, [R1+0x60] ;  /* 0x0000600001047983 */ /* 0x000ee80000100800 */
[----:B------:R-:W4:Y:S01]  /*154f0*/  LDL R36, [R1+0x4c] ;  /* 0x00004c0001247983 */ /* 0x000f220000100800 */
[----:B------:R-:W2:Y:S01]  /*15500*/  S2R R5, SR_SWINHI ;  /* 0x0000000000057919 */ /* 0x000ea20000002f00 */
[----:B------:R-:W-:Y:S05]  /*15510*/  WARPSYNC.ALL ;  /* 0x0000000000007948 */ /* 0x000fea0003800000 */
[----:B------:R-:W-:Y:S01]  /*15520*/  F2FP.F16.F32.PACK_AB R10, R10, R27 ;  /* 0x0000001b0a0a723e */ /* 0x000fe200000000ff */
[----:B------:R-:W-:Y:S01]  /*15530*/  ULDC.64 UR4, c[0x0][0xc00] ;  /* 0x0003000000047ab9 */ /* 0x000fe20000000a00 */
[----:B------:R-:W4:Y:S01]  /*15540*/  LDC.64 R26, c[0x0][0xc00] ;  /* 0x00030000ff1a7b82 */ /* 0x000f220000000a00 */
[----:B------:R-:W4:Y:S04]  /*15550*/  LDL R38, [R1+0x30] ;  /* 0x0000300001267983 */ /* 0x000f280000100800 */
[----:B------:R-:W4:Y:S01]  /*15560*/  LDL R42, [R1+0x24] ;  /* 0x00002400012a7983 */ /* 0x000f220000100800 */
[----:B-----5:R-:W-:-:S02]  /*15570*/  MOV R24, R2 ;  /* 0x0000000200187202 */ /* 0x020fc40000000f00 */
[----:B--2---:R-:W-:Y:S02]  /*15580*/  MOV R25, R5 ;  /* 0x0000000500197202 */ /* 0x004fe40000000f00 */
[----:B------:R-:W-:Y:S02]  /*15590*/  F2FP.F16.F32.PACK_AB R11, R11, R94 ;  /* 0x0000005e0b0b723e */ /* 0x000fe400000000ff */
[----:B------:R-:W-:Y:S02]  /*155a0*/  F2FP.F16.F32.PACK_AB R14, R14, R3 ;  /* 0x000000030e0e723e */ /* 0x000fe400000000ff */
[----:B------:R-:W-:Y:S01]  /*155b0*/  F2FP.F16.F32.PACK_AB R15, R15, R118 ;  /* 0x000000760f0f723e */ /* 0x000fe200000000ff */
[----:B------:R-:W-:Y:S01]  /*155c0*/  IMAD.MOV.U32 R37, RZ, RZ, RZ ;  /* 0x000000ffff257224 */ /* 0x000fe200078e00ff */
[----:B------:R-:W-:Y:S01]  /*155d0*/  BAR.SYNC.DEFER_BLOCKING 0x1, 0x180 ;  /* 0x0046000000007b1d */ /* 0x000fe20000010000 */
[----:B---3--:R-:W-:-:S03]  /*155e0*/  IMAD.WIDE R8, R4, 0x2, R24 ;  /* 0x0000000204087825 */ /* 0x008fc600078e0218 */
[C---:B------:R-:W-:Y:S02]  /*155f0*/  LOP3.LUT R5, R8.reuse, 0x380, RZ, 0xc0, !PT ;  /* 0x0000038008057812 */ /* 0x040fe400078ec0ff */
[C---:B------:R-:W-:Y:S02]  /*15600*/  IADD3 R7, P1, R8.reuse, 0x40, RZ ;  /* 0x0000004008077810 */ /* 0x040fe40007f3e0ff */
[C---:B------:R-:W-:Y:S02]  /*15610*/  IADD3 R35, P0, R8.reuse, 0x60, RZ ;  /* 0x0000006008237810 */ /* 0x040fe40007f1e0ff */
[----:B------:R-:W-:Y:S02]  /*15620*/  SHF.R.U64 R5, R5, 0x3, RZ ;  /* 0x0000000305057819 */ /* 0x000fe400000012ff */
[----:B------:R-:W-:Y:S02]  /*15630*/  IADD3 R13, P2, R8, 0x20, RZ ;  /* 0x00000020080d7810 */ /* 0x000fe40007f5e0ff */
[----:B------:R-:W-:-:S02]  /*15640*/  LOP3.LUT R6, R7, 0x380, RZ, 0xc0, !PT ;  /* 0x0000038007067812 */ /* 0x000fc400078ec0ff */
[----:B------:R-:W-:Y:S01]  /*15650*/  LOP3.LUT R8, R5, R8, RZ, 0x3c, !PT ;  /* 0x0000000805087212 */ /* 0x000fe200078e3cff */
[--C-:B------:R-:W-:Y:S01]  /*15660*/  IMAD.X R5, RZ, RZ, R9.reuse, P0 ;  /* 0x000000ffff057224 */ /* 0x100fe200000e0609 */
[----:B------:R-:W-:Y:S02]  /*15670*/  ISETP.NE.U32.AND P0, PT, RZ, UR4, PT ;  /* 0x00000004ff007c0c */ /* 0x000fe4000bf05070 */
[----:B------:R-:W-:Y:S02]  /*15680*/  SHF.R.U64 R6, R6, 0x3, RZ ;  /* 0x0000000306067819 */ /* 0x000fe400000012ff */
[----:B------:R-:W-:Y:S01]  /*15690*/  ISETP.NE.AND.EX P0, PT, RZ, UR5, PT, P0 ;  /* 0x00000005ff007c0c */ /* 0x000fe2000bf05300 */
[----:B------:R-:W-:Y:S01]  /*156a0*/  ULDC.64 UR4, c[0x0][0xc08] ;  /* 0x0003020000047ab9 */ /* 0x000fe20000000a00 */
[----:B------:R-:W-:Y:S01]  /*156b0*/  LOP3.LUT R6, R6, R7, RZ, 0x3c, !PT ;  /* 0x0000000706067212 */ /* 0x000fe200078e3cff */
[----:B------:R-:W-:Y:S01]  /*156c0*/  IMAD.X R7, RZ, RZ, R9, P1 ;  /* 0x000000ffff077224 */ /* 0x000fe200008e0609 */
[----:B------:R-:W-:-:S02]  /*156d0*/  LOP3.LUT R12, R13, 0x380, RZ, 0xc0, !PT ;  /* 0x000003800d0c7812 */ /* 0x000fc400078ec0ff */
[----:B------:R-:W-:Y:S02]  /*156e0*/  ISETP.NE.U32.AND P1, PT, RZ, UR4, PT ;  /* 0x00000004ff007c0c */ /* 0x000fe4000bf25070 */
[----:B------:R-:W-:Y:S02]  /*156f0*/  LOP3.LUT R4, R35, 0x380, RZ, 0xc0, !PT ;  /* 0x0000038023047812 */ /* 0x000fe400078ec0ff */
[----:B------:R-:W-:Y:S02]  /*15700*/  SHF.R.U64 R12, R12, 0x3, RZ ;  /* 0x000000030c0c7819 */ /* 0x000fe400000012ff */
[----:B------:R-:W-:Y:S02]  /*15710*/  ISETP.NE.AND.EX P1, PT, RZ, UR5, PT, P1 ;  /* 0x00000005ff007c0c */ /* 0x000fe4000bf25310 */
[----:B------:R-:W-:Y:S02]  /*15720*/  SHF.R.U64 R4, R4, 0x3, RZ ;  /* 0x0000000304047819 */ /* 0x000fe400000012ff */
[----:B------:R-:W-:Y:S01]  /*15730*/  LOP3.LUT R12, R12, R13, RZ, 0x3c, !PT ;  /* 0x0000000d0c0c7212 */ /* 0x000fe200078e3cff */
[----:B------:R-:W-:Y:S01]  /*15740*/  IMAD.X R13, RZ, RZ, R9, P2 ;  /* 0x000000ffff0d7224 */ /* 0x000fe200010e0609 */
[----:B------:R-:W-:-:S02]  /*15750*/  MOV R32, R8 ;  /* 0x0000000800207202 */ /* 0x000fc40000000f00 */
[----:B------:R-:W-:Y:S02]  /*15760*/  LOP3.LUT R4, R4, R35, RZ, 0x3c, !PT ;  /* 0x0000002304047212 */ /* 0x000fe400078e3cff */
[----:B------:R-:W-:Y:S02]  /*15770*/  F2FP.F16.F32.PACK_AB R8, R0, R33 ;  /* 0x000000210008723e */ /* 0x000fe400000000ff */
[----:B------:R-:W-:Y:S02]  /*15780*/  F2FP.F16.F32.PACK_AB R9, R91, R90 ;  /* 0x0000005a5b09723e */ /* 0x000fe400000000ff */
[----:B------:R-:W-:Y:S01]  /*15790*/  MOV R34, R6 ;  /* 0x0000000600227202 */ /* 0x000fe20000000f00 */
[----:B------:R-:W-:Y:S01]  /*157a0*/  ULDC UR4, c[0x0][0xa88] ;  /* 0x0002a20000047ab9 */ /* 0x000fe20000000800 */
[----:B-1----:R-:W-:Y:S01]  /*157b0*/  MOV R28, R4 ;  /* 0x00000004001c7202 */ /* 0x002fe20000000f00 */
[----:B------:R1:W-:Y:S01]  /*157c0*/  STSM.16.M88.4 [R32], R8 ;  /* 0x0000000820007844 */ /* 0x0003e20000000200 */
[----:B------:R-:W-:Y:S01]  /*157d0*/  MOV R35, R12 ;  /* 0x0000000c00237202 */ /* 0x000fe20000000f00 */
[----:B------:R-:W2:Y:S01]  /*157e0*/  LDC R0, c[0x0][0xbe8] ;  /* 0x0002fa00ff007b82 */ /* 0x000ea20000000800 */
[----:B------:R-:W-:-:S02]  /*157f0*/  F2FP.F16.F32.PACK_AB R4, R97, R96 ;  /* 0x000000606104723e */ /* 0x000fc400000000ff */
[----:B------:R-:W-:Y:S02]  /*15800*/  F2FP.F16.F32.PACK_AB R5, R99, R98 ;  /* 0x000000626305723e */ /* 0x000fe400000000ff */
[----:B------:R-:W-:Y:S02]  /*15810*/  F2FP.F16.F32.PACK_AB R6, R101, R100 ;  /* 0x000000646506723e */ /* 0x000fe400000000ff */
[----:B------:R-:W-:Y:S02]  /*15820*/  F2FP.F16.F32.PACK_AB R7, R103, R102 ;  /* 0x000000666707723e */ /* 0x000fe400000000ff */
[----:B------:R-:W-:Y:S02]  /*15830*/  F2FP.F16.F32.PACK_AB R12, R113, R112 ;  /* 0x00000070710c723e */ /* 0x000fe400000000ff */
[----:B------:R-:W-:Y:S02]  /*15840*/  F2FP.F16.F32.PACK_AB R13, R115, R114 ;  /* 0x00000072730d723e */ /* 0x000fe400000000ff */
[----:B-1----:R-:W-:Y:S01]  /*15850*/  F2FP.F16.F32.PACK_AB R8, R105, R104 ;  /* 0x000000686908723e */ /* 0x002fe200000000ff */
[----:B----4-:R-:W-:Y:S01]  /*15860*/  IMAD.WIDE R32, R36, 0x4, R26 ;  /* 0x0000000424207825 */ /* 0x010fe200078e021a */
[----:B------:R-:W-:Y:S01]  /*15870*/  F2FP.F16.F32.PACK_AB R9, R107, R106 ;  /* 0x0000006a6b09723e */ /* 0x000fe200000000ff */
[----:B------:R-:W1:Y:S01]  /*15880*/  @P1 LDC.64 R26, c[0x0][0xc08] ;  /* 0x00030200ff1a1b82 */ /* 0x000e620000000a00 */
[----:B------:R-:W-:-:S02]  /*15890*/  F2FP.F16.F32.PACK_AB R10, R109, R108 ;  /* 0x0000006c6d0a723e */ /* 0x000fc400000000ff */
[----:B------:R-:W-:Y:S01]  /*158a0*/  F2FP.F16.F32.PACK_AB R11, R111, R110 ;  /* 0x0000006e6f0b723e */ /* 0x000fe200000000ff */
[----:B------:R1:W-:Y:S04]  /*158b0*/  STSM.16.M88.4 [R35], R4 ;  /* 0x0000000423007844 */ /* 0x0003e80000000200 */
[----:B------:R3:W-:Y:S04]  /*158c0*/  STSM.16.M88.4 [R34], R8 ;  /* 0x0000000822007844 */ /* 0x0007e80000000200 */
[----:B------:R4:W-:Y:S01]  /*158d0*/  STSM.16.M88.4 [R28], R12 ;  /* 0x0000000c1c007844 */ /* 0x0009e20000000200 */
[----:B------:R-:W-:Y:S01]  /*158e0*/  BAR.SYNC.DEFER_BLOCKING 0x1, 0x180 ;  /* 0x0046000000007b1d */ /* 0x000fe20000010000 */
[----:B------:R-:W-:-:S02]  /*158f0*/  IMAD.U32 R3, RZ, RZ, UR4 ;  /* 0x00000004ff037e24 */ /* 0x000fc4000f8e00ff */
[----:B-1----:R-:W-:-:S03]  /*15900*/  @P1 IMAD.WIDE R4, R36, 0x4, R26 ;  /* 0x0000000424041825 */ /* 0x002fc600078e021a */
[----:B------:R1:W5:Y:S04]  /*15910*/  @P0 LDG.E R37, desc[UR42][R32.64] ;  /* 0x0000002a20250981 */ /* 0x000368000c1e1900 */
[----:B------:R1:W5:Y:S01]  /*15920*/  @P1 LDG.E R3, desc[UR42][R4.64] ;  /* 0x0000002a04031981 */ /* 0x000362000c1e1900 */
[----:B--2---:R-:W-:-:S13]  /*15930*/  ISETP.NE.AND P2, PT, R0, 0x1, PT ;  /* 0x000000010000780c */ /* 0x004fda0003f45270 */
[----:B------:R-:W2:Y:S08]  /*15940*/  @P2 LDC R6, c[0x0][0xbec] ;  /* 0x0002fb00ff062b82 */ /* 0x000eb00000000800 */
[----:B---3--:R-:W3:Y:S01]  /*15950*/  @P2 LDC R9, c[0x0][0xbf0] ;  /* 0x0002fc00ff092b82 */ /* 0x008ee20000000800 */
[----:B----4-:R-:W-:Y:S01]  /*15960*/  IMAD.IADD R13, R38, 0x1, R42 ;  /* 0x00000001260d7824 */ /* 0x010fe200078e022a */
[----:B-1----:R-:W-:Y:S06]  /*15970*/  @P1 BRA `(.L_x_1756) ;  /* 0x0000000000101947 */ /* 0x002fec0003800000 */
[----:B------:R-:W-:Y:S05]  /*15980*/  @!P0 BRA `(.L_x_1756) ;  /* 0x00000000000c8947 */ /* 0x000fea0003800000 */
[----:B------:R-:W4:Y:S04]  /*15990*/  LDG.E R4, desc[UR42][R32.64] ;  /* 0x0000002a20047981 */ /* 0x000f28000c1e1900 */
[----:B-----5:R-:W4:Y:S02]  /*159a0*/  LDG.E R3, desc[UR42][R32.64+0x4] ;  /* 0x0000042a20037981 */ /* 0x020f24000c1e1900 */
[----:B----4-:R-:W-:-:S07]  /*159b0*/  IMAD.IADD R3, R3, 0x1, -R4 ;  /* 0x0000000103037824 */ /* 0x010fce00078e0a04 */
.L_x_1756:
[----:B------:R-:W4:Y:S01]  /*159c0*/  LDL.LU R40, [R1+0x48] ;  /* 0x0000480001287983 */ /* 0x000f220000300800 */
[----:B--2---:R-:W-:Y:S01]  /*159d0*/  @P2 IMAD.HI.U32 R4, R13, R6, RZ ;  /* 0x000000060d042227 */ /* 0x004fe200078e00ff */
[----:B------:R-:W-:Y:S02]  /*159e0*/  ULDC.64 UR4, c[0x0][0xb90] ;  /* 0x0002e40000047ab9 */ /* 0x000fe40000000a00 */
[----:B------:R-:W2:Y:S04]  /*159f0*/  LDL R12, [R1+0x5c] ;  /* 0x00005c00010c7983 */ /* 0x000ea80000100800 */
[----:B------:R-:W2:Y:S01]  /*15a00*/  LDL R38, [R1+0x50] ;  /* 0x0000500001267983 */ /* 0x000ea20000100800 */
[----:B-----5:R-:W-:Y:S01]  /*15a10*/  SHF.R.S32.HI R33, RZ, 0x1f, R37 ;  /* 0x0000001fff217819 */ /* 0x020fe20000011425 */
[----:B------:R-:W-:Y:S01]  /*15a20*/  IMAD.MOV.U32 R7, RZ, RZ, R13 ;  /* 0x000000ffff077224 */ /* 0x000fe200078e000d */
[----:B---3--:R-:W-:Y:S01]  /*15a30*/  @P2 SHF.R.U32.HI R7, RZ, R9, R4 ;  /* 0x00000009ff072219 */ /* 0x008fe20000011604 */
[----:B------:R-:W1:Y:S01]  /*15a40*/  S2R R10, SR_TID.X ;  /* 0x00000000000a7919 */ /* 0x000e620000002100 */
[----:B------:R-:W-:Y:S01]  /*15a50*/  IMAD.MOV.U32 R32, RZ, RZ, R37 ;  /* 0x000000ffff207224 */ /* 0x000fe200078e0025 */
[----:B------:R-:W-:-:S02]  /*15a60*/  SEL R39, R36, RZ, !P0 ;  /* 0x000000ff24277207 */ /* 0x000fc40004000000 */
[----:B------:R-:W-:Y:S02]  /*15a70*/  IMAD.MOV R11, RZ, RZ, -R7 ;  /* 0x000000ffff0b7224 */ /* 0x000fe400078e0a07 */
[C---:B-1----:R-:W-:Y:S02]  /*15a80*/  VIADD R14, R10.reuse, 0xffffff80 ;  /* 0xffffff800a0e7836 */ /* 0x042fe40000000000 */
[----:B------:R-:W-:-:S03]  /*15a90*/  VIADD R44, R10, 0xffffff80 ;  /* 0xffffff800a2c7836 */ /* 0x000fc60000000000 */
[----:B------:R-:W-:Y:S02]  /*15aa0*/  SHF.R.S32.HI R10, RZ, 0x1f, R14 ;  /* 0x0000001fff0a7819 */ /* 0x000fe4000001140e */
[----:B------:R-:W-:Y:S02]  /*15ab0*/  SHF.R.S32.HI R41, RZ, 0x1f, R44 ;  /* 0x0000001fff297819 */ /* 0x000fe4000001142c */
[----:B------:R-:W-:Y:S02]  /*15ac0*/  LEA.HI R10, R10, R14, RZ, 0x7 ;  /* 0x0000000e0a0a7211 */ /* 0x000fe400078f38ff */
[----:B------:R-:W-:Y:S02]  /*15ad0*/  LEA.HI R41, R41, R44, RZ, 0x3 ;  /* 0x0000002c29297211 */ /* 0x000fe400078f18ff */
[----:B------:R-:W-:Y:S02]  /*15ae0*/  LOP3.LUT R10, R10, 0xffffff80, RZ, 0xc0, !PT ;  /* 0xffffff800a0a7812 */ /* 0x000fe400078ec0ff */
[----:B------:R-:W-:-:S03]  /*15af0*/  SHF.R.S32.HI R41, RZ, 0x3, R41 ;  /* 0x00000003ff297819 */ /* 0x000fc60000011429 */
[----:B------:R-:W-:Y:S01]  /*15b00*/  IMAD.IADD R10, R14, 0x1, -R10 ;  /* 0x000000010e0a7824 */ /* 0x000fe200078e0a0a */
[----:B------:R-:W-:-:S04]  /*15b10*/  SHF.R.S32.HI R43, RZ, 0x1f, R44 ;  /* 0x0000001fff2b7819 */ /* 0x000fc8000001142c */
[----:B------:R-:W-:-:S04]  /*15b20*/  LEA.HI R43, R43, R44, RZ, 0x3 ;  /* 0x0000002c2b2b7211 */ /* 0x000fc800078f18ff */
[----:B------:R-:W-:-:S04]  /*15b30*/  LOP3.LUT R43, R43, 0xfffffff8, RZ, 0xc0, !PT ;  /* 0xfffffff82b2b7812 */ /* 0x000fc800078ec0ff */
[----:B------:R-:W-:Y:S02]  /*15b40*/  IADD3 R43, R44, -R43, RZ ;  /* 0x8000002b2c2b7210 */ /* 0x000fe40007ffe0ff */
[----:B----4-:R-:W-:Y:S01]  /*15b50*/  SHF.R.S32.HI R28, RZ, 0x1f, R40 ;  /* 0x0000001fff1c7819 */ /* 0x010fe20000011428 */
[----:B------:R-:W-:-:S04]  /*15b60*/  IMAD.WIDE.U32 R4, R40, UR4, R32 ;  /* 0x0000000428047c25 */ /* 0x000fc8000f8e0020 */
[----:B------:R-:W-:-:S04]  /*15b70*/  IMAD R6, R28, UR4, RZ ;  /* 0x000000041c067c24 */ /* 0x000fc8000f8e02ff */
[----:B------:R-:W-:Y:S01]  /*15b80*/  IMAD R9, R40, UR5, R6 ;  /* 0x0000000528097c24 */ /* 0x000fe2000f8e0206 */
[----:B------:R-:W-:Y:S01]  /*15b90*/  SHF.R.S32.HI R6, RZ, 0x1f, R36 ;  /* 0x0000001fff067819 */ /* 0x000fe20000011424 */
[----:B------:R-:W-:Y:S02]  /*15ba0*/  ULDC.64 UR4, c[0x0][0xb98] ;  /* 0x0002e60000047ab9 */ /* 0x000fe40000000a00 */
[----:B------:R-:W-:Y:S01]  /*15bb0*/  IMAD.IADD R5, R5, 0x1, R9 ;  /* 0x0000000105057824 */ /* 0x000fe200078e0209 */
[----:B------:R-:W-:Y:S01]  /*15bc0*/  SEL R32, R6, RZ, !P0 ;  /* 0x000000ff06207207 */ /* 0x000fe20004000000 */
[----:B------:R-:W-:Y:S02]  /*15bd0*/  IMAD R9, R0, R11, R13 ;  /* 0x0000000b00097224 */ /* 0x000fe400078e020d */
[----:B------:R-:W-:-:S04]  /*15be0*/  IMAD.WIDE.U32 R4, R39, UR4, R4 ;  /* 0x0000000427047c25 */ /* 0x000fc8000f8e0004 */
[----:B------:R-:W-:Y:S01]  /*15bf0*/  IMAD R8, R32, UR4, RZ ;  /* 0x0000000420087c24 */ /* 0x000fe2000f8e02ff */
[----:B------:R-:W-:Y:S02]  /*15c00*/  SHF.R.S32.HI R6, RZ, 0x1f, R9 ;  /* 0x0000001fff067819 */ /* 0x000fe40000011409 */
[----:B------:R-:W-:Y:S01]  /*15c10*/  SHF.R.S32.HI R11, RZ, 0x1f, R7 ;  /* 0x0000001fff0b7819 */ /* 0x000fe20000011407 */
[----:B------:R-:W-:Y:S01]  /*15c20*/  IMAD R8, R39, UR5, R8 ;  /* 0x0000000527087c24 */ /* 0x000fe2000f8e0208 */
[----:B------:R-:W-:Y:S01]  /*15c30*/  IADD3 R4, P0, R7, R4, RZ ;  /* 0x0000000407047210 */ /* 0x000fe20007f1e0ff */
[----:B------:R-:W-:Y:S02]  /*15c40*/  ULDC.64 UR4, c[0x0][0xb88] ;  /* 0x0002e20000047ab9 */ /* 0x000fe40000000a00 */
        /* <DEDUP_REMOVED lines=8> */
[----:B------:R-:W-:Y:S01]  /*15cd0*/  SHFL.IDX PT, R6, R8, RZ, 0x1c1f ;  /* 0x001c1fff08067589 */ /* 0x000fe200000e0000 */
[----:B--2---:R-:W-:Y:S01]  /*15ce0*/  IMAD.IADD R11, R12, 0x1, R42 ;  /* 0x000000010c0b7824 */ /* 0x004fe200078e022a */
[----:B------:R-:W-:Y:S02]  /*15cf0*/  ULDC.64 UR4, c[0x0][0xaa0] ;  /* 0x0002a80000047ab9 */ /* 0x000fe40000000a00 */
[----:B------:R-:W1:Y:S04]  /*15d00*/  SHFL.IDX PT, R7, R9, RZ, 0x1c1f ;  /* 0x001c1fff09077589 */ /* 0x000e6800000e0000 */
[----:B------:R-:W-:Y:S04]  /*15d10*/  SHFL.IDX PT, R34, R8, 0x1, 0x1c1f ;  /* 0x003c1f0008227f89 */ /* 0x000fe800000e0000 */
[----:B------:R2:W3:Y:S01]  /*15d20*/  SHFL.IDX PT, R35, R9, 0x1, 0x1c1f ;  /* 0x003c1f0009237f89 */ /* 0x0004e200000e0000 */
[----:B------:R-:W-:Y:S01]  /*15d30*/  IMAD R36, R3, R0, RZ ;  /* 0x0000000003247224 */ /* 0x000fe200078e02ff */
[----:B------:R-:W-:Y:S01]  /*15d40*/  LOP3.LUT P0, RZ, R10, 0x3, RZ, 0xc0, !PT ;  /* 0x000000030aff7812 */ /* 0x000fe2000780c0ff */
[----:B------:R-:W-:-:S02]  /*15d50*/  VIADD R3, R11, 0x8 ;  /* 0x000000080b037836 */ /* 0x000fc40000000000 */
[----:B------:R-:W-:Y:S01]  /*15d60*/  IMAD R5, R41, 0x40, R38 ;  /* 0x0000004029057824 */ /* 0x000fe200078e0226 */
[-C--:B------:R-:W-:Y:S02]  /*15d70*/  ISETP.GE.OR P1, PT, R11, R36.reuse, P0 ;  /* 0x000000240b00720c */ /* 0x080fe40000726670 */
[----:B------:R-:W-:Y:S01]  /*15d80*/  ISETP.GE.OR P0, PT, R3, R36, P0 ;  /* 0x000000240300720c */ /* 0x000fe20000706670 */
[----:B------:R-:W-:-:S03]  /*15d90*/  IMAD.WIDE R4, R5, 0x2, R24 ;  /* 0x0000000205047825 */ /* 0x000fc600078e0218 */
[----:B--2---:R-:W-:-:S04]  /*15da0*/  LOP3.LUT R9, R4, 0x380, RZ, 0xc0, !PT ;  /* 0x0000038004097812 */ /* 0x004fc800078ec0ff */
[----:B------:R-:W-:-:S03]  /*15db0*/  SHF.R.U64 R9, R9, 0x3, RZ ;  /* 0x0000000309097819 */ /* 0x000fc600000012ff */
[----:B-1----:R-:W-:Y:S01]  /*15dc0*/  @!P1 ST.E desc[UR42][R6.64], R21 ;  /* 0x0000001506009985 */ /* 0x002fe2000c10192a */
[C---:B------:R-:W-:Y:S02]  /*15dd0*/  IADD3 R13, P3, R4.reuse, 0x1800, RZ ;  /* 0x00001800040d7810 */ /* 0x040fe40007f7e0ff */
[C---:B------:R-:W-:Y:S02]  /*15de0*/  IADD3 R25, P4, R4.reuse, 0x3000, RZ ;  /* 0x0000300004197810 */ /* 0x040fe40007f9e0ff */
[----:B------:R-:W-:Y:S01]  /*15df0*/  LOP3.LUT R8, R9, R4, RZ, 0x3c, !PT ;  /* 0x0000000409087212 */ /* 0x000fe200078e3cff */
[----:B---3--:R1:W-:Y:S01]  /*15e00*/  @!P0 ST.E desc[UR42][R34.64], R20 ;  /* 0x0000001422008985 */ /* 0x0083e2000c10192a */
[----:B------:R-:W-:-:S04]  /*15e10*/  IADD3 R4, P0, R4, 0x4800, RZ ;  /* 0x0000480004047810 */ /* 0x000fc80007f1e0ff */
[----:B------:R-:W-:-:S04]  /*15e20*/  LOP3.LUT R3, R4, 0x380, RZ, 0xc0, !PT ;  /* 0x0000038004037812 */ /* 0x000fc800078ec0ff */
[----:B------:R-:W-:Y:S01]  /*15e30*/  SHF.R.U64 R3, R3, 0x3, RZ ;  /* 0x0000000303037819 */ /* 0x000fe200000012ff */
[----:B-1----:R-:W-:-:S03]  /*15e40*/  IMAD R20, R33, UR4, RZ ;  /* 0x0000000421147c24 */ /* 0x002fc6000f8e02ff */
[----:B------:R-:W-:Y:S02]  /*15e50*/  LOP3.LUT R4, R3, R4, RZ, 0x3c, !PT ;  /* 0x0000000403047212 */ /* 0x000fe400078e3cff */
[----:B------:R-:W-:Y:S01]  /*15e60*/  LOP3.LUT R12, R13, 0x380, RZ, 0xc0, !PT ;  /* 0x000003800d0c7812 */ /* 0x000fe200078ec0ff */
[----:B------:R-:W-:Y:S01]  /*15e70*/  IMAD R33, R37, UR5, R20 ;  /* 0x0000000525217c24 */ /* 0x000fe2000f8e0214 */
[----:B------:R-:W-:Y:S01]  /*15e80*/  LOP3.LUT R24, R25, 0x380, RZ, 0xc0, !PT ;  /* 0x0000038019187812 */ /* 0x000fe200078ec0ff */
[----:B------:R-:W-:Y:S01]  /*15e90*/  IMAD.WIDE.U32 R20, R37, UR4, RZ ;  /* 0x0000000425147c25 */ /* 0x000fe2000f8e00ff */
[----:B------:R-:W-:Y:S01]  /*15ea0*/  ULDC.64 UR4, c[0x0][0xae8] ;  /* 0x0002ba0000047ab9 */ /* 0x000fe20000000a00 */
[----:B------:R-:W1:Y:S02]  /*15eb0*/  @P2 LDC R35, c[0x0][0xbec] ;  /* 0x0002fb00ff232b82 */ /* 0x000e640000000800 */
[----:B------:R-:W-:Y:S02]  /*15ec0*/  IMAD R3, R43, 0x30, R41 ;  /* 0x000000302b037824 */ /* 0x000fe400078e0229 */
[----:B------:R-:W-:-:S02]  /*15ed0*/  IMAD.IADD R21, R21, 0x1, R33 ;  /* 0x0000000115157824 */ /* 0x000fc400078e0221 */
[----:B------:R-:W-:Y:S01]  /*15ee0*/  IMAD R28, R28, UR4, RZ ;  /* 0x000000041c1c7c24 */ /* 0x000fe2000f8e02ff */
[----:B------:R-:W-:Y:S01]  /*15ef0*/  SHF.R.U64 R12, R12, 0x3, RZ ;  /* 0x000000030c0c7819 */ /* 0x000fe200000012ff */
[----:B------:R-:W-:Y:S01]  /*15f00*/  IMAD.IADD R34, R42, 0x1, R3 ;  /* 0x000000012a227824 */ /* 0x000fe200078e0203 */
[----:B------:R-:W-:Y:S01]  /*15f10*/  SHF.R.U64 R24, R24, 0x3, RZ ;  /* 0x0000000318187819 */ /* 0x000fe200000012ff */
[C---:B------:R-:W-:Y:S01]  /*15f20*/  IMAD R3, R40.reuse, UR5, R28 ;  /* 0x0000000528037c24 */ /* 0x040fe2000f8e021c */
[----:B------:R-:W2:Y:S01]  /*15f30*/  @P2 LDC R37, c[0x0][0xbf0] ;  /* 0x0002fc00ff252b82 */ /* 0x000ea20000000800 */
[----:B------:R-:W-:Y:S01]  /*15f40*/  IMAD.WIDE.U32 R20, R40, UR4, R20 ;  /* 0x0000000428147c25 */ /* 0x000fe2000f8e0014 */
[----:B------:R-:W-:Y:S01]  /*15f50*/  LOP3.LUT R12, R12, R13, RZ, 0x3c, !PT ;  /* 0x0000000d0c0c7212 */ /* 0x000fe200078e3cff */
[----:B------:R-:W3:Y:S01]  /*15f60*/  LDL R40, [R1+0x64] ;  /* 0x0000640001287983 */ /* 0x000ee20000100800 */
[----:B------:R-:W-:Y:S01]  /*15f70*/  LOP3.LUT R24, R24, R25, RZ, 0x3c, !PT ;  /* 0x0000001918187212 */ /* 0x000fe200078e3cff */
[--C-:B------:R-:W-:Y:S01]  /*15f80*/  IMAD.MOV.U32 R9, RZ, RZ, R5.reuse ;  /* 0x000000ffff097224 */ /* 0x100fe200078e0005 */
[----:B------:R-:W-:Y:S01]  /*15f90*/  ULDC.64 UR4, c[0x0][0xaf0] ;  /* 0x0002bc0000047ab9 */ /* 0x000fe20000000a00 */
[----:B------:R-:W-:-:S02]  /*15fa0*/  IMAD.X R13, RZ, RZ, R5, P3 ;  /* 0x000000ffff0d7224 */ /* 0x000fc400018e0605 */
[----:B------:R-:W-:Y:S02]  /*15fb0*/  IMAD.X R25, RZ, RZ, R5, P4 ;  /* 0x000000ffff197224 */ /* 0x000fe400020e0605 */
[----:B------:R-:W4:Y:S04]  /*15fc0*/  LD.E.128 R8, desc[UR42][R8.64] ;  /* 0x0000002a08087980 */ /* 0x000f28000c101d00 */
[----:B------:R-:W4:Y:S04]  /*15fd0*/  LD.E.128 R12, desc[UR42][R12.64] ;  /* 0x0000002a0c0c7980 */ /* 0x000f28000c101d00 */
[----:B------:R-:W4:Y:S01]  /*15fe0*/  LD.E.128 R24, desc[UR42][R24.64] ;  /* 0x0000002a18187980 */ /* 0x000f22000c101d00 */
[----:B-1----:R-:W-:-:S04]  /*15ff0*/  @P2 IMAD.HI.U32 R28, R34, R35, RZ ;  /* 0x00000023221c2227 */ /* 0x002fc800078e00ff */
[----:B------:R-:W-:Y:S02]  /*16000*/  IMAD.IADD R21, R21, 0x1, R3 ;  /* 0x0000000115157824 */ /* 0x000fe400078e0203 */
[----:B------:R-:W-:Y:S01]  /*16010*/  IMAD.MOV.U32 R3, RZ, RZ, R34 ;  /* 0x000000ffff037224 */ /* 0x000fe200078e0022 */
[----:B--2---:R-:W-:Y:S01]  /*16020*/  @P2 SHF.R.U32.HI R3, RZ, R37, R28 ;  /* 0x00000025ff032219 */ /* 0x004fe2000001161c */
[----:B------:R-:W-:Y:S02]  /*16030*/  IMAD R32, R32, UR4, RZ ;  /* 0x0000000420207c24 */ /* 0x000fe4000f8e02ff */
[----:B------:R-:W-:Y:S01]  /*16040*/  IMAD.WIDE.U32 R20, R39, UR4, R20 ;  /* 0x0000000427147c25 */ /* 0x000fe2000f8e0014 */
[----:B------:R-:W-:-:S03]  /*16050*/  SHF.R.S32.HI R28, RZ, 0x1f, R3 ;  /* 0x0000001fff1c7819 */ /* 0x000fc60000011403 */
[----:B------:R-:W-:Y:S01]  /*16060*/  IMAD R33, R39, UR5, R32 ;  /* 0x0000000527217c24 */ /* 0x000fe2000f8e0220 */
[----:B------:R-:W-:Y:S01]  /*16070*/  ULDC.64 UR4, c[0x0][0xae0] ;  /* 0x0002b80000047ab9 */ /* 0x000fe20000000a00 */
[----:B------:R-:W-:Y:S02]  /*16080*/  IMAD.MOV R35, RZ, RZ, -R3 ;  /* 0x000000ffff237224 */ /* 0x000fe400078e0a03 */
[----:B------:R-:W-:Y:S02]  /*16090*/  IMAD.IADD R21, R21, 0x1, R33 ;  /* 0x0000000115157824 */ /* 0x000fe400078e0221 */
        /* <DEDUP_REMOVED lines=11> */
[----:B------:R-:W-:Y:S01]  /*16150*/  IMAD.X R5, RZ, RZ, R5, P0 ;  /* 0x000000ffff057224 */ /* 0x000fe200000e0605 */
[C---:B------:R-:W-:Y:S01]  /*16160*/  LEA R28, P0, R20.reuse, UR4, 0x1 ;  /* 0x00000004141c7c11 */ /* 0x040fe2000f8008ff */
[----:B------:R-:W-:Y:S01]  /*16170*/  IMAD.IADD R3, R21, 0x1, R3 ;  /* 0x0000000115037824 */ /* 0x000fe200078e0203 */
[----:B------:R-:W-:Y:S01]  /*16180*/  ULDC UR4, c[0x0][0xac8] ;  /* 0x0002b20000047ab9 */ /* 0x000fe20000000800 */
[----:B------:R-:W-:Y:S02]  /*16190*/  IMAD.IADD R39, R41, 0x1, R42 ;  /* 0x0000000129277824 */ /* 0x000fe400078e022a */
[----:B------:R-:W5:Y:S01]  /*161a0*/  LD.E.128 R4, desc[UR42][R4.64] ;  /* 0x0000002a04047980 */ /* 0x000f62000c101d00 */
[----:B------:R-:W-:-:S03]  /*161b0*/  LEA.HI.X R37, R20, UR5, R3, 0x1, P0 ;  /* 0x0000000514257c11 */ /* 0x000fc600080f0c03 */
[----:B------:R-:W1:Y:S01]  /*161c0*/  SHFL.IDX PT, R20, R28, RZ, 0x181f ;  /* 0x00181fff1c147589 */ /* 0x000e6200000e0000 */
[----:B------:R-:W-:-:S03]  /*161d0*/  ISETP.GE.AND P0, PT, R38, UR4, PT ;  /* 0x0000000426007c0c */ /* 0x000fc6000bf06270 */
[----:B------:R-:W2:Y:S04]  /*161e0*/  SHFL.IDX PT, R32, R28, 0x1, 0x181f ;  /* 0x00381f001c207f89 */ /* 0x000ea800000e0000 */
[----:B------:R-:W3:Y:S04]  /*161f0*/  SHFL.IDX PT, R21, R37, RZ, 0x181f ;  /* 0x00181fff25157589 */ /* 0x000ee800000e0000 */
[----:B------:R-:W0:Y:S01]  /*16200*/  SHFL.IDX PT, R34, R28, 0x2, 0x181f ;  /* 0x00581f001c227f89 */ /* 0x000e2200000e0000 */
[----:B------:R-:W-:-:S03]  /*16210*/  VIADD R0, R39, 0x30 ;  /* 0x0000003027007836 */ /* 0x000fc60000000000 */
[----:B------:R-:W0:Y:S01]  /*16220*/  SHFL.IDX PT, R33, R37, 0x1, 0x181f ;  /* 0x00381f0025217f89 */ /* 0x000e2200000e0000 */
[CC--:B------:R-:W-:Y:S01]  /*16230*/  ISETP.GE.OR P3, PT, R39.reuse, R36.reuse, P0 ;  /* 0x000000242700720c */ /* 0x0c0fe20000766670 */
[----:B------:R-:W-:Y:S02]  /*16240*/  VIADD R3, R39, 0x60 ;  /* 0x0000006027037836 */ /* 0x000fe40000000000 */
[----:B------:R-:W0:Y:S01]  /*16250*/  SHFL.IDX PT, R35, R37, 0x2, 0x181f ;  /* 0x00581f0025237f89 */ /* 0x000e2200000e0000 */
[----:B------:R1:W-:Y:S06]  /*16260*/  MEMBAR.ALL.CTA ;  /* 0x0000000000007992 */ /* 0x0003ec0000008000 */
[----:B-1----:R-:W1:Y:S01]  /*16270*/  FENCE.VIEW.ASYNC.S ;  /* 0x00000000000073c6 */ /* 0x002e620000000000 */
[----:B------:R-:W-:-:S02]  /*16280*/  ISETP.GE.OR P2, PT, R0, R36, P0 ;  /* 0x000000240000720c */ /* 0x000fc40000746670 */
[----:B------:R-:W-:Y:S01]  /*16290*/  ISETP.GE.OR P1, PT, R3, R36, P0 ;  /* 0x000000240300720c */ /* 0x000fe20000726670 */
[----:B------:R-:W-:Y:S01]  /*162a0*/  VIADD R0, R2, 0x16820 ;  /* 0x0001682002007836 */ /* 0x000fe20000000000 */
[----:B------:R-:W-:-:S04]  /*162b0*/  @!P3 LEA R20, P5, R38, R20, 0x1 ;  /* 0x000000142614b211 */ /* 0x000fc800078a08ff */
[----:B------:R-:W-:-:S05]  /*162c0*/  PRMT R0, RZ, 0x654, R0 ;  /* 0x00000654ff007816 */ /* 0x000fca0000000000 */
[----:B--2---:R-:W-:Y:S01]  /*162d0*/  @!P2 LEA R32, P4, R38, R32, 0x1 ;  /* 0x000000202620a211 */ /* 0x004fe200078808ff */
[----:B-1----:R1:W-:Y:S02]  /*162e0*/  SYNCS.ARRIVE.TRANS64.RED.A1T0 RZ, [R0+URZ], RZ ;  /* 0x000000ff00ff79a7 */ /* 0x0023e4000810043f */
[----:B-1----:R-:W-:-:S05]  /*162f0*/  VIADD R0, R39, 0x90 ;  /* 0x0000009027007836 */ /* 0x002fca0000000000 */
[----:B------:R-:W-:Y:S01]  /*16300*/  ISETP.GE.OR P0, PT, R0, R36, P0 ;  /* 0x000000240000720c */ /* 0x000fe20000706670 */
[----:B------:R-:W2:Y:S04]  /*16310*/  SHFL.IDX PT, R28, R28, 0x3, 0x181f ;  /* 0x00781f001c1c7f89 */ /* 0x000ea800000e0000 */
[----:B------:R-:W1:Y:S01]  /*16320*/  SHFL.IDX PT, R37, R37, 0x3, 0x181f ;  /* 0x00781f0025257f89 */ /* 0x000e6200000e0000 */
[C-C-:B---3--:R-:W-:Y:S02]  /*16330*/  @!P3 LEA.HI.X R21, R38.reuse, R21, R40.reuse, 0x1, P5 ;  /* 0x000000152615b211 */ /* 0x148fe400028f0c28 */
[C---:B0-----:R-:W-:Y:S02]  /*16340*/  @!P1 LEA R34, P5, R38.reuse, R34, 0x1 ;  /* 0x0000002226229211 */ /* 0x041fe400078a08ff */
[----:B------:R-:W-:-:S02]  /*16350*/  @!P2 LEA.HI.X R33, R38, R33, R40, 0x1, P4 ;  /* 0x000000212621a211 */ /* 0x000fc400020f0c28 */
[----:B------:R-:W-:Y:S01]  /*16360*/  @!P1 LEA.HI.X R35, R38, R35, R40, 0x1, P5 ;  /* 0x0000002326239211 */ /* 0x000fe200028f0c28 */
[----:B----4-:R3:W-:Y:S04]  /*16370*/  @!P3 ST.E.128 desc[UR42][R20.64], R8 ;  /* 0x000000081400b985 */ /* 0x0107e8000c101d2a */
[----:B------:R3:W-:Y:S04]  /*16380*/  @!P2 ST.E.128 desc[UR42][R32.64], R12 ;  /* 0x0000000c2000a985 */ /* 0x0007e8000c101d2a */
[----:B------:R3:W-:Y:S01]  /*16390*/  @!P1 ST.E.128 desc[UR42][R34.64], R24 ;  /* 0x0000001822009985 */ /* 0x0007e2000c101d2a */
[----:B-12---:R-:W-:Y:S05]  /*163a0*/  @P0 BRA `(.L_x_1757) ;  /* 0x00000008008c0947 */ /* 0x006fea0003800000 */
[----:B---3--:R-:W-:-:S04]  /*163b0*/  LEA R8, P0, R38, R28, 0x1 ;  /* 0x0000001c26087211 */ /* 0x008fc800078008ff */
[----:B------:R-:W-:-:S05]  /*163c0*/  LEA.HI.X R9, R38, R37, R40, 0x1, P0 ;  /* 0x0000002526097211 */ /* 0x000fca00000f0c28 */
[----:B-----5:R2:W-:Y:S01]  /*163d0*/  ST.E.128 desc[UR42][R8.64], R4 ;  /* 0x0000000408007985 */ /* 0x0205e2000c101d2a */
[----:B------:R-:W-:Y:S05]  /*163e0*/  BRA `(.L_x_1757) ;  /* 0x00000008007c7947 */ /* 0x000fea0003800000 */
.L_x_1755:
[----:B------:R-:W3:Y:S01]  /*163f0*/  LDL R11, [R1+0x4c] ;  /* 0x00004c00010b7983 */ /* 0x000ee20000100800 */
[----:B------:R-:W-:Y:S01]  /*16400*/  ULDC.64 UR4, c[0x0][0xc00] ;  /* 0x0003000000047ab9 */ /* 0x000fe20000000a00 */
[----:B------:R-:W3:Y:S01]  /*16410*/  LDC.64 R4, c[0x0][0xc00] ;  /* 0x00030000ff047b82 */ /* 0x000ee20000000a00 */
[----:B------:R-:W-:Y:S01]  /*16420*/  ISETP.NE.U32.AND P0, PT, RZ, UR4, PT ;  /* 0x00000004ff007c0c */ /* 0x000fe2000bf05070 */
[----:B------:R-:W-:-:S03]  /*16430*/  IMAD.MOV.U32 R0, RZ, RZ, RZ ;  /* 0x000000ffff007224 */ /* 0x000fc600078e00ff */
[----:B------:R-:W-:Y:S01]  /*16440*/  ISETP.NE.AND.EX P0, PT, RZ, UR5, PT, P0 ;  /* 0x00000005ff007c0c */ /* 0x000fe2000bf05300 */
[----:B------:R-:W-:Y:S02]  /*16450*/  ULDC.64 UR4, c[0x0][0xc08] ;  /* 0x0003020000047ab9 */ /* 0x000fe40000000a00 */
[----:B------:R-:W-:Y:S01]  /*16460*/  ISETP.NE.U32.AND P1, PT, RZ, UR4, PT ;  /* 0x00000004ff007c0c */ /* 0x000fe2000bf25070 */
[----:B------:R-:W4:Y:S03]  /*16470*/  LDC R25, c[0x0][0xbe8] ;  /* 0x0002fa00ff197b82 */ /* 0x000f260000000800 */
[----:B------:R-:W-:-:S13]  /*16480*/  ISETP.NE.AND.EX P1, PT, RZ, UR5, PT, P1 ;  /* 0x00000005ff007c0c */ /* 0x000fda000bf25310 */
[----:B------:R-:W2:Y:S01]  /*16490*/  @P1 LDC.64 R6, c[0x0][0xc08] ;  /* 0x00030200ff061b82 */ /* 0x000ea20000000a00 */
[----:B------:R-:W-:Y:S02]  /*164a0*/  ULDC UR4, c[0x0][0xa88] ;  /* 0x0002a20000047ab9 */ /* 0x000fe40000000800 */
[----:B------:R-:W-:Y:S01]  /*164b0*/  IMAD.U32 R8, RZ, RZ, UR4 ;  /* 0x00000004ff087e24 */ /* 0x000fe2000f8e00ff */
[----:B------:R-:W0:Y:S01]  /*164c0*/  S2R R10, SR_TID.X ;  /* 0x00000000000a7919 */ /* 0x000e220000002100 */
[----:B---3--:R-:W-:-:S04]  /*164d0*/  IMAD.WIDE R4, R11, 0x4, R4 ;  /* 0x000000040b047825 */ /* 0x008fc800078e0204 */
[----:B--2---:R-:W-:Y:S01]  /*164e0*/  @P1 IMAD.WIDE R6, R11, 0x4, R6 ;  /* 0x000000040b061825 */ /* 0x004fe200078e0206 */
[----:B------:R2:W5:Y:S04]  /*164f0*/  @P0 LDG.E R0, desc[UR42][R4.64] ;  /* 0x0000002a04000981 */ /* 0x000568000c1e1900 */
[----:B------:R2:W5:Y:S01]  /*16500*/  @P1 LDG.E R8, desc[UR42][R6.64] ;  /* 0x0000002a06081981 */ /* 0x000562000c1e1900 */
[----:B----4-:R-:W-:Y:S01]  /*16510*/  ISETP.NE.AND P2, PT, R25, 0x1, PT ;  /* 0x000000011900780c */ /* 0x010fe20003f45270 */
[----:B0-----:R-:W-:Y:S01]  /*16520*/  VIADD R26, R10, 0xffffff80 ;  /* 0xffffff800a1a7836 */ /* 0x001fe20000000000 */
[----:B------:R-:W-:-:S04]  /*16530*/  SHF.R.S32.HI R9, RZ, 0x1f, R11 ;  /* 0x0000001fff097819 */ /* 0x000fc8000001140b */
[----:B------:R-:W-:-:S07]  /*16540*/  ISETP.GE.AND P3, PT, R26, 0xc0, PT ;  /* 0x000000c01a00780c */ /* 0x000fce0003f66270 */
[----:B------:R-:W0:Y:S08]  /*16550*/  @P2 LDC R20, c[0x0][0xbec] ;  /* 0x0002fb00ff142b82 */ /* 0x000e300000000800 */
[----:B------:R-:W3:Y:S01]  /*16560*/  @P2 LDC R27, c[0x0][0xbf0] ;  /* 0x0002fc00ff1b2b82 */ /* 0x000ee20000000800 */
[----:B--2---:R-:W-:Y:S05]  /*16570*/  @P1 BRA `(.L_x_1758) ;  /* 0x0000000000101947 */ /* 0x004fea0003800000 */
[----:B------:R-:W-:Y:S05]  /*16580*/  @!P0 BRA `(.L_x_1758) ;  /* 0x00000000000c8947 */ /* 0x000fea0003800000 */
[----:B------:R-:W2:Y:S04]  /*16590*/  LDG.E R3, desc[UR42][R4.64] ;  /* 0x0000002a04037981 */ /* 0x000ea8000c1e1900 */
[----:B-----5:R-:W2:Y:S02]  /*165a0*/  LDG.E R8, desc[UR42][R4.64+0x4] ;  /* 0x0000042a04087981 */ /* 0x020ea4000c1e1900 */
[----:B--2---:R-:W-:-:S07]  /*165b0*/  IMAD.IADD R8, R8, 0x1, -R3 ;  /* 0x0000000108087824 */ /* 0x004fce00078e0a03 */
.L_x_1758:
[----:B-----5:R-:W2:Y:S04]  /*165c0*/  LDL R24, [R1+0x48] ;  /* 0x0000480001187983 */ /* 0x020ea80000100800 */
[----:B------:R4:W5:Y:S01]  /*165d0*/  LDL R33, [R1+0x24] ;  /* 0x0000240001217983 */ /* 0x0009620000100800 */
[----:B------:R-:W-:Y:S01]  /*165e0*/  BSSY B1, `(.L_x_1759) ;  /* 0x000002c000017945 */ /* 0x000fe20003800000 */
[----:B------:R-:W-:Y:S02]  /*165f0*/  SEL R13, R11, RZ, !P0 ;  /* 0x000000ff0b0d7207 */ /* 0x000fe40004000000 */
[----:B------:R-:W-:Y:S02]  /*16600*/  SEL R14, R9, RZ, !P0 ;  /* 0x000000ff090e7207 */ /* 0x000fe40004000000 */
[----:B------:R-:W-:-:S02]  /*16610*/  SHF.R.S32.HI R11, RZ, 0x1f, R0 ;  /* 0x0000001fff0b7819 */ /* 0x000fc40000011400 */
[----:B--2---:R-:W-:Y:S01]  /*16620*/  SHF.R.S32.HI R12, RZ, 0x1f, R24 ;  /* 0x0000001fff0c7819 */ /* 0x004fe20000011418 */
[----:B----4-:R-:W-:Y:S06]  /*16630*/  @P3 BRA `(.L_x_1760) ;  /* 0x0000000000983947 */ /* 0x010fec0003800000 */
[----:B------:R-:W2:Y:S01]  /*16640*/  LDC R9, c[0x0][0xbe8] ;  /* 0x0002fa00ff097b82 */ /* 0x000ea20000000800 */
[----:B-----5:R-:W-:Y:S01]  /*16650*/  IADD3 R10, R33, -0x80, R10 ;  /* 0xffffff80210a7810 */ /* 0x020fe20007ffe00a */
[----:B--2---:R-:W-:-:S05]  /*16660*/  IMAD R3, R8, R9, RZ ;  /* 0x0000000908037224 */ /* 0x004fca00078e02ff */
[----:B------:R-:W-:-:S13]  /*16670*/  ISETP.GE.AND P0, PT, R10, R3, PT ;  /* 0x000000030a00720c */ /* 0x000fda0003f06270 */
[----:B------:R-:W-:Y:S05]  /*16680*/  @P0 BRA `(.L_x_1760) ;  /* 0x0000000000840947 */ /* 0x000fea0003800000 */
[----:B------:R-:W-:Y:S01]  /*16690*/  ISETP.NE.AND P0, PT, R9, 0x1, PT ;  /* 0x000000010900780c */ /* 0x000fe20003f05270 */
[----:B------:R-:W-:Y:S01]  /*166a0*/  ULDC.64 UR4, c[0x0][0xb90] ;  /* 0x0002e40000047ab9 */ /* 0x000fe20000000a00 */
[----:B------:R-:W-:Y:S02]  /*166b0*/  IMAD.MOV.U32 R4, RZ, RZ, R0 ;  /* 0x000000ffff047224 */ /* 0x000fe400078e0000 */
[----:B------:R-:W-:Y:S02]  /*166c0*/  IMAD R7, R12, UR4, RZ ;  /* 0x000000040c077c24 */ /* 0x000fe4000f8e02ff */
[----:B------:R-:W-:Y:S02]  /*166d0*/  IMAD.MOV.U32 R5, RZ, RZ, R11 ;  /* 0x000000ffff057224 */ /* 0x000fe400078e000b */
[----:B------:R-:W-:Y:S02]  /*166e0*/  IMAD.MOV.U32 R3, RZ, RZ, R10 ;  /* 0x000000ffff037224 */ /* 0x000fe400078e000a */
[----:B------:R-:W-:-:S03]  /*166f0*/  IMAD.WIDE.U32 R4, R24, UR4, R4 ;  /* 0x0000000418047c25 */ /* 0x000fc6000f8e0004 */
[----:B------:R-:W2:Y:S01]  /*16700*/  @P0 LDC R15, c[0x0][0xbec] ;  /* 0x0002fb00ff0f0b82 */ /* 0x000ea20000000800 */
[----:B------:R-:W-:Y:S01]  /*16710*/  IMAD R7, R24, UR5, R7 ;  /* 0x0000000518077c24 */ /* 0x000fe2000f8e0207 */
[----:B------:R-:W-:-:S03]  /*16720*/  ULDC.64 UR4, c[0x0][0xb98] ;  /* 0x0002e60000047ab9 */ /* 0x000fc60000000a00 */
[----:B------:R-:W-:-:S03]  /*16730*/  IMAD.IADD R5, R5, 0x1, R7 ;  /* 0x0000000105057824 */ /* 0x000fc600078e0207 */
[----:B------:R-:W4:Y:S01]  /*16740*/  @P0 LDC R21, c[0x0][0xbf0] ;  /* 0x0002fc00ff150b82 */ /* 0x000f220000000800 */
[----:B------:R-:W-:-:S04]  /*16750*/  IMAD.WIDE.U32 R4, R13, UR4, R4 ;  /* 0x000000040d047c25 */ /* 0x000fc8000f8e0004 */
[----:B--2---:R-:W-:-:S05]  /*16760*/  @P0 IMAD.HI.U32 R6, R10, R15, RZ ;  /* 0x0000000f0a060227 */ /* 0x004fca00078e00ff */
[----:B----4-:R-:W-:Y:S01]  /*16770*/  @P0 SHF.R.U32.HI R3, RZ, R21, R6 ;  /* 0x00000015ff030219 */ /* 0x010fe20000011606 */
[----:B------:R-:W-:-:S03]  /*16780*/  IMAD R6, R14, UR4, RZ ;  /* 0x000000040e067c24 */ /* 0x000fc6000f8e02ff */
[----:B------:R-:W-:Y:S01]  /*16790*/  IADD3 R4, P0, R3, R4, RZ ;  /* 0x0000000403047210 */ /* 0x000fe20007f1e0ff */
[--C-:B------:R-:W-:Y:S02]  /*167a0*/  IMAD.MOV R7, RZ, RZ, -R3.reuse ;  /* 0x000000ffff077224 */ /* 0x100fe400078e0a03 */
[----:B------:R-:W-:Y:S01]  /*167b0*/  IMAD R6, R13, UR5, R6 ;  /* 0x000000050d067c24 */ /* 0x000fe2000f8e0206 */
[----:B------:R-:W-:Y:S01]  /*167c0*/  ULDC.64 UR4, c[0x0][0xb88] ;  /* 0x0002e20000047ab9 */ /* 0x000fe20000000a00 */
        /* <DEDUP_REMOVED lines=13> */
.L_x_1760:
[----:B------:R-:W-:Y:S05]  /*168a0*/  BSYNC B1 ;  /* 0x0000000000017941 */ /* 0x000fea0003800000 */
.L_x_1759:
[----:B--2---:R-:W2:Y:S04]  /*168b0*/  LDL R6, [R1+0x50] ;  /* 0x0000500001067983 */ /* 0x004ea80000100800 */
[----:B------:R-:W1:Y:S01]  /*168c0*/  LDL R10, [R1+0x64] ;  /* 0x00006400010a7983 */ /* 0x000e620000100800 */
[--C-:B------:R-:W-:Y:S01]  /*168d0*/  SHF.R.S32.HI R7, RZ, 0x1f, R26.reuse ;  /* 0x0000001fff077819 */ /* 0x100fe2000001141a */
[----:B------:R-:W-:Y:S01]  /*168e0*/  ULDC.64 UR4, c[0x0][0xaa0] ;  /* 0x0002a80000047ab9 */ /* 0x000fe20000000a00 */
[----:B------:R-:W-:Y:S01]  /*168f0*/  SHF.R.S32.HI R32, RZ, 0x1f, R26 ;  /* 0x0000001fff207819 */ /* 0x000fe2000001141a */
[----:B------:R-:W-:Y:S01]  /*16900*/  IMAD R3, R11, UR4, RZ ;  /* 0x000000040b037c24 */ /* 0x000fe2000f8e02ff */
[-C--:B------:R-:W-:Y:S01]  /*16910*/  LEA.HI R7, R7, R26.reuse, RZ, 0x3 ;  /* 0x0000001a07077211 */ /* 0x080fe200078f18ff */
[----:B------:R-:W-:Y:S01]  /*16920*/  IMAD.WIDE.U32 R4, R0, UR4, RZ ;  /* 0x0000000400047c25 */ /* 0x000fe2000f8e00ff */
        /* <DEDUP_REMOVED lines=10> */
[----:B-----5:R-:W-:-:S04]  /*169d0*/  IMAD.IADD R9, R33, 0x1, R0 ;  /* 0x0000000121097824 */ /* 0x020fc800078e0200 */
[----:B0-----:R-:W-:-:S04]  /*169e0*/  @P2 IMAD.HI.U32 R0, R9, R20, RZ ;  /* 0x0000001409002227 */ /* 0x001fc800078e00ff */
[----:B------:R-:W-:Y:S01]  /*169f0*/  IMAD.MOV.U32 R3, RZ, RZ, R9 ;  /* 0x000000ffff037224 */ /* 0x000fe200078e0009 */
[----:B---3--:R-:W-:-:S04]  /*16a00*/  @P2 SHF.R.U32.HI R3, RZ, R27, R0 ;  /* 0x0000001bff032219 */ /* 0x008fc80000011600 */
[----:B------:R-:W-:Y:S02]  /*16a10*/  SHF.R.S32.HI R0, RZ, 0x1f, R3 ;  /* 0x0000001fff007819 */ /* 0x000fe40000011403 */
[----:B--2---:R-:W-:Y:S01]  /*16a20*/  MOV R26, R6 ;  /* 0x00000006001a7202 */ /* 0x004fe20000000f00 */
[----:B------:R-:W-:Y:S02]  /*16a30*/  IMAD R6, R12, UR4, RZ ;  /* 0x000000040c067c24 */ /* 0x000fe4000f8e02ff */
[----:B-1----:R-:W-:Y:S02]  /*16a40*/  IMAD.MOV.U32 R28, RZ, RZ, R10 ;  /* 0x000000ffff1c7224 */ /* 0x002fe400078e000a */
[----:B------:R-:W-:Y:S01]  /*16a50*/  IMAD R7, R24, UR5, R6 ;  /* 0x0000000518077c24 */ /* 0x000fe2000f8e0206 */
[----:B------:R-:W-:Y:S02]  /*16a60*/  ULDC.64 UR4, c[0x0][0xaf0] ;  /* 0x0002bc0000047ab9 */ /* 0x000fe40000000a00 */
[----:B------:R-:W-:-:S02]  /*16a70*/  IMAD R6, R14, UR4, RZ ;  /* 0x000000040e067c24 */ /* 0x000fc4000f8e02ff */
[----:B------:R-:W-:Y:S02]  /*16a80*/  IMAD.IADD R5, R5, 0x1, R7 ;  /* 0x0000000105057824 */ /* 0x000fe400078e0207 */
[C---:B------:R-:W-:Y:S02]  /*16a90*/  IMAD R7, R13.reuse, UR5, R6 ;  /* 0x000000050d077c24 */ /* 0x040fe4000f8e0206 */
[----:B------:R-:W-:Y:S01]  /*16aa0*/  IMAD.WIDE.U32 R4, R13, UR4, R4 ;  /* 0x000000040d047c25 */ /* 0x000fe2000f8e0004 */
[----:B------:R-:W-:-:S03]  /*16ab0*/  ULDC.64 UR4, c[0x0][0xae0] ;  /* 0x0002b80000047ab9 */ /* 0x000fc60000000a00 */
[----:B------:R-:W-:Y:S02]  /*16ac0*/  IMAD.MOV R6, RZ, RZ, -R3 ;  /* 0x000000ffff067224 */ /* 0x000fe400078e0a03 */
        /* <DEDUP_REMOVED lines=14> */
[----:B------:R-:W-:-:S02]  /*16bb0*/  UMOV UR4, 0xffffffff ;  /* 0xffffffff00047882 */ /* 0x000fc40000000000 */
[----:B------:R-:W-:-:S05]  /*16bc0*/  IMAD.IADD R3, R21, 0x1, R3 ;  /* 0x0000000115037824 */ /* 0x000fca00078e0203 */
[----:B------:R-:W-:Y:S01]  /*16bd0*/  LEA.HI.X R20, R20, UR7, R3, 0x1, P1 ;  /* 0x0000000714147c11 */ /* 0x000fe200088f0c03 */
[----:B------:R-:W-:Y:S06]  /*16be0*/  BRA.DIV UR4, `(.L_x_1761) ;  /* 0x0000008a04907947 */ /* 0x000fec000b800000 */
[----:B------:R-:W0:Y:S01]  /*16bf0*/  SHFL.IDX PT, R3, R7, RZ, 0x181f ;  /* 0x00181fff07037589 */ /* 0x000e2200000e0000 */
[----:B------:R-:W-:Y:S02]  /*16c00*/  IMAD R21, R8, R25, RZ ;  /* 0x0000001908157224 */ /* 0x000fe400078e02ff */
[----:B------:R-:W-:Y:S01]  /*16c10*/  IMAD.IADD R24, R32, 0x1, R33 ;  /* 0x0000000120187824 */ /* 0x000fe200078e0221 */
[----:B------:R-:W1:Y:S03]  /*16c20*/  SHFL.IDX PT, R0, R20, RZ, 0x181f ;  /* 0x00181fff14007589 */ /* 0x000e6600000e0000 */
[C---:B------:R-:W-:Y:S01]  /*16c30*/  VIADD R8, R24.reuse, 0x30 ;  /* 0x0000003018087836 */ /* 0x040fe20000000000 */
[----:B------:R-:W2:Y:S01]  /*16c40*/  SHFL.IDX PT, R5, R7, 0x1, 0x181f ;  /* 0x00381f0007057f89 */ /* 0x000ea200000e0000 */
[C---:B------:R-:W-:Y:S01]  /*16c50*/  ISETP.GE.OR P2, PT, R24.reuse, R21, P0 ;  /* 0x000000151800720c */ /* 0x040fe20000746670 */
[----:B------:R-:W-:-:S02]  /*16c60*/  VIADD R10, R24, 0x60 ;  /* 0x00000060180a7836 */ /* 0x000fc40000000000 */
[----:B------:R-:W3:Y:S01]  /*16c70*/  SHFL.IDX PT, R14, R7, 0x2, 0x181f ;  /* 0x00581f00070e7f89 */ /* 0x000ee200000e0000 */
[-C--:B------:R-:W-:Y:S02]  /*16c80*/  ISETP.GE.OR P3, PT, R8, R21.reuse, P0 ;  /* 0x000000150800720c */ /* 0x080fe40000766670 */
[----:B------:R-:W-:Y:S01]  /*16c90*/  ISETP.GE.OR P4, PT, R10, R21, P0 ;  /* 0x000000150a00720c */ /* 0x000fe20000786670 */
[----:B------:R-:W4:Y:S04]  /*16ca0*/  SHFL.IDX PT, R4, R20, 0x1, 0x181f ;  /* 0x00381f0014047f89 */ /* 0x000f2800000e0000 */
[----:B------:R-:W5:Y:S02]  /*16cb0*/  SHFL.IDX PT, R6, R20, 0x2, 0x181f ;  /* 0x00581f0014067f89 */ /* 0x000f6400000e0000 */
[----:B0-----:R-:W-:-:S04]  /*16cc0*/  @!P2 LEA R10, P5, R26, R3, 0x1 ;  /* 0x000000031a0aa211 */ /* 0x001fc800078a08ff */
[C---:B-1----:R-:W-:Y:S02]  /*16cd0*/  @!P2 LEA.HI.X R3, R26.reuse, R0, R28, 0x1, P5 ;  /* 0x000000001a03a211 */ /* 0x042fe400028f0c1c */
[----:B------:R0:W1:Y:S01]  /*16ce0*/  SHFL.IDX PT, R0, R20, 0x3, 0x181f ;  /* 0x00781f0014007f89 */ /* 0x00006200000e0000 */
[C---:B--2---:R-:W-:Y:S02]  /*16cf0*/  @!P3 LEA R8, P1, R26.reuse, R5, 0x1 ;  /* 0x000000051a08b211 */ /* 0x044fe400078208ff */
[----:B------:R-:W-:Y:S01]  /*16d00*/  @!P2 IMAD.MOV.U32 R11, RZ, RZ, R3 ;  /* 0x000000ffff0ba224 */ /* 0x000fe200078e0003 */
[----:B---3--:R-:W-:-:S04]  /*16d10*/  @!P4 LEA R25, P5, R26, R14, 0x1 ;  /* 0x0000000e1a19c211 */ /* 0x008fc800078a08ff */
[----:B------:R0:W-:Y:S01]  /*16d20*/  @!P2 ST.E.128 desc[UR42][R10.64], RZ ;  /* 0x000000ff0a00a985 */ /* 0x0001e2000c101d2a */
[C-C-:B----4-:R-:W-:Y:S01]  /*16d30*/  @!P3 LEA.HI.X R9, R26.reuse, R4, R28.reuse, 0x1, P1 ;  /* 0x000000041a09b211 */ /* 0x150fe200008f0c1c */
[----:B------:R-:W-:Y:S02]  /*16d40*/  @!P4 IMAD.MOV.U32 R4, RZ, RZ, R25 ;  /* 0x000000ffff04c224 */ /* 0x000fe400078e0019 */
[----:B------:R0:W2:Y:S01]  /*16d50*/  SHFL.IDX PT, R14, R7, 0x3, 0x181f ;  /* 0x00781f00070e7f89 */ /* 0x0000a200000e0000 */
[----:B-----5:R-:W-:-:S03]  /*16d60*/  @!P4 LEA.HI.X R5, R26, R6, R28, 0x1, P5 ;  /* 0x000000061a05c211 */ /* 0x020fc600028f0c1c */
[----:B------:R0:W-:Y:S04]  /*16d70*/  @!P3 ST.E.128 desc[UR42][R8.64], RZ ;  /* 0x000000ff0800b985 */ /* 0x0001e8000c101d2a */
[----:B------:R0:W-:Y:S02]  /*16d80*/  @!P4 ST.E.128 desc[UR42][R4.64], RZ ;  /* 0x000000ff0400c985 */ /* 0x0001e4000c101d2a */
.L_x_1956:
[----:B------:R-:W-:-:S05]  /*16d90*/  VIADD R24, R24, 0x90 ;  /* 0x0000009018187836 */ /* 0x000fca0000000000 */
[----:B------:R-:W-:-:S13]  /*16da0*/  ISETP.GE.OR P0, PT, R24, R21, P0 ;  /* 0x000000151800720c */ /* 0x000fda0000706670 */
[----:B--2---:R-:W-:-:S04]  /*16db0*/  @!P0 LEA R14, P1, R26, R14, 0x1 ;  /* 0x0000000e1a0e8211 */ /* 0x004fc800078208ff */
[----:B-1----:R-:W-:-:S05]  /*16dc0*/  @!P0 LEA.HI.X R15, R26, R0, R28, 0x1, P1 ;  /* 0x000000001a0f8211 */ /* 0x002fca00008f0c1c */
[----:B------:R1:W-:Y:S04]  /*16dd0*/  @!P0 ST.E.128 desc[UR42][R14.64], RZ ;  /* 0x000000ff0e008985 */ /* 0x0003e8000c101d2a */
.L_x_1757:
[----:B------:R-:W-:Y:S05]  /*16de0*/  BSYNC B0 ;  /* 0x0000000000007941 */ /* 0x000fea0003800000 */
.L_x_1754:
[----:B------:R-:W-:Y:S02]  /*16df0*/  ULDC UR4, c[0x0][0xc3c] ;  /* 0x00030f0000047ab9 */ /* 0x000fe40000000800 */
[----:B------:R-:W-:-:S13]  /*16e00*/  ISETP.GE.AND P0, PT, R31, UR4, PT ;  /* 0x000000041f007c0c */ /* 0x000fda000bf06270 */
[----:B------:R-:W-:Y:S05]  /*16e10*/  @!P0 BRA `(.L_x_1762) ;  /* 0xfffffea000908947 */ /* 0x000fea000383ffff */
[----:B------:R-:W-:Y:S05]  /*16e20*/  BRA `(.L_x_1556) ;  /* 0x0000007000987947 */ /* 0x000fea0003800000 */
.L_x_1554:
[----:B------:R-:W-:-:S08]  /*16e30*/  NOP ;  /* 0x0000000000007918 */ /* 0x000fd00000000000 */
[----:B------:R-:W0:-:S00]  /*16e40*/  USETMAXREG.DEALLOC.CTAPOOL 0x20 ;  /* 0x00000020000079c8 */ /* 0x000e0000080e0500 */
[----:B0-----:R-:W-:Y:S02]  /*16e50*/  LOP3.LUT R0, R0, 0x3, RZ, 0xc0, !PT ;  /* 0x0000000300007812 */ /* 0x001fe400078ec0ff */
[----:B------:R-:W-:-:S04]  /*16e60*/  LOP3.LUT R22, R22, 0xfffffffb, RZ, 0xc0, !PT ;  /* 0xfffffffb16167812 */ /* 0x000fc800078ec0ff */
[----:B------:R-:W0:Y:S02]  /*16e70*/  SHFL.IDX PT, R0, R0, RZ, 0x1f ;  /* 0x00001fff00007589 */ /* 0x000e2400000e0000 */
[----:B0-----:R-:W-:Y:S01]  /*16e80*/  ISETP.NE.AND P0, PT, R0, RZ, PT ;  /* 0x000000ff0000720c */ /* 0x001fe20003f05270 */
[----:B------:R-:W-:-:S12]  /*16e90*/  IMAD.MOV.U32 R0, RZ, RZ, RZ ;  /* 0x000000ffff007224 */ /* 0x000fd800078e00ff */
[----:B------:R-:W-:Y:S01]  /*16ea0*/  @P0 LOP3.LUT R22, R22, 0x4, RZ, 0xfc, !PT ;  /* 0x0000000416160812 */ /* 0x000fe200078efcff */
[----:B------:R-:W-:Y:S06]  /*16eb0*/  @!P0 BRA `(.L_x_1763) ;  /* 0x00000000001c8947 */ /* 0x000fec0003800000 */
[----:B------:R-:W0:Y:S08]  /*16ec0*/  S2UR UR5, SR_CgaCtaId ;  /* 0x00000000000579c3 */ /* 0x000e300000008800 */
[----:B------:R-:W-:Y:S06]  /*16ed0*/  BAR.SYNC.DEFER_BLOCKING 0x5, 0x200 ;  /* 0x0148000000007b1d */ /* 0x000fec0000010000 */
[----:B------:R-:W-:-:S02]  /*16ee0*/  UMOV UR4, 0x400 ;  /* 0x0000040000047882 */ /* 0x000fc40000000000 */
[----:B0-----:R-:W-:-:S09]  /*16ef0*/  ULEA UR4, UR5, UR4, 0x18 ;  /* 0x0000000405047291 */ /* 0x001fd2000f8ec03f */
[----:B------:R-:W1:Y:S01]  /*16f00*/  LDS.128 R16, [UR4+0x168d0] ;  /* 0x0168d004ff107984 */ /* 0x000e620008000c00 */
[----:B------:R-:W-:Y:S06]  /*16f10*/  BAR.ARV 0x4, 0x200 ;  /* 0x0108000000007b1d */ /* 0x000fec0000002000 */
[----:B------:R-:W-:Y:S05]  /*16f20*/  BRA `(.L_x_1764) ;  /* 0x0000000800907947 */ /* 0x000fea0003800000 */
.L_x_1763:
[----:B------:R-:W0:Y:S01]  /*16f30*/  S2R R2, SR_TID.X ;  /* 0x0000000000027919 */ /* 0x000e220000002100 */
        /* <DEDUP_REMOVED lines=41> */
.L_x_1769:
        /* <DEDUP_REMOVED lines=12> */
.L_x_1768:
[----:B------:R-:W-:Y:S05]  /*17290*/  BSYNC B0 ;  /* 0x0000000000007941 */ /* 0x000fea0003800000 */
.L_x_1767:
        /* <DEDUP_REMOVED lines=21> */
.L_x_1765:
        /* <DEDUP_REMOVED lines=16> */
[----:B------:R-:W0:Y:S02]  /*174f0*/  F2I.FTZ.U32.TRUNC.NTZ R3, R11 ;  /* 0x0000000b00037305 */ /* 0x000e24000021f000 */
[----:B0-----:R-:W-:Y:S01]  /*17500*/  IMAD.MOV R11, RZ, RZ, -R3 ;  /* 0x000000ffff0b7224 */ /* 0x001fe200078e0a03 */
[----:B------:R-:W-:Y:S06]  /*17510*/  @!P0 BRA `(.L_x_1770) ;  /* 0x0000000000088947 */ /* 0x000fec0003800000 */
[----:B------:R-:W-:-:S05]  /*17520*/  VIADD R9, R15, 0xffffffff ;  /* 0xffffffff0f097836 */ /* 0x000fca0000000000 */
[----:B------:R0:W1:Y:S02]  /*17530*/  SHFL.IDX PT, R16, R6, R9, 0x1f ;  /* 0x00001f0906107589 */ /* 0x00006400000e0000 */
.L_x_1770:
[----:B-1----:R-:W-:Y:S01]  /*17540*/  IMAD R16, R16, UR5, R13 ;  /* 0x0000000510107c24 */ /* 0x002fe2000f8e020d */
[----:B------:R-:W-:Y:S01]  /*17550*/  IABS R10, R4 ;  /* 0x00000004000a7213 */ /* 0x000fe20000000000 */
[----:B------:R-:W-:Y:S02]  /*17560*/  IMAD R11, R11, R8, RZ ;  /* 0x000000080b0b7224 */ /* 0x000fe400078e02ff */
[----:B------:R-:W-:Y:S01]  /*17570*/  IMAD.MOV.U32 R2, RZ, RZ, RZ ;  /* 0x000000ffff027224 */ /* 0x000fe200078e00ff */
[----:B0-----:R-:W-:Y:S01]  /*17580*/  IADD3 R9, -R16, UR6, RZ ;  /* 0x0000000610097c10 */ /* 0x001fe2000fffe1ff */
[----:B------:R-:W-:Y:S02]  /*17590*/  IMAD.MOV R10, RZ, RZ, -R10 ;  /* 0x000000ffff0a7224 */ /* 0x000fe400078e0a0a */
[----:B------:R-:W-:Y:S01]  /*175a0*/  IMAD.HI.U32 R2, R3, R11, R2 ;  /* 0x0000000b03027227 */ /* 0x000fe200078e0002 */
[----:B------:R-:W-:-:S05]  /*175b0*/  IABS R6, R9 ;  /* 0x0000000900067213 */ /* 0x000fca0000000000 */
        /* <DEDUP_REMOVED lines=17> */
[----:B------:R-:W-:Y:S01]  /*176d0*/  IMAD R4, R4, R2, R9 ;  /* 0x0000000204047224 */ /* 0x000fe200078e0209 */
[----:B------:R-:W-:Y:S02]  /*176e0*/  MOV R2, RZ ;  /* 0x000000ff00027202 */ /* 0x000fe40000000f00 */
        /* <DEDUP_REMOVED lines=8> */
[----:B------:R-:W-:Y:S01]  /*17770*/  IMAD R9, R11, R8, RZ ;  /* 0x000000080b097224 */ /* 0x000fe200078e02ff */
[----:B------:R-:W-:-:S03]  /*17780*/  IABS R11, R4 ;  /* 0x00000004000b7213 */ /* 0x000fc60000000000 */
[----:B------:R-:W-:-:S04]  /*17790*/  IMAD.HI.U32 R2, R3, R9, R2 ;  /* 0x0000000903027227 */ /* 0x000fc800078e0002 */
[----:B------:R-:W-:Y:S02]  /*177a0*/  IMAD.MOV.U32 R9, RZ, RZ, R11 ;  /* 0x000000ffff097224 */ /* 0x000fe400078e000b */
        /* <DEDUP_REMOVED lines=19> */
.L_x_1766:
[----:B------:R-:W-:Y:S02]  /*178e0*/  IMAD.MOV.U32 R17, RZ, RZ, RZ ;  /* 0x000000ffff117224 */ /* 0x000fe400078e00ff */
[----:B------:R-:W-:Y:S02]  /*178f0*/  IMAD.U32 R16, RZ, RZ, UR6 ;  /* 0x00000006ff107e24 */ /* 0x000fe4000f8e00ff */
[----:B------:R-:W-:-:S07]  /*17900*/  IMAD.MOV.U32 R18, RZ, RZ, RZ ;  /* 0x000000ffff127224 */ /* 0x000fce00078e00ff */
.L_x_1771:
[----:B------:R-:W-:-:S13]  /*17910*/  ISETP.NE.AND P0, PT, R5, RZ, PT ;  /* 0x000000ff0500720c */ /* 0x000fda0003f05270 */
[----:B------:R-:W0:Y:S01]  /*17920*/  @!P0 S2R R3, SR_CgaCtaId ;  /* 0x0000000000038919 */ /* 0x000e220000008800 */
[----:B------:R-:W-:-:S04]  /*17930*/  @!P0 MOV R0, 0x400 ;  /* 0x0000040000008802 */ /* 0x000fc80000000f00 */
[----:B0-----:R-:W-:-:S05]  /*17940*/  @!P0 LEA R0, R3, R0, 0x18 ;  /* 0x0000000003008211 */ /* 0x001fca00078ec0ff */
[----:B------:R0:W-:Y:S01]  /*17950*/  @!P0 STS.128 [R0+0x168d0], R16 ;  /* 0x0168d01000008388 */ /* 0x0001e20000000c00 */
[----:B------:R-:W-:Y:S06]  /*17960*/  BAR.ARV 0x5, 0x200 ;  /* 0x0148000000007b1d */ /* 0x000fec0000002000 */
.L_x_1764:
        /* <DEDUP_REMOVED lines=10> */
[----:B------:R-:W-:Y:S01]  /*17a10*/  STL [R1+0x44], RZ ;  /* 0x000044ff01007387 */ /* 0x000fe20000100800 */
[----:B------:R-:W-:Y:S01]  /*17a20*/  IMAD.MOV.U32 R27, RZ, RZ, RZ ;  /* 0x000000ffff1b7224 */ /* 0x000fe200078e00ff */
[----:B------:R-:W-:Y:S01]  /*17a30*/  ULDC.64 UR40, c[0x0][0x198] ;  /* 0x0000660000287ab9 */ /* 0x000fe20000000a00 */
[----:B------:R-:W-:Y:S01]  /*17a40*/  IMAD.MOV.U32 R25, RZ, RZ, RZ ;  /* 0x000000ffff197224 */ /* 0x000fe200078e00ff */
[----:B------:R-:W-:Y:S01]  /*17a50*/  ULOP3.LUT UR38, UR37, 0x2, URZ, 0xfc, !UPT ;  /* 0x0000000225267892 */ /* 0x000fe2000f8efc3f */
[----:B------:R-:W-:Y:S01]  /*17a60*/  IMAD.MOV.U32 R29, RZ, RZ, 0x1 ;  /* 0x00000001ff1d7424 */ /* 0x000fe200078e00ff */
[----:B------:R-:W-:Y:S01]  /*17a70*/  ULDC UR36, c[0x0][0xc] ;  /* 0x0000030000247ab9 */ /* 0x000fe20000000800 */
[----:B--2---:R-:W-:-:S06]  /*17a80*/  ULEA UR4, UR5, UR4, 0x18 ;  /* 0x0000000405047291 */ /* 0x004fcc000f8ec03f */
[----:B------:R-:W-:Y:S01]  /*17a90*/  IMAD.U32 R23, RZ, RZ, UR4 ;  /* 0x00000004ff177e24 */ /* 0x000fe2000f8e00ff */
[C---:B-1----:R-:W-:Y:S01]  /*17aa0*/  LOP3.LUT R5, R6.reuse, 0x7f, RZ, 0xc0, !PT ;  /* 0x0000007f06057812 */ /* 0x042fe200078ec0ff */
[----:B0-----:R-:W-:-:S04]  /*17ab0*/  IMAD.SHL.U32 R0, R6, 0x8, RZ ;  /* 0x0000000806007824 */ /* 0x001fc800078e00ff */
[----:B------:R-:W-:Y:S01]  /*17ac0*/  IMAD.SHL.U32 R3, R5, 0x8, RZ ;  /* 0x0000000805037824 */ /* 0x000fe200078e00ff */
[----:B------:R-:W-:Y:S01]  /*17ad0*/  LOP3.LUT R2, R0, 0x1f8, RZ, 0xc0, !PT ;  /* 0x000001f800027812 */ /* 0x000fe200078ec0ff */
[----:B------:R-:W-:-:S03]  /*17ae0*/  IMAD.MOV.U32 R0, RZ, RZ, 0x1 ;  /* 0x00000001ff007424 */ /* 0x000fc600078e00ff */
[----:B------:R-:W-:Y:S02]  /*17af0*/  LOP3.LUT R2, R2, 0x38, R6, 0x78, !PT ;  /* 0x0000003802027812 */ /* 0x000fe400078e7806 */
[----:B------:R0:W-:Y:S02]  /*17b00*/  STL [R1], R0 ;  /* 0x0000000001007387 */ /* 0x0001e40000100800 */
[----:B------:R-:W-:Y:S01]  /*17b10*/  LOP3.LUT R4, R2, 0x200, R3, 0xf8, !PT ;  /* 0x0000020002047812 */ /* 0x000fe200078ef803 */
[----:B------:R-:W-:Y:S01]  /*17b20*/  IMAD.SHL.U32 R2, R6, 0x10, RZ ;  /* 0x0000001006027824 */ /* 0x000fe200078e00ff */
[----:B------:R-:W-:-:S04]  /*17b30*/  SHF.R.U32.HI R3, RZ, 0x3, R5 ;  /* 0x00000003ff037819 */ /* 0x000fc80000011605 */
[----:B------:R-:W-:Y:S01]  /*17b40*/  LOP3.LUT R2, R2, 0x70, RZ, 0xc0, !PT ;  /* 0x0000007002027812 */ /* 0x000fe200078ec0ff */
[----:B0-----:R-:W-:-:S03]  /*17b50*/  IMAD R0, R4, 0x2, R23 ;  /* 0x0000000204007824 */ /* 0x001fc600078e0217 */
[----:B------:R-:W-:Y:S02]  /*17b60*/  LOP3.LUT R2, R3, R2, RZ, 0xfc, !PT ;  /* 0x0000000203027212 */ /* 0x000fe400078efcff */
[----:B------:R0:W-:Y:S05]  /*17b70*/  STL [R1+0x28], R0 ;  /* 0x0000280001007387 */ /* 0x0001ea0000100800 */
.L_x_1881:
[----:B------:R-:W-:Y:S05]  /*17b80*/  YIELD ;  /* 0x0000000000007946 */ /* 0x000fea0003800000 */
[----:B------:R-:W-:Y:S01]  /*17b90*/  ULDC.64 UR4, c[0x0][0xa28] ;  /* 0x00028a0000047ab9 */ /* 0x000fe20000000a00 */
[----:B------:R-:W-:Y:S01]  /*17ba0*/  IMAD.MOV.U32 R10, RZ, RZ, RZ ;  /* 0x000000ffff0a7224 */ /* 0x000fe200078e00ff */
[----:B------:R-:W-:Y:S01]  /*17bb0*/  ISETP.NE.U32.AND P0, PT, RZ, UR4, PT ;  /* 0x00000004ff007c0c */ /* 0x000fe2000bf05070 */
[----:B-1----:R-:W1:Y:S01]  /*17bc0*/  LDC.64 R4, c[0x0][0xa00] ;  /* 0x00028000ff047b82 */ /* 0x002e620000000a00 */
[----:B------:R-:W-:Y:S01]  /*17bd0*/  IMAD.MOV.U32 R8, RZ, RZ, RZ ;  /* 0x000000ffff087224 */ /* 0x000fe200078e00ff */
[----:B------:R-:W-:Y:S01]  /*17be0*/  ULDC.64 UR6, c[0x0][0xa10] ;  /* 0x0002840000067ab9 */ /* 0x000fe20000000a00 */
[----:B------:R-:W-:Y:S01]  /*17bf0*/  ISETP.NE.AND.EX P0, PT, RZ, UR5, PT, P0 ;  /* 0x00000005ff007c0c */ /* 0x000fe2000bf05300 */
[----:B------:R-:W-:-:S12]  /*17c00*/  ULDC.64 UR4, c[0x0][0xa18] ;  /* 0x0002860000047ab9 */ /* 0x000fd80000000a00 */
[----:B--2---:R-:W2:Y:S02]  /*17c10*/  @P0 LDC.64 R2, c[0x0][0xa28] ;  /* 0x00028a00ff020b82 */ /* 0x004ea40000000a00 */
[----:B--2---:R-:W-:-:S05]  /*17c20*/  @P0 IMAD.WIDE R2, R19, 0x4, R2 ;  /* 0x0000000413020825 */ /* 0x004fca00078e0202 */
[----:B---3--:R2:W3:Y:S01]  /*17c30*/  @P0 LDG.E R10, desc[UR42][R2.64] ;  /* 0x0000002a020a0981 */ /* 0x0084e2000c1e1900 */
[----:B------:R-:W-:Y:S01]  /*17c40*/  ISETP.NE.U32.AND P0, PT, RZ, UR4, PT ;  /* 0x00000004ff007c0c */ /* 0x000fe2000bf05070 */
[----:B-1----:R-:W-:Y:S01]  /*17c50*/  IMAD.WIDE R4, R19, 0x4, R4 ;  /* 0x0000000413047825 */ /* 0x002fe200078e0204 */
[----:B------:R-:W-:Y:S02]  /*17c60*/  ISETP.NE.U32.AND P1, PT, RZ, UR6, PT ;  /* 0x00000006ff007c0c */ /* 0x000fe4000bf25070 */
[----:B------:R-:W-:Y:S01]  /*17c70*/  ISETP.NE.AND.EX P2, PT, RZ, UR5, PT, P0 ;  /* 0x00000005ff007c0c */ /* 0x000fe2000bf45300 */
[----:B------:R-:W-:Y:S01]  /*17c80*/  ULDC.64 UR4, c[0x0][0xa00] ;  /* 0x0002800000047ab9 */ /* 0x000fe20000000a00 */
[----:B------:R-:W-:Y:S02]  /*17c90*/  ISETP.NE.AND.EX P1, PT, RZ, UR7, PT, P1 ;  /* 0x00000007ff007c0c */ /* 0x000fe4000bf25310 */
[----:B------:R-:W-:Y:S01]  /*17ca0*/  ISETP.NE.U32.AND P0, PT, RZ, UR4, PT ;  /* 0x00000004ff007c0c */ /* 0x000fe2000bf05070 */
[----:B--2---:R-:W1:Y:S01]  /*17cb0*/  LDC.64 R2, c[0x0][0xa10] ;  /* 0x00028400ff027b82 */ /* 0x004e620000000a00 */
[----:B0-----:R-:W-:-:S02]  /*17cc0*/  MOV R0, RZ ;  /* 0x000000ff00007202 */ /* 0x001fc40000000f00 */
[----:B------:R-:W-:-:S05]  /*17cd0*/  ISETP.NE.AND.EX P0, PT, RZ, UR5, PT, P0 ;  /* 0x00000005ff007c0c */ /* 0x000fca000bf05300 */
[----:B------:R-:W0:Y:S08]  /*17ce0*/  @P2 LDC.64 R6, c[0x0][0xa18] ;  /* 0x00028600ff062b82 */ /* 0x000e300000000a00 */
[----:B------:R-:W2:Y:S01]  /*17cf0*/  @P0 LDG.E R8, desc[UR42][R4.64] ;  /* 0x0000002a04080981 */ /* 0x000ea2000c1e1900 */
[----:B------:R-:W-:Y:S01]  /*17d00*/  ULDC UR4, c[0x0][0x288] ;  /* 0x0000a20000047ab9 */ /* 0x000fe20000000800 */
[----:B-1----:R-:W-:-:S05]  /*17d10*/  IMAD.WIDE R2, R19, 0x4, R2 ;  /* 0x0000000413027825 */ /* 0x002fca00078e0202 */
[----:B------:R-:W5:Y:S01]  /*17d20*/  @P1 LDG.E R0, desc[UR42][R2.64] ;  /* 0x0000002a02001981 */ /* 0x000f62000c1e1900 */
[----:B0-----:R-:W-:-:S03]  /*17d30*/  @P2 IMAD.WIDE R6, R19, 0x4, R6 ;  /* 0x0000000413062825 */ /* 0x001fc600078e0206 */
[----:B--2---:R0:W-:Y:S02]  /*17d40*/  STL [R1+0x2c], R8 ;  /* 0x00002c0801007387 */ /* 0x0041e40000100800 */
[----:B0-----:R-:W-:Y:S01]  /*17d50*/  IMAD.U32 R8, RZ, RZ, UR4 ;  /* 0x00000004ff087e24 */ /* 0x001fe2000f8e00ff */
[----:B------:R-:W-:-:S05]  /*17d60*/  ULDC.64 UR4, c[0x0][0x418] ;  /* 0x0001060000047ab9 */ /* 0x000fca0000000a00 */
[----:B------:R0:W2:Y:S01]  /*17d70*/  @P2 LDG.E R8, desc[UR42][R6.64] ;  /* 0x0000002a06082981 */ /* 0x0000a2000c1e1900 */
[----:B------:R-:W-:-:S03]  /*17d80*/  UISETP.NE.U32.AND UP0, UPT, UR4, URZ, UPT ;  /* 0x0000003f0400728c */ /* 0x000fc6000bf05070 */
[----:B------:R-:W-:Y:S01]  /*17d90*/  ULDC UR4, c[0x0][0x424] ;  /* 0x0001090000047ab9 */ /* 0x000fe20000000800 */
[----:B------:R-:W-:-:S03]  /*17da0*/  UISETP.NE.AND.EX UP0, UPT, UR5, URZ, UPT, UP0 ;  /* 0x0000003f0500728c */ /* 0x000fc6000bf05300 */
[----:B------:R-:W-:Y:S01]  /*17db0*/  ULDC UR5, c[0x0][0x2f0] ;  /* 0x0000bc0000057ab9 */ /* 0x000fe20000000800 */
[----:B------:R-:W-:-:S04]  /*17dc0*/  USEL UR4, UR4, 0x1, UP0 ;  /* 0x0000000104047887 */ /* 0x000fc80008000000 */
[----:B------:R-:W-:-:S03]  /*17dd0*/  UIMAD UR4, UR4, UR5, URZ ;  /* 0x00000005040472a4 */ /* 0x000fc6000f8e023f */
[----:B------:R-:W-:Y:S02]  /*17de0*/  ULDC UR5, c[0x0][0x348] ;  /* 0x0000d20000057ab9 */ /* 0x000fe40000000800 */
[----:B0-----:R-:W-:Y:S02]  /*17df0*/  IMAD.U32 R6, RZ, RZ, UR5 ;  /* 0x00000005ff067e24 */ /* 0x001fe4000f8e00ff */
[----:B------:R-:W-:Y:S01]  /*17e00*/  IMAD.U32 R7, RZ, RZ, UR4 ;  /* 0x00000004ff077e24 */ /* 0x000fe2000f8e00ff */
[----:B--2---:R0:W-:Y:S04]  /*17e10*/  STL [R1+0x8], R8 ;  /* 0x0000080801007387 */ /* 0x0041e80000100800 */
[----:B---3--:R0:W-:Y:S01]  /*17e20*/  STL [R1+0x20], R10 ;  /* 0x0000200a01007387 */ /* 0x0081e20000100800 */
[----:B------:R-:W-:Y:S01]  /*17e30*/  IMAD.MOV.U32 R12, RZ, RZ, R8 ;  /* 0x000000ffff0c7224 */ /* 0x000fe200078e0008 */
[----:B------:R-:W-:Y:S06]  /*17e40*/  @P2 BRA `(.L_x_1773) ;  /* 0x0000000000142947 */ /* 0x000fec0003800000 */
[----:B------:R-:W-:Y:S05]  /*17e50*/  @!P0 BRA `(.L_x_1773) ;  /* 0x0000000000108947 */ /* 0x000fea0003800000 */
[----:B0-----:R-:W2:Y:S04]  /*17e60*/  LDG.E R8, desc[UR42][R4.64] ;  /* 0x0000002a04087981 */ /* 0x001ea8000c1e1900 */
[----:B------:R-:W2:Y:S02]  /*17e70*/  LDG.E R9, desc[UR42][R4.64+0x4] ;  /* 0x0000042a04097981 */ /* 0x000ea4000c1e1900 */
[----:B--2---:R-:W-:-:S05]  /*17e80*/  IMAD.IADD R12, R9, 0x1, -R8 ;  /* 0x00000001090c7824 */ /* 0x004fca00078e0a08 */
[----:B------:R1:W-:Y:S02]  /*17e90*/  STL [R1+0x8], R12 ;  /* 0x0000080c01007387 */ /* 0x0003e40000100800 */
.L_x_1773:
[----:B------:R-:W-:Y:S02]  /*17ea0*/  ULDC.64 UR4, c[0x0][0xa20] ;  /* 0x0002880000047ab9 */ /* 0x000fe40000000a00 */
[----:B------:R-:W-:-:S04]  /*17eb0*/  ISETP.NE.U32.AND P0, PT, RZ, UR4, PT ;  /* 0x00000004ff007c0c */ /* 0x000fc8000bf05070 */
[----:B------:R-:W-:-:S13]  /*17ec0*/  ISETP.NE.AND.EX P0, PT, RZ, UR5, PT, P0 ;  /* 0x00000005ff007c0c */ /* 0x000fda000bf05300 */
[----:B------:R-:W-:Y:S05]  /*17ed0*/  @!P0 BRA `(.L_x_1774) ;  /* 0x0000000000108947 */ /* 0x000fea0003800000 */
[----:B------:R-:W2:Y:S02]  /*17ee0*/  LDC.64 R4, c[0x0][0xa20] ;  /* 0x00028800ff047b82 */ /* 0x000ea40000000a00 */
[----:B--2---:R-:W-:-:S05]  /*17ef0*/  IMAD.WIDE R4, R19, 0x4, R4 ;  /* 0x0000000413047825 */ /* 0x004fca00078e0204 */
[----:B------:R2:W5:Y:S01]  /*17f00*/  LDG.E R7, desc[UR42][R4.64] ;  /* 0x0000002a04077981 */ /* 0x000562000c1e1900 */
[----:B------:R-:W-:Y:S05]  /*17f10*/  BRA `(.L_x_1775) ;  /* 0x0000000000247947 */ /* 0x000fea0003800000 */
.L_x_1774:
[----:B------:R-:W-:Y:S02]  /*17f20*/  ULDC.64 UR4, c[0x0][0xa08] ;  /* 0x0002820000047ab9 */ /* 0x000fe40000000a00 */
[----:B------:R-:W-:-:S04]  /*17f30*/  ISETP.NE.U32.AND P0, PT, RZ, UR4, PT ;  /* 0x00000004ff007c0c */ /* 0x000fc8000bf05070 */
[----:B------:R-:W-:-:S13]  /*17f40*/  ISETP.NE.AND.EX P0, PT, RZ, UR5, PT, P0 ;  /* 0x00000005ff007c0c */ /* 0x000fda000bf05300 */
[----:B------:R-:W-:Y:S05]  /*17f50*/  @!P0 BRA `(.L_x_1775) ;  /* 0x0000000000148947 */ /* 0x000fea0003800000 */
[----:B------:R-:W2:Y:S02]  /*17f60*/  LDC.64 R4, c[0x0][0xa08] ;  /* 0x00028200ff047b82 */ /* 0x000ea40000000a00 */
[----:B--2---:R-:W-:-:S05]  /*17f70*/  IMAD.WIDE R4, R19, 0x4, R4 ;  /* 0x0000000413047825 */ /* 0x004fca00078e0204 */
[----:B------:R-:W2:Y:S04]  /*17f80*/  LDG.E R7, desc[UR42][R4.64] ;  /* 0x0000002a04077981 */ /* 0x000ea8000c1e1900 */
[----:B0-----:R-:W2:Y:S02]  /*17f90*/  LDG.E R8, desc[UR42][R4.64+0x4] ;  /* 0x0000042a04087981 */ /* 0x001ea4000c1e1900 */
[----:B--2---:R-:W-:-:S07]  /*17fa0*/  IMAD.IADD R7, R8, 0x1, -R7 ;  /* 0x0000000108077824 */ /* 0x004fce00078e0a07 */
.L_x_1775:
[----:B--2---:R-:W2:Y:S01]  /*17fb0*/  @P1 LDG.E R4, desc[UR42][R2.64] ;  /* 0x0000002a02041981 */ /* 0x004ea2000c1e1900 */
[----:B0-----:R-:W0:Y:S03]  /*17fc0*/  LDC R8, c[0x0][0x448] ;  /* 0x00011200ff087b82 */ /* 0x001e260000000800 */
[----:B------:R3:W2:Y:S01]  /*17fd0*/  @P1 LDG.E R5, desc[UR42][R2.64+0x4] ;  /* 0x0000042a02051981 */ /* 0x0006a2000c1e1900 */
[----:B------:R-:W-:Y:S02]  /*17fe0*/  IMAD R28, R17, 0xc0, RZ ;  /* 0x000000c0111c7824 */ /* 0x000fe400078e02ff */
[----:B-----5:R-:W-:Y:S02]  /*17ff0*/  IMAD.IADD R7, R7, 0x1, -R10 ;  /* 0x0000000107077824 */ /* 0x020fe400078e0a0a */
[----:B------:R-:W-:Y:S01]  /*18000*/  VIADD R9, R28, 0xbf ;  /* 0x000000bf1c097836 */ /* 0x000fe20000000000 */
[----:B0-----:R-:W-:-:S13]  /*18010*/  ISETP.NE.AND P2, PT, R8, 0x1, PT ;  /* 0x000000010800780c */ /* 0x001fda0003f45270 */
[----:B---3--:R-:W0:Y:S08]  /*18020*/  @P2 LDC R3, c[0x0][0x44c] ;  /* 0x00011300ff032b82 */ /* 0x008e300000000800 */
[----:B------:R-:W3:Y:S01]  /*18030*/  @P2 LDC R2, c[0x0][0x450] ;  /* 0x00011400ff022b82 */ /* 0x000ee20000000800 */
[----:B0-----:R-:W-:-:S05]  /*18040*/  @P2 IMAD.HI.U32 R3, R9, R3, RZ ;  /* 0x0000000309032227 */ /* 0x001fca00078e00ff */
[----:B---3--:R-:W-:Y:S01]  /*18050*/  @P2 SHF.R.U32.HI R9, RZ, R2, R3 ;  /* 0x00000002ff092219 */ /* 0x008fe20000011603 */
[----:B--2---:R-:W-:-:S04]  /*18060*/  @P1 IMAD.IADD R6, R5, 0x1, -R4 ;  /* 0x0000000105061824 */ /* 0x004fc800078e0a04 */
[----:B------:R-:W-:-:S04]  /*18070*/  IMAD.IADD R11, R7, 0x1, R6 ;  /* 0x00000001070b7824 */ /* 0x000fc800078e0206 */
[C---:B------:R-:W-:Y:S01]  /*18080*/  VIADD R17, R11.reuse, 0x7f ;  /* 0x0000007f0b117836 */ /* 0x040fe20000000000 */
[----:B------:R0:W-:Y:S01]  /*18090*/  STL [R1+0x18], R11 ;  /* 0x0000180b01007387 */ /* 0x0001e20000100800 */
[----:B------:R-:W-:-:S03]  /*180a0*/  IADD3 R8, R11, 0x1, -R12 ;  /* 0x000000010b087810 */ /* 0x000fc60007ffe80c */
[----:B------:R-:W-:Y:S02]  /*180b0*/  SHF.R.S32.HI R2, RZ, 0x1f, R17 ;  /* 0x0000001fff027819 */ /* 0x000fe40000011411 */
[----:B------:R-:W-:Y:S02]  /*180c0*/  IMAD.IADD R9, R8, 0x1, R9 ;  /* 0x0000000108097824 */ /* 0x000fe400078e0209 */
[----:B------:R-:W-:Y:S02]  /*180d0*/  LEA.HI R17, R2, R17, RZ, 0x7 ;  /* 0x0000001102117211 */ /* 0x000fe400078f38ff */
[----:B------:R-:W2:Y:S02]  /*180e0*/  LDC.64 R2, c[0x0][0x9e0] ;  /* 0x00027800ff027b82 */ /* 0x000ea40000000a00 */
[----:B------:R-:W-:Y:S02]  /*180f0*/  SHF.R.S32.HI R17, RZ, 0x7, R17 ;  /* 0x00000007ff117819 */ /* 0x000fe40000011411 */
[----:B--2---:R-:W-:Y:S01]  /*18100*/  ISETP.GE.AND P3, PT, R3, 0x1, PT ;  /* 0x000000010300780c */ /* 0x004fe20003f66270 */
[----:B------:R-:W-:-:S12]  /*18110*/  IMAD.IADD R2, R9, 0x1, R2 ;  /* 0x0000000109027824 */ /* 0x000fd800078e0202 */
[----:B0-----:R-:W-:Y:S05]  /*18120*/  @!P3 BRA `(.L_x_1776) ;  /* 0x000000000048b947 */ /* 0x001fea0003800000 */
        /* <DEDUP_REMOVED lines=11> */
.L_x_1778:
[----:B------:R-:W-:-:S13]  /*181e0*/  ISETP.NE.AND P0, PT, R3, 0x1, PT ;  /* 0x000000010300780c */ /* 0x000fda0003f05270 */
[----:B------:R-:W0:Y:S02]  /*181f0*/  @P0 LDC.64 R4, c[0x0][0x9e8] ;  /* 0x00027a00ff040b82 */ /* 0x000e240000000a00 */
[----:B0-----:R-:W-:-:S05]  /*18200*/  @P0 IMAD.HI.U32 R4, R10, R4, RZ ;  /* 0x000000040a040227 */ /* 0x001fca00078e00ff */
[----:B------:R-:W-:-:S07]  /*18210*/  @P0 SHF.R.U32.HI R10, RZ, R5, R4 ;  /* 0x00000005ff0a0219 */ /* 0x000fce0000011604 */
.L_x_1779:
[----:B------:R-:W-:Y:S05]  /*18220*/  BSYNC B0 ;  /* 0x0000000000007941 */ /* 0x000fea0003800000 */
.L_x_1777:
[----:B------:R-:W-:-:S05]  /*18230*/  IMAD R10, R10, R3, R3 ;  /* 0x000000030a0a7224 */ /* 0x000fca00078e0203 */
[----:B------:R-:W-:-:S07]  /*18240*/  VIMNMX R2, R2, R10, PT ;  /* 0x0000000a02027248 */ /* 0x000fce0003fe0100 */
.L_x_1776:
[----:B------:R-:W0:Y:S01]  /*18250*/  @P2 LDC R9, c[0x0][0x44c] ;  /* 0x00011300ff092b82 */ /* 0x000e220000000800 */
[----:B------:R-:W-:Y:S01]  /*18260*/  IMAD.MOV.U32 R4, RZ, RZ, R28 ;  /* 0x000000ffff047224 */ /* 0x000fe200078e001c */
[----:B------:R-:W-:-:S06]  /*18270*/  ULDC UR4, c[0x0][0x9dc] ;  /* 0x0002770000047ab9 */ /* 0x000fcc0000000800 */
[----:B------:R-:W2:Y:S01]  /*18280*/  @P2 LDC R5, c[0x0][0x450] ;  /* 0x00011400ff052b82 */ /* 0x000ea20000000800 */
[----:B0-----:R-:W-:-:S05]  /*18290*/  @P2 IMAD.HI.U32 R9, R28, R9, RZ ;  /* 0x000000091c092227 */ /* 0x001fca00078e00ff */
[----:B--2---:R-:W-:Y:S01]  /*182a0*/  @P2 SHF.R.U32.HI R4, RZ, R5, R9 ;  /* 0x00000005ff042219 */ /* 0x004fe20000011609 */
[----:B------:R-:W-:-:S04]  /*182b0*/  IMAD.IADD R9, R11, 0x1, -R12 ;  /* 0x000000010b097824 */ /* 0x000fc800078e0a0c */
        /* <DEDUP_REMOVED lines=13> */
.L_x_1782:
[----:B------:R-:W-:-:S13]  /*18390*/  ISETP.NE.AND P0, PT, R3, 0x1, PT ;  /* 0x000000010300780c */ /* 0x000fda0003f05270 */
[----:B------:R-:W0:Y:S02]  /*183a0*/  @P0 LDC.64 R4, c[0x0][0x9e8] ;  /* 0x00027a00ff040b82 */ /* 0x000e240000000a00 */
[----:B0-----:R-:W-:-:S05]  /*183b0*/  @P0 IMAD.HI.U32 R4, R11, R4, RZ ;  /* 0x000000040b040227 */ /* 0x001fca00078e00ff */
[----:B------:R-:W-:-:S07]  /*183c0*/  @P0 SHF.R.U32.HI R11, RZ, R5, R4 ;  /* 0x00000005ff0b0219 */ /* 0x000fce0000011604 */
.L_x_1783:
[----:B------:R-:W-:Y:S05]  /*183d0*/  BSYNC B0 ;  /* 0x0000000000007941 */ /* 0x000fea0003800000 */
.L_x_1781:
[----:B------:R-:W-:-:S05]  /*183e0*/  IMAD R3, R11, R3, RZ ;  /* 0x000000030b037224 */ /* 0x000fca00078e02ff */
[----:B------:R-:W-:-:S07]  /*183f0*/  VIMNMX R10, R10, R3, !PT ;  /* 0x000000030a0a7248 */ /* 0x000fce0007fe0100 */
.L_x_1780:
[----:B------:R-:W-:Y:S01]  /*18400*/  VIADD R2, R2, 0x7f ;  /* 0x0000007f02027836 */ /* 0x000fe20000000000 */
[----:B------:R-:W-:Y:S04]  /*18410*/  BSSY B0, `(.L_x_1784) ;  /* 0x00000e3000007945 */ /* 0x000fe80003800000 */
[----:B------:R-:W-:-:S04]  /*18420*/  SHF.R.S32.HI R3, RZ, 0x1f, R2 ;  /* 0x0000001fff037819 */ /* 0x000fc80000011402 */
[----:B------:R-:W-:Y:S02]  /*18430*/  LEA.HI R3, R3, R2, RZ, 0x7 ;  /* 0x0000000203037211 */ /* 0x000fe400078f38ff */
[----:B------:R-:W-:Y:S02]  /*18440*/  SHF.R.S32.HI R2, RZ, 0x1f, R10 ;  /* 0x0000001fff027819 */ /* 0x000fe4000001140a */
[----:B------:R-:W-:Y:S02]  /*18450*/  SHF.R.S32.HI R3, RZ, 0x7, R3 ;  /* 0x00000007ff037819 */ /* 0x000fe40000011403 */
[----:B------:R-:W-:Y:S02]  /*18460*/  LEA.HI R2, R2, R10, RZ, 0x7 ;  /* 0x0000000a02027211 */ /* 0x000fe400078f38ff */
[----:B------:R-:W-:Y:S02]  /*18470*/  VIMNMX R3, R17, R3, PT ;  /* 0x0000000311037248 */ /* 0x000fe40003fe0100 */
[----:B------:R-:W-:-:S03]  /*18480*/  SHF.R.S32.HI R2, RZ, 0x7, R2 ;  /* 0x00000007ff027819 */ /* 0x000fc60000011402 */
[----:B------:R-:W-:Y:S01]  /*18490*/  IMAD R3, R3, 0x80, -R7 ;  /* 0x0000008003037824 */ /* 0x000fe200078e0a07 */
[----:B------:R-:W-:-:S04]  /*184a0*/  VIMNMX R2, RZ, R2, !PT ;  /* 0x00000002ff027248 */ /* 0x000fc80007fe0100 */
[----:B------:R-:W-:Y:S01]  /*184b0*/  VIMNMX R3, R3, R6, PT ;  /* 0x0000000603037248 */ /* 0x000fe20003fe0100 */
[----:B------:R-:W-:-:S05]  /*184c0*/  IMAD R2, R2, 0x80, -R7 ;  /* 0x0000008002027824 */ /* 0x000fca00078e0a07 */
[----:B------:R-:W-:-:S04]  /*184d0*/  VIMNMX R4, RZ, R2, !PT ;  /* 0x00000002ff047248 */ /* 0x000fc80007fe0100 */
[----:B------:R-:W-:-:S13]  /*184e0*/  ISETP.GT.AND P0, PT, R3, R4, PT ;  /* 0x000000040300720c */ /* 0x000fda0003f04270 */
[----:B------:R-:W-:Y:S01]  /*184f0*/  @P0 VIADD R2, R3, 0x7f ;  /* 0x0000007f03020836 */ /* 0x000fe20000000000 */
[----:B------:R-:W-:-:S04]  /*18500*/  SHF.R.U32.HI R3, RZ, 0x7, R4 ;  /* 0x00000007ff037819 */ /* 0x000fc80000011604 */
[----:B------:R-:W-:-:S04]  /*18510*/  @P0 SHF.R.S32.HI R4, RZ, 0x1f, R2 ;  /* 0x0000001fff040819 */ /* 0x000fc80000011402 */
        /* <DEDUP_REMOVED lines=12> */
[----:B------:R0:W2:Y:S02]  /*185e0*/  SHFL.IDX PT, R14, R5, RZ, 0x1f ;  /* 0x00001fff050e7589 */ /* 0x0000a400000e0000 */
.L_x_1959:
[----:B--2---:R-:W-:Y:S02]  /*185f0*/  ISETP.NE.AND P0, PT, R14, RZ, PT ;  /* 0x000000ff0e00720c */ /* 0x004fe40003f05270 */
[----:B------:R-:W-:-:S11]  /*18600*/  PLOP3.LUT P6, PT, PT, PT, PT, 0x8, 0x0 ;  /* 0x000000000000781c */ /* 0x000fd60003fce170 */
[----:B------:R-:W-:Y:S05]  /*18610*/  @P0 BRA `(.L_x_1787) ;  /* 0x00000000000c0947 */ /* 0x000fea0003800000 */
[----:B------:R-:W-:-:S03]  /*18620*/  UMOV UR4, 0xffffffff ;  /* 0xffffffff00047882 */ /* 0x000fc60000000000 */
[----:B------:R-:W-:Y:S05]  /*18630*/  BRA.DIV UR4, `(.L_x_1788) ;  /* 0x0000007604307947 */ /* 0x000fea000b800000 */
[----:B------:R-:W-:-:S13]  /*18640*/  ELECT P6, URZ, PT ;  /* 0x00000000003f782f */ /* 0x000fda00038c0000 */
.L_x_1787:
        /* <DEDUP_REMOVED lines=9> */
.L_x_1962:
[----:B------:R-:W-:Y:S05]  /*186e0*/  BSYNC B1 ;  /* 0x0000000000017941 */ /* 0x000fea0003800000 */
.L_x_1789:
[----:B------:R-:W-:Y:S04]  /*186f0*/  BSSY B1, `(.L_x_1791) ;  /* 0x0000050000017945 */ /* 0x000fe80003800000 */
[----:B------:R-:W-:Y:S05]  /*18700*/  @!P6 BRA `(.L_x_1792) ;  /* 0x000000040038e947 */ /* 0x000fea0003800000 */
[----:B------:R-:W2:Y:S01]  /*18710*/  LDL R7, [R1] ;  /* 0x0000000001077983 */ /* 0x000ea20000100800 */
[----:B------:R-:W-:Y:S01]  /*18720*/  IMAD R10, R27, 0x8, R23 ;  /* 0x000000081b0a7824 */ /* 0x000fe200078e0217 */
[----:B------:R-:W3:Y:S01]  /*18730*/  S2R R6, SR_TID.X ;  /* 0x0000000000067919 */ /* 0x000ee20000002100 */
[----:B------:R-:W-:Y:S01]  /*18740*/  BSSY B2, `(.L_x_1793) ;  /* 0x0000006000027945 */ /* 0x000fe20003800000 */
[----:B---3--:R-:W-:-:S04]  /*18750*/  LOP3.LUT R6, R6, 0x7f, RZ, 0xc0, !PT ;  /* 0x0000007f06067812 */ /* 0x008fc800078ec0ff */
[----:B------:R-:W-:Y:S02]  /*18760*/  ISETP.NE.AND P1, PT, R6, RZ, PT ;  /* 0x000000ff0600720c */ /* 0x000fe40003f25270 */
[----:B--2---:R-:W-:-:S04]  /*18770*/  SHF.L.U32 R7, R7, 0x1f, RZ ;  /* 0x0000001f07077819 */ /* 0x004fc800000006ff */
[----:B------:R-:W2:Y:S02]  /*18780*/  SYNCS.PHASECHK.TRANS64.TRYWAIT P0, [R10+URZ+0x168a0], R7 ;  /* 0x0168a0070a0075a7 */ /* 0x000ea4000800017f */
[----:B--2---:R-:W-:Y:S05]  /*18790*/  @!P0 BRA `(.L_x_1794) ;  /* 0x00000074000c8947 */ /* 0x004fea0003800000 */
.L_x_1963:
[----:B------:R-:W-:Y:S05]  /*187a0*/  BSYNC B2 ;  /* 0x0000000000027941 */ /* 0x000fea0003800000 */
.L_x_1793:
[----:B------:R-:W-:Y:S04]  /*187b0*/  BSSY B2, `(.L_x_1795) ;  /* 0x0000009000027945 */ /* 0x000fe80003800000 */
[----:B------:R-:W-:Y:S05]  /*187c0*/  @P1 BRA `(.L_x_1796) ;  /* 0x00000000001c1947 */ /* 0x000fea0003800000 */
[----:B0-----:R-:W0:Y:S02]  /*187d0*/  S2R R5, SR_TID.X ;  /* 0x0000000000057919 */ /* 0x001e240000002100 */
[----:B0-----:R-:W-:Y:S01]  /*187e0*/  LOP3.LUT R6, R5, 0x1f, RZ, 0xc0, !PT ;  /* 0x0000001f05067812 */ /* 0x001fe200078ec0ff */
[----:B------:R-:W-:-:S03]  /*187f0*/  IMAD.MOV.U32 R5, RZ, RZ, 0x4000 ;  /* 0x00004000ff057424 */ /* 0x000fc600078e00ff */
[----:B------:R-:W-:Y:S01]  /*18800*/  ISETP.NE.AND P0, PT, R6, RZ, PT ;  /* 0x000000ff0600720c */ /* 0x000fe20003f05270 */
[----:B------:R3:W-:-:S12]  /*18810*/  SYNCS.ARRIVE.TRANS64 RZ, [R10+URZ+0x16890], R5 ;  /* 0x016890050aff79a7 */ /* 0x0007d8000800003f */
[----:B---3--:R-:W-:Y:S05]  /*18820*/  @!P0 BRA `(.L_x_1796) ;  /* 0x0000000000048947 */ /* 0x008fea0003800000 */
[----:B------:R-:W-:Y:S01]  /*18830*/  BPT.TRAP 0x1 ;  /* 0x000000040000795c */ /* 0x000fe20000300000 */
.L_x_1796:
[----:B------:R-:W-:Y:S05]  /*18840*/  BSYNC B2 ;  /* 0x0000000000027941 */ /* 0x000fea0003800000 */
.L_x_1795:
[----:B------:R-:W-:Y:S01]  /*18850*/  IMAD.MOV.U32 R13, RZ, RZ, RZ ;  /* 0x000000ffff0d7224 */ /* 0x000fe200078e00ff */
[----:B------:R-:W-:Y:S01]  /*18860*/  UIADD3 UR4, UP0, UR40, 0x570, URZ ;  /* 0x0000057028047890 */ /* 0x000fe2000ff1e03f */
[----:B------:R-:W-:Y:S01]  /*18870*/  IMAD R6, R4, 0x80, R0 ;  /* 0x0000008004067824 */ /* 0x000fe200078e0200 */
[----:B------:R-:W-:Y:S01]  /*18880*/  PLOP3.LUT P0, PT, PT, PT, PT, 0x80, 0x0 ;  /* 0x000000000000781c */ /* 0x000fe20003f0f070 */
[----:B0-----:R-:W-:Y:S01]  /*18890*/  IMAD R5, R27, 0x4000, R23 ;  /* 0x000040001b057824 */ /* 0x001fe200078e0217 */
[----:B------:R-:W-:Y:S01]  /*188a0*/  R2UR UR10, R13 ;  /* 0x000000000d0a72ca */ /* 0x000fe200000e0000 */
[----:B------:R-:W-:Y:S01]  /*188b0*/  VIADD R6, R6, 0xffffff80 ;  /* 0xffffff8006067836 */ /* 0x000fe20000000000 */
[----:B------:R-:W-:Y:S01]  /*188c0*/  UIADD3.X UR5, URZ, UR41, URZ, UP0, !UPT ;  /* 0x000000293f057290 */ /* 0x000fe200087fe43f */
[----:B------:R-:W-:Y:S01]  /*188d0*/  VIADD R5, R5, 0xe400 ;  /* 0x0000e40005057836 */ /* 0x000fe20000000000 */
[----:B------:R-:W-:Y:S01]  /*188e0*/  UMOV UR6, 0x0 ;  /* 0x0000000000067882 */ /* 0x000fe20000000000 */
[----:B-1----:R-:W-:Y:S01]  /*188f0*/  IMAD.SHL.U32 R12, R27, 0x2000, RZ ;  /* 0x000020001b0c7824 */ /* 0x002fe200078e00ff */
[----:B------:R-:W-:Y:S01]  /*18900*/  UMOV UR7, 0x12f00000 ;  /* 0x12f0000000077882 */ /* 0x000fe20000000000 */
[----:B------:R-:W-:-:S08]  /*18910*/  VIADD R11, R10, 0x16890 ;  /* 0x000168900a0b7836 */ /* 0x000fd00000000000 */
.L_x_1797:
        /* <DEDUP_REMOVED lines=10> */
[----:B------:R-:W0:Y:S01]  /*189c0*/  SYNCS.PHASECHK.TRANS64.TRYWAIT P0, [R10+URZ+0x168c0], R7 ;  /* 0x0168c0070a0075a7 */ /* 0x000e22000800017f */
[----:B------:R-:W-:Y:S04]  /*189d0*/  BSSY B2, `(.L_x_1798) ;  /* 0x0000002000027945 */ /* 0x000fe80003800000 */
[----:B0-----:R-:W-:Y:S05]  /*189e0*/  @!P0 BRA `(.L_x_1799) ;  /* 0x00000070008c8947 */ /* 0x001fea0003800000 */
.L_x_1964:
[----:B------:R-:W-:Y:S05]  /*189f0*/  BSYNC B2 ;  /* 0x0000000000027941 */ /* 0x000fea0003800000 */
.L_x_1798:
[----:B------:R-:W-:Y:S01]  /*18a00*/  BSSY B2, `(.L_x_1800) ;  /* 0x000000b000027945 */ /* 0x000fe20003800000 */
[----:B------:R-:W-:Y:S02]  /*18a10*/  IMAD.MOV.U32 R14, RZ, RZ, 0x0 ;  /* 0x00000000ff0e7424 */ /* 0x000fe400078e00ff */
[----:B------:R-:W-:Y:S01]  /*18a20*/  IMAD.MOV.U32 R15, RZ, RZ, 0x12f00000 ;  /* 0x12f00000ff0f7424 */ /* 0x000fe200078e00ff */
[----:B------:R-:W-:Y:S06]  /*18a30*/  @P1 BRA `(.L_x_1801) ;  /* 0x00000000001c1947 */ /* 0x000fec0003800000 */
[----:B------:R-:W1:Y:S02]  /*18a40*/  S2R R5, SR_TID.X ;  /* 0x0000000000057919 */ /* 0x000e640000002100 */
[----:B-1----:R-:W-:Y:S01]  /*18a50*/  LOP3.LUT R11, R5, 0x1f, RZ, 0xc0, !PT ;  /* 0x0000001f050b7812 */ /* 0x002fe200078ec0ff */
[----:B------:R-:W-:-:S03]  /*18a60*/  IMAD.MOV.U32 R5, RZ, RZ, 0x4000 ;  /* 0x00004000ff057424 */ /* 0x000fc600078e00ff */
[----:B------:R-:W-:Y:S01]  /*18a70*/  ISETP.NE.AND P0, PT, R11, RZ, PT ;  /* 0x000000ff0b00720c */ /* 0x000fe20003f05270 */
[----:B------:R1:W-:-:S12]  /*18a80*/  SYNCS.ARRIVE.TRANS64 RZ, [R10+URZ+0x168b0], R5 ;  /* 0x0168b0050aff79a7 */ /* 0x0003d8000800003f */
[----:B-1----:R-:W-:Y:S05]  /*18a90*/  @!P0 BRA `(.L_x_1801) ;  /* 0x0000000000048947 */ /* 0x002fea0003800000 */
[----:B------:R-:W-:Y:S01]  /*18aa0*/  BPT.TRAP 0x1 ;  /* 0x000000040000795c */ /* 0x000fe20000300000 */
.L_x_1801:
[----:B------:R-:W-:Y:S05]  /*18ab0*/  BSYNC B2 ;  /* 0x0000000000027941 */ /* 0x000fea0003800000 */
.L_x_1800:
[----:B------:R-:W-:Y:S01]  /*18ac0*/  R2UR UR10, R13 ;  /* 0x000000000d0a72ca */ /* 0x000fe200000e0000 */
[----:B------:R-:W-:Y:S01]  /*18ad0*/  IMAD R12, R12, 0x2, R23 ;  /* 0x000000020c0c7824 */ /* 0x000fe200078e0217 */
[----:B------:R-:W-:Y:S01]  /*18ae0*/  R2UR UR6, R14 ;  /* 0x000000000e0672ca */ /* 0x000fe200000e0000 */
[----:B------:R-:W-:Y:S01]  /*18af0*/  UIADD3 UR4, UP0, UR40, 0x670, URZ ;  /* 0x0000067028047890 */ /* 0x000fe2000ff1e03f */
[----:B------:R-:W-:Y:S01]  /*18b00*/  R2UR UR7, R15 ;  /* 0x000000000f0772ca */ /* 0x000fe200000e0000 */
[----:B0-2---:R-:W-:Y:S01]  /*18b10*/  VIADD R10, R10, 0x168b0 ;  /* 0x000168b00a0a7836 */ /* 0x005fe20000000000 */
[----:B------:R-:W-:Y:S01]  /*18b20*/  PLOP3.LUT P0, PT, PT, PT, PT, 0x80, 0x0 ;  /* 0x000000000000781c */ /* 0x000fe20003f0f070 */
[----:B------:R-:W-:Y:S01]  /*18b30*/  VIADD R12, R12, 0x400 ;  /* 0x000004000c0c7836 */ /* 0x000fe20000000000 */
[----:B------:R-:W-:-:S12]  /*18b40*/  UIADD3.X UR5, URZ, UR41, URZ, UP0, !UPT ;  /* 0x000000293f057290 */ /* 0x000fd800087fe43f */
.L_x_1802:
        /* <DEDUP_REMOVED lines=9> */
[----:B--2---:R-:W-:Y:S05]  /*18be0*/  @P0 BRA.U.ANY `(.L_x_1802) ;  /* 0xfffffffd00d80947 */ /* 0x004fea000393ffff */
.L_x_1792:
[----:B------:R-:W-:Y:S05]  /*18bf0*/  BSYNC B1 ;  /* 0x0000000000017941 */ /* 0x000fea0003800000 */
.L_x_1791:
[----:B------:R-:W2:Y:S01]  /*18c00*/  LDL.LU R7, [R1] ;  /* 0x0000000001077983 */ /* 0x000ea20000300800 */
[----:B------:R-:W-:Y:S01]  /*18c10*/  VIADD R27, R27, 0x1 ;  /* 0x000000011b1b7836 */ /* 0x000fe20000000000 */
[----:B------:R-:W-:Y:S01]  /*18c20*/  PLOP3.LUT P0, PT, PT, PT, PT, 0x8, 0x0 ;  /* 0x000000000000781c */ /* 0x000fe20003f0e170 */
[----:B------:R-:W-:-:S03]  /*18c30*/  VIADD R4, R4, 0xfffffffe ;  /* 0xfffffffe04047836 */ /* 0x000fc60000000000 */
[C---:B------:R-:W-:Y:S02]  /*18c40*/  ISETP.NE.AND P1, PT, R27.reuse, 0x2, PT ;  /* 0x000000021b00780c */ /* 0x040fe40003f25270 */
[----:B------:R-:W-:Y:S02]  /*18c50*/  ISETP.GE.AND P2, PT, R4, R3, PT ;  /* 0x000000030400720c */ /* 0x000fe40003f46270 */
[----:B0-----:R-:W-:Y:S02]  /*18c60*/  SEL R5, RZ, 0x1, P1 ;  /* 0x00000001ff057807 */ /* 0x001fe40000800000 */
[----:B------:R-:W-:Y:S02]  /*18c70*/  SEL R27, R27, RZ, P1 ;  /* 0x000000ff1b1b7207 */ /* 0x000fe40000800000 */
[----:B--2---:R-:W-:-:S05]  /*18c80*/  LOP3.LUT R7, R7, R5, RZ, 0x3c, !PT ;  /* 0x0000000507077212 */ /* 0x004fca00078e3cff */
[----:B------:R0:W-:Y:S02]  /*18c90*/  STL [R1], R7 ;  /* 0x0000000701007387 */ /* 0x0001e40000100800 */
[----:B------:R-:W-:Y:S05]  /*18ca0*/  @!P2 BRA `(.L_x_1785) ;  /* 0x000000040064a947 */ /* 0x000fea0003800000 */
.L_x_1815:
[----:B------:R-:W-:Y:S05]  /*18cb0*/  YIELD ;  /* 0x0000000000007946 */ /* 0x000fea0003800000 */
[----:B------:R-:W-:Y:S04]  /*18cc0*/  BSSY B1, `(.L_x_1803) ;  /* 0x000004d000017945 */ /* 0x000fe80003800000 */
[----:B--2---:R-:W-:Y:S05]  /*18cd0*/  @!P6 BRA `(.L_x_1804) ;  /* 0x00000004002ce947 */ /* 0x004fea0003800000 */
[----:B------:R-:W2:Y:S01]  /*18ce0*/  LDL R6, [R1] ;  /* 0x0000000001067983 */ /* 0x000ea20000100800 */
[----:B------:R-:W0:Y:S02]  /*18cf0*/  S2R R5, SR_TID.X ;  /* 0x0000000000057919 */ /* 0x000e240000002100 */
[----:B0-----:R-:W-:Y:S01]  /*18d00*/  LOP3.LUT R7, R5, 0x7f, RZ, 0xc0, !PT ;  /* 0x0000007f05077812 */ /* 0x001fe200078ec0ff */
[----:B------:R-:W-:Y:S01]  /*18d10*/  IMAD R5, R27, 0x8, R23 ;  /* 0x000000081b057824 */ /* 0x000fe200078e0217 */
[----:B------:R-:W-:Y:S02]  /*18d20*/  BSSY B2, `(.L_x_1805) ;  /* 0x0000005000027945 */ /* 0x000fe40003800000 */
[----:B------:R-:W-:Y:S02]  /*18d30*/  ISETP.NE.AND P2, PT, R7, RZ, PT ;  /* 0x000000ff0700720c */ /* 0x000fe40003f45270 */
[----:B--2---:R-:W-:-:S04]  /*18d40*/  SHF.L.U32 R6, R6, 0x1f, RZ ;  /* 0x0000001f06067819 */ /* 0x004fc800000006ff */
[----:B------:R-:W0:Y:S02]  /*18d50*/  SYNCS.PHASECHK.TRANS64.TRYWAIT P1, [R5+URZ+0x168a0], R6 ;  /* 0x0168a006050075a7 */ /* 0x000e24000802017f */
[----:B0-----:R-:W-:Y:S05]  /*18d60*/  @!P1 BRA `(.L_x_1806) ;  /* 0x0000006c00c09947 */ /* 0x001fea0003800000 */
.L_x_1965:
[----:B------:R-:W-:Y:S05]  /*18d70*/  BSYNC B2 ;  /* 0x0000000000027941 */ /* 0x000fea0003800000 */
.L_x_1805:
[----:B------:R-:W-:Y:S04]  /*18d80*/  BSSY B2, `(.L_x_1807) ;  /* 0x0000009000027945 */ /* 0x000fe80003800000 */
[----:B------:R-:W-:Y:S05]  /*18d90*/  @P2 BRA `(.L_x_1808) ;  /* 0x00000000001c2947 */ /* 0x000fea0003800000 */
[----:B------:R-:W2:Y:S02]  /*18da0*/  S2R R7, SR_TID.X ;  /* 0x0000000000077919 */ /* 0x000ea40000002100 */
[----:B--2---:R-:W-:Y:S01]  /*18db0*/  LOP3.LUT R10, R7, 0x1f, RZ, 0xc0, !PT ;  /* 0x0000001f070a7812 */ /* 0x004fe200078ec0ff */
[----:B------:R-:W-:-:S03]  /*18dc0*/  IMAD.MOV.U32 R7, RZ, RZ, 0x4000 ;  /* 0x00004000ff077424 */ /* 0x000fc600078e00ff */
[----:B------:R-:W-:Y:S01]  /*18dd0*/  ISETP.NE.AND P1, PT, R10, RZ, PT ;  /* 0x000000ff0a00720c */ /* 0x000fe20003f25270 */
[----:B------:R2:W-:-:S12]  /*18de0*/  SYNCS.ARRIVE.TRANS64 RZ, [R5+URZ+0x16890], R7 ;  /* 0x0168900705ff79a7 */ /* 0x0005d8000800003f */
[----:B--2---:R-:W-:Y:S05]  /*18df0*/  @!P1 BRA `(.L_x_1808) ;  /* 0x0000000000049947 */ /* 0x004fea0003800000 */
[----:B------:R-:W-:Y:S01]  /*18e00*/  BPT.TRAP 0x1 ;  /* 0x000000040000795c */ /* 0x000fe20000300000 */
.L_x_1808:
[----:B------:R-:W-:Y:S05]  /*18e10*/  BSYNC B2 ;  /* 0x0000000000027941 */ /* 0x000fea0003800000 */
.L_x_1807:
[----:B------:R-:W-:Y:S01]  /*18e20*/  IMAD.MOV.U32 R13, RZ, RZ, RZ ;  /* 0x000000ffff0d7224 */ /* 0x000fe200078e00ff */
[----:B------:R-:W-:Y:S01]  /*18e30*/  UIADD3 UR4, UP0, UR40, 0x570, URZ ;  /* 0x0000057028047890 */ /* 0x000fe2000ff1e03f */
[----:B------:R-:W-:Y:S01]  /*18e40*/  IMAD R7, R27, 0x4000, R23 ;  /* 0x000040001b077824 */ /* 0x000fe200078e0217 */
[----:B------:R-:W-:Y:S01]  /*18e50*/  PLOP3.LUT P1, PT, PT, PT, PT, 0x80, 0x0 ;  /* 0x000000000000781c */ /* 0x000fe20003f2f070 */
[----:B------:R-:W-:Y:S01]  /*18e60*/  IMAD R10, R4, 0x80, R0 ;  /* 0x00000080040a7824 */ /* 0x000fe200078e0200 */
[----:B------:R-:W-:Y:S01]  /*18e70*/  R2UR UR10, R13 ;  /* 0x000000000d0a72ca */ /* 0x000fe200000e0000 */
[----:B------:R-:W-:Y:S01]  /*18e80*/  VIADD R11, R5, 0x16890 ;  /* 0x00016890050b7836 */ /* 0x000fe20000000000 */
[----:B------:R-:W-:Y:S01]  /*18e90*/  UIADD3.X UR5, URZ, UR41, URZ, UP0, !UPT ;  /* 0x000000293f057290 */ /* 0x000fe200087fe43f */
[----:B-1----:R-:W-:Y:S01]  /*18ea0*/  VIADD R12, R7, 0xe400 ;  /* 0x0000e400070c7836 */ /* 0x002fe20000000000 */
[----:B------:R-:W-:Y:S01]  /*18eb0*/  UMOV UR6, 0x0 ;  /* 0x0000000000067882 */ /* 0x000fe20000000000 */
[----:B------:R-:W-:-:S10]  /*18ec0*/  UMOV UR7, 0x12f00000 ;  /* 0x12f0000000077882 */ /* 0x000fd40000000000 */
.L_x_1809:
        /* <DEDUP_REMOVED lines=13> */
.L_x_1966:
[----:B------:R-:W-:Y:S05]  /*18fa0*/  BSYNC B2 ;  /* 0x0000000000027941 */ /* 0x000fea0003800000 */
.L_x_1810:
[----:B------:R-:W-:Y:S01]  /*18fb0*/  BSSY B2, `(.L_x_1812) ;  /* 0x000000b000027945 */ /* 0x000fe20003800000 */
[----:B------:R-:W-:Y:S01]  /*18fc0*/  IMAD.MOV.U32 R14, RZ, RZ, 0x0 ;  /* 0x00000000ff0e7424 */ /* 0x000fe200078e00ff */
[----:B------:R-:W-:Y:S02]  /*18fd0*/  MOV R15, 0x12f00000 ;  /* 0x12f00000000f7802 */ /* 0x000fe40000000f00 */
[----:B------:R-:W-:Y:S05]  /*18fe0*/  @P2 BRA `(.L_x_1813) ;  /* 0x00000000001c2947 */ /* 0x000fea0003800000 */
[----:B------:R-:W2:Y:S01]  /*18ff0*/  S2R R11, SR_TID.X ;  /* 0x00000000000b7919 */ /* 0x000ea20000002100 */
[----:B01----:R-:W-:-:S04]  /*19000*/  IMAD.MOV.U32 R6, RZ, RZ, 0x4000 ;  /* 0x00004000ff067424 */ /* 0x003fc800078e00ff */
[----:B------:R3:W-:Y:S01]  /*19010*/  SYNCS.ARRIVE.TRANS64 RZ, [R5+URZ+0x168b0], R6 ;  /* 0x0168b00605ff79a7 */ /* 0x0007e2000800003f */
[----:B--2---:R-:W-:-:S04]  /*19020*/  LOP3.LUT R11, R11, 0x1f, RZ, 0xc0, !PT ;  /* 0x0000001f0b0b7812 */ /* 0x004fc800078ec0ff */
[----:B------:R-:W-:-:S13]  /*19030*/  ISETP.NE.AND P1, PT, R11, RZ, PT ;  /* 0x000000ff0b00720c */ /* 0x000fda0003f25270 */
[----:B---3--:R-:W-:Y:S05]  /*19040*/  @!P1 BRA `(.L_x_1813) ;  /* 0x0000000000049947 */ /* 0x008fea0003800000 */
[----:B------:R-:W-:Y:S01]  /*19050*/  BPT.TRAP 0x1 ;  /* 0x000000040000795c */ /* 0x000fe20000300000 */
.L_x_1813:
[----:B------:R-:W-:Y:S05]  /*19060*/  BSYNC B2 ;  /* 0x0000000000027941 */ /* 0x000fea0003800000 */
.L_x_1812:
[----:B------:R-:W-:Y:S01]  /*19070*/  R2UR UR10, R13 ;  /* 0x000000000d0a72ca */ /* 0x000fe200000e0000 */
[----:B------:R-:W-:Y:S01]  /*19080*/  UIADD3 UR4, UP0, UR40, 0x670, URZ ;  /* 0x0000067028047890 */ /* 0x000fe2000ff1e03f */
[----:B------:R-:W-:Y:S01]  /*19090*/  R2UR UR6, R14 ;  /* 0x000000000e0672ca */ /* 0x000fe200000e0000 */
[----:B------:R-:W-:Y:S01]  /*190a0*/  VIADD R7, R7, 0x400 ;  /* 0x0000040007077836 */ /* 0x000fe20000000000 */
[----:B------:R-:W-:Y:S01]  /*190b0*/  R2UR UR7, R15 ;  /* 0x000000000f0772ca */ /* 0x000fe200000e0000 */
[----:B01----:R-:W-:Y:S01]  /*190c0*/  VIADD R5, R5, 0x168b0 ;  /* 0x000168b005057836 */ /* 0x003fe20000000000 */
[----:B------:R-:W-:Y:S01]  /*190d0*/  PLOP3.LUT P1, PT, PT, PT, PT, 0x80, 0x0 ;  /* 0x000000000000781c */ /* 0x000fe20003f2f070 */
[----:B------:R-:W-:-:S12]  /*190e0*/  UIADD3.X UR5, URZ, UR41, URZ, UP0, !UPT ;  /* 0x000000293f057290 */ /* 0x000fd800087fe43f */
.L_x_1814:
        /* <DEDUP_REMOVED lines=10> */
.L_x_1804:
[----:B------:R-:W-:Y:S05]  /*19190*/  BSYNC B1 ;  /* 0x0000000000017941 */ /* 0x000fea0003800000 */
.L_x_1803:
[----:B------:R-:W2:Y:S01]  /*191a0*/  LDL.LU R6, [R1] ;  /* 0x0000000001067983 */ /* 0x000ea20000300800 */
[----:B------:R-:W-:Y:S01]  /*191b0*/  VIADD R27, R27, 0x1 ;  /* 0x000000011b1b7836 */ /* 0x000fe20000000000 */
[C---:B------:R-:W-:Y:S01]  /*191c0*/  ISETP.GT.AND P2, PT, R4.reuse, R3, PT ;  /* 0x000000030400720c */ /* 0x040fe20003f44270 */
[----:B------:R-:W-:-:S03]  /*191d0*/  VIADD R4, R4, 0xffffffff ;  /* 0xffffffff04047836 */ /* 0x000fc60000000000 */
[----:B------:R-:W-:-:S04]  /*191e0*/  ISETP.NE.AND P1, PT, R27, 0x2, PT ;  /* 0x000000021b00780c */ /* 0x000fc80003f25270 */
[----:B------:R-:W-:Y:S02]  /*191f0*/  SEL R5, RZ, 0x1, P1 ;  /* 0x00000001ff057807 */ /* 0x000fe40000800000 */
[----:B------:R-:W-:Y:S02]  /*19200*/  SEL R27, R27, RZ, P1 ;  /* 0x000000ff1b1b7207 */ /* 0x000fe40000800000 */
[----:B--2---:R-:W-:-:S05]  /*19210*/  LOP3.LUT R6, R6, R5, RZ, 0x3c, !PT ;  /* 0x0000000506067212 */ /* 0x004fca00078e3cff */
[----:B------:R2:W-:Y:S01]  /*19220*/  STL [R1], R6 ;  /* 0x0000000601007387 */ /* 0x0005e20000100800 */
[----:B------:R-:W-:Y:S05]  /*19230*/  @P2 BRA `(.L_x_1815) ;  /* 0xfffffff8009c2947 */ /* 0x000fea000383ffff */
.L_x_1785:
[----:B------:R-:W-:Y:S05]  /*19240*/  BSYNC B0 ;  /* 0x0000000000007941 */ /* 0x000fea0003800000 */
.L_x_1784:
[----:B------:R-:W3:Y:S01]  /*19250*/  LDC R0, c[0x0][0x448] ;  /* 0x00011200ff007b82 */ /* 0x000ee20000000800 */
[----:B------:R-:W-:Y:S01]  /*19260*/  VIADD R2, R28, 0xbf ;  /* 0x000000bf1c027836 */ /* 0x000fe20000000000 */
[----:B------:R-:W-:Y:S06]  /*19270*/  @!P0 WARPSYNC.ALL ;  /* 0x0000000000008948 */ /* 0x000fec0003800000 */
[----:B------:R-:W-:Y:S01]  /*19280*/  @!P0 BAR.SYNC.DEFER_BLOCKING 0xc, 0x200 ;  /* 0x0308000000008b1d */ /* 0x000fe20000010000 */
[----:B---3--:R-:W-:-:S13]  /*19290*/  ISETP.NE.AND P1, PT, R0, 0x1, PT ;  /* 0x000000010000780c */ /* 0x008fda0003f25270 */
[----:B------:R-:W3:Y:S08]  /*192a0*/  @P1 LDC R3, c[0x0][0x44c] ;  /* 0x00011300ff031b82 */ /* 0x000ef00000000800 */
[----:B------:R-:W4:Y:S01]  /*192b0*/  @P1 LDC R0, c[0x0][0x450] ;  /* 0x00011400ff001b82 */ /* 0x000f220000000800 */
[----:B---3--:R-:W-:-:S05]  /*192c0*/  @P1 IMAD.HI.U32 R3, R2, R3, RZ ;  /* 0x0000000302031227 */ /* 0x008fca00078e00ff */
[----:B----4-:R-:W-:-:S05]  /*192d0*/  @P1 SHF.R.U32.HI R2, RZ, R0, R3 ;  /* 0x00000000ff021219 */ /* 0x010fca0000011603 */
[----:B------:R-:W-:Y:S02]  /*192e0*/  IMAD.IADD R8, R8, 0x1, R2 ;  /* 0x0000000108087824 */ /* 0x000fe400078e0202 */
[----:B------:R-:W3:Y:S02]  /*192f0*/  LDC.64 R2, c[0x0][0x9e0] ;  /* 0x00027800ff027b82 */ /* 0x000ee40000000a00 */
[----:B---3--:R-:W-:Y:S01]  /*19300*/  ISETP.GE.AND P2, PT, R3, 0x1, PT ;  /* 0x000000010300780c */ /* 0x008fe20003f46270 */
[----:B------:R-:W-:-:S12]  /*19310*/  IMAD.IADD R2, R8, 0x1, R2 ;  /* 0x0000000108027824 */ /* 0x000fd800078e0202 */
[----:B------:R-:W-:Y:S05]  /*19320*/  @!P2 BRA `(.L_x_1816) ;  /* 0x000000000048a947 */ /* 0x000fea0003800000 */
[C---:B------:R-:W-:Y:S01]  /*19330*/  ISETP.GT.AND P0, PT, R8.reuse, RZ, PT ;  /* 0x000000ff0800720c */ /* 0x040fe20003f04270 */
[----:B------:R-:W-:Y:S01]  /*19340*/  BSSY B0, `(.L_x_1817) ;  /* 0x000000e000007945 */ /* 0x000fe20003800000 */
[----:B------:R-:W-:-:S11]  /*19350*/  VIADD R0, R8, 0xffffffff ;  /* 0xffffffff08007836 */ /* 0x000fd60000000000 */
[----:B------:R-:W-:Y:S05]  /*19360*/  @P0 BRA `(.L_x_1818) ;  /* 0x00000000001c0947 */ /* 0x000fea0003800000 */
[----:B------:R-:W-:Y:S01]  /*19370*/  ISETP.NE.AND P0, PT, R3, 0x1, PT ;  /* 0x000000010300780c */ /* 0x000fe20003f05270 */
[----:B------:R-:W-:-:S12]  /*19380*/  IMAD.MOV R0, RZ, RZ, -R8 ;  /* 0x000000ffff007224 */ /* 0x000fd800078e0a08 */
[----:B------:R-:W3:Y:S02]  /*19390*/  @P0 LDC.64 R4, c[0x0][0x9e8] ;  /* 0x00027a00ff040b82 */ /* 0x000ee40000000a00 */
[----:B---3--:R-:W-:-:S05]  /*193a0*/  @P0 IMAD.HI.U32 R4, R0, R4, RZ ;  /* 0x0000000400040227 */ /* 0x008fca00078e00ff */
[----:B------:R-:W-:-:S04]  /*193b0*/  @P0 SHF.R.U32.HI R0, RZ, R5, R4 ;  /* 0x00000005ff000219 */ /* 0x000fc80000011604 */
[----:B------:R-:W-:Y:S01]  /*193c0*/  LOP3.LUT R0, RZ, R0, RZ, 0x33, !PT ;  /* 0x00000000ff007212 */ /* 0x000fe200078e33ff */
[----:B------:R-:W-:Y:S06]  /*193d0*/  BRA `(.L_x_1819) ;  /* 0x0000000000107947 */ /* 0x000fec0003800000 */
.L_x_1818:
[----:B------:R-:W-:-:S13]  /*193e0*/  ISETP.NE.AND P0, PT, R3, 0x1, PT ;  /* 0x000000010300780c */ /* 0x000fda0003f05270 */
[----:B------:R-:W3:Y:S02]  /*193f0*/  @P0 LDC.64 R4, c[0x0][0x9e8] ;  /* 0x00027a00ff040b82 */ /* 0x000ee40000000a00 */
[----:B---3--:R-:W-:-:S05]  /*19400*/  @P0 IMAD.HI.U32 R4, R0, R4, RZ ;  /* 0x0000000400040227 */ /* 0x008fca00078e00ff */
[----:B------:R-:W-:-:S07]  /*19410*/  @P0 SHF.R.U32.HI R0, RZ, R5, R4 ;  /* 0x00000005ff000219 */ /* 0x000fce0000011604 */
.L_x_1819:
[----:B------:R-:W-:Y:S05]  /*19420*/  BSYNC B0 ;  /* 0x0000000000007941 */ /* 0x000fea0003800000 */
.L_x_1817:
[----:B------:R-:W-:-:S05]  /*19430*/  IMAD R5, R0, R3, R3 ;  /* 0x0000000300057224 */ /* 0x000fca00078e0203 */
[----:B------:R-:W-:-:S07]  /*19440*/  VIMNMX R2, R2, R5, PT ;  /* 0x0000000502027248 */ /* 0x000fce0003fe0100 */
.L_x_1816:
[----:B------:R-:W-:Y:S01]  /*19450*/  VIADD R2, R2, 0x7f ;  /* 0x0000007f02027836 */ /* 0x000fe20000000000 */
[----:B------:R-:W-:Y:S01]  /*19460*/  ULDC UR4, c[0x0][0x9dc] ;  /* 0x0002770000047ab9 */ /* 0x000fe20000000800 */
[----:B------:R-:W-:-:S03]  /*19470*/  IMAD.MOV.U32 R4, RZ, RZ, R28 ;  /* 0x000000ffff047224 */ /* 0x000fc600078e001c */
[----:B------:R-:W-:-:S04]  /*19480*/  SHF.R.S32.HI R5, RZ, 0x1f, R2 ;  /* 0x0000001fff057819 */ /* 0x000fc80000011402 */
[----:B------:R-:W-:-:S04]  /*19490*/  LEA.HI R5, R5, R2, RZ, 0x7 ;  /* 0x0000000205057211 */ /* 0x000fc800078f38ff */
[----:B------:R-:W-:Y:S02]  /*194a0*/  SHF.R.S32.HI R0, RZ, 0x7, R5 ;  /* 0x00000007ff007819 */ /* 0x000fe40000011405 */
[----:B------:R-:W3:Y:S02]  /*194b0*/  @P1 LDC R5, c[0x0][0x44c] ;  /* 0x00011300ff051b82 */ /* 0x000ee40000000800 */
[----:B------:R-:W-:-:S05]  /*194c0*/  VIMNMX R26, R17, R0, PT ;  /* 0x00000000111a7248 */ /* 0x000fca0003fe0100 */
[----:B------:R4:W-:Y:S01]  /*194d0*/  STL [R1+0x40], R26 ;  /* 0x0000401a01007387 */ /* 0x0009e20000100800 */
[----:B------:R-:W5:Y:S01]  /*194e0*/  @P1 LDC R0, c[0x0][0x450] ;  /* 0x00011400ff001b82 */ /* 0x000f620000000800 */
[----:B---3--:R-:W-:-:S05]  /*194f0*/  @P1 IMAD.HI.U32 R2, R28, R5, RZ ;  /* 0x000000051c021227 */ /* 0x008fca00078e00ff */
[----:B-----5:R-:W-:-:S05]  /*19500*/  @P1 SHF.R.U32.HI R4, RZ, R0, R2 ;  /* 0x00000000ff041219 */ /* 0x020fca0000011602 */
[----:B------:R-:W-:-:S04]  /*19510*/  IMAD.IADD R2, R9, 0x1, R4 ;  /* 0x0000000109027824 */ /* 0x000fc800078e0204 */
[----:B------:R-:W-:Y:S01]  /*19520*/  VIADD R0, R2, -UR4 ;  /* 0x8000000402007c36 */ /* 0x000fe20008000000 */
[----:B----4-:R-:W-:Y:S06]  /*19530*/  @!P2 BRA `(.L_x_1820) ;  /* 0x000000000044a947 */ /* 0x010fec0003800000 */
[----:B------:R-:W-:Y:S01]  /*19540*/  ISETP.GT.AND P0, PT, R2, -0x1, PT ;  /* 0xffffffff0200780c */ /* 0x000fe20003f04270 */
[----:B------:R-:W-:-:S12]  /*19550*/  BSSY B0, `(.L_x_1821) ;  /* 0x000000d000007945 */ /* 0x000fd80003800000 */
[----:B------:R-:W-:Y:S05]  /*19560*/  @P0 BRA `(.L_x_1822) ;  /* 0x00000000001c0947 */ /* 0x000fea0003800000 */
[----:B------:R-:W-:Y:S02]  /*19570*/  ISETP.NE.AND P0, PT, R3, 0x1, PT ;  /* 0x000000010300780c */ /* 0x000fe40003f05270 */
[----:B------:R-:W-:-:S11]  /*19580*/  LOP3.LUT R2, RZ, R2, RZ, 0x33, !PT ;  /* 0x00000002ff027212 */ /* 0x000fd600078e33ff */
[----:B------:R-:W3:Y:S02]  /*19590*/  @P0 LDC.64 R4, c[0x0][0x9e8] ;  /* 0x00027a00ff040b82 */ /* 0x000ee40000000a00 */
[----:B---3--:R-:W-:-:S05]  /*195a0*/  @P0 IMAD.HI.U32 R4, R2, R4, RZ ;  /* 0x0000000402040227 */ /* 0x008fca00078e00ff */
[----:B------:R-:W-:-:S04]  /*195b0*/  @P0 SHF.R.U32.HI R2, RZ, R5, R4 ;  /* 0x00000005ff020219 */ /* 0x000fc80000011604 */
[----:B------:R-:W-:Y:S01]  /*195c0*/  LOP3.LUT R2, RZ, R2, RZ, 0x33, !PT ;  /* 0x00000002ff027212 */ /* 0x000fe200078e33ff */
[----:B------:R-:W-:Y:S06]  /*195d0*/  BRA `(.L_x_1823) ;  /* 0x0000000000107947 */ /* 0x000fec0003800000 */
.L_x_1822:
[----:B------:R-:W-:-:S13]  /*195e0*/  ISETP.NE.AND P0, PT, R3, 0x1, PT ;  /* 0x000000010300780c */ /* 0x000fda0003f05270 */
[----:B------:R-:W3:Y:S02]  /*195f0*/  @P0 LDC.64 R4, c[0x0][0x9e8] ;  /* 0x00027a00ff040b82 */ /* 0x000ee40000000a00 */
[----:B---3--:R-:W-:-:S05]  /*19600*/  @P0 IMAD.HI.U32 R4, R2, R4, RZ ;  /* 0x0000000402040227 */ /* 0x008fca00078e00ff */
[----:B------:R-:W-:-:S07]  /*19610*/  @P0 SHF.R.U32.HI R2, RZ, R5, R4 ;  /* 0x00000005ff020219 */ /* 0x000fce0000011604 */
.L_x_1823:
[----:B------:R-:W-:Y:S05]  /*19620*/  BSYNC B0 ;  /* 0x0000000000007941 */ /* 0x000fea0003800000 */
.L_x_1821:
[----:B------:R-:W-:-:S05]  /*19630*/  IMAD R3, R2, R3, RZ ;  /* 0x0000000302037224 */ /* 0x000fca00078e02ff */
[----:B------:R-:W-:-:S07]  /*19640*/  VIMNMX R0, R0, R3, !PT ;  /* 0x0000000300007248 */ /* 0x000fce0007fe0100 */
.L_x_1820:
[----:B------:R-:W-:Y:S01]  /*19650*/  SHF.R.S32.HI R3, RZ, 0x1f, R0 ;  /* 0x0000001fff037819 */ /* 0x000fe20000011400 */
[----:B------:R-:W-:Y:S03]  /*19660*/  BSSY B7, `(.L_x_1824) ;  /* 0x00003a9000077945 */ /* 0x000fe60003800000 */
[----:B------:R-:W-:-:S04]  /*19670*/  LEA.HI R3, R3, R0, RZ, 0x7 ;  /* 0x0000000003037211 */ /* 0x000fc800078f38ff */
[----:B------:R-:W-:-:S04]  /*19680*/  SHF.R.S32.HI R3, RZ, 0x7, R3 ;  /* 0x00000007ff037819 */ /* 0x000fc80000011403 */
[----:B------:R-:W-:-:S04]  /*19690*/  VIMNMX R2, RZ, R3, !PT ;  /* 0x00000003ff027248 */ /* 0x000fc80007fe0100 */
[----:B------:R-:W-:Y:S01]  /*196a0*/  ISETP.GT.AND P0, PT, R26, R2, PT ;  /* 0x000000021a00720c */ /* 0x000fe20003f04270 */
[----:B------:R3:W-:-:S12]  /*196b0*/  STL [R1+0x1c], R2 ;  /* 0x00001c0201007387 */ /* 0x0007d80000100800 */
[----:B---3--:R-:W-:Y:S05]  /*196c0*/  @P0 BRA `(.L_x_1825) ;  /* 0x0000000000440947 */ /* 0x008fea0003800000 */
[----:B------:R-:W3:Y:S02]  /*196d0*/  S2R R2, SR_TID.X ;  /* 0x0000000000027919 */ /* 0x000ee40000002100 */
[----:B---3--:R-:W-:-:S04]  /*196e0*/  LOP3.LUT R2, R2, 0x7f, RZ, 0xc0, !PT ;  /* 0x0000007f02027812 */ /* 0x008fc800078ec0ff */
[----:B------:R-:W-:-:S13]  /*196f0*/  ISETP.NE.AND P0, PT, R2, RZ, PT ;  /* 0x000000ff0200720c */ /* 0x000fda0003f05270 */
[----:B------:R-:W-:Y:S05]  /*19700*/  @P0 BRA `(.L_x_1826) ;  /* 0x0000003800780947 */ /* 0x000fea0003800000 */
[----:B------:R-:W3:Y:S01]  /*19710*/  S2R R5, SR_LANEID ;  /* 0x0000000000057919 */ /* 0x000ee20000000000 */
[----:B------:R-:W-:Y:S01]  /*19720*/  VOTEU.ANY UR4, UPT, PT ;  /* 0x0000000000047886 */ /* 0x000fe200038e0100 */
[----:B------:R-:W4:Y:S01]  /*19730*/  LDC.64 R2, c[0x0][0xc60] ;  /* 0x00031800ff027b82 */ /* 0x000f220000000a00 */
[----:B------:R-:W3:Y:S02]  /*19740*/  FLO.U32 R0, UR4 ;  /* 0x0000000400007d00 */ /* 0x000ee400080e0000 */
[----:B---3--:R-:W-:-:S06]  /*19750*/  ISETP.EQ.U32.AND P0, PT, R0, R5, PT ;  /* 0x000000050000720c */ /* 0x008fcc0003f02070 */
[----:B------:R-:W4:Y:S07]  /*19760*/  POPC R5, UR4 ;  /* 0x0000000400057d09 */ /* 0x000f2e0008000000 */
[----:B----4-:R-:W3:Y:S01]  /*19770*/  @P0 ATOMG.E.ADD.STRONG.GPU PT, R3, desc[UR42][R2.64], R5 ;  /* 0x00000005020309a8 */ /* 0x010ee200081ee1ea */
[----:B------:R-:W4:Y:S02]  /*19780*/  S2R R4, SR_LTMASK ;  /* 0x0000000000047919 */ /* 0x000f240000003900 */
[----:B----4-:R-:W-:-:S04]  /*19790*/  LOP3.LUT R4, R4, UR4, RZ, 0xc0, !PT ;  /* 0x0000000404047c12 */ /* 0x010fc8000f8ec0ff */
[----:B0-----:R-:W0:Y:S01]  /*197a0*/  POPC R7, R4 ;  /* 0x0000000400077309 */ /* 0x001e220000000000 */
[----:B---3--:R-:W0:Y:S02]  /*197b0*/  SHFL.IDX PT, R0, R3, R0, 0x1f ;  /* 0x00001f0003007589 */ /* 0x008e2400000e0000 */
[----:B0-----:R-:W-:Y:S01]  /*197c0*/  IADD3 R16, R0, UR36, R7 ;  /* 0x0000002400107c10 */ /* 0x001fe2000fffe007 */
[----:B------:R-:W-:Y:S06]  /*197d0*/  BRA `(.L_x_1826) ;  /* 0x0000003800447947 */ /* 0x000fec0003800000 */
.L_x_1825:
        /* <DEDUP_REMOVED lines=9> */
[----:B------:R-:W3:Y:S01]  /*19870*/  LDC.64 R2, c[0x4][R2] ;  /* 0x0100000002027b82 */ /* 0x000ee20000000a00 */
[----:B------:R-:W-:Y:S02]  /*19880*/  IMAD.U32 R5, RZ, RZ, UR7 ;  /* 0x00000007ff057e24 */ /* 0x000fe4000f8e00ff */
[----:B--2---:R-:W-:Y:S02]  /*19890*/  IMAD.U32 R6, RZ, RZ, UR8 ;  /* 0x00000008ff067e24 */ /* 0x004fe4000f8e00ff */
[----:B0-----:R-:W-:-:S02]  /*198a0*/  IMAD.U32 R7, RZ, RZ, UR9 ;  /* 0x00000009ff077e24 */ /* 0x001fc4000f8e00ff */
[----:B------:R-:W-:Y:S02]  /*198b0*/  IMAD.U32 R10, RZ, RZ, UR4 ;  /* 0x00000004ff0a7e24 */ /* 0x000fe4000f8e00ff */
[----:B------:R-:W-:Y:S02]  /*198c0*/  IMAD.U32 R11, RZ, RZ, UR5 ;  /* 0x00000005ff0b7e24 */ /* 0x000fe4000f8e00ff */
[----:B------:R-:W-:Y:S02]  /*198d0*/  IMAD.MOV.U32 R8, RZ, RZ, 0x70 ;  /* 0x00000070ff087424 */ /* 0x000fe400078e00ff */
[----:B-1----:R-:W-:Y:S02]  /*198e0*/  IMAD.MOV.U32 R12, RZ, RZ, 0x1 ;  /* 0x00000001ff0c7424 */ /* 0x002fe400078e00ff */
[----:B------:R-:W-:-:S07]  /*198f0*/  IMAD.MOV.U32 R13, RZ, RZ, RZ ;  /* 0x000000ffff0d7224 */ /* 0x000fce00078e00ff */
[----:B------:R-:W-:-:S07]  /*19900*/  LEPC R20, `(.L_x_1828) ;  /* 0x000000001014794e */ /* 0x000fce0000000000 */
[----:B---3--:R-:W-:Y:S05]  /*19910*/  CALL.ABS.NOINC R2 ;  /* 0x0000000002007343 */ /* 0x008fea0003c00000 */
.L_x_1828:
[----:B------:R-:W-:Y:S05]  /*19920*/  BSYNC B6 ;  /* 0x0000000000067941 */ /* 0x000fea0003800000 */
.L_x_1827:
        /* <DEDUP_REMOVED lines=8> */
[----:B------:R3:W4:Y:S01]  /*199b0*/  LDC.64 R2, c[0x4][R17] ;  /* 0x0100000011027b82 */ /* 0x0007220000000a00 */
[----:B------:R-:W-:Y:S01]  /*199c0*/  MOV R4, UR6 ;  /* 0x0000000600047c02 */ /* 0x000fe20008000f00 */
[----:B------:R-:W-:Y:S02]  /*199d0*/  IMAD.U32 R5, RZ, RZ, UR7 ;  /* 0x00000007ff057e24 */ /* 0x000fe4000f8e00ff */
[----:B--2---:R-:W-:Y:S02]  /*199e0*/  IMAD.U32 R6, RZ, RZ, UR8 ;  /* 0x00000008ff067e24 */ /* 0x004fe4000f8e00ff */
[----:B0-----:R-:W-:-:S02]  /*199f0*/  IMAD.U32 R7, RZ, RZ, UR9 ;  /* 0x00000009ff077e24 */ /* 0x001fc4000f8e00ff */
[----:B------:R-:W-:Y:S02]  /*19a00*/  IMAD.U32 R10, RZ, RZ, UR4 ;  /* 0x00000004ff0a7e24 */ /* 0x000fe4000f8e00ff */
[----:B------:R-:W-:Y:S02]  /*19a10*/  IMAD.U32 R11, RZ, RZ, UR5 ;  /* 0x00000005ff0b7e24 */ /* 0x000fe4000f8e00ff */
[----:B------:R-:W-:Y:S02]  /*19a20*/  IMAD.MOV.U32 R8, RZ, RZ, 0x70 ;  /* 0x00000070ff087424 */ /* 0x000fe400078e00ff */
[----:B-1----:R-:W-:Y:S02]  /*19a30*/  IMAD.MOV.U32 R12, RZ, RZ, 0x1 ;  /* 0x00000001ff0c7424 */ /* 0x002fe400078e00ff */
[----:B---3--:R-:W-:-:S07]  /*19a40*/  IMAD.MOV.U32 R13, RZ, RZ, RZ ;  /* 0x000000ffff0d7224 */ /* 0x008fce00078e00ff */
[----:B------:R-:W-:-:S07]  /*19a50*/  LEPC R20, `(.L_x_1831) ;  /* 0x000000001014794e */ /* 0x000fce0000000000 */
[----:B----4-:R-:W-:Y:S05]  /*19a60*/  CALL.ABS.NOINC R2 ;  /* 0x0000000002007343 */ /* 0x010fea0003c00000 */
.L_x_1831:
        /* <DEDUP_REMOVED lines=15> */
.L_x_1830:
[----:B------:R-:W-:Y:S05]  /*19b60*/  BSYNC B6 ;  /* 0x0000000000067941 */ /* 0x000fea0003800000 */
.L_x_1829:
[----:B------:R-:W-:Y:S01]  /*19b70*/  ULDC.64 UR4, c[0x0][0x9f8] ;  /* 0x00027e0000047ab9 */ /* 0x000fe20000000a00 */
[----:B------:R-:W3:Y:S01]  /*19b80*/  LDL R20, [R1+0x18] ;  /* 0x0000180001147983 */ /* 0x000ee20000100800 */
[----:B------:R-:W-:-:S03]  /*19b90*/  ISETP.NE.U32.AND P0, PT, RZ, UR4, PT ;  /* 0x00000004ff007c0c */ /* 0x000fc6000bf05070 */
[----:B------:R-:W4:Y:S01]  /*19ba0*/  LDL R17, [R1+0x20] ;  /* 0x0000200001117983 */ /* 0x000f220000100800 */
[----:B------:R-:W-:Y:S01]  /*19bb0*/  ISETP.NE.AND.EX P0, PT, RZ, UR5, PT, P0 ;  /* 0x00000005ff007c0c */ /* 0x000fe2000bf05300 */
[----:B------:R-:W-:Y:S01]  /*19bc0*/  IMAD.MOV.U32 R9, RZ, RZ, R19 ;  /* 0x000000ffff097224 */ /* 0x000fe200078e0013 */
[----:B0-----:R-:W0:Y:S01]  /*19bd0*/  LDC R7, c[0x0][0x430] ;  /* 0x00010c00ff077b82 */ /* 0x001e220000000800 */
[----:B------:R-:W1:Y:S10]  /*19be0*/  S2R R21, SR_TID.X ;  /* 0x0000000000157919 */ /* 0x000e740000002100 */
[----:B------:R-:W2:Y:S02]  /*19bf0*/  @P0 LDC.64 R2, c[0x0][0x9f8] ;  /* 0x00027e00ff020b82 */ /* 0x000ea40000000a00 */
[----:B--2---:R-:W-:-:S05]  /*19c00*/  @P0 IMAD.WIDE R2, R19, 0x4, R2 ;  /* 0x0000000413020825 */ /* 0x004fca00078e0202 */
[----:B------:R2:W2:Y:S01]  /*19c10*/  @P0 LDG.E R9, desc[UR42][R2.64] ;  /* 0x0000002a02090981 */ /* 0x0004a2000c1e1900 */
[----:B0-----:R-:W-:Y:S01]  /*19c20*/  ISETP.NE.AND P1, PT, R7, 0x1, PT ;  /* 0x000000010700780c */ /* 0x001fe20003f25270 */
[----:B------:R-:W-:Y:S01]  /*19c30*/  VIADD R26, R26, 0xffffffff ;  /* 0xffffffff1a1a7836 */ /* 0x000fe20000000000 */
[----:B-1----:R-:W-:Y:S01]  /*19c40*/  LOP3.LUT R21, R21, 0x7f, RZ, 0xc0, !PT ;  /* 0x0000007f15157812 */ /* 0x002fe200078ec0ff */
[----:B------:R-:W0:Y:S02]  /*19c50*/  S2R R24, SR_TID.X ;  /* 0x0000000000187919 */ /* 0x000e240000002100 */
[----:B------:R-:W-:Y:S01]  /*19c60*/  IMAD.SHL.U32 R8, R26, 0x80, RZ ;  /* 0x000000801a087824 */ /* 0x000fe200078e00ff */
[----:B------:R-:W-:-:S07]  /*19c70*/  SHF.R.U32.HI R21, RZ, 0x3, R21 ;  /* 0x00000003ff157819 */ /* 0x000fce0000011615 */
[----:B------:R-:W1:Y:S08]  /*19c80*/  @P1 LDC R6, c[0x0][0x434] ;  /* 0x00010d00ff061b82 */ /* 0x000e700000000800 */
[----:B------:R-:W2:Y:S01]  /*19c90*/  @P1 LDC R0, c[0x0][0x438] ;  /* 0x00010e00ff001b82 */ /* 0x000ea20000000800 */
[----:B0-----:R-:W-:-:S05]  /*19ca0*/  IMAD.SHL.U32 R24, R24, 0x10, RZ ;  /* 0x0000001018187824 */ /* 0x001fca00078e00ff */
[----:B------:R-:W-:-:S04]  /*19cb0*/  LOP3.LUT R24, R24, 0x70, RZ, 0xc0, !PT ;  /* 0x0000007018187812 */ /* 0x000fc800078ec0ff */
[----:B------:R-:W-:-:S04]  /*19cc0*/  LOP3.LUT R5, R8, R21, R24, 0xfe, !PT ;  /* 0x0000001508057212 */ /* 0x000fc800078efe18 */
[C---:B---3--:R-:W-:Y:S01]  /*19cd0*/  ISETP.GE.AND P0, PT, R5.reuse, R20, PT ;  /* 0x000000140500720c */ /* 0x048fe20003f06270 */
[----:B----4-:R-:W-:-:S04]  /*19ce0*/  IMAD.IADD R5, R5, 0x1, R17 ;  /* 0x0000000105057824 */ /* 0x010fc800078e0211 */
[----:B-1----:R-:W-:-:S04]  /*19cf0*/  @P1 IMAD.HI.U32 R6, R5, R6, RZ ;  /* 0x0000000605061227 */ /* 0x002fc800078e00ff */
[----:B------:R-:W-:-:S04]  /*19d00*/  IMAD.MOV.U32 R4, RZ, RZ, R5 ;  /* 0x000000ffff047224 */ /* 0x000fc800078e0005 */
[----:B--2---:R-:W0:Y:S01]  /*19d10*/  @!P0 LDC.64 R2, c[0x0][0x428] ;  /* 0x00010a00ff028b82 */ /* 0x004e220000000a00 */
[----:B------:R-:W-:-:S05]  /*19d20*/  @P1 SHF.R.U32.HI R4, RZ, R0, R6 ;  /* 0x00000000ff041219 */ /* 0x000fca0000011606 */
[----:B------:R-:W-:-:S04]  /*19d30*/  IMAD.MOV R0, RZ, RZ, -R4 ;  /* 0x000000ffff007224 */ /* 0x000fc800078e0a04 */
[----:B------:R-:W-:Y:S01]  /*19d40*/  IMAD R0, R7, R0, R5 ;  /* 0x0000000007007224 */ /* 0x000fe200078e0205 */
[--C-:B------:R-:W-:Y:S02]  /*19d50*/  @!P0 SHF.R.S32.HI R5, RZ, 0x1f, R4.reuse ;  /* 0x0000001fff058819 */ /* 0x100fe40000011404 */
[----:B------:R-:W-:Y:S01]  /*19d60*/  SHF.R.S32.HI R10, RZ, 0x1f, R9 ;  /* 0x0000001fff0a7819 */ /* 0x000fe20000011409 */
[CC--:B0-----:R-:W-:Y:S01]  /*19d70*/  @!P0 IMAD.WIDE.U32 R4, R9.reuse, R2.reuse, R4 ;  /* 0x0000000209048225 */ /* 0x0c1fe200078e0004 */
[----:B------:R0:W-:Y:S03]  /*19d80*/  STL [R1+0x10], R9 ;  /* 0x0000100901007387 */ /* 0x0001e60000100800 */
[----:B------:R-:W-:Y:S01]  /*19d90*/  @!P0 IMAD R6, R10, R2, RZ ;  /* 0x000000020a068224 */ /* 0x000fe200078e02ff */
[----:B------:R1:W-:Y:S03]  /*19da0*/  STL [R1+0x24], R10 ;  /* 0x0000240a01007387 */ /* 0x0003e60000100800 */
[----:B------:R-:W-:-:S02]  /*19db0*/  @!P0 IMAD R6, R9, R3, R6 ;  /* 0x0000000309068224 */ /* 0x000fc400078e0206 */
[----:B------:R-:W2:Y:S02]  /*19dc0*/  @!P0 LDC.64 R2, c[0x0][0x418] ;  /* 0x00010600ff028b82 */ /* 0x000ea40000000a00 */
[----:B------:R-:W-:Y:S01]  /*19dd0*/  @!P0 IMAD.IADD R5, R5, 0x1, R6 ;  /* 0x0000000105058824 */ /* 0x000fe200078e0206 */
[C---:B--2---:R-:W-:Y:S02]  /*19de0*/  @!P0 LEA R6, P1, R4.reuse, R2, 0x2 ;  /* 0x0000000204068211 */ /* 0x044fe400078210ff */
[----:B------:R-:W-:Y:S02]  /*19df0*/  MOV R2, RZ ;  /* 0x000000ff00027202 */ /* 0x000fe40000000f00 */
[----:B------:R-:W-:-:S05]  /*19e00*/  @!P0 LEA.HI.X R7, R4, R3, R5, 0x2, P1 ;  /* 0x0000000304078211 */ /* 0x000fca00008f1405 */
[----:B------:R1:W5:Y:S01]  /*19e10*/  @!P0 LDG.E R2, desc[UR42][R6.64] ;  /* 0x0000002a06028981 */ /* 0x000362000c1e1900 */
[----:B0-----:R-:W-:Y:S01]  /*19e20*/  IMAD.U32 R9, RZ, RZ, UR38 ;  /* 0x00000026ff097e24 */ /* 0x001fe2000f8e00ff */
[----:B------:R-:W-:Y:S01]  /*19e30*/  UMOV UR4, 0xffffffff ;  /* 0xffffffff00047882 */ /* 0x000fe20000000000 */
[----:B------:R-:W-:-:S03]  /*19e40*/  LOP3.LUT R22, R22, 0xfffffffd, RZ, 0xc0, !PT ;  /* 0xfffffffd16167812 */ /* 0x000fc600078ec0ff */
[----:B------:R-:W-:-:S13]  /*19e50*/  ISETP.NE.AND P2, PT, R9, 0x3, PT ;  /* 0x000000030900780c */ /* 0x000fda0003f45270 */
[----:B------:R-:W-:Y:S01]  /*19e60*/  @P2 LOP3.LUT R22, R22, 0x2, RZ, 0xfc, !PT ;  /* 0x0000000216162812 */ /* 0x000fe200078efcff */
[----:B-1----:R-:W-:Y:S06]  /*19e70*/  BRA.DIV UR4, `(.L_x_1832) ;  /* 0x0000005e04a47947 */ /* 0x002fec000b800000 */
.L_x_1969:
[----:B------:R-:W-:-:S05]  /*19e80*/  SHF.R.S32.HI R9, RZ, 0x1f, R18 ;  /* 0x0000001fff097819 */ /* 0x000fca0000011412 */
[----:B------:R0:W-:Y:S01]  /*19e90*/  STL [R1+0xc], R9 ;  /* 0x00000c0901007387 */ /* 0x0001e20000100800 */
[----:B------:R-:W-:Y:S05]  /*19ea0*/  @!P2 BRA `(.L_x_1833) ;  /* 0x000000000004a947 */ /* 0x000fea0003800000 */
[----:B------:R-:W-:Y:S01]  /*19eb0*/  BPT.TRAP 0x1 ;  /* 0x000000040000795c */ /* 0x000fe20000300000 */
.L_x_1833:
        /* <DEDUP_REMOVED lines=19> */
[----:B------:R-:W-:Y:S02]  /*19ff0*/  IMAD.IADD R24, R5, 0x1, R3 ;  /* 0x0000000105187824 */ /* 0x000fe400078e0203 */
[----:B------:R-:W-:-:S03]  /*1a000*/  IMAD R3, R25, 0x8, R23 ;  /* 0x0000000819037824 */ /* 0x000fc600078e0217 */
[----:B------:R-:W-:Y:S02]  /*1a010*/  LEA.HI.X R24, R4, UR5, R24, 0x1, P0 ;  /* 0x0000000504187c11 */ /* 0x000fe400080f0c18 */
[----:B------:R-:W-:-:S04]  /*1a020*/  SHF.L.U32 R4, R29, 0x1f, RZ ;  /* 0x0000001f1d047819 */ /* 0x000fc800000006ff */
[----:B------:R-:W1:Y:S02]  /*1a030*/  SYNCS.PHASECHK.TRANS64.TRYWAIT P0, [R3+URZ+0x16840], R4 ;  /* 0x01684004030075a7 */ /* 0x000e64000800017f */
[----:B-1----:R-:W-:Y:S05]  /*1a040*/  @!P0 BRA `(.L_x_1835) ;  /* 0x0000005c00648947 */ /* 0x002fea0003800000 */
.L_x_1970:
[----:B------:R-:W-:Y:S05]  /*1a050*/  BSYNC B0 ;  /* 0x0000000000007941 */ /* 0x000fea0003800000 */
.L_x_1834:
[----:B0-----:R-:W2:Y:S01]  /*1a060*/  LDL R9, [R1+0xc] ;  /* 0x00000c0001097983 */ /* 0x001ea20000100800 */
[----:B------:R-:W-:-:S03]  /*1a070*/  ULDC.64 UR4, c[0x0][0x300] ;  /* 0x0000c00000047ab9 */ /* 0x000fc60000000a00 */
[----:B------:R-:W3:Y:S01]  /*1a080*/  LDL R13, [R1+0x18] ;  /* 0x00001800010d7983 */ /* 0x000ee20000100800 */
[----:B------:R-:W-:Y:S01]  /*1a090*/  IMAD R6, R6, UR4, RZ ;  /* 0x0000000406067c24 */ /* 0x000fe2000f8e02ff */
[----:B------:R-:W-:Y:S01]  /*1a0a0*/  LOP3.LUT R22, R22, 0xfffffffe, RZ, 0xc0, !PT ;  /* 0xfffffffe16167812 */ /* 0x000fe200078ec0ff */
[C---:B-1----:R-:W-:Y:S01]  /*1a0b0*/  IMAD.WIDE.U32 R4, R0.reuse, UR4, RZ ;  /* 0x0000000400047c25 */ /* 0x042fe2000f8e00ff */
[----:B------:R-:W0:Y:S03]  /*1a0c0*/  S2R R12, SR_TID.X ;  /* 0x00000000000c7919 */ /* 0x000e260000002100 */
[----:B------:R-:W-:Y:S01]  /*1a0d0*/  IMAD R6, R0, UR5, R6 ;  /* 0x0000000500067c24 */ /* 0x000fe2000f8e0206 */
[----:B------:R-:W-:Y:S02]  /*1a0e0*/  ULDC.64 UR4, c[0x0][0x310] ;  /* 0x0000c40000047ab9 */ /* 0x000fe40000000a00 */
[----:B------:R-:W-:-:S02]  /*1a0f0*/  IMAD R7, R7, UR4, RZ ;  /* 0x0000000407077c24 */ /* 0x000fc4000f8e02ff */
        /* <DEDUP_REMOVED lines=11> */
[----:B------:R-:W-:Y:S01]  /*1a1b0*/  IMAD.IADD R2, R5, 0x1, R2 ;  /* 0x0000000105027824 */ /* 0x000fe200078e0202 */
[----:B------:R-:W-:-:S04]  /*1a1c0*/  ULDC UR4, c[0x0][0x2f4] ;  /* 0x0000bd0000047ab9 */ /* 0x000fc80000000800 */
[----:B------:R-:W-:Y:S02]  /*1a1d0*/  LEA.HI.X R2, R4, UR5, R2, 0x1, P0 ;  /* 0x0000000504027c11 */ /* 0x000fe400080f0c02 */
[----:B-1----:R-:W-:Y:S01]  /*1a1e0*/  LOP3.LUT R10, R9, 0x7f, RZ, 0xc0, !PT ;  /* 0x0000007f090a7812 */ /* 0x002fe200078ec0ff */
[----:B0-----:R-:W-:-:S03]  /*1a1f0*/  IMAD.SHL.U32 R9, R12, 0x8, RZ ;  /* 0x000000080c097824 */ /* 0x001fc600078e00ff */
        /* <DEDUP_REMOVED lines=11> */
[----:B------:R-:W-:-:S05]  /*1a2b0*/  LOP3.LUT R10, R10, 0x200, R11, 0xf8, !PT ;  /* 0x000002000a0a7812 */ /* 0x000fca00078ef80b */
[----:B------:R-:W-:Y:S01]  /*1a2c0*/  IMAD R5, R25, 0x2000, R10 ;  /* 0x0000200019057824 */ /* 0x000fe200078e020a */
[----:B------:R-:W-:Y:S06]  /*1a2d0*/  BRA.DIV UR4, `(.L_x_1836) ;  /* 0x0000005a04d47947 */ /* 0x000fec000b800000 */
[----:B------:R-:W0:Y:S01]  /*1a2e0*/  SHFL.IDX PT, R7, R0, RZ, 0x181f ;  /* 0x00181fff00077589 */ /* 0x000e2200000e0000 */
[----:B------:R-:W-:-:S03]  /*1a2f0*/  @P0 IMAD R8, R5, 0x2, R23 ;  /* 0x0000000205080824 */ /* 0x000fc600078e0217 */
[----:B------:R-:W1:Y:S01]  /*1a300*/  SHFL.IDX PT, R6, R2, RZ, 0x181f ;  /* 0x00181fff02067589 */ /* 0x000e6200000e0000 */
[----:B0-----:R-:W-:-:S05]  /*1a310*/  @P0 LEA R7, P1, R9, R7, 0x1 ;  /* 0x0000000709070211 */ /* 0x001fca00078208ff */
[----:B-1----:R-:W-:-:S05]  /*1a320*/  @P0 IMAD.X R6, RZ, RZ, R6, P1 ;  /* 0x000000ffff060224 */ /* 0x002fca00008e0606 */
[----:B------:R-:W-:-:S04]  /*1a330*/  @P0 LOP3.LUT R7, R7, R6, RZ, 0x3c, !PT ;  /* 0x0000000607070212 */ /* 0x000fc800078e3cff */
[----:B------:R-:W-:-:S04]  /*1a340*/  @P0 LOP3.LUT R6, R7, R6, RZ, 0x3c, !PT ;  /* 0x0000000607060212 */ /* 0x000fc800078e3cff */
[----:B------:R-:W-:-:S05]  /*1a350*/  @P0 LOP3.LUT R7, R7, R6, RZ, 0x3c, !PT ;  /* 0x0000000607070212 */ /* 0x000fca00078e3cff */
[----:B------:R-:W-:Y:S01]  /*1a360*/  @!PT LDS RZ, [RZ] ;  /* 0x00000000fffff984 */ /* 0x000fe20000000800 */
        /* <DEDUP_REMOVED lines=63> */
.L_x_1988:
        /* <DEDUP_REMOVED lines=10> */
.L_x_1837:
        /* <DEDUP_REMOVED lines=11> */
.L_x_1838:
[----:B------:R1:W5:Y:S01]  /*1a8b0*/  LDL.LU R4, [R1+0x2c] ;  /* 0x00002c0001047983 */ /* 0x0003620000300800 */
[----:B------:R1:W-:Y:S02]  /*1a8c0*/  SYNCS.ARRIVE.TRANS64.A1T0 RZ, [R3+URZ+0x16830], RZ ;  /* 0x016830ff03ff79a7 */ /* 0x0003e4000810003f */
[----:B------:R-:W-:Y:S05]  /*1a8d0*/  WARPSYNC.ALL ;  /* 0x0000000000007948 */ /* 0x000fea0003800000 */
[----:B------:R-:W-:Y:S01]  /*1a8e0*/  ULDC.64 UR4, c[0x0][0x298] ;  /* 0x0000a60000047ab9 */ /* 0x000fe20000000a00 */
[----:B------:R-:W-:Y:S01]  /*1a8f0*/  VIADD R0, R23, 0x8400 ;  /* 0x0000840017007836 */ /* 0x000fe20000000000 */
[----:B------:R-:W-:Y:S01]  /*1a900*/  ULDC.64 UR6, c[0x0][0xa00] ;  /* 0x0002800000067ab9 */ /* 0x000fe20000000a00 */
[----:B------:R-:W-:Y:S01]  /*1a910*/  BSSY B6, `(.L_x_1839) ;  /* 0x0000022000067945 */ /* 0x000fe20003800000 */
[----:B------:R-:W-:Y:S01]  /*1a920*/  BAR.SYNC.DEFER_BLOCKING 0x8, 0x200 ;  /* 0x0208000000007b1d */ /* 0x000fe20000010000 */
[----:B------:R-:W-:-:S02]  /*1a930*/  ISETP.NE.U32.AND P0, PT, RZ, UR6, PT ;  /* 0x00000006ff007c0c */ /* 0x000fc4000bf05070 */
[----:B------:R-:W-:Y:S02]  /*1a940*/  LOP3.LUT P1, RZ, R0, 0x3ff, RZ, 0xc0, !PT ;  /* 0x000003ff00ff7812 */ /* 0x000fe4000782c0ff */
[----:B------:R-:W-:Y:S02]  /*1a950*/  ISETP.NE.AND.EX P0, PT, RZ, UR7, PT, P0 ;  /* 0x00000007ff007c0c */ /* 0x000fe4000bf05300 */
[----:B-----5:R-:W-:-:S05]  /*1a960*/  SHF.R.S32.HI R2, RZ, 0x1f, R4 ;  /* 0x0000001fff027819 */ /* 0x020fca0000011404 */
[----:B------:R-:W-:-:S04]  /*1a970*/  IMAD R2, R2, UR4, RZ ;  /* 0x0000000402027c24 */ /* 0x000fc8000f8e02ff */
[C---:B------:R-:W-:Y:S01]  /*1a980*/  IMAD R0, R4.reuse, UR5, R2 ;  /* 0x0000000504007c24 */ /* 0x040fe2000f8e0202 */
[----:B------:R-:W-:Y:S01]  /*1a990*/  SHF.R.S32.HI R2, RZ, 0x1f, R19 ;  /* 0x0000001fff027819 */ /* 0x000fe20000011413 */
[----:B0-----:R-:W-:-:S03]  /*1a9a0*/  IMAD.WIDE.U32 R4, R4, UR4, RZ ;  /* 0x0000000404047c25 */ /* 0x001fc6000f8e00ff */
[----:B------:R-:W-:Y:S01]  /*1a9b0*/  SEL R2, R2, RZ, !P0 ;  /* 0x000000ff02027207 */ /* 0x000fe20004000000 */
[----:B-1----:R-:W-:Y:S01]  /*1a9c0*/  IMAD.IADD R3, R5, 0x1, R0 ;  /* 0x0000000105037824 */ /* 0x002fe200078e0200 */
[----:B------:R-:W-:Y:S01]  /*1a9d0*/  SEL R0, R19, RZ, !P0 ;  /* 0x000000ff13007207 */ /* 0x000fe20004000000 */
[----:B------:R0:W-:Y:S04]  /*1a9e0*/  STL.64 [R1+0x30], R4 ;  /* 0x0000300401007387 */ /* 0x0001e80000100a00 */
[----:B------:R0:W-:Y:S04]  /*1a9f0*/  STL [R1+0x38], R3 ;  /* 0x0000380301007387 */ /* 0x0001e80000100800 */
[----:B------:R0:W-:Y:S04]  /*1aa00*/  STL [R1+0x2c], R0 ;  /* 0x00002c0001007387 */ /* 0x0001e80000100800 */
[----:B------:R0:W-:Y:S01]  /*1aa10*/  STL [R1+0x3c], R2 ;  /* 0x00003c0201007387 */ /* 0x0001e20000100800 */
[----:B------:R-:W-:Y:S05]  /*1aa20*/  @!P1 BRA `(.L_x_1840) ;  /* 0x0000000000409947 */ /* 0x000fea0003800000 */
[----:B0-----:R-:W-:Y:S01]  /*1aa30*/  MOV R2, 0x0 ;  /* 0x0000000000027802 */ /* 0x001fe20000000f00 */
        /* <DEDUP_REMOVED lines=15> */
.L_x_1840:
[----:B------:R-:W-:Y:S05]  /*1ab30*/  BSYNC B6 ;  /* 0x0000000000067941 */ /* 0x000fea0003800000 */
.L_x_1839:
[----:B------:R-:W2:Y:S01]  /*1ab40*/  LDL.LU R21, [R1+0x38] ;  /* 0x0000380001157983 */ /* 0x000ea20000300800 */
[----:B------:R-:W-:Y:S01]  /*1ab50*/  ULDC.64 UR4, c[0x0][0x2d8] ;  /* 0x0000b60000047ab9 */ /* 0x000fe20000000a00 */
[----:B------:R-:W1:Y:S01]  /*1ab60*/  LDC R10, c[0x0][0x448] ;  /* 0x00011200ff0a7b82 */ /* 0x000e620000000800 */
[----:B------:R-:W-:Y:S01]  /*1ab70*/  ULDC.64 UR6, c[0x0][0x2c8] ;  /* 0x0000b20000067ab9 */ /* 0x000fe20000000a00 */
[----:B0-----:R-:W2:Y:S01]  /*1ab80*/  LDL.LU.64 R2, [R1+0x30] ;  /* 0x0000300001027983 */ /* 0x001ea20000300a00 */
[----:B------:R-:W-:-:S03]  /*1ab90*/  ULDC.64 UR8, c[0x0][0x280] ;  /* 0x0000a00000087ab9 */ /* 0x000fc60000000a00 */
[----:B------:R-:W3:Y:S04]  /*1aba0*/  LDL R20, [R1+0xc] ;  /* 0x00000c0001147983 */ /* 0x000ee80000100800 */
[----:B------:R-:W4:Y:S04]  /*1abb0*/  LDL.LU R6, [R1+0x3c] ;  /* 0x00003c0001067983 */ /* 0x000f280000300800 */
[----:B------:R-:W4:Y:S01]  /*1abc0*/  LDL.LU R5, [R1+0x2c] ;  /* 0x00002c0001057983 */ /* 0x000f220000300800 */
[----:B-1----:R-:W-:-:S13]  /*1abd0*/  ISETP.NE.AND P1, PT, R10, 0x1, PT ;  /* 0x000000010a00780c */ /* 0x002fda0003f25270 */
[----:B------:R-:W0:Y:S08]  /*1abe0*/  @P1 LDC R7, c[0x0][0x44c] ;  /* 0x00011300ff071b82 */ /* 0x000e300000000800 */
[----:B------:R-:W1:Y:S01]  /*1abf0*/  @P1 LDC R8, c[0x0][0x450] ;  /* 0x00011400ff081b82 */ /* 0x000e620000000800 */
[----:B--2---:R-:W-:Y:S02]  /*1ac00*/  IMAD.MOV.U32 R3, RZ, RZ, R21 ;  /* 0x000000ffff037224 */ /* 0x004fe400078e0015 */
        /* <DEDUP_REMOVED lines=10> */
[----:B------:R-:W-:Y:S01]  /*1acb0*/  ULDC.64 UR4, c[0x0][0x2d0] ;  /* 0x0000b40000047ab9 */ /* 0x000fe20000000a00 */
[----:B------:R-:W-:Y:S02]  /*1acc0*/  IMAD.MOV.U32 R4, RZ, RZ, R2 ;  /* 0x000000ffff047224 */ /* 0x000fe400078e0002 */
[----:B------:R-:W-:Y:S02]  /*1acd0*/  IMAD.IADD R5, R3, 0x1, R0 ;  /* 0x0000000103057824 */ /* 0x000fe400078e0200 */
[----:B--2---:R-:W-:Y:S01]  /*1ace0*/  IMAD.SHL.U32 R21, R21, 0x10, RZ ;  /* 0x0000001015157824 */ /* 0x004fe200078e00ff */
[----:B---3--:R-:W-:-:S04]  /*1acf0*/  LOP3.LUT R20, R20, 0x7f, RZ, 0xc0, !PT ;  /* 0x0000007f14147812 */ /* 0x008fc800078ec0ff */
[----:B------:R-:W-:Y:S02]  /*1ad00*/  LOP3.LUT R21, R21, 0x70, RZ, 0xc0, !PT ;  /* 0x0000007015157812 */ /* 0x000fe400078ec0ff */
[----:B------:R-:W-:-:S04]  /*1ad10*/  SHF.R.U32.HI R20, RZ, 0x3, R20 ;  /* 0x00000003ff147819 */ /* 0x000fc80000011614 */
[----:B------:R-:W-:-:S05]  /*1ad20*/  LOP3.LUT R20, R20, R21, RZ, 0xfc, !PT ;  /* 0x0000001514147212 */ /* 0x000fca00078efcff */
[----:B------:R-:W-:Y:S02]  /*1ad30*/  IMAD.IADD R6, R20, 0x1, R28 ;  /* 0x0000000114067824 */ /* 0x000fe400078e021c */
[----:B------:R2:W5:Y:S02]  /*1ad40*/  LDL R20, [R1+0x28] ;  /* 0x0000280001147983 */ /* 0x0005640000100800 */
[----:B0-----:R-:W-:Y:S01]  /*1ad50*/  @P1 IMAD.HI.U32 R0, R6, R7, RZ ;  /* 0x0000000706001227 */ /* 0x001fe200078e00ff */
[----:B------:R-:W0:Y:S03]  /*1ad60*/  S2R R11, SR_TID.X ;  /* 0x00000000000b7919 */ /* 0x000e260000002100 */
[----:B------:R-:W-:Y:S01]  /*1ad70*/  IMAD.MOV.U32 R2, RZ, RZ, R6 ;  /* 0x000000ffff027224 */ /* 0x000fe200078e0006 */
[----:B-1----:R-:W-:-:S04]  /*1ad80*/  @P1 SHF.R.U32.HI R2, RZ, R8, R0 ;  /* 0x00000008ff021219 */ /* 0x002fc80000011600 */
[--C-:B------:R-:W-:Y:S01]  /*1ad90*/  SHF.R.S32.HI R0, RZ, 0x1f, R2.reuse ;  /* 0x0000001fff007819 */ /* 0x100fe20000011402 */
[----:B------:R-:W-:-:S04]  /*1ada0*/  IMAD.MOV R7, RZ, RZ, -R2 ;  /* 0x000000ffff077224 */ /* 0x000fc800078e0a02 */
[----:B------:R-:W-:-:S04]  /*1adb0*/  IMAD R0, R0, UR4, RZ ;  /* 0x0000000400007c24 */ /* 0x000fc8000f8e02ff */
[C---:B------:R-:W-:Y:S02]  /*1adc0*/  IMAD R0, R2.reuse, UR5, R0 ;  /* 0x0000000502007c24 */ /* 0x040fe4000f8e0200 */
[----:B------:R-:W-:-:S04]  /*1add0*/  IMAD.WIDE.U32 R2, R2, UR4, R4 ;  /* 0x0000000402027c25 */ /* 0x000fc8000f8e0004 */
[----:B------:R-:W-:Y:S02]  /*1ade0*/  IMAD.IADD R3, R3, 0x1, R0 ;  /* 0x0000000103037824 */ /* 0x000fe400078e0200 */
[----:B------:R-:W-:-:S04]  /*1adf0*/  IMAD R0, R10, R7, R6 ;  /* 0x000000070a007224 */ /* 0x000fc800078e0206 */
[----:B------:R-:W-:Y:S01]  /*1ae00*/  IMAD.WIDE.U32 R8, R0, UR6, R2 ;  /* 0x0000000600087c25 */ /* 0x000fe2000f8e0002 */
[----:B------:R-:W-:-:S03]  /*1ae10*/  SHF.R.S32.HI R7, RZ, 0x1f, R0 ;  /* 0x0000001fff077819 */ /* 0x000fc60000011400 */
[----:B------:R-:W-:Y:S01]  /*1ae20*/  VIADD R3, R6, 0x80 ;  /* 0x0000008006037836 */ /* 0x000fe20000000000 */
[----:B------:R-:W-:Y:S01]  /*1ae30*/  LEA R2, P0, R8, UR8, 0x1 ;  /* 0x0000000808027c11 */ /* 0x000fe2000f8008ff */
[----:B------:R-:W-:Y:S02]  /*1ae40*/  IMAD R7, R7, UR6, RZ ;  /* 0x0000000607077c24 */ /* 0x000fe4000f8e02ff */
[C---:B0-----:R-:W-:Y:S01]  /*1ae50*/  IMAD.SHL.U32 R21, R11.reuse, 0x8, RZ ;  /* 0x000000080b157824 */ /* 0x041fe200078e00ff */
[----:B------:R-:W-:Y:S01]  /*1ae60*/  MOV R6, R3 ;  /* 0x0000000300067202 */ /* 0x000fe20000000f00 */
[----:B------:R-:W-:Y:S01]  /*1ae70*/  IMAD R0, R0, UR7, R7 ;  /* 0x0000000700007c24 */ /* 0x000fe2000f8e0207 */
[----:B------:R-:W-:Y:S01]  /*1ae80*/  LOP3.LUT R11, R11, 0x7f, RZ, 0xc0, !PT ;  /* 0x0000007f0b0b7812 */ /* 0x000fe200078ec0ff */
[----:B------:R-:W0:Y:S01]  /*1ae90*/  @P1 LDC R7, c[0x0][0x44c] ;  /* 0x00011300ff071b82 */ /* 0x000e220000000800 */
[----:B------:R-:W-:Y:S01]  /*1aea0*/  LOP3.LUT R21, R21, 0x38, RZ, 0xc0, !PT ;  /* 0x0000003815157812 */ /* 0x000fe200078ec0ff */
[----:B------:R-:W-:Y:S01]  /*1aeb0*/  IMAD.IADD R0, R9, 0x1, R0 ;  /* 0x0000000109007824 */ /* 0x000fe200078e0200 */
[----:B------:R-:W-:-:S04]  /*1aec0*/  SHF.R.U32.HI R9, RZ, 0x3, R11 ;  /* 0x00000003ff097819 */ /* 0x000fc8000001160b */
[----:B------:R-:W-:Y:S02]  /*1aed0*/  LEA.HI.X R0, R8, UR9, R0, 0x1, P0 ;  /* 0x0000000908007c11 */ /* 0x000fe400080f0c00 */
[----:B------:R-:W1:Y:S01]  /*1aee0*/  @P1 LDC R8, c[0x0][0x450] ;  /* 0x00011400ff081b82 */ /* 0x000e620000000800 */
[----:B0-----:R-:W-:-:S05]  /*1aef0*/  @P1 IMAD.HI.U32 R7, R3, R7, RZ ;  /* 0x0000000703071227 */ /* 0x001fca00078e00ff */
[----:B-1----:R-:W-:-:S05]  /*1af00*/  @P1 SHF.R.U32.HI R6, RZ, R8, R7 ;  /* 0x00000008ff061219 */ /* 0x002fca0000011607 */
        /* <DEDUP_REMOVED lines=10> */
[----:B------:R-:W-:Y:S02]  /*1afb0*/  IMAD R8, R8, UR6, RZ ;  /* 0x0000000608087c24 */ /* 0x000fe4000f8e02ff */
[----:B------:R-:W-:Y:S02]  /*1afc0*/  IMAD.IADD R5, R5, 0x1, R7 ;  /* 0x0000000105057824 */ /* 0x000fe400078e0207 */
[----:B------:R-:W-:-:S02]  /*1afd0*/  IMAD R8, R3, UR7, R8 ;  /* 0x0000000703087c24 */ /* 0x000fc4000f8e0208 */
[----:B------:R-:W-:-:S04]  /*1afe0*/  IMAD.WIDE.U32 R6, R3, UR6, R4 ;  /* 0x0000000603067c25 */ /* 0x000fc8000f8e0004 */
[----:B------:R-:W-:Y:S01]  /*1aff0*/  IMAD.IADD R4, R7, 0x1, R8 ;  /* 0x0000000107047824 */ /* 0x000fe200078e0208 */
[----:B------:R-:W-:-:S04]  /*1b000*/  LEA R5, P1, R6, UR8, 0x1 ;  /* 0x0000000806057c11 */ /* 0x000fc8000f8208ff */
[----:B------:R-:W-:Y:S01]  /*1b010*/  LEA.HI.X R4, R6, UR9, R4, 0x1, P1 ;  /* 0x0000000906047c11 */ /* 0x000fe200088f0c04 */
[----:B--2---:R-:W-:Y:S08]  /*1b020*/  BRA.DIV UR4, `(.L_x_1841) ;  /* 0x0000005a04307947 */ /* 0x004ff0000b800000 */
[----:B------:R-:W2:Y:S01]  /*1b030*/  LDL.LU R6, [R1+0x8] ;  /* 0x0000080001067983 */ /* 0x000ea20000300800 */
[----:B------:R-:W-:-:S03]  /*1b040*/  IMAD.IADD R28, R9, 0x1, R28 ;  /* 0x00000001091c7824 */ /* 0x000fc600078e021c */
[----:B------:R-:W-:Y:S04]  /*1b050*/  SHFL.IDX PT, R7, R0, RZ, 0x181f ;  /* 0x00181fff00077589 */ /* 0x000fe800000e0000 */
[----:B------:R-:W-:Y:S01]  /*1b060*/  SHFL.IDX PT, R8, R4, RZ, 0x181f ;  /* 0x00181fff04087589 */ /* 0x000fe200000e0000 */
[----:B--2---:R-:W-:-:S03]  /*1b070*/  IMAD R3, R6, R10, RZ ;  /* 0x0000000a06037224 */ /* 0x004fc600078e02ff */
[----:B------:R-:W0:Y:S02]  /*1b080*/  SHFL.IDX PT, R6, R2, RZ, 0x181f ;  /* 0x00181fff02067589 */ /* 0x000e2400000e0000 */
[----:B------:R-:W-:-:S13]  /*1b090*/  ISETP.GE.AND P1, PT, R28, R3, PT ;  /* 0x000000031c00720c */ /* 0x000fda0003f26270 */
[----:B0-----:R-:W-:-:S05]  /*1b0a0*/  @!P1 LEA R6, P2, R21, R6, 0x1 ;  /* 0x0000000615069211 */ /* 0x001fca00078408ff */
[----:B------:R-:W-:-:S05]  /*1b0b0*/  @!P1 IMAD.X R7, RZ, RZ, R7, P2 ;  /* 0x000000ffff079224 */ /* 0x000fca00010e0607 */
        /* <DEDUP_REMOVED lines=69> */
[----:B------:R-:W-:-:S04]  /*1b510*/  @!P3 IMAD.X R0, RZ, RZ, R0, P2 ;  /* 0x000000ffff00b224 */ /* 0x000fc800010e0600 */
[----:B------:R-:W-:Y:S01]  /*1b520*/  @!P3 IMAD.MOV.U32 R7, RZ, RZ, R0 ;  /* 0x000000ffff07b224 */ /* 0x000fe200078e0000 */
[----:B------:R-:W-:Y:S02]  /*1b530*/  IADD3 R0, R28, 0x90, RZ ;  /* 0x000000901c007810 */ /* 0x000fe40007ffe0ff */
[----:B0-----:R-:W-:Y:S02]  /*1b540*/  @!P1 LEA R2, P2, R21, R2, 0x1 ;  /* 0x0000000215029211 */ /* 0x001fe400078408ff */
[----:B------:R0:W-:Y:S03]  /*1b550*/  @!P3 LDGSTS.E.BYPASS.LTC128B.128 [R20+0xbc00], desc[UR42][R6.64], !P0 ;  /* 0x0bc000000614bfae */ /* 0x0001e6000c101d6a */
[----:B0-----:R-:W-:-:S04]  /*1b560*/  @!P1 IMAD.X R6, RZ, RZ, R8, P2 ;  /* 0x000000ffff069224 */ /* 0x001fc800010e0608 */
[----:B------:R-:W-:Y:S02]  /*1b570*/  @!P1 IMAD.MOV.U32 R7, RZ, RZ, R6 ;  /* 0x000000ffff079224 */ /* 0x000fe400078e0006 */
[----:B------:R-:W-:Y:S02]  /*1b580*/  @!P1 IMAD.MOV.U32 R6, RZ, RZ, R2 ;  /* 0x000000ffff069224 */ /* 0x000fe400078e0002 */
[----:B------:R-:W-:Y:S04]  /*1b590*/  SHFL.IDX PT, R2, R5, 0x3, 0x181f ;  /* 0x00781f0005027f89 */ /* 0x000fe800000e0000 */
        /* <DEDUP_REMOVED lines=11> */
[----:B------:R-:W-:Y:S04]  /*1b650*/  SHFL.IDX PT, R4, R4, 0x3, 0x181f ;  /* 0x00781f0004047f89 */ /* 0x000fe800000e0000 */
[----:B0-----:R-:W0:Y:S03]  /*1b660*/  SHFL.IDX PT, R6, R5, 0x2, 0x181f ;  /* 0x00581f0005067f89 */ /* 0x001e2600000e0000 */
[----:B0-----:R-:W-:-:S05]  /*1b670*/  @!P1 LEA R6, P2, R21, R6, 0x1 ;  /* 0x0000000615069211 */ /* 0x001fca00078408ff */
[----:B------:R-:W-:-:S04]  /*1b680*/  @!P1 IMAD.X R0, RZ, RZ, R0, P2 ;  /* 0x000000ffff009224 */ /* 0x000fc800010e0600 */
[----:B------:R-:W-:-:S05]  /*1b690*/  @!P1 IMAD.MOV.U32 R7, RZ, RZ, R0 ;  /* 0x000000ffff079224 */ /* 0x000fca00078e0000 */
[----:B------:R0:W-:Y:S02]  /*1b6a0*/  @!P1 LDGSTS.E.BYPASS.LTC128B.128 [R20+0xd400], desc[UR42][R6.64], !P0 ;  /* 0x0d40000006149fae */ /* 0x0001e4000c101d6a */
.L_x_2013:
[----:B------:R-:W-:-:S05]  /*1b6b0*/  VIADD R28, R28, 0xb0 ;  /* 0x000000b01c1c7836 */ /* 0x000fca0000000000 */
        /* <DEDUP_REMOVED lines=9> */
.L_x_1842:
        /* <DEDUP_REMOVED lines=18> */
.L_x_2014:
[----:B------:R-:W-:Y:S05]  /*1b870*/  BSYNC B0 ;  /* 0x0000000000007941 */ /* 0x000fea0003800000 */
.L_x_1843:
[----:B------:R-:W0:Y:S04]  /*1b880*/  LDL.LU R3, [R1+0x40] ;  /* 0x0000400001037983 */ /* 0x000e280000300800 */
[----:B------:R-:W2:Y:S01]  /*1b890*/  LDL R2, [R1+0x1c] ;  /* 0x00001c0001027983 */ /* 0x000ea20000100800 */
[----:B------:R-:W-:Y:S01]  /*1b8a0*/  BSSY B0, `(.L_x_1845) ;  /* 0x000010e000007945 */ /* 0x000fe20003800000 */
[----:B0-----:R-:W-:-:S05]  /*1b8b0*/  VIADD R7, R3, 0xfffffffe ;  /* 0xfffffffe03077836 */ /* 0x001fca0000000000 */
[----:B--2---:R-:W-:-:S13]  /*1b8c0*/  ISETP.GE.AND P0, PT, R7, R2, PT ;  /* 0x000000020700720c */ /* 0x004fda0003f06270 */
[----:B------:R-:W-:Y:S05]  /*1b8d0*/  @!P0 BRA `(.L_x_1846) ;  /* 0x0000001000288947 */ /* 0x000fea0003800000 */
[----:B------:R-:W0:Y:S01]  /*1b8e0*/  S2R R2, SR_TID.X ;  /* 0x0000000000027919 */ /* 0x000e220000002100 */
[----:B------:R-:W-:Y:S01]  /*1b8f0*/  ULDC UR4, c[0x0][0x2f4] ;  /* 0x0000bd0000047ab9 */ /* 0x000fe20000000800 */
[----:B------:R-:W-:Y:S01]  /*1b900*/  IMAD.MOV.U32 R6, RZ, RZ, R25 ;  /* 0x000000ffff067224 */ /* 0x000fe200078e0019 */
[----:B------:R2:W-:Y:S01]  /*1b910*/  STL [R1+0x8], R26 ;  /* 0x0000081a01007387 */ /* 0x0005e20000100800 */
[----:B------:R-:W-:Y:S02]  /*1b920*/  IMAD.MOV.U32 R20, RZ, RZ, R29 ;  /* 0x000000ffff147224 */ /* 0x000fe400078e001d */
[----:B0-----:R-:W-:-:S05]  /*1b930*/  IMAD.SHL.U32 R2, R2, 0x8, RZ ;  /* 0x0000000802027824 */ /* 0x001fca00078e00ff */
[----:B------:R-:W-:-:S04]  /*1b940*/  LOP3.LUT R2, R2, 0x38, RZ, 0xc0, !PT ;  /* 0x0000003802027812 */ /* 0x000fc800078ec0ff */
[----:B--2---:R-:W-:-:S13]  /*1b950*/  ISETP.GE.AND P1, PT, R2, UR4, PT ;  /* 0x0000000402007c0c */ /* 0x004fda000bf26270 */
.L_x_1859:
        /* <DEDUP_REMOVED lines=41> */
.L_x_1847:
[----:B------:R-:W-:Y:S01]  /*1bbf0*/  IMAD R5, R25, 0x8, R23 ;  /* 0x0000000819057824 */ /* 0x000fe200078e0217 */
[----:B------:R-:W-:Y:S01]  /*1bc00*/  SHF.L.U32 R2, R29, 0x1f, RZ ;  /* 0x0000001f1d027819 */ /* 0x000fe200000006ff */
[----:B------:R-:W-:Y:S03]  /*1bc10*/  BSSY B1, `(.L_x_1848) ;  /* 0x0000003000017945 */ /* 0x000fe60003800000 */
[----:B------:R-:W0:Y:S02]  /*1bc20*/  SYNCS.PHASECHK.TRANS64.TRYWAIT P0, [R5+URZ+0x16840], R2 ;  /* 0x01684002050075a7 */ /* 0x000e24000800017f */
[----:B0-----:R-:W-:Y:S05]  /*1bc30*/  @!P0 BRA `(.L_x_1849) ;  /* 0x0000005c00208947 */ /* 0x001fea0003800000 */
.L_x_2015:
[----:B------:R-:W-:Y:S05]  /*1bc40*/  BSYNC B1 ;  /* 0x0000000000017941 */ /* 0x000fea0003800000 */
.L_x_1848:
[----:B------:R-:W2:Y:S01]  /*1bc50*/  LDL R9, [R1+0xc] ;  /* 0x00000c0001097983 */ /* 0x000ea20000100800 */
[----:B------:R-:W-:Y:S01]  /*1bc60*/  SHF.R.S32.HI R21, RZ, 0x1f, R0 ;  /* 0x0000001fff157819 */ /* 0x000fe20000011400 */
[----:B------:R-:W-:Y:S01]  /*1bc70*/  ULDC.64 UR4, c[0x0][0x300] ;  /* 0x0000c00000047ab9 */ /* 0x000fe20000000a00 */
[----:B------:R-:W-:Y:S01]  /*1bc80*/  LOP3.LUT P2, RZ, R22, 0x1, RZ, 0xc0, !PT ;  /* 0x0000000116ff7812 */ /* 0x000fe2000784c0ff */
[----:B------:R-:W1:Y:S01]  /*1bc90*/  S2R R8, SR_TID.X ;  /* 0x0000000000087919 */ /* 0x000e620000002100 */
        /* <DEDUP_REMOVED lines=10> */
[----:B------:R-:W-:-:S04]  /*1bd40*/  IMAD.WIDE.U32 R2, R18, UR4, R2 ;  /* 0x0000000412027c25 */ /* 0x000fc8000f8e0002 */
[----:B--2---:R-:W-:Y:S01]  /*1bd50*/  IMAD R7, R9, UR4, RZ ;  /* 0x0000000409077c24 */ /* 0x004fe2000f8e02ff */
[----:B-1----:R-:W-:-:S03]  /*1bd60*/  LOP3.LUT R9, R8, 0x7f, RZ, 0xc0, !PT ;  /* 0x0000007f08097812 */ /* 0x002fc600078ec0ff */
[----:B------:R-:W-:Y:S01]  /*1bd70*/  IMAD R7, R18, UR5, R7 ;  /* 0x0000000512077c24 */ /* 0x000fe2000f8e0207 */
[----:B------:R-:W-:Y:S01]  /*1bd80*/  ULDC.64 UR4, c[0x0][0x2e8] ;  /* 0x0000ba0000047ab9 */ /* 0x000fe20000000a00 */
[----:B------:R-:W-:Y:S01]  /*1bd90*/  IMAD.SHL.U32 R11, R9, 0x8, RZ ;  /* 0x00000008090b7824 */ /* 0x000fe200078e00ff */
[----:B------:R-:W-:Y:S01]  /*1bda0*/  SHF.L.U32 R9, R8, 0x3, RZ ;  /* 0x0000000308097819 */ /* 0x000fe200000006ff */
[----:B------:R-:W-:-:S03]  /*1bdb0*/  IMAD.IADD R7, R7, 0x1, R3 ;  /* 0x0000000107077824 */ /* 0x000fc600078e0203 */
[----:B------:R-:W-:-:S04]  /*1bdc0*/  LOP3.LUT R9, R9, 0x1f8, RZ, 0xc0, !PT ;  /* 0x000001f809097812 */ /* 0x000fc800078ec0ff */
[----:B------:R-:W-:Y:S02]  /*1bdd0*/  LOP3.LUT R9, R9, 0x38, R8, 0x78, !PT ;  /* 0x0000003809097812 */ /* 0x000fe400078e7808 */
        /* <DEDUP_REMOVED lines=49> */
.L_x_2033:
        /* <DEDUP_REMOVED lines=8> */
.L_x_1851:
        /* <DEDUP_REMOVED lines=11> */
.L_x_1852:
[----:B------:R1:W-:Y:S01]  /*1c220*/  SYNCS.ARRIVE.TRANS64.A1T0 RZ, [R5+URZ+0x16830], RZ ;  /* 0x016830ff05ff79a7 */ /* 0x0003e2000810003f */
[----:B------:R-:W-:Y:S05]  /*1c230*/  @!P3 BRA `(.L_x_1853) ;  /* 0x000000000004b947 */ /* 0x000fea0003800000 */
[----:B------:R-:W-:Y:S01]  /*1c240*/  BPT.TRAP 0x1 ;  /* 0x000000040000795c */ /* 0x000fe20000300000 */
.L_x_1853:
[----:B------:R-:W-:Y:S01]  /*1c250*/  SHF.L.U32 R2, R20, 0x1f, RZ ;  /* 0x0000001f14027819 */ /* 0x000fe200000006ff */
[----:B-1----:R-:W-:Y:S01]  /*1c260*/  IMAD R5, R6, 0x8, R23 ;  /* 0x0000000806057824 */ /* 0x002fe200078e0217 */
[----:B------:R-:W-:Y:S03]  /*1c270*/  BSSY B1, `(.L_x_1854) ;  /* 0x0000003000017945 */ /* 0x000fe60003800000 */
[----:B------:R-:W1:Y:S02]  /*1c280*/  SYNCS.PHASECHK.TRANS64.TRYWAIT P0, [R5+URZ+0x16860], R2 ;  /* 0x01686002050075a7 */ /* 0x000e64000800017f */
[----:B-1----:R-:W-:Y:S05]  /*1c290*/  @!P0 BRA `(.L_x_1855) ;  /* 0x0000005c00d88947 */ /* 0x002fea0003800000 */
.L_x_2034:
[----:B------:R-:W-:Y:S05]  /*1c2a0*/  BSYNC B1 ;  /* 0x0000000000017941 */ /* 0x000fea0003800000 */
.L_x_1854:
[----:B------:R-:W2:Y:S04]  /*1c2b0*/  LDL R11, [R1+0x18] ;  /* 0x00001800010b7983 */ /* 0x000ea80000100800 */
[----:B0-----:R-:W2:Y:S01]  /*1c2c0*/  LDL.LU R8, [R1+0x8] ;  /* 0x0000080001087983 */ /* 0x001ea20000300800 */
[----:B------:R-:W0:Y:S01]  /*1c2d0*/  S2R R12, SR_TID.X ;  /* 0x00000000000c7919 */ /* 0x000e220000002100 */
[----:B------:R-:W-:Y:S01]  /*1c2e0*/  UMOV UR4, 0xffffffff ;  /* 0xffffffff00047882 */ /* 0x000fe20000000000 */
[C---:B0-----:R-:W-:Y:S01]  /*1c2f0*/  IMAD.SHL.U32 R9, R12.reuse, 0x8, RZ ;  /* 0x000000080c097824 */ /* 0x041fe200078e00ff */
[----:B------:R-:W-:-:S04]  /*1c300*/  LOP3.LUT R3, R12, 0x7f, RZ, 0xc0, !PT ;  /* 0x0000007f0c037812 */ /* 0x000fc800078ec0ff */
[----:B------:R-:W-:Y:S01]  /*1c310*/  LOP3.LUT R9, R9, 0x1f8, RZ, 0xc0, !PT ;  /* 0x000001f809097812 */ /* 0x000fe200078ec0ff */
[----:B------:R-:W-:-:S03]  /*1c320*/  IMAD.SHL.U32 R10, R3, 0x8, RZ ;  /* 0x00000008030a7824 */ /* 0x000fc600078e00ff */
        /* <DEDUP_REMOVED lines=53> */
.L_x_2052:
        /* <DEDUP_REMOVED lines=28> */
.L_x_1857:
        /* <DEDUP_REMOVED lines=12> */
.L_x_1858:
[----:B------:R-:W2:Y:S01]  /*1c900*/  LDL R0, [R1+0x1c] ;  /* 0x00001c0001007983 */ /* 0x000ea20000100800 */
[----:B------:R0:W-:Y:S01]  /*1c910*/  SYNCS.ARRIVE.TRANS64.A1T0 RZ, [R5+URZ+0x16850], RZ ;  /* 0x016850ff05ff79a7 */ /* 0x0001e2000810003f */
[C---:B------:R-:W-:Y:S02]  /*1c920*/  VIADD R7, R26.reuse, 0xffffffff ;  /* 0xffffffff1a077836 */ /* 0x040fe40000000000 */
[----:B------:R0:W-:Y:S01]  /*1c930*/  STL [R1+0x8], R26 ;  /* 0x0000081a01007387 */ /* 0x0001e20000100800 */
[----:B------:R-:W-:Y:S02]  /*1c940*/  IMAD.MOV.U32 R6, RZ, RZ, R25 ;  /* 0x000000ffff067224 */ /* 0x000fe400078e0019 */
[----:B------:R-:W-:Y:S01]  /*1c950*/  IMAD.MOV.U32 R20, RZ, RZ, R29 ;  /* 0x000000ffff147224 */ /* 0x000fe200078e001d */
[----:B--2---:R-:W-:-:S13]  /*1c960*/  ISETP.GT.AND P0, PT, R26, R0, PT ;  /* 0x000000001a00720c */ /* 0x004fda0003f04270 */
[----:B0-----:R-:W-:Y:S05]  /*1c970*/  @P0 BRA `(.L_x_1859) ;  /* 0xffffffec00f80947 */ /* 0x001fea000383ffff */
.L_x_1846:
[----:B------:R-:W-:Y:S05]  /*1c980*/  BSYNC B0 ;  /* 0x0000000000007941 */ /* 0x000fea0003800000 */
.L_x_1845:
[----:B-1----:R-:W0:Y:S01]  /*1c990*/  S2R R0, SR_TID.X ;  /* 0x0000000000007919 */ /* 0x002e220000002100 */
        /* <DEDUP_REMOVED lines=16> */
.L_x_1861:
[----:B------:R-:W-:Y:S05]  /*1caa0*/  BSYNC B0 ;  /* 0x0000000000007941 */ /* 0x000fea0003800000 */
.L_x_1860:
[----:B------:R-:W-:-:S05]  /*1cab0*/  IMAD.U32 R0, RZ, RZ, UR38 ;  /* 0x00000026ff007e24 */ /* 0x000fca000f8e00ff */
[----:B------:R-:W-:-:S13]  /*1cac0*/  ISETP.NE.AND P0, PT, R0, 0x3, PT ;  /* 0x000000030000780c */ /* 0x000fda0003f05270 */
[----:B------:R-:W-:Y:S05]  /*1cad0*/  @!P0 BRA `(.L_x_1862) ;  /* 0x0000000000048947 */ /* 0x000fea0003800000 */
[----:B------:R-:W-:Y:S01]  /*1cae0*/  BPT.TRAP 0x1 ;  /* 0x000000040000795c */ /* 0x000fe20000300000 */
.L_x_1862:
[----:B------:R-:W2:Y:S01]  /*1caf0*/  LDL.LU R2, [R1+0x18] ;  /* 0x0000180001027983 */ /* 0x000ea20000300800 */
[----:B------:R-:W-:Y:S01]  /*1cb00*/  IMAD R0, R25, 0x8, R23 ;  /* 0x0000000819007824 */ /* 0x000fe200078e0217 */
[----:B------:R-:W-:Y:S01]  /*1cb10*/  SHF.L.U32 R3, R29, 0x1f, RZ ;  /* 0x0000001f1d037819 */ /* 0x000fe200000006ff */
[----:B------:R-:W-:Y:S03]  /*1cb20*/  BSSY B0, `(.L_x_1863) ;  /* 0x0000004000007945 */ /* 0x000fe60003800000 */
[----:B------:R-:W0:Y:S01]  /*1cb30*/  SYNCS.PHASECHK.TRANS64.TRYWAIT P0, [R0+URZ+0x16860], R3 ;  /* 0x01686003000075a7 */ /* 0x000e22000800017f */
[----:B--2---:R-:W-:Y:S01]  /*1cb40*/  IMAD R6, R26, -0x80, R2 ;  /* 0xffffff801a067824 */ /* 0x004fe200078e0202 */
[----:B0-----:R-:W-:Y:S06]  /*1cb50*/  @!P0 BRA `(.L_x_1864) ;  /* 0x0000006000048947 */ /* 0x001fec0003800000 */
.L_x_2053:
[----:B------:R-:W-:Y:S05]  /*1cb60*/  BSYNC B0 ;  /* 0x0000000000007941 */ /* 0x000fea0003800000 */
.L_x_1863:
[----:B------:R-:W1:Y:S01]  /*1cb70*/  S2R R8, SR_TID.X ;  /* 0x0000000000087919 */ /* 0x000e620000002100 */
[----:B------:R-:W-:Y:S01]  /*1cb80*/  ULDC UR4, c[0x0][0x2f4] ;  /* 0x0000bd0000047ab9 */ /* 0x000fe20000000800 */
[C---:B-1----:R-:W-:Y:S01]  /*1cb90*/  IMAD.SHL.U32 R2, R8.reuse, 0x8, RZ ;  /* 0x0000000808027824 */ /* 0x042fe200078e00ff */
[C---:B------:R-:W-:Y:S01]  /*1cba0*/  LOP3.LUT R5, R8.reuse, 0x7f, RZ, 0xc0, !PT ;  /* 0x0000007f08057812 */ /* 0x040fe200078ec0ff */
[----:B------:R-:W-:-:S03]  /*1cbb0*/  IMAD.SHL.U32 R7, R8, 0x8, RZ ;  /* 0x0000000808077824 */ /* 0x000fc600078e00ff */
[----:B------:R-:W-:Y:S01]  /*1cbc0*/  LOP3.LUT R2, R2, 0x1f8, RZ, 0xc0, !PT ;  /* 0x000001f802027812 */ /* 0x000fe200078ec0ff */
[----:B------:R-:W-:Y:S01]  /*1cbd0*/  IMAD.SHL.U32 R4, R5, 0x8, RZ ;  /* 0x0000000805047824 */ /* 0x000fe200078e00ff */
[----:B------:R-:W-:Y:S02]  /*1cbe0*/  LOP3.LUT R7, R7, 0x38, RZ, 0xc0, !PT ;  /* 0x0000003807077812 */ /* 0x000fe400078ec0ff */
[----:B------:R-:W-:Y:S02]  /*1cbf0*/  LOP3.LUT R2, R2, 0x38, R8, 0x78, !PT ;  /* 0x0000003802027812 */ /* 0x000fe400078e7808 */
        /* <DEDUP_REMOVED lines=13> */
[----:B------:R-:W1:Y:S03]  /*1ccd0*/  SHFL.IDX PT, R14, R17, 0x1, 0x181f ;  /* 0x00381f00110e7f89 */ /* 0x000e6600000e0000 */
        /* <DEDUP_REMOVED lines=39> */
.L_x_2071:
[----:B------:R-:W-:Y:S02]  /*1cf50*/  ISETP.LT.OR P0, PT, R6, 0x71, P0 ;  /* 0x000000710600780c */ /* 0x000fe40000701670 */
[----:B--23--:R-:W-:-:S05]  /*1cf60*/  IADD3 R2, P1, R14, R5, RZ ;  /* 0x000000050e027210 */ /* 0x00cfca0007f3e0ff */
[----:B------:R-:W-:-:S06]  /*1cf70*/  IMAD.X R3, RZ, RZ, R24, P1 ;  /* 0x000000ffff037224 */ /* 0x000fcc00008e0618 */
[----:B------:R-:W-:Y:S01]  /*1cf80*/  @!PT LDS RZ, [RZ] ;  /* 0x00000000fffff984 */ /* 0x000fe20000000800 */
[----:B------:R-:W-:Y:S01]  /*1cf90*/  @!PT LDS RZ, [RZ] ;  /* 0x00000000fffff984 */ /* 0x000fe20000000800 */
[----:B------:R-:W-:Y:S01]  /*1cfa0*/  @!PT LDS RZ, [RZ] ;  /* 0x00000000fffff984 */ /* 0x000fe20000000800 */
[----:B------:R0:W-:Y:S01]  /*1cfb0*/  LDGSTS.E.BYPASS.LTC128B.128 [R4+0x3c00], desc[UR42][R2.64], !P0 ;  /* 0x03c0000002047fae */ /* 0x0001e2000c101d6a */
[----:B------:R-:W-:Y:S01]  /*1cfc0*/  PLOP3.LUT P0, PT, PT, PT, PT, 0x80, 0x0 ;  /* 0x000000000000781c */ /* 0x000fe20003f0f070 */
[----:B------:R-:W-:-:S12]  /*1cfd0*/  NOP ;  /* 0x0000000000007918 */ /* 0x000fd80000000000 */
.L_x_1866:
        /* <DEDUP_REMOVED lines=11> */
.L_x_1867:
[----:B------:R-:W-:Y:S01]  /*1d090*/  VIADD R25, R25, 0x1 ;  /* 0x0000000119197836 */ /* 0x000fe20000000000 */
[----:B------:R0:W-:Y:S04]  /*1d0a0*/  SYNCS.ARRIVE.TRANS64.A1T0 RZ, [R0+URZ+0x16850], RZ ;  /* 0x016850ff00ff79a7 */ /* 0x0001e8000810003f */
[----:B------:R-:W-:-:S04]  /*1d0b0*/  ISETP.NE.AND P0, PT, R25, 0x2, PT ;  /* 0x000000021900780c */ /* 0x000fc80003f05270 */
[----:B0-----:R-:W-:Y:S02]  /*1d0c0*/  SEL R0, RZ, 0x1, P0 ;  /* 0x00000001ff007807 */ /* 0x001fe40000000000 */
[----:B------:R-:W-:Y:S02]  /*1d0d0*/  SEL R25, R25, RZ, P0 ;  /* 0x000000ff19197207 */ /* 0x000fe40000000000 */
[----:B------:R-:W-:-:S07]  /*1d0e0*/  LOP3.LUT R29, R29, R0, RZ, 0x3c, !PT ;  /* 0x000000001d1d7212 */ /* 0x000fce00078e3cff */
.L_x_1826:
[----:B------:R-:W-:Y:S05]  /*1d0f0*/  BSYNC B7 ;  /* 0x0000000000077941 */ /* 0x000fea0003800000 */
.L_x_1824:
[----:B------:R-:W-:-:S13]  /*1d100*/  LOP3.LUT P0, RZ, R22, 0x4, RZ, 0xc0, !PT ;  /* 0x0000000416ff7812 */ /* 0x000fda000780c0ff */
[----:B------:R-:W-:Y:S05]  /*1d110*/  @!P0 BRA `(.L_x_1868) ;  /* 0x0000000000248947 */ /* 0x000fea0003800000 */
[----:B------:R-:W-:Y:S05]  /*1d120*/  WARPSYNC.ALL ;  /* 0x0000000000007948 */ /* 0x000fea0003800000 */
[----:B------:R-:W3:Y:S08]  /*1d130*/  S2UR UR5, SR_CgaCtaId ;  /* 0x00000000000579c3 */ /* 0x000ef00000008800 */
[----:B------:R-:W-:Y:S06]  /*1d140*/  BAR.SYNC.DEFER_BLOCKING 0x5, 0x200 ;  /* 0x0148000000007b1d */ /* 0x000fec0000010000 */
[----:B------:R-:W-:-:S02]  /*1d150*/  UMOV UR4, 0x400 ;  /* 0x0000040000047882 */ /* 0x000fc40000000000 */
[----:B---3--:R-:W-:-:S06]  /*1d160*/  ULEA UR4, UR5, UR4, 0x18 ;  /* 0x0000000405047291 */ /* 0x008fcc000f8ec03f */
[----:B------:R-:W-:-:S05]  /*1d170*/  IMAD.U32 R23, RZ, RZ, UR4 ;  /* 0x00000004ff177e24 */ /* 0x000fca000f8e00ff */
[----:B------:R3:W4:Y:S01]  /*1d180*/  LDS.128 R16, [R23+0x168d0] ;  /* 0x0168d00017107984 */ /* 0x0007220000000c00 */
[----:B------:R-:W-:Y:S06]  /*1d190*/  BAR.ARV 0x4, 0x200 ;  /* 0x0108000000007b1d */ /* 0x000fec0000002000 */
[----:B------:R-:W-:Y:S05]  /*1d1a0*/  BRA `(.L_x_1869) ;  /* 0x0000000800cc7947 */ /* 0x000fea0003800000 */
.L_x_1868:
        /* <DEDUP_REMOVED lines=10> */
[----:B------:R0:W3:Y:S01]  /*1d250*/  @!P1 LDG.E R3, desc[UR42][R2.64] ;  /* 0x0000002a02039981 */ /* 0x0000e2000c1e1900 */
[C---:B------:R-:W-:Y:S02]  /*1d260*/  ISETP.GE.U32.AND P2, PT, R7.reuse, 0x2, PT ;  /* 0x000000020700780c */ /* 0x040fe40003f46070 */
[C---:B------:R-:W-:Y:S01]  /*1d270*/  ISETP.GE.U32.AND P3, PT, R7.reuse, 0x4, PT ;  /* 0x000000040700780c */ /* 0x040fe20003f66070 */
[----:B------:R-:W-:Y:S01]  /*1d280*/  SHFL.IDX PT, R0, R16, RZ, 0x1f ;  /* 0x00001fff10007589 */ /* 0x000fe200000e0000 */
[C---:B------:R-:W-:Y:S02]  /*1d290*/  ISETP.GE.U32.AND P4, PT, R7.reuse, 0x8, PT ;  /* 0x000000080700780c */ /* 0x040fe40003f86070 */
[C---:B------:R-:W-:Y:S01]  /*1d2a0*/  ISETP.GE.U32.AND P5, PT, R7.reuse, 0x10, PT ;  /* 0x000000100700780c */ /* 0x040fe20003fa6070 */
[----:B------:R-:W-:Y:S01]  /*1d2b0*/  SHFL.IDX PT, R16, R16, 0x1, 0x1f ;  /* 0x00201f0010107f89 */ /* 0x000fe200000e0000 */
[----:B0-----:R-:W-:Y:S02]  /*1d2c0*/  IMAD.MOV.U32 R2, RZ, RZ, RZ ;  /* 0x000000ffff027224 */ /* 0x001fe400078e00ff */
[----:B---3--:R-:W-:Y:S01]  /*1d2d0*/  @!P1 IMAD.MOV.U32 R2, RZ, RZ, R3 ;  /* 0x000000ffff029224 */ /* 0x008fe200078e0003 */
[----:B------:R-:W-:-:S04]  /*1d2e0*/  ISETP.NE.AND P1, PT, R7, RZ, PT ;  /* 0x000000ff0700720c */ /* 0x000fc80003f25270 */
[----:B------:R-:W0:Y:S02]  /*1d2f0*/  SHFL.UP PT, R14, R2, 0x1, RZ ;  /* 0x04200000020e7989 */ /* 0x000e2400000e00ff */
[----:B0-----:R-:W-:-:S05]  /*1d300*/  SEL R5, R14, RZ, P1 ;  /* 0x000000ff0e057207 */ /* 0x001fca0000800000 */
[----:B------:R-:W-:-:S05]  /*1d310*/  IMAD.IADD R4, R2, 0x1, R5 ;  /* 0x0000000102047824 */ /* 0x000fca00078e0205 */
[----:B------:R-:W0:Y:S02]  /*1d320*/  SHFL.UP PT, R14, R4, 0x2, RZ ;  /* 0x04400000040e7989 */ /* 0x000e2400000e00ff */
[----:B0-----:R-:W-:-:S05]  /*1d330*/  SEL R5, R14, RZ, P2 ;  /* 0x000000ff0e057207 */ /* 0x001fca0001000000 */
[----:B------:R-:W-:-:S05]  /*1d340*/  IMAD.IADD R5, R4, 0x1, R5 ;  /* 0x0000000104057824 */ /* 0x000fca00078e0205 */
[----:B------:R-:W2:Y:S02]  /*1d350*/  SHFL.UP PT, R14, R5, 0x4, RZ ;  /* 0x04800000050e7989 */ /* 0x000ea400000e00ff */
[----:B--2---:R-:W-:-:S05]  /*1d360*/  SEL R6, R14, RZ, P3 ;  /* 0x000000ff0e067207 */ /* 0x004fca0001800000 */
[----:B------:R-:W-:-:S05]  /*1d370*/  IMAD.IADD R6, R5, 0x1, R6 ;  /* 0x0000000105067824 */ /* 0x000fca00078e0206 */
[----:B------:R-:W0:Y:S02]  /*1d380*/  SHFL.UP PT, R14, R6, 0x8, RZ ;  /* 0x05000000060e7989 */ /* 0x000e2400000e00ff */
[----:B0-----:R-:W-:-:S05]  /*1d390*/  SEL R3, R14, RZ, P4 ;  /* 0x000000ff0e037207 */ /* 0x001fca0002000000 */
[----:B------:R-:W-:-:S05]  /*1d3a0*/  IMAD.IADD R4, R6, 0x1, R3 ;  /* 0x0000000106047824 */ /* 0x000fca00078e0203 */
[----:B------:R-:W0:Y:S02]  /*1d3b0*/  SHFL.UP PT, R14, R4, 0x10, RZ ;  /* 0x06000000040e7989 */ /* 0x000e2400000e00ff */
[----:B0-----:R-:W-:-:S05]  /*1d3c0*/  SEL R3, R14, RZ, P5 ;  /* 0x000000ff0e037207 */ /* 0x001fca0002800000 */
[----:B------:R-:W-:-:S05]  /*1d3d0*/  IMAD.IADD R3, R4, 0x1, R3 ;  /* 0x0000000104037824 */ /* 0x000fca00078e0203 */
[----:B------:R0:W2:Y:S02]  /*1d3e0*/  SHFL.IDX PT, R14, R3, 0x1f, 0x1f ;  /* 0x03e01f00030e7f89 */ /* 0x0000a400000e0000 */
.L_x_2081:
[----:B------:R-:W-:Y:S02]  /*1d3f0*/  ULDC UR4, c[0x0][0xc38] ;  /* 0x00030e0000047ab9 */ /* 0x000fe40000000800 */
[----:B------:R-:W-:-:S04]  /*1d400*/  IMAD.U32 R4, RZ, RZ, UR4 ;  /* 0x00000004ff047e24 */ /* 0x000fc8000f8e00ff */
[----:B--2---:R-:W-:-:S04]  /*1d410*/  IMAD R5, R14, R4, RZ ;  /* 0x000000040e057224 */ /* 0x004fc800078e02ff */
[----:B------:R-:W-:-:S05]  /*1d420*/  IMAD.IADD R16, R16, 0x1, R5 ;  /* 0x0000000110107824 */ /* 0x000fca00078e0205 */
[----:B------:R-:W-:-:S13]  /*1d430*/  ISETP.GT.AND P6, PT, R16, R0, PT ;  /* 0x000000001000720c */ /* 0x000fda0003fc4270 */
[----:B------:R-:W-:Y:S05]  /*1d440*/  @P6 BRA `(.L_x_1871) ;  /* 0x00000000009c6947 */ /* 0x000fea0003800000 */
.L_x_1876:
[----:B------:R-:W2:Y:S01]  /*1d450*/  LDC R4, c[0x0][0xc3c] ;  /* 0x00030f00ff047b82 */ /* 0x000ea20000000800 */
[----:B------:R-:W-:-:S05]  /*1d460*/  VIADD R19, R19, 0x1f ;  /* 0x0000001f13137836 */ /* 0x000fca0000000000 */
[----:B--2---:R-:W-:-:S13]  /*1d470*/  ISETP.GE.AND P6, PT, R19, R4, PT ;  /* 0x000000041300720c */ /* 0x004fda0003fc6270 */
[----:B------:R-:W-:Y:S05]  /*1d480*/  @P6 BRA `(.L_x_1872) ;  /* 0x0000000400d06947 */ /* 0x000fea0003800000 */
[----:B------:R-:W2:Y:S01]  /*1d490*/  S2R R2, SR_TID.X ;  /* 0x0000000000027919 */ /* 0x000ea20000002100 */
[----:B------:R-:W-:Y:S01]  /*1d4a0*/  BSSY B0, `(.L_x_1873) ;  /* 0x0000009000007945 */ /* 0x000fe20003800000 */
[----:B--2---:R-:W-:-:S05]  /*1d4b0*/  LOP3.LUT R2, R2, 0x1f, RZ, 0xc0, !PT ;  /* 0x0000001f02027812 */ /* 0x004fca00078ec0ff */
[----:B------:R-:W-:Y:S02]  /*1d4c0*/  IMAD.IADD R5, R19, 0x1, R2 ;  /* 0x0000000113057824 */ /* 0x000fe400078e0202 */
[----:B------:R-:W-:-:S03]  /*1d4d0*/  IMAD.MOV.U32 R2, RZ, RZ, RZ ;  /* 0x000000ffff027224 */ /* 0x000fc600078e00ff */
[----:B------:R-:W-:-:S13]  /*1d4e0*/  ISETP.GE.OR P6, PT, R5, R4, !P0 ;  /* 0x000000040500720c */ /* 0x000fda00047c6670 */
[----:B------:R-:W-:Y:S05]  /*1d4f0*/  @P6 BRA `(.L_x_1874) ;  /* 0x00000000000c6947 */ /* 0x000fea0003800000 */
[----:B0-----:R-:W0:Y:S02]  /*1d500*/  LDC.64 R2, c[0x0][0xc80] ;  /* 0x00032000ff027b82 */ /* 0x001e240000000a00 */
[----:B0-----:R-:W-:-:S06]  /*1d510*/  IMAD.WIDE R2, R5, 0x4, R2 ;  /* 0x0000000405027825 */ /* 0x001fcc00078e0202 */
[----:B------:R2:W5:Y:S02]  /*1d520*/  LDG.E R2, desc[UR42][R2.64] ;  /* 0x0000002a02027981 */ /* 0x000564000c1e1900 */
.L_x_1874:
[----:B------:R-:W-:Y:S05]  /*1d530*/  BSYNC B0 ;  /* 0x0000000000007941 */ /* 0x000fea0003800000 */
.L_x_1873:
[----:B------:R-:W-:-:S03]  /*1d540*/  UMOV UR4, 0xffffffff ;  /* 0xffffffff00047882 */ /* 0x000fc60000000000 */
[----:B------:R-:W-:Y:S05]  /*1d550*/  BRA.DIV UR4, `(.L_x_1875) ;  /* 0x0000006204e87947 */ /* 0x000fea000b800000 */
[----:B-----5:R-:W3:Y:S02]  /*1d560*/  SHFL.UP PT, R14, R2, 0x1, RZ ;  /* 0x04200000020e7989 */ /* 0x020ee400000e00ff */
[----:B---3--:R-:W-:-:S05]  /*1d570*/  SEL R13, R14, RZ, P1 ;  /* 0x000000ff0e0d7207 */ /* 0x008fca0000800000 */
[----:B------:R-:W-:-:S05]  /*1d580*/  IMAD.IADD R13, R2, 0x1, R13 ;  /* 0x00000001020d7824 */ /* 0x000fca00078e020d */
[----:B------:R-:W3:Y:S02]  /*1d590*/  SHFL.UP PT, R14, R13, 0x2, RZ ;  /* 0x044000000d0e7989 */ /* 0x000ee400000e00ff */
[----:B---3--:R-:W-:-:S05]  /*1d5a0*/  SEL R14, R14, RZ, P2 ;  /* 0x000000ff0e0e7207 */ /* 0x008fca0001000000 */
[----:B0-2---:R-:W-:-:S05]  /*1d5b0*/  IMAD.IADD R3, R13, 0x1, R14 ;  /* 0x000000010d037824 */ /* 0x005fca00078e020e */
        /* <DEDUP_REMOVED lines=10> */
.L_x_2089:
[----:B------:R-:W-:Y:S02]  /*1d660*/  ULDC UR4, c[0x0][0xc38] ;  /* 0x00030e0000047ab9 */ /* 0x000fe40000000800 */
[----:B------:R-:W-:-:S04]  /*1d670*/  IMAD.U32 R4, RZ, RZ, UR4 ;  /* 0x00000004ff047e24 */ /* 0x000fc8000f8e00ff */
[----:B--2---:R-:W-:-:S05]  /*1d680*/  IMAD R5, R14, R4, RZ ;  /* 0x000000040e057224 */ /* 0x004fca00078e02ff */
[----:B------:R-:W-:-:S04]  /*1d690*/  IADD3 R16, R5, R16, RZ ;  /* 0x0000001005107210 */ /* 0x000fc80007ffe0ff */
[----:B------:R-:W-:-:S13]  /*1d6a0*/  ISETP.GT.AND P6, PT, R16, R0, PT ;  /* 0x000000001000720c */ /* 0x000fda0003fc4270 */
[----:B------:R-:W-:Y:S05]  /*1d6b0*/  @!P6 BRA `(.L_x_1876) ;  /* 0xfffffffc0064e947 */ /* 0x000fea000383ffff */
.L_x_1871:
        /* <DEDUP_REMOVED lines=8> */
.L_x_2093:
[----:B------:R-:W-:Y:S01]  /*1d740*/  ISETP.NE.AND P0, PT, R6, RZ, PT ;  /* 0x000000ff0600720c */ /* 0x000fe20003f05270 */
[----:B------:R-:W-:-:S12]  /*1d750*/  IMAD.MOV.U32 R6, RZ, RZ, RZ ;  /* 0x000000ffff067224 */ /* 0x000fd800078e00ff */
[----:B------:R-:W-:Y:S05]  /*1d760*/  @!P0 BRA `(.L_x_1878) ;  /* 0x0000000000108947 */ /* 0x000fea0003800000 */
[----:B------:R-:W-:Y:S01]  /*1d770*/  UMOV UR4, 0xffffffff ;  /* 0xffffffff00047882 */ /* 0x000fe20000000000 */
[----:B-1----:R-:W-:Y:S02]  /*1d780*/  VIADD R12, R5, 0xffffffff ;  /* 0xffffffff050c7836 */ /* 0x002fe40000000000 */
[----:B------:R-:W-:Y:S05]  /*1d790*/  BRA.DIV UR4, `(.L_x_1879) ;  /* 0x00000066045c7947 */ /* 0x000fea000b800000 */
[----:B------:R4:W1:Y:S02]  /*1d7a0*/  SHFL.IDX PT, R6, R3, R12, 0x1f ;  /* 0x00001f0c03067589 */ /* 0x00086400000e0000 */
.L_x_1878:
[----:B0-2-4-:R-:W0:Y:S01]  /*1d7b0*/  LDC.64 R2, c[0x0][0xc90] ;  /* 0x00032400ff027b82 */ /* 0x015e220000000a00 */
[----:B------:R-:W-:-:S04]  /*1d7c0*/  IMAD.IADD R19, R5, 0x1, R19 ;  /* 0x0000000105137824 */ /* 0x000fc800078e0213 */
[----:B0-----:R-:W-:-:S05]  /*1d7d0*/  IMAD.WIDE R2, R19, 0x4, R2 ;  /* 0x0000000413027825 */ /* 0x001fca00078e0202 */
[----:B------:R0:W3:Y:S01]  /*1d7e0*/  LDG.E R7, desc[UR42][R2.64] ;  /* 0x0000002a02077981 */ /* 0x0000e2000c1e1900 */
[----:B-1----:R-:W-:-:S04]  /*1d7f0*/  IMAD R16, R6, R4, R16 ;  /* 0x0000000406107224 */ /* 0x002fc800078e0210 */
[----:B------:R-:W-:Y:S02]  /*1d800*/  IMAD.IADD R0, R0, 0x1, -R16 ;  /* 0x0000000100007824 */ /* 0x000fe400078e0a10 */
[----:B0-----:R-:W-:Y:S02]  /*1d810*/  IMAD.MOV.U32 R2, RZ, RZ, RZ ;  /* 0x000000ffff027224 */ /* 0x001fe400078e00ff */
[----:B---3--:R-:W-:-:S05]  /*1d820*/  IMAD R5, R17, R7, RZ ;  /* 0x0000000711057224 */ /* 0x008fca00078e02ff */
[-C--:B------:R-:W-:Y:S02]  /*1d830*/  IABS R8, R5.reuse ;  /* 0x0000000500087213 */ /* 0x080fe40000000000 */
[----:B------:R-:W-:Y:S02]  /*1d840*/  IABS R6, R5 ;  /* 0x0000000500067213 */ /* 0x000fe40000000000 */
[----:B------:R-:W0:Y:S03]  /*1d850*/  I2F.RP R9, R8 ;  /* 0x0000000800097306 */ /* 0x000e260000209400 */
[----:B------:R-:W-:-:S05]  /*1d860*/  IMAD.MOV R6, RZ, RZ, -R6 ;  /* 0x000000ffff067224 */ /* 0x000fca00078e0a06 */
[----:B0-----:R-:W0:Y:S02]  /*1d870*/  MUFU.RCP R9, R9 ;  /* 0x0000000900097308 */ /* 0x001e240000001000 */
[----:B0-----:R-:W-:-:S06]  /*1d880*/  VIADD R10, R9, 0xffffffe ;  /* 0x0ffffffe090a7836 */ /* 0x001fcc0000000000 */
[----:B------:R-:W0:Y:S02]  /*1d890*/  F2I.FTZ.U32.TRUNC.NTZ R3, R10 ;  /* 0x0000000a00037305 */ /* 0x000e24000021f000 */
        /* <DEDUP_REMOVED lines=21> */
[----:B------:R-:W-:-:S04]  /*1d9f0*/  VIADDMNMX R4, R3, R4, R7, PT ;  /* 0x0000000403047246 */ /* 0x000fc80003800107 */
[----:B------:R-:W-:-:S04]  /*1da00*/  IABS R7, R4 ;  /* 0x0000000400077213 */ /* 0x000fc80000000000 */
[----:B------:R-:W0:Y:S08]  /*1da10*/  I2F.RP R8, R7 ;  /* 0x0000000700087306 */ /* 0x000e300000209400 */
[----:B0-----:R-:W0:Y:S02]  /*1da20*/  MUFU.RCP R8, R8 ;  /* 0x0000000800087308 */ /* 0x001e240000001000 */
[----:B0-----:R-:W-:-:S06]  /*1da30*/  VIADD R3, R8, 0xffffffe ;  /* 0x0ffffffe08037836 */ /* 0x001fcc0000000000 */
[----:B------:R-:W0:Y:S02]  /*1da40*/  F2I.FTZ.U32.TRUNC.NTZ R3, R3 ;  /* 0x0000000300037305 */ /* 0x000e24000021f000 */
[----:B0-----:R-:W-:-:S04]  /*1da50*/  IMAD.MOV R0, RZ, RZ, -R3 ;  /* 0x000000ffff007224 */ /* 0x001fc800078e0a03 */
[----:B------:R-:W-:Y:S01]  /*1da60*/  IMAD R9, R0, R7, RZ ;  /* 0x0000000700097224 */ /* 0x000fe200078e02ff */
[----:B------:R-:W-:-:S03]  /*1da70*/  IABS R0, R4 ;  /* 0x0000000400007213 */ /* 0x000fc60000000000 */
[----:B------:R-:W-:Y:S01]  /*1da80*/  IMAD.HI.U32 R2, R3, R9, R2 ;  /* 0x0000000903027227 */ /* 0x000fe200078e0002 */
[----:B------:R-:W-:-:S03]  /*1da90*/  IABS R9, R5 ;  /* 0x0000000500097213 */ /* 0x000fc60000000000 */
        /* <DEDUP_REMOVED lines=8> */
[C---:B------:R-:W-:Y:S01]  /*1db20*/  LOP3.LUT R0, R5.reuse, R4, RZ, 0x3c, !PT ;  /* 0x0000000405007212 */ /* 0x040fe200078e3cff */
[----:B------:R-:W-:-:S03]  /*1db30*/  IMAD.IADD R5, R5, 0x1, R6 ;  /* 0x0000000105057824 */ /* 0x000fc600078e0206 */
[----:B------:R-:W-:-:S07]  /*1db40*/  ISETP.GE.AND P2, PT, R0, RZ, PT ;  /* 0x000000ff0000720c */ /* 0x000fce0003f46270 */
[----:B------:R-:W-:-:S06]  /*1db50*/  @P0 VIADD R2, R2, 0x1 ;  /* 0x0000000102020836 */ /* 0x000fcc0000000000 */
[----:B------:R-:W-:Y:S01]  /*1db60*/  @!P2 IMAD.MOV R2, RZ, RZ, -R2 ;  /* 0x000000ffff02a224 */ /* 0x000fe200078e0a02 */
[----:B------:R-:W-:Y:S02]  /*1db70*/  @!P1 LOP3.LUT R2, RZ, R4, RZ, 0x33, !PT ;  /* 0x00000004ff029212 */ /* 0x000fe400078e33ff */
[----:B------:R-:W-:-:S05]  /*1db80*/  IADD3 R4, -R4, RZ, RZ ;  /* 0x000000ff04047210 */ /* 0x000fca0007ffe1ff */
[----:B------:R-:W-:Y:S01]  /*1db90*/  IMAD R18, R2, R4, R5 ;  /* 0x0000000402127224 */ /* 0x000fe200078e0205 */
[----:B------:R-:W-:-:S05]  /*1dba0*/  LOP3.LUT R2, RZ, R2, RZ, 0x33, !PT ;  /* 0x00000002ff027212 */ /* 0x000fca00078e33ff */
[----:B------:R-:W-:Y:S01]  /*1dbb0*/  IMAD.IADD R17, R17, 0x1, R2 ;  /* 0x0000000111117824 */ /* 0x000fe200078e0202 */
[----:B------:R-:W-:Y:S06]  /*1dbc0*/  BRA `(.L_x_1880) ;  /* 0x00000000001c7947 */ /* 0x000fec0003800000 */
.L_x_1872:
[----:B------:R-:W-:Y:S01]  /*1dbd0*/  UMOV UR4, URZ ;  /* 0x0000003f00047c82 */ /* 0x000fe20008000000 */
[----:B------:R-:W-:Y:S01]  /*1dbe0*/  UMOV UR5, URZ ;  /* 0x0000003f00057c82 */ /* 0x000fe20008000000 */
[----:B------:R-:W-:Y:S01]  /*1dbf0*/  ULDC UR6, c[0x0][0xc3c] ;  /* 0x00030f0000067ab9 */ /* 0x000fe20000000800 */
[----:B------:R-:W-:Y:S02]  /*1dc00*/  IMAD.MOV.U32 R16, RZ, RZ, R0 ;  /* 0x000000ffff107224 */ /* 0x000fe400078e0000 */
[----:B------:R-:W-:Y:S02]  /*1dc10*/  IMAD.U32 R17, RZ, RZ, UR4 ;  /* 0x00000004ff117e24 */ /* 0x000fe4000f8e00ff */
[----:B------:R-:W-:Y:S02]  /*1dc20*/  IMAD.U32 R18, RZ, RZ, UR5 ;  /* 0x00000005ff127e24 */ /* 0x000fe4000f8e00ff */
[----:B------:R-:W-:-:S07]  /*1dc30*/  IMAD.U32 R19, RZ, RZ, UR6 ;  /* 0x00000006ff137e24 */ /* 0x000fce000f8e00ff */
.L_x_1880:
[----:B------:R-:W2:Y:S01]  /*1dc40*/  S2R R0, SR_TID.X ;  /* 0x0000000000007919 */ /* 0x000ea20000002100 */
[----:B------:R-:W-:Y:S05]  /*1dc50*/  WARPSYNC.ALL ;  /* 0x0000000000007948 */ /* 0x000fea0003800000 */
[----:B------:R-:W-:Y:S01]  /*1dc60*/  BAR.SYNC.DEFER_BLOCKING 0x4, 0x200 ;  /* 0x0108000000007b1d */ /* 0x000fe20000010000 */
[----:B--2---:R-:W-:-:S04]  /*1dc70*/  LOP3.LUT R0, R0, 0x1f, RZ, 0xc0, !PT ;  /* 0x0000001f00007812 */ /* 0x004fc800078ec0ff */
[----:B------:R-:W-:-:S13]  /*1dc80*/  ISETP.NE.AND P0, PT, R0, RZ, PT ;  /* 0x000000ff0000720c */ /* 0x000fda0003f05270 */
[----:B0-----:R-:W0:Y:S01]  /*1dc90*/  @!P0 S2R R3, SR_CgaCtaId ;  /* 0x0000000000038919 */ /* 0x001e220000008800 */
[----:B------:R-:W-:-:S04]  /*1dca0*/  @!P0 MOV R0, 0x400 ;  /* 0x0000040000008802 */ /* 0x000fc80000000f00 */
[----:B0-----:R-:W-:-:S05]  /*1dcb0*/  @!P0 LEA R23, R3, R0, 0x18 ;  /* 0x0000000003178211 */ /* 0x001fca00078ec0ff */
[----:B------:R0:W-:Y:S01]  /*1dcc0*/  @!P0 STS.128 [R23+0x168d0], R16 ;  /* 0x0168d01017008388 */ /* 0x0001e20000000c00 */
[----:B------:R-:W-:Y:S06]  /*1dcd0*/  BAR.ARV 0x5, 0x200 ;  /* 0x0148000000007b1d */ /* 0x000fec0000002000 */
.L_x_1869:
[----:B------:R-:W-:Y:S02]  /*1dce0*/  ULDC UR4, c[0x0][0xc3c] ;  /* 0x00030f0000047ab9 */ /* 0x000fe40000000800 */
[----:B----4-:R-:W-:-:S13]  /*1dcf0*/  ISETP.GE.AND P0, PT, R19, UR4, PT ;  /* 0x0000000413007c0c */ /* 0x010fda000bf06270 */
[----:B------:R-:W-:Y:S05]  /*1dd00*/  @!P0 BRA `(.L_x_1881) ;  /* 0xffffff9c009c8947 */ /* 0x000fea000383ffff */
[----:B------:R-:W-:Y:S05]  /*1dd10*/  BSYNC B8 ;  /* 0x0000000000087941 */ /* 0x000fea0003800000 */
.L_x_1772:
[----:B0-----:R-:W4:Y:S01]  /*1dd20*/  LDL.LU R0, [R1+0x44] ;  /* 0x0000440001007983 */ /* 0x001f220000300800 */
[----:B------:R-:W-:Y:S01]  /*1dd30*/  BSSY B0, `(.L_x_1882) ;  /* 0x000000b000007945 */ /* 0x000fe20003800000 */
[----:B------:R-:W0:Y:S01]  /*1dd40*/  S2R R5, SR_CgaCtaId ;  /* 0x0000000000057919 */ /* 0x000e220000008800 */
[----:B----4-:R-:W-:-:S05]  /*1dd50*/  VIADD R0, R0, 0x1 ;  /* 0x0000000100007836 */ /* 0x010fca0000000000 */
        /* <DEDUP_REMOVED lines=8> */
.L_x_2096:
[----:B------:R-:W-:Y:S05]  /*1dde0*/  BSYNC B0 ;  /* 0x0000000000007941 */ /* 0x000fea0003800000 */
.L_x_1882:
[----:B------:R-:W-:-:S03]  /*1ddf0*/  UMOV UR4, 0xffffffff ;  /* 0xffffffff00047882 */ /* 0x000fc60000000000 */
[----:B------:R-:W-:Y:S05]  /*1de00*/  BRA.DIV UR4, `(.L_x_1884) ;  /* 0x0000005e04fc7947 */ /* 0x000fea000b800000 */
[----:B0-----:R-:W0:Y:S02]  /*1de10*/  S2R R0, SR_TID.X ;  /* 0x0000000000007919 */ /* 0x001e240000002100 */
[----:B0-----:R-:W-:-:S04]  /*1de20*/  SHF.R.U32.HI R0, RZ, 0x5, R0 ;  /* 0x00000005ff007819 */ /* 0x001fc80000011600 */
[----:B------:R-:W-:-:S05]  /*1de30*/  LOP3.LUT R0, R0, 0x3, RZ, 0xc0, !PT ;  /* 0x0000000300007812 */ /* 0x000fca00078ec0ff */
[----:B------:R0:W4:Y:S02]  /*1de40*/  SHFL.IDX PT, R14, R0, RZ, 0x1f ;  /* 0x00001fff000e7589 */ /* 0x00012400000e0000 */
.L_x_2099:
[----:B----4-:R-:W-:-:S13]  /*1de50*/  ISETP.NE.AND P0, PT, R14, RZ, PT ;  /* 0x000000ff0e00720c */ /* 0x010fda0003f05270 */
[----:B------:R-:W-:Y:S05]  /*1de60*/  @P0 BRA `(.L_x_1556) ;  /* 0x0000000000880947 */ /* 0x000fea0003800000 */
[----:B------:R-:W-:-:S03]  /*1de70*/  UMOV UR4, 0xffffffff ;  /* 0xffffffff00047882 */ /* 0x000fc60000000000 */
[----:B------:R-:W-:Y:S05]  /*1de80*/  BRA.DIV UR4, `(.L_x_1885) ;  /* 0x0000006204107947 */ /* 0x000fea000b800000 */
[----:B------:R-:W-:-:S13]  /*1de90*/  ELECT P6, URZ, PT ;  /* 0x00000000003f782f */ /* 0x000fda00038c0000 */
.L_x_2102:
[----:B------:R-:W-:Y:S05]  /*1dea0*/  @!P6 BRA `(.L_x_1556) ;  /* 0x000000000078e947 */ /* 0x000fea0003800000 */
[----:B------:R-:W-:-:S06]  /*1deb0*/  ULOP3.LUT UR4, UR37, 0x2, URZ, 0xfc, !UPT ;  /* 0x0000000225047892 */ /* 0x000fcc000f8efc3f */
[----:B0-----:R-:W-:-:S05]  /*1dec0*/  IMAD.U32 R0, RZ, RZ, UR4 ;  /* 0x00000004ff007e24 */ /* 0x001fca000f8e00ff */
[----:B------:R-:W-:-:S13]  /*1ded0*/  ISETP.NE.AND P0, PT, R0, 0x3, PT ;  /* 0x000000030000780c */ /* 0x000fda0003f05270 */
[----:B------:R-:W-:Y:S05]  /*1dee0*/  @!P0 BRA `(.L_x_1886) ;  /* 0x0000000000048947 */ /* 0x000fea0003800000 */
[----:B------:R-:W-:Y:S01]  /*1def0*/  BPT.TRAP 0x1 ;  /* 0x000000040000795c */ /* 0x000fe20000300000 */
.L_x_1886:
[----:B------:R-:W-:Y:S01]  /*1df00*/  IMAD R3, R25, 0x8, R5 ;  /* 0x0000000819037824 */ /* 0x000fe200078e0205 */
[----:B------:R-:W-:Y:S01]  /*1df10*/  SHF.L.U32 R2, R29, 0x1f, RZ ;  /* 0x0000001f1d027819 */ /* 0x000fe200000006ff */
[----:B------:R-:W-:-:S03]  /*1df20*/  VIADD R25, R25, 0x1 ;  /* 0x0000000119197836 */ /* 0x000fc60000000000 */
[----:B------:R-:W0:Y:S02]  /*1df30*/  SYNCS.PHASECHK.TRANS64.TRYWAIT P1, [R3+URZ+0x16840], R2 ;  /* 0x01684002030075a7 */ /* 0x000e24000802017f */
[----:B------:R-:W-:-:S04]  /*1df40*/  ISETP.NE.AND P2, PT, R25, 0x2, PT ;  /* 0x000000021900780c */ /* 0x000fc80003f45270 */
[----:B------:R-:W-:Y:S01]  /*1df50*/  SEL R0, RZ, 0x1, P2 ;  /* 0x00000001ff007807 */ /* 0x000fe20001000000 */
[----:B0-----:R-:W-:Y:S08]  /*1df60*/  @!P1 BRA `(.L_x_1887) ;  /* 0x0000005c00f89947 */ /* 0x001ff00003800000 */
.L_x_2103:
[----:B------:R-:W-:Y:S02]  /*1df70*/  SEL R25, R25, RZ, P2 ;  /* 0x000000ff19197207 */ /* 0x000fe40001000000 */
[----:B------:R-:W-:Y:S01]  /*1df80*/  LOP3.LUT R0, R29, R0, RZ, 0x3c, !PT ;  /* 0x000000001d007212 */ /* 0x000fe200078e3cff */
[----:B------:R-:W-:Y:S06]  /*1df90*/  @!P0 BRA `(.L_x_1888) ;  /* 0x0000000000048947 */ /* 0x000fec0003800000 */
[----:B------:R-:W-:Y:S01]  /*1dfa0*/  BPT.TRAP 0x1 ;  /* 0x000000040000795c */ /* 0x000fe20000300000 */
.L_x_1888:
[----:B------:R-:W-:Y:S01]  /*1dfb0*/  IMAD R25, R25, 0x8, R5 ;  /* 0x0000000819197824 */ /* 0x000fe200078e0205 */
[----:B------:R-:W-:-:S04]  /*1dfc0*/  SHF.L.U32 R0, R0, 0x1f, RZ ;  /* 0x0000001f00007819 */ /* 0x000fc800000006ff */
[----:B------:R-:W4:Y:S02]  /*1dfd0*/  SYNCS.PHASECHK.TRANS64.TRYWAIT P1, [R25+URZ+0x16840], R0 ;  /* 0x01684000190075a7 */ /* 0x000f24000802017f */
[----:B----4-:R-:W-:Y:S05]  /*1dfe0*/  @!P1 BRA `(.L_x_1889) ;  /* 0x0000005c00ec9947 */ /* 0x010fea0003800000 */
.L_x_2104:
[----:B------:R-:W-:Y:S05]  /*1dff0*/  @!P0 BRA `(.L_x_1890) ;  /* 0x0000000000048947 */ /* 0x000fea0003800000 */
[----:B------:R-:W-:Y:S01]  /*1e000*/  BPT.TRAP 0x1 ;  /* 0x000000040000795c */ /* 0x000fe20000300000 */
.L_x_1890:
[----:B------:R-:W5:Y:S02]  /*1e010*/  SYNCS.PHASECHK.TRANS64.TRYWAIT P1, [R3+URZ+0x16860], R2 ;  /* 0x01686002030075a7 */ /* 0x000f64000802017f */
[----:B-----5:R-:W-:Y:S05]  /*1e020*/  @!P1 BRA `(.L_x_1891) ;  /* 0x0000005c00f09947 */ /* 0x020fea0003800000 */
.L_x_2105:
[----:B------:R-:W-:Y:S05]  /*1e030*/  @!P0 BRA `(.L_x_1892) ;  /* 0x0000000000048947 */ /* 0x000fea0003800000 */
[----:B------:R-:W-:Y:S01]  /*1e040*/  BPT.TRAP 0x1 ;  /* 0x000000040000795c */ /* 0x000fe20000300000 */
.L_x_1892:
[----:B------:R0:W0:Y:S02]  /*1e050*/  SYNCS.PHASECHK.TRANS64.TRYWAIT P0, [R25+URZ+0x16860], R0 ;  /* 0x01686000190075a7 */ /* 0x000024000800017f */
[----:B0-----:R-:W-:Y:S05]  /*1e060*/  @!P0 NANOSLEEP.SYNCS 0x989680 ;  /* 0x009896800000895d */ /* 0x001fea0003900000 */
[----:B------:R-:W0:Y:S02]  /*1e070*/  @!P0 SYNCS.PHASECHK.TRANS64 P0, [R25+URZ+0x16860], R0 ;  /* 0x01686000190085a7 */ /* 0x000e24000800007f */
[----:B0-----:R-:W-:Y:S05]  /*1e080*/  @!P0 BRA `(.L_x_1892) ;  /* 0xfffffffc00f08947 */ /* 0x001fea000383ffff */
.L_x_1556:
[----:B------:R-:W-:Y:S05]  /*1e090*/  BSYNC B9 ;  /* 0x0000000000097941 */ /* 0x000fea0003800000 */
.L_x_1553:
[----:B------:R-:W-:Y:S05]  /*1e0a0*/  EXIT ;  /* 0x000000000000794d */ /* 0x000fea0003800000 */
.L_x_1582:
[----:B0-----:R0:W1:Y:S02]  /*1e0b0*/  SYNCS.PHASECHK.TRANS64.TRYWAIT P6, [R70+URZ+0x16890], R78 ;  /* 0x0168904e460075a7 */ /* 0x00106400080c017f */
[----:B-1----:R-:W-:Y:S05]  /*1e0c0*/  @!P6 NANOSLEEP.SYNCS 0x989680 ;  /* 0x009896800000e95d */ /* 0x002fea0003900000 */
[----:B------:R-:W1:Y:S02]  /*1e0d0*/  @!P6 SYNCS.PHASECHK.TRANS64 P6, [R70+URZ+0x16890], R78 ;  /* 0x0168904e4600e5a7 */ /* 0x000e6400080c007f */
[----:B-1----:R-:W-:Y:S05]  /*1e0e0*/  @!P6 BRA `(.L_x_1582) ;  /* 0xfffffffc00f0e947 */ /* 0x002fea000383ffff */
[----:B------:R-:W-:Y:S05]  /*1e0f0*/  BRA `(.L_x_1893) ;  /* 0xfffffe4c00487947 */ /* 0x000fea000383ffff */
.L_x_1583:
        /* <DEDUP_REMOVED lines=8> */
.L_x_1895:
[----:B------:R-:W-:Y:S05]  /*1e180*/  BSYNC B1 ;  /* 0x0000000000017941 */ /* 0x000fea0003800000 */
.L_x_1894:
[----:B------:R-:W-:Y:S02]  /*1e190*/  IMAD.MOV.U32 R13, RZ, RZ, R84 ;  /* 0x000000ffff0d7224 */ /* 0x000fe400078e0054 */
[----:B------:R-:W-:Y:S02]  /*1e1a0*/  IMAD.MOV.U32 R12, RZ, RZ, RZ ;  /* 0x000000ffff0c7224 */ /* 0x000fe400078e00ff */
[----:B------:R-:W-:Y:S02]  /*1e1b0*/  IMAD.MOV.U32 R11, RZ, RZ, 0x1c1f ;  /* 0x00001c1fff0b7424 */ /* 0x000fe400078e00ff */
[----:B------:R-:W-:Y:S02]  /*1e1c0*/  IMAD.MOV.U32 R15, RZ, RZ, -0x1 ;  /* 0xffffffffff0f7424 */ /* 0x000fe400078e00ff */
[----:B------:R-:W-:-:S07]  /*1e1d0*/  IMAD.MOV.U32 R81, RZ, RZ, R14 ;  /* 0x000000ffff517224 */ /* 0x000fce00078e000e */
[----:B------:R-:W-:Y:S05]  /*1e1e0*/  WARPSYNC.COLLECTIVE R15, `(.L_x_1896) ;  /* 0x000000000f087348 */ /* 0x000fea0003c00000 */
[----:B------:R0:W1:Y:S02]  /*1e1f0*/  SHFL.IDX P6, R14, R13, R12, R11 ;  /* 0x0000000c0d0e7389 */ /* 0x00006400000c000b */
[----:B01----:R-:W-:Y:S01]  /*1e200*/  ENDCOLLECTIVE ;  /* 0x000000000000791b */ /* 0x003fe20003800000 */
.L_x_1896:
[----:B------:R-:W-:Y:S05]  /*1e210*/  BRA `(.L_x_1897) ;  /* 0xfffffe4c00147947 */ /* 0x000fea000383ffff */
.L_x_1592:
[----:B------:R-:W-:Y:S01]  /*1e220*/  BSSY B1, `(.L_x_1898) ;  /* 0x0000008000017945 */ /* 0x000fe20003800000 */
[----:B--2-4-:R-:W-:Y:S02]  /*1e230*/  IMAD.MOV.U32 R13, RZ, RZ, R85 ;  /* 0x000000ffff0d7224 */ /* 0x014fe400078e0055 */
[----:B------:R-:W-:Y:S02]  /*1e240*/  IMAD.MOV.U32 R12, RZ, RZ, 0x1 ;  /* 0x00000001ff0c7424 */ /* 0x000fe400078e00ff */
[----:B------:R-:W-:Y:S02]  /*1e250*/  IMAD.MOV.U32 R11, RZ, RZ, 0x1c1f ;  /* 0x00001c1fff0b7424 */ /* 0x000fe400078e00ff */
[----:B------:R-:W-:-:S07]  /*1e260*/  IMAD.MOV.U32 R15, RZ, RZ, -0x1 ;  /* 0xffffffffff0f7424 */ /* 0x000fce00078e00ff */
[----:B01-3--:R-:W-:Y:S05]  /*1e270*/  WARPSYNC.COLLECTIVE R15, `(.L_x_1899) ;  /* 0x000000000f087348 */ /* 0x00bfea0003c00000 */
[----:B---3--:R2:W3:Y:S02]  /*1e280*/  SHFL.IDX P6, R14, R13, R12, R11 ;  /* 0x0000000c0d0e7389 */ /* 0x0084e400000c000b */
[----:B0123--:R-:W-:Y:S01]  /*1e290*/  ENDCOLLECTIVE ;  /* 0x000000000000791b */ /* 0x00ffe20003800000 */
.L_x_1899:
[----:B------:R-:W-:Y:S05]  /*1e2a0*/  BSYNC B1 ;  /* 0x0000000000017941 */ /* 0x000fea0003800000 */
.L_x_1898:
[----:B------:R-:W-:Y:S01]  /*1e2b0*/  IMAD.MOV.U32 R13, RZ, RZ, R84 ;  /* 0x000000ffff0d7224 */ /* 0x000fe200078e0054 */
[----:B------:R-:W-:Y:S01]  /*1e2c0*/  MOV R85, R14 ;  /* 0x0000000e00557202 */ /* 0x000fe20000000f00 */
[----:B------:R-:W-:Y:S02]  /*1e2d0*/  IMAD.MOV.U32 R12, RZ, RZ, 0x1 ;  /* 0x00000001ff0c7424 */ /* 0x000fe400078e00ff */
[----:B------:R-:W-:Y:S02]  /*1e2e0*/  IMAD.MOV.U32 R11, RZ, RZ, 0x1c1f ;  /* 0x00001c1fff0b7424 */ /* 0x000fe400078e00ff */
[----:B------:R-:W-:-:S07]  /*1e2f0*/  IMAD.MOV.U32 R15, RZ, RZ, -0x1 ;  /* 0xffffffffff0f7424 */ /* 0x000fce00078e00ff */
[----:B------:R-:W-:Y:S05]  /*1e300*/  WARPSYNC.COLLECTIVE R15, `(.L_x_1900) ;  /* 0x000000000f087348 */ /* 0x000fea0003c00000 */
[----:B------:R0:W1:Y:S02]  /*1e310*/  SHFL.IDX P6, R14, R13, R12, R11 ;  /* 0x0000000c0d0e7389 */ /* 0x00006400000c000b */
[----:B01----:R-:W-:Y:S01]  /*1e320*/  ENDCOLLECTIVE ;  /* 0x000000000000791b */ /* 0x003fe20003800000 */
.L_x_1900:
[----:B------:R-:W-:Y:S05]  /*1e330*/  BRA `(.L_x_1901) ;  /* 0xfffffe5000887947 */ /* 0x000fea000383ffff */
.L_x_1604:
[----:B-1----:R1:W2:Y:S02]  /*1e340*/  SYNCS.PHASECHK.TRANS64.TRYWAIT P4, [R70+URZ+0x16890], R78 ;  /* 0x0168904e460075a7 */ /* 0x0022a4000808017f */
[----:B--2---:R-:W-:Y:S05]  /*1e350*/  @!P4 NANOSLEEP.SYNCS 0x989680 ;  /* 0x009896800000c95d */ /* 0x004fea0003900000 */
[----:B------:R-:W2:Y:S02]  /*1e360*/  @!P4 SYNCS.PHASECHK.TRANS64 P4, [R70+URZ+0x16890], R78 ;  /* 0x0168904e4600c5a7 */ /* 0x000ea4000808007f */
[----:B--2---:R-:W-:Y:S05]  /*1e370*/  @!P4 BRA `(.L_x_1604) ;  /* 0xfffffffc00f0c947 */ /* 0x004fea000383ffff */
[----:B------:R-:W-:Y:S05]  /*1e380*/  BRA `(.L_x_1902) ;  /* 0xfffffe5c00847947 */ /* 0x000fea000383ffff */
.L_x_1605:
[----:B------:R-:W-:Y:S01]  /*1e390*/  BSSY B1, `(.L_x_1903) ;  /* 0x0000008000017945 */ /* 0x000fe20003800000 */
[----:B0-----:R-:W-:Y:S02]  /*1e3a0*/  IMAD.MOV.U32 R13, RZ, RZ, R85 ;  /* 0x000000ffff0d7224 */ /* 0x001fe400078e0055 */
[----:B------:R-:W-:Y:S02]  /*1e3b0*/  IMAD.MOV.U32 R12, RZ, RZ, RZ ;  /* 0x000000ffff0c7224 */ /* 0x000fe400078e00ff */
[----:B------:R-:W-:Y:S02]  /*1e3c0*/  IMAD.MOV.U32 R11, RZ, RZ, 0x1c1f ;  /* 0x00001c1fff0b7424 */ /* 0x000fe400078e00ff */
[----:B------:R-:W-:-:S07]  /*1e3d0*/  IMAD.MOV.U32 R15, RZ, RZ, -0x1 ;  /* 0xffffffffff0f7424 */ /* 0x000fce00078e00ff */
[----:B-1----:R-:W-:Y:S05]  /*1e3e0*/  WARPSYNC.COLLECTIVE R15, `(.L_x_1904) ;  /* 0x000000000f087348 */ /* 0x002fea0003c00000 */
[----:B------:R0:W2:Y:S02]  /*1e3f0*/  SHFL.IDX P6, R14, R13, R12, R11 ;  /* 0x0000000c0d0e7389 */ /* 0x0000a400000c000b */
[----:B012---:R-:W-:Y:S01]  /*1e400*/  ENDCOLLECTIVE ;  /* 0x000000000000791b */ /* 0x007fe20003800000 */
.L_x_1904:
[----:B------:R-:W-:Y:S05]  /*1e410*/  BSYNC B1 ;  /* 0x0000000000017941 */ /* 0x000fea0003800000 */
.L_x_1903:
        /* <DEDUP_REMOVED lines=8> */
.L_x_1905:
[----:B------:R-:W-:Y:S01]  /*1e4a0*/  IMAD.MOV.U32 R82, RZ, RZ, R14 ;  /* 0x000000ffff527224 */ /* 0x000fe200078e000e */
[----:B------:R-:W-:Y:S06]  /*1e4b0*/  BRA `(.L_x_1906) ;  /* 0xfffffe5c00507947 */ /* 0x000fec000383ffff */
.L_x_1610:
[----:B------:R-:W-:Y:S01]  /*1e4c0*/  BSSY B1, `(.L_x_1907) ;  /* 0x0000008000017945 */ /* 0x000fe20003800000 */
[----:B0-----:R-:W-:Y:S02]  /*1e4d0*/  IMAD.MOV.U32 R13, RZ, RZ, R85 ;  /* 0x000000ffff0d7224 */ /* 0x001fe400078e0055 */
[----:B------:R-:W-:Y:S02]  /*1e4e0*/  IMAD.MOV.U32 R12, RZ, RZ, 0x1 ;  /* 0x00000001ff0c7424 */ /* 0x000fe400078e00ff */
[----:B------:R-:W-:Y:S02]  /*1e4f0*/  IMAD.MOV.U32 R11, RZ, RZ, 0x1c1f ;  /* 0x00001c1fff0b7424 */ /* 0x000fe400078e00ff */
[----:B------:R-:W-:-:S07]  /*1e500*/  IMAD.MOV.U32 R15, RZ, RZ, -0x1 ;  /* 0xffffffffff0f7424 */ /* 0x000fce00078e00ff */
[----:B-1234-:R-:W-:Y:S05]  /*1e510*/  WARPSYNC.COLLECTIVE R15, `(.L_x_1908) ;  /* 0x000000000f087348 */ /* 0x01efea0003c00000 */
[----:B------:R0:W0:Y:S02]  /*1e520*/  SHFL.IDX P6, R14, R13, R12, R11 ;  /* 0x0000000c0d0e7389 */ /* 0x00002400000c000b */
[----:B01234-:R-:W-:Y:S01]  /*1e530*/  ENDCOLLECTIVE ;  /* 0x000000000000791b */ /* 0x01ffe20003800000 */
.L_x_1908:
[----:B------:R-:W-:Y:S05]  /*1e540*/  BSYNC B1 ;  /* 0x0000000000017941 */ /* 0x000fea0003800000 */
.L_x_1907:
[----:B------:R-:W-:Y:S02]  /*1e550*/  IMAD.MOV.U32 R13, RZ, RZ, R84 ;  /* 0x000000ffff0d7224 */ /* 0x000fe400078e0054 */
[----:B------:R-:W-:Y:S02]  /*1e560*/  IMAD.MOV.U32 R12, RZ, RZ, 0x1 ;  /* 0x00000001ff0c7424 */ /* 0x000fe400078e00ff */
[----:B------:R-:W-:Y:S02]  /*1e570*/  IMAD.MOV.U32 R11, RZ, RZ, 0x1c1f ;  /* 0x00001c1fff0b7424 */ /* 0x000fe400078e00ff */
[----:B------:R-:W-:Y:S02]  /*1e580*/  IMAD.MOV.U32 R15, RZ, RZ, -0x1 ;  /* 0xffffffffff0f7424 */ /* 0x000fe400078e00ff */
[----:B------:R-:W-:-:S07]  /*1e590*/  IMAD.MOV.U32 R85, RZ, RZ, R14 ;  /* 0x000000ffff557224 */ /* 0x000fce00078e000e */
[----:B------:R-:W-:Y:S05]  /*1e5a0*/  WARPSYNC.COLLECTIVE R15, `(.L_x_1909) ;  /* 0x000000000f087348 */ /* 0x000fea0003c00000 */
[----:B------:R0:W1:Y:S02]  /*1e5b0*/  SHFL.IDX P6, R14, R13, R12, R11 ;  /* 0x0000000c0d0e7389 */ /* 0x00006400000c000b */
[----:B01----:R-:W-:Y:S01]  /*1e5c0*/  ENDCOLLECTIVE ;  /* 0x000000000000791b */ /* 0x003fe20003800000 */
.L_x_1909:
[----:B------:R-:W-:Y:S01]  /*1e5d0*/  IMAD.MOV.U32 R84, RZ, RZ, R14 ;  /* 0x000000ffff547224 */ /* 0x000fe200078e000e */
[----:B------:R-:W-:Y:S06]  /*1e5e0*/  BRA `(.L_x_1910) ;  /* 0xfffffe6000e07947 */ /* 0x000fec000383ffff */
.L_x_1615:
[----:B0-----:R0:W1:Y:S02]  /*1e5f0*/  SYNCS.PHASECHK.TRANS64.TRYWAIT P3, [R70+URZ+0x16890], R78 ;  /* 0x0168904e460075a7 */ /* 0x001064000806017f */
[----:B-1----:R-:W-:Y:S05]  /*1e600*/  @!P3 NANOSLEEP.SYNCS 0x989680 ;  /* 0x009896800000b95d */ /* 0x002fea0003900000 */
[----:B------:R-:W1:Y:S02]  /*1e610*/  @!P3 SYNCS.PHASECHK.TRANS64 P3, [R70+URZ+0x16890], R78 ;  /* 0x0168904e4600b5a7 */ /* 0x000e64000806007f */
[----:B-1----:R-:W-:Y:S05]  /*1e620*/  @!P3 BRA `(.L_x_1615) ;  /* 0xfffffffc00f0b947 */ /* 0x002fea000383ffff */
[----:B------:R-:W-:Y:S05]  /*1e630*/  BRA `(.L_x_1911) ;  /* 0xfffffe6800ec7947 */ /* 0x000fea000383ffff */
.L_x_1616:
        /* <DEDUP_REMOVED lines=8> */
.L_x_1913:
[----:B------:R-:W-:Y:S05]  /*1e6c0*/  BSYNC B1 ;  /* 0x0000000000017941 */ /* 0x000fea0003800000 */
.L_x_1912:
        /* <DEDUP_REMOVED lines=8> */
.L_x_1914:
[----:B------:R-:W-:Y:S01]  /*1e750*/  IMAD.MOV.U32 R33, RZ, RZ, R14 ;  /* 0x000000ffff217224 */ /* 0x000fe200078e000e */
[----:B------:R-:W-:Y:S06]  /*1e760*/  BRA `(.L_x_1915) ;  /* 0xfffffe6c00107947 */ /* 0x000fec000383ffff */
.L_x_1619:
[----:B------:R-:W-:Y:S01]  /*1e770*/  BSSY B1, `(.L_x_1916) ;  /* 0x0000008000017945 */ /* 0x000fe20003800000 */
[----:B----4-:R-:W-:Y:S02]  /*1e780*/  IMAD.MOV.U32 R13, RZ, RZ, R34 ;  /* 0x000000ffff0d7224 */ /* 0x010fe400078e0022 */
[----:B------:R-:W-:Y:S02]  /*1e790*/  IMAD.MOV.U32 R12, RZ, RZ, 0x1 ;  /* 0x00000001ff0c7424 */ /* 0x000fe400078e00ff */
[----:B------:R-:W-:Y:S02]  /*1e7a0*/  IMAD.MOV.U32 R11, RZ, RZ, 0x1c1f ;  /* 0x00001c1fff0b7424 */ /* 0x000fe400078e00ff */
[----:B------:R-:W-:-:S07]  /*1e7b0*/  IMAD.MOV.U32 R15, RZ, RZ, -0x1 ;  /* 0xffffffffff0f7424 */ /* 0x000fce00078e00ff */
[----:B0123--:R-:W-:Y:S05]  /*1e7c0*/  WARPSYNC.COLLECTIVE R15, `(.L_x_1917) ;  /* 0x000000000f087348 */ /* 0x00ffea0003c00000 */
[----:B------:R4:W0:Y:S02]  /*1e7d0*/  SHFL.IDX P6, R14, R13, R12, R11 ;  /* 0x0000000c0d0e7389 */ /* 0x00082400000c000b */
[----:B01234-:R-:W-:Y:S01]  /*1e7e0*/  ENDCOLLECTIVE ;  /* 0x000000000000791b */ /* 0x01ffe20003800000 */
.L_x_1917:
[----:B------:R-:W-:Y:S05]  /*1e7f0*/  BSYNC B1 ;  /* 0x0000000000017941 */ /* 0x000fea0003800000 */
.L_x_1916:
        /* <DEDUP_REMOVED lines=8> */
.L_x_1918:
[----:B------:R-:W-:Y:S01]  /*1e880*/  IMAD.MOV.U32 R33, RZ, RZ, R14 ;  /* 0x000000ffff217224 */ /* 0x000fe200078e000e */
[----:B------:R-:W-:Y:S06]  /*1e890*/  BRA `(.L_x_1919) ;  /* 0xfffffe6c00107947 */ /* 0x000fec000383ffff */
.L_x_1623:
[----:B0-----:R0:W3:Y:S02]  /*1e8a0*/  SYNCS.PHASECHK.TRANS64.TRYWAIT P4, [R70+URZ+0x168b0], R78 ;  /* 0x0168b04e460075a7 */ /* 0x0010e4000808017f */
[----:B---3--:R-:W-:Y:S05]  /*1e8b0*/  @!P4 NANOSLEEP.SYNCS 0x989680 ;  /* 0x009896800000c95d */ /* 0x008fea0003900000 */
[----:B------:R-:W3:Y:S02]  /*1e8c0*/  @!P4 SYNCS.PHASECHK.TRANS64 P4, [R70+URZ+0x168b0], R78 ;  /* 0x0168b04e4600c5a7 */ /* 0x000ee4000808007f */
[----:B---3--:R-:W-:Y:S05]  /*1e8d0*/  @!P4 BRA `(.L_x_1623) ;  /* 0xfffffffc00f0c947 */ /* 0x008fea000383ffff */
[----:B------:R-:W-:Y:S05]  /*1e8e0*/  BRA `(.L_x_1920) ;  /* 0xfffffe6c008c7947 */ /* 0x000fea000383ffff */
.L_x_1639:
        /* <DEDUP_REMOVED lines=8> */
[----:B------:R-:W-:-:S05]  /*1e970*/  SHF.R.S32.HI R4, RZ, 0x7, R4 ;  /* 0x00000007ff047819 */ /* 0x000fca0000011404 */
[----:B--2---:R-:W-:-:S07]  /*1e980*/  IMAD.MOV.U32 R13, RZ, RZ, R4 ;  /* 0x000000ffff0d7224 */ /* 0x004fce00078e0004 */
[----:B-----5:R-:W-:Y:S05]  /*1e990*/  WARPSYNC.COLLECTIVE R15, `(.L_x_1922) ;  /* 0x000000000f087348 */ /* 0x020fea0003c00000 */
[----:B------:R0:W1:Y:S02]  /*1e9a0*/  SHFL.IDX P6, R14, R13, R12, R11 ;  /* 0x0000000c0d0e7389 */ /* 0x00006400000c000b */
[----:B01---5:R-:W-:Y:S01]  /*1e9b0*/  ENDCOLLECTIVE ;  /* 0x000000000000791b */ /* 0x023fe20003800000 */
.L_x_1922:
[----:B------:R-:W-:Y:S05]  /*1e9c0*/  BSYNC B0 ;  /* 0x0000000000007941 */ /* 0x000fea0003800000 */
.L_x_1921:
[----:B------:R1:W-:Y:S01]  /*1e9d0*/  STL [R1+0x28], R14 ;  /* 0x0000280e01007387 */ /* 0x0003e20000100800 */
[----:B------:R-:W-:Y:S05]  /*1e9e0*/  BRA `(.L_x_1923) ;  /* 0xfffffe7800207947 */ /* 0x000fea000383ffff */
.L_x_1651:
[----:B------:R-:W-:Y:S01]  /*1e9f0*/  BSSY B1, `(.L_x_1924) ;  /* 0x0000008000017945 */ /* 0x000fe20003800000 */
[----:B--2---:R-:W-:Y:S01]  /*1ea00*/  MOV R13, R6 ;  /* 0x00000006000d7202 */ /* 0x004fe20000000f00 */
[----:B------:R-:W-:Y:S02]  /*1ea10*/  IMAD.MOV.U32 R12, RZ, RZ, RZ ;  /* 0x000000ffff0c7224 */ /* 0x000fe400078e00ff */
[----:B------:R-:W-:Y:S02]  /*1ea20*/  IMAD.MOV.U32 R11, RZ, RZ, 0x1c1f ;  /* 0x00001c1fff0b7424 */ /* 0x000fe400078e00ff */
[----:B------:R-:W-:-:S07]  /*1ea30*/  IMAD.MOV.U32 R15, RZ, RZ, -0x1 ;  /* 0xffffffffff0f7424 */ /* 0x000fce00078e00ff */
[----:B-1----:R-:W-:Y:S05]  /*1ea40*/  WARPSYNC.COLLECTIVE R15, `(.L_x_1925) ;  /* 0x000000000f087348 */ /* 0x002fea0003c00000 */
[----:B-1----:R0:W1:Y:S02]  /*1ea50*/  SHFL.IDX P6, R14, R13, R12, R11 ;  /* 0x0000000c0d0e7389 */ /* 0x00206400000c000b */
[----:B01----:R-:W-:Y:S01]  /*1ea60*/  ENDCOLLECTIVE ;  /* 0x000000000000791b */ /* 0x003fe20003800000 */
.L_x_1925:
[----:B------:R-:W-:Y:S05]  /*1ea70*/  BSYNC B1 ;  /* 0x0000000000017941 */ /* 0x000fea0003800000 */
.L_x_1924:
        /* <DEDUP_REMOVED lines=8> */
.L_x_1926:
[----:B------:R-:W-:Y:S02]  /*1eb00*/  IMAD.MOV.U32 R13, RZ, RZ, R8 ;  /* 0x000000ffff0d7224 */ /* 0x000fe400078e0008 */
[----:B------:R-:W-:-:S07]  /*1eb10*/  IMAD.MOV.U32 R0, RZ, RZ, R14 ;  /* 0x000000ffff007224 */ /* 0x000fce00078e000e */
[----:B------:R-:W-:Y:S05]  /*1eb20*/  WARPSYNC.COLLECTIVE R15, `(.L_x_1927) ;  /* 0x000000000f087348 */ /* 0x000fea0003c00000 */
[----:B------:R0:W1:Y:S02]  /*1eb30*/  SHFL.IDX P6, R14, R13, R12, R11 ;  /* 0x0000000c0d0e7389 */ /* 0x00006400000c000b */
[----:B01----:R-:W-:Y:S01]  /*1eb40*/  ENDCOLLECTIVE ;  /* 0x000000000000791b */ /* 0x003fe20003800000 */
.L_x_1927:
[----:B------:R-:W-:Y:S02]  /*1eb50*/  IMAD.MOV.U32 R13, RZ, RZ, R7 ;  /* 0x000000ffff0d7224 */ /* 0x000fe400078e0007 */
[----:B------:R-:W-:-:S07]  /*1eb60*/  IMAD.MOV.U32 R5, RZ, RZ, R14 ;  /* 0x000000ffff057224 */ /* 0x000fce00078e000e */
[----:B------:R-:W-:Y:S05]  /*1eb70*/  WARPSYNC.COLLECTIVE R15, `(.L_x_1928) ;  /* 0x000000000f087348 */ /* 0x000fea0003c00000 */
[----:B------:R0:W1:Y:S02]  /*1eb80*/  SHFL.IDX P6, R14, R13, R12, R11 ;  /* 0x0000000c0d0e7389 */ /* 0x00006400000c000b */
[----:B01----:R-:W-:Y:S01]  /*1eb90*/  ENDCOLLECTIVE ;  /* 0x000000000000791b */ /* 0x003fe20003800000 */
.L_x_1928:
[----:B------:R-:W-:Y:S05]  /*1eba0*/  BRA `(.L_x_1929) ;  /* 0xfffffe7c00a47947 */ /* 0x000fea000383ffff */
.L_x_1654:
[----:B------:R-:W-:Y:S01]  /*1ebb0*/  BSSY B1, `(.L_x_1930) ;  /* 0x0000008000017945 */ /* 0x000fe20003800000 */
[----:B--2---:R-:W-:Y:S02]  /*1ebc0*/  IMAD.MOV.U32 R13, RZ, RZ, R6 ;  /* 0x000000ffff0d7224 */ /* 0x004fe400078e0006 */
[----:B------:R-:W-:Y:S02]  /*1ebd0*/  IMAD.MOV.U32 R12, RZ, RZ, 0x1 ;  /* 0x00000001ff0c7424 */ /* 0x000fe400078e00ff */
[----:B------:R-:W-:Y:S02]  /*1ebe0*/  IMAD.MOV.U32 R11, RZ, RZ, 0x1c1f ;  /* 0x00001c1fff0b7424 */ /* 0x000fe400078e00ff */
[----:B------:R-:W-:-:S07]  /*1ebf0*/  IMAD.MOV.U32 R15, RZ, RZ, -0x1 ;  /* 0xffffffffff0f7424 */ /* 0x000fce00078e00ff */
[----:B-1----:R-:W-:Y:S05]  /*1ec00*/  WARPSYNC.COLLECTIVE R15, `(.L_x_1931) ;  /* 0x000000000f087348 */ /* 0x002fea0003c00000 */
[----:B------:R0:W2:Y:S02]  /*1ec10*/  SHFL.IDX P6, R14, R13, R12, R11 ;  /* 0x0000000c0d0e7389 */ /* 0x0000a400000c000b */
[----:B012---:R-:W-:Y:S01]  /*1ec20*/  ENDCOLLECTIVE ;  /* 0x000000000000791b */ /* 0x007fe20003800000 */
.L_x_1931:
[----:B------:R-:W-:Y:S05]  /*1ec30*/  BSYNC B1 ;  /* 0x0000000000017941 */ /* 0x000fea0003800000 */
.L_x_1930:
        /* <DEDUP_REMOVED lines=8> */
.L_x_1932:
[----:B------:R-:W-:Y:S02]  /*1ecc0*/  IMAD.MOV.U32 R13, RZ, RZ, R8 ;  /* 0x000000ffff0d7224 */ /* 0x000fe400078e0008 */
[----:B------:R-:W-:-:S07]  /*1ecd0*/  IMAD.MOV.U32 R0, RZ, RZ, R14 ;  /* 0x000000ffff007224 */ /* 0x000fce00078e000e */
[----:B------:R-:W-:Y:S05]  /*1ece0*/  WARPSYNC.COLLECTIVE R15, `(.L_x_1933) ;  /* 0x000000000f087348 */ /* 0x000fea0003c00000 */
[----:B------:R0:W1:Y:S02]  /*1ecf0*/  SHFL.IDX P6, R14, R13, R12, R11 ;  /* 0x0000000c0d0e7389 */ /* 0x00006400000c000b */
[----:B01----:R-:W-:Y:S01]  /*1ed00*/  ENDCOLLECTIVE ;  /* 0x000000000000791b */ /* 0x003fe20003800000 */
.L_x_1933:
[----:B------:R-:W-:Y:S01]  /*1ed10*/  MOV R13, R7 ;  /* 0x00000007000d7202 */ /* 0x000fe20000000f00 */
[----:B------:R-:W-:-:S07]  /*1ed20*/  IMAD.MOV.U32 R5, RZ, RZ, R14 ;  /* 0x000000ffff057224 */ /* 0x000fce00078e000e */
[----:B------:R-:W-:Y:S05]  /*1ed30*/  WARPSYNC.COLLECTIVE R15, `(.L_x_1934) ;  /* 0x000000000f087348 */ /* 0x000fea0003c00000 */
[----:B------:R0:W1:Y:S02]  /*1ed40*/  SHFL.IDX P6, R14, R13, R12, R11 ;  /* 0x0000000c0d0e7389 */ /* 0x00006400000c000b */
[----:B01----:R-:W-:Y:S01]  /*1ed50*/  ENDCOLLECTIVE ;  /* 0x000000000000791b */ /* 0x003fe20003800000 */
.L_x_1934:
[----:B------:R-:W-:Y:S05]  /*1ed60*/  BRA `(.L_x_1935) ;  /* 0xfffffe80000c7947 */ /* 0x000fea000383ffff */
.L_x_1658:
[----:B0-----:R0:W1:Y:S02]  /*1ed70*/  SYNCS.PHASECHK.TRANS64.TRYWAIT P0, [R2+URZ+0x16800], R5 ;  /* 0x01680005020075a7 */ /* 0x001064000800017f */
[----:B-1----:R-:W-:Y:S05]  /*1ed80*/  @!P0 NANOSLEEP.SYNCS 0x989680 ;  /* 0x009896800000895d */ /* 0x002fea0003900000 */
[----:B------:R-:W1:Y:S02]  /*1ed90*/  @!P0 SYNCS.PHASECHK.TRANS64 P0, [R2+URZ+0x16800], R5 ;  /* 0x01680005020085a7 */ /* 0x000e64000800007f */
[----:B-1----:R-:W-:Y:S05]  /*1eda0*/  @!P0 BRA `(.L_x_1658) ;  /* 0xfffffffc00f08947 */ /* 0x002fea000383ffff */
[----:B------:R-:W-:Y:S05]  /*1edb0*/  BRA `(.L_x_1936) ;  /* 0xfffffe84001c7947 */ /* 0x000fea000383ffff */
.L_x_1666:
[----:B------:R-:W0:Y:S01]  /*1edc0*/  LDC R41, c[0x0][0x3f4] ;  /* 0x0000fd00ff297b82 */ /* 0x000e220000000800 */
[----:B------:R-:W-:Y:S01]  /*1edd0*/  BSSY B1, `(.L_x_1937) ;  /* 0x0000008000017945 */ /* 0x000fe20003800000 */
[----:B--2---:R-:W-:Y:S02]  /*1ede0*/  IMAD.MOV.U32 R13, RZ, RZ, R26 ;  /* 0x000000ffff0d7224 */ /* 0x004fe400078e001a */
[----:B------:R-:W-:Y:S02]  /*1edf0*/  IMAD.MOV.U32 R12, RZ, RZ, RZ ;  /* 0x000000ffff0c7224 */ /* 0x000fe400078e00ff */
[----:B------:R-:W-:Y:S02]  /*1ee00*/  IMAD.MOV.U32 R11, RZ, RZ, 0x1c1f ;  /* 0x00001c1fff0b7424 */ /* 0x000fe400078e00ff */
[----:B------:R-:W-:-:S07]  /*1ee10*/  IMAD.MOV.U32 R15, RZ, RZ, -0x1 ;  /* 0xffffffffff0f7424 */ /* 0x000fce00078e00ff */
[----:B01----:R-:W-:Y:S05]  /*1ee20*/  WARPSYNC.COLLECTIVE R15, `(.L_x_1938) ;  /* 0x000000000f087348 */ /* 0x003fea0003c00000 */
[----:B-1----:R1:W2:Y:S02]  /*1ee30*/  SHFL.IDX P6, R14, R13, R12, R11 ;  /* 0x0000000c0d0e7389 */ /* 0x0022a400000c000b */
[----:B012---:R-:W-:Y:S01]  /*1ee40*/  ENDCOLLECTIVE ;  /* 0x000000000000791b */ /* 0x007fe20003800000 */
.L_x_1938:
[----:B------:R-:W-:Y:S05]  /*1ee50*/  BSYNC B1 ;  /* 0x0000000000017941 */ /* 0x000fea0003800000 */
.L_x_1937:
[----:B------:R-:W-:Y:S01]  /*1ee60*/  IMAD.MOV.U32 R13, RZ, RZ, R25 ;  /* 0x000000ffff0d7224 */ /* 0x000fe200078e0019 */
[----:B------:R-:W-:Y:S01]  /*1ee70*/  ISETP.GE.AND P0, PT, R16, R41, PT ;  /* 0x000000291000720c */ /* 0x000fe20003f06270 */
[----:B------:R-:W-:Y:S02]  /*1ee80*/  IMAD.MOV.U32 R12, RZ, RZ, RZ ;  /* 0x000000ffff0c7224 */ /* 0x000fe400078e00ff */
[----:B------:R-:W-:Y:S02]  /*1ee90*/  IMAD.MOV.U32 R11, RZ, RZ, 0x1c1f ;  /* 0x00001c1fff0b7424 */ /* 0x000fe400078e00ff */
[----:B------:R-:W-:Y:S02]  /*1eea0*/  IMAD.MOV.U32 R15, RZ, RZ, -0x1 ;  /* 0xffffffffff0f7424 */ /* 0x000fe400078e00ff */
[----:B------:R-:W-:Y:S02]  /*1eeb0*/  IMAD.MOV.U32 R0, RZ, RZ, R14 ;  /* 0x000000ffff007224 */ /* 0x000fe400078e000e */
[----:B------:R-:W-:-:S07]  /*1eec0*/  IMAD R32, R155, R32, RZ ;  /* 0x000000209b207224 */ /* 0x000fce00078e02ff */
[----:B------:R-:W-:Y:S05]  /*1eed0*/  WARPSYNC.COLLECTIVE R15, `(.L_x_1939) ;  /* 0x000000000f087348 */ /* 0x000fea0003c00000 */
[----:B------:R0:W1:Y:S02]  /*1eee0*/  SHFL.IDX P6, R14, R13, R12, R11 ;  /* 0x0000000c0d0e7389 */ /* 0x00006400000c000b */
[----:B01----:R-:W-:Y:S01]  /*1eef0*/  ENDCOLLECTIVE ;  /* 0x000000000000791b */ /* 0x003fe20003800000 */
.L_x_1939:
[----:B------:R-:W-:Y:S01]  /*1ef00*/  ISETP.GE.OR P1, PT, R39, R32, P0 ;  /* 0x000000202700720c */ /* 0x000fe20000726670 */
[----:B------:R-:W-:-:S12]  /*1ef10*/  IMAD.MOV.U32 R13, RZ, RZ, R24 ;  /* 0x000000ffff0d7224 */ /* 0x000fd800078e0018 */
[C---:B------:R-:W-:Y:S01]  /*1ef20*/  @!P1 IMAD.SHL.U32 R5, R16.reuse, 0x2, RZ ;  /* 0x0000000210059824 */ /* 0x040fe200078e00ff */
[----:B------:R-:W-:Y:S01]  /*1ef30*/  @!P1 SHF.L.U64.HI R21, R16, 0x1, R17 ;  /* 0x0000000110159819 */ /* 0x000fe20000010211 */
[----:B------:R-:W-:-:S07]  /*1ef40*/  IMAD.MOV.U32 R3, RZ, RZ, R14 ;  /* 0x000000ffff037224 */ /* 0x000fce00078e000e */
[----:B------:R-:W-:Y:S05]  /*1ef50*/  WARPSYNC.COLLECTIVE R15, `(.L_x_1940) ;  /* 0x000000000f087348 */ /* 0x000fea0003c00000 */
[----:B------:R0:W1:Y:S02]  /*1ef60*/  SHFL.IDX P6, R14, R13, R12, R11 ;  /* 0x0000000c0d0e7389 */ /* 0x00006400000c000b */
[----:B01----:R-:W-:Y:S01]  /*1ef70*/  ENDCOLLECTIVE ;  /* 0x000000000000791b */ /* 0x003fe20003800000 */
.L_x_1940:
[----:B------:R-:W-:-:S05]  /*1ef80*/  @!P1 IADD3 R6, P2, R3, R5, RZ ;  /* 0x0000000503069210 */ /* 0x000fca0007f5e0ff */
[----:B------:R-:W-:Y:S02]  /*1ef90*/  @!P1 IMAD.X R7, R0, 0x1, R21, P2 ;  /* 0x0000000100079824 */ /* 0x000fe400010e0615 */
[----:B------:R-:W-:Y:S02]  /*1efa0*/  IMAD.MOV.U32 R13, RZ, RZ, R27 ;  /* 0x000000ffff0d7224 */ /* 0x000fe400078e001b */
[----:B------:R-:W-:-:S07]  /*1efb0*/  IMAD.MOV.U32 R4, RZ, RZ, R14 ;  /* 0x000000ffff047224 */ /* 0x000fce00078e000e */
[----:B------:R-:W-:Y:S05]  /*1efc0*/  WARPSYNC.COLLECTIVE R15, `(.L_x_1941) ;  /* 0x000000000f087348 */ /* 0x000fea0003c00000 */
[----:B------:R0:W1:Y:S02]  /*1efd0*/  SHFL.IDX P6, R14, R13, R12, R11 ;  /* 0x0000000c0d0e7389 */ /* 0x00006400000c000b */
[----:B01----:R-:W-:Y:S01]  /*1efe0*/  ENDCOLLECTIVE ;  /* 0x000000000000791b */ /* 0x003fe20003800000 */
.L_x_1941:
[----:B------:R-:W2:Y:S01]  /*1eff0*/  @!P1 LD.E.128 R8, desc[UR42][R6.64] ;  /* 0x0000002a06089980 */ /* 0x000ea2000c101d00 */
[----:B------:R-:W-:-:S05]  /*1f000*/  @!P1 IADD3 R14, P2, R14, R5, RZ ;  /* 0x000000050e0e9210 */ /* 0x000fca0007f5e0ff */
[----:B------:R-:W-:-:S04]  /*1f010*/  @!P1 IMAD.X R3, R4, 0x1, R21, P2 ;  /* 0x0000000104039824 */ /* 0x000fc800010e0615 */
[----:B------:R-:W-:-:S05]  /*1f020*/  @!P1 IMAD.MOV.U32 R15, RZ, RZ, R3 ;  /* 0x000000ffff0f9224 */ /* 0x000fca00078e0003 */
[----:B------:R0:W5:Y:S01]  /*1f030*/  @!P1 LD.E.128 R4, desc[UR42][R14.64] ;  /* 0x0000002a0e049980 */ /* 0x000162000c101d00 */
[----:B------:R-:W-:Y:S01]  /*1f040*/  CS2R R36, SRZ ;  /* 0x0000000000247805 */ /* 0x000fe2000001ff00 */
[----:B------:R-:W-:Y:S01]  /*1f050*/  IMAD.MOV.U32 R13, RZ, RZ, R26 ;  /* 0x000000ffff0d7224 */ /* 0x000fe200078e001a */
[----:B------:R-:W-:Y:S02]  /*1f060*/  MOV R12, 0x1 ;  /* 0x00000001000c7802 */ /* 0x000fe40000000f00 */
[----:B------:R-:W-:Y:S02]  /*1f070*/  CS2R R34, SRZ ;  /* 0x0000000000227805 */ /* 0x000fe4000001ff00 */
[----:B------:R-:W-:Y:S02]  /*1f080*/  CS2R R30, SRZ ;  /* 0x00000000001e7805 */ /* 0x000fe4000001ff00 */
[----:B------:R-:W-:Y:S01]  /*1f090*/  CS2R R20, SRZ ;  /* 0x0000000000147805 */ /* 0x000fe2000001ff00 */
[----:B0-----:R-:W-:-:S02]  /*1f0a0*/  IMAD.MOV.U32 R15, RZ, RZ, -0x1 ;  /* 0xffffffffff0f7424 */ /* 0x001fc400078e00ff */
[----:B--2---:R-:W-:Y:S02]  /*1f0b0*/  @!P1 IMAD.MOV.U32 R37, RZ, RZ, R11 ;  /* 0x000000ffff259224 */ /* 0x004fe400078e000b */
[----:B------:R-:W-:Y:S02]  /*1f0c0*/  IMAD.MOV.U32 R11, RZ, RZ, 0x1c1f ;  /* 0x00001c1fff0b7424 */ /* 0x000fe400078e00ff */
[----:B------:R-:W-:Y:S02]  /*1f0d0*/  @!P1 IMAD.MOV.U32 R34, RZ, RZ, R8 ;  /* 0x000000ffff229224 */ /* 0x000fe400078e0008 */
[----:B------:R-:W-:-:S07]  /*1f0e0*/  @!P1 IMAD.MOV.U32 R35, RZ, RZ, R9 ;  /* 0x000000ffff239224 */ /* 0x000fce00078e0009 */
[----:B-----5:R-:W-:Y:S05]  /*1f0f0*/  WARPSYNC.COLLECTIVE R15, `(.L_x_1942) ;  /* 0x000000000f087348 */ /* 0x020fea0003c00000 */
[----:B------:R0:W1:Y:S02]  /*1f100*/  SHFL.IDX P6, R14, R13, R12, R11 ;  /* 0x0000000c0d0e7389 */ /* 0x00006400000c000b */
[----:B01---5:R-:W-:Y:S01]  /*1f110*/  ENDCOLLECTIVE ;  /* 0x000000000000791b */ /* 0x023fe20003800000 */
.L_x_1942:
[----:B------:R-:W-:Y:S02]  /*1f120*/  IMAD.MOV.U32 R0, RZ, RZ, R34 ;  /* 0x000000ffff007224 */ /* 0x000fe400078e0022 */
[----:B------:R-:W-:Y:S02]  /*1f130*/  IMAD.MOV.U32 R3, RZ, RZ, R35 ;  /* 0x000000ffff037224 */ /* 0x000fe400078e0023 */
[----:B------:R-:W-:Y:S01]  /*1f140*/  @!P1 IMAD.MOV.U32 R36, RZ, RZ, R10 ;  /* 0x000000ffff249224 */ /* 0x000fe200078e000a */
[----:B------:R-:W-:Y:S01]  /*1f150*/  PRMT R42, R0, 0x7610, R42 ;  /* 0x00007610002a7816 */ /* 0x000fe2000000002a */
[----:B------:R-:W-:Y:S01]  /*1f160*/  IMAD.MOV.U32 R9, RZ, RZ, R37 ;  /* 0x000000ffff097224 */ /* 0x000fe200078e0025 */
[----:B------:R-:W-:Y:S01]  /*1f170*/  PRMT R43, R3, 0x7610, R43 ;  /* 0x00007610032b7816 */ /* 0x000fe2000000002b */
[----:B------:R-:W-:Y:S02]  /*1f180*/  IMAD.MOV.U32 R8, RZ, RZ, R36 ;  /* 0x000000ffff087224 */ /* 0x000fe400078e0024 */
[----:B------:R-:W-:-:S03]  /*1f190*/  IMAD.MOV.U32 R13, RZ, RZ, R25 ;  /* 0x000000ffff0d7224 */ /* 0x000fc600078e0019 */
[----:B------:R-:W-:Y:S01]  /*1f1a0*/  PRMT R33, R8, 0x5410, R9 ;  /* 0x0000541008217816 */ /* 0x000fe20000000009 */
[----:B------:R-:W-:Y:S02]  /*1f1b0*/  @!P1 IMAD.MOV.U32 R30, RZ, RZ, R4 ;  /* 0x000000ffff1e9224 */ /* 0x000fe400078e0004 */
[----:B------:R-:W-:Y:S02]  /*1f1c0*/  @!P1 IMAD.MOV.U32 R31, RZ, RZ, R5 ;  /* 0x000000ffff1f9224 */ /* 0x000fe400078e0005 */
[----:B------:R-:W-:Y:S02]  /*1f1d0*/  @!P1 IMAD.MOV.U32 R20, RZ, RZ, R6 ;  /* 0x000000ffff149224 */ /* 0x000fe400078e0006 */
[----:B------:R-:W-:Y:S02]  /*1f1e0*/  @!P1 IMAD.MOV.U32 R21, RZ, RZ, R7 ;  /* 0x000000ffff159224 */ /* 0x000fe400078e0007 */
[----:B------:R-:W-:-:S07]  /*1f1f0*/  IMAD.MOV.U32 R0, RZ, RZ, R14 ;  /* 0x000000ffff007224 */ /* 0x000fce00078e000e */
[----:B------:R-:W-:Y:S05]  /*1f200*/  WARPSYNC.COLLECTIVE R15, `(.L_x_1943) ;  /* 0x000000000f087348 */ /* 0x000fea0003c00000 */
[----:B------:R0:W1:Y:S02]  /*1f210*/  SHFL.IDX P6, R14, R13, R12, R11 ;  /* 0x0000000c0d0e7389 */ /* 0x00006400000c000b */
[----:B01----:R-:W-:Y:S01]  /*1f220*/  ENDCOLLECTIVE ;  /* 0x000000000000791b */ /* 0x003fe20003800000 */
.L_x_1943:
[----:B------:R-:W-:Y:S02]  /*1f230*/  IMAD.MOV.U32 R4, RZ, RZ, R30 ;  /* 0x000000ffff047224 */ /* 0x000fe400078e001e */
[----:B------:R-:W-:Y:S02]  /*1f240*/  IMAD.MOV.U32 R5, RZ, RZ, R31 ;  /* 0x000000ffff057224 */ /* 0x000fe400078e001f */
[----:B------:R-:W-:Y:S02]  /*1f250*/  IMAD.MOV.U32 R6, RZ, RZ, R20 ;  /* 0x000000ffff067224 */ /* 0x000fe400078e0014 */
[----:B------:R-:W-:Y:S01]  /*1f260*/  IMAD.MOV.U32 R7, RZ, RZ, R21 ;  /* 0x000000ffff077224 */ /* 0x000fe200078e0015 */
[----:B------:R-:W-:Y:S02]  /*1f270*/  PRMT R45, R5, 0x7610, R45 ;  /* 0x00007610052d7816 */ /* 0x000fe4000000002d */
[----:B------:R-:W-:Y:S02]  /*1f280*/  PRMT R56, R4, 0x5410, R6 ;  /* 0x0000541004387816 */ /* 0x000fe40000000006 */
[----:B------:R-:W-:-:S02]  /*1f290*/  CS2R R4, SRZ ;  /* 0x0000000000047805 */ /* 0x000fc4000001ff00 */
[----:B------:R-:W-:Y:S01]  /*1f2a0*/  PRMT R42, R42, 0x5410, R7 ;  /* 0x000054102a2a7816 */ /* 0x000fe20000000007 */
[----:B------:R-:W-:Y:S02]  /*1f2b0*/  IMAD.MOV.U32 R13, RZ, RZ, R24 ;  /* 0x000000ffff0d7224 */ /* 0x000fe400078e0018 */
[----:B------:R-:W-:-:S07]  /*1f2c0*/  IMAD.MOV.U32 R3, RZ, RZ, R14 ;  /* 0x000000ffff037224 */ /* 0x000fce00078e000e */
[----:B------:R-:W-:Y:S05]  /*1f2d0*/  WARPSYNC.COLLECTIVE R15, `(.L_x_1944) ;  /* 0x000000000f087348 */ /* 0x000fea0003c00000 */
[----:B------:R0:W1:Y:S02]  /*1f2e0*/  SHFL.IDX P6, R14, R13, R12, R11 ;  /* 0x0000000c0d0e7389 */ /* 0x00006400000c000b */
[----:B01----:R-:W-:Y:S01]  /*1f2f0*/  ENDCOLLECTIVE ;  /* 0x000000000000791b */ /* 0x003fe20003800000 */
.L_x_1944:
[----:B------:R-:W-:Y:S02]  /*1f300*/  IMAD.MOV.U32 R13, RZ, RZ, R27 ;  /* 0x000000ffff0d7224 */ /* 0x000fe400078e001b */
[----:B------:R-:W-:-:S07]  /*1f310*/  IMAD.MOV.U32 R24, RZ, RZ, R14 ;  /* 0x000000ffff187224 */ /* 0x000fce00078e000e */
[----:B------:R-:W-:Y:S05]  /*1f320*/  WARPSYNC.COLLECTIVE R15, `(.L_x_1945) ;  /* 0x000000000f087348 */ /* 0x000fea0003c00000 */
[----:B------:R0:W1:Y:S02]  /*1f330*/  SHFL.IDX P6, R14, R13, R12, R11 ;  /* 0x0000000c0d0e7389 */ /* 0x00006400000c000b */
[----:B01----:R-:W-:Y:S01]  /*1f340*/  ENDCOLLECTIVE ;  /* 0x000000000000791b */ /* 0x003fe20003800000 */
.L_x_1945:
[----:B------:R-:W-:Y:S05]  /*1f350*/  BRA `(.L_x_1946) ;  /* 0xfffffe90000c7947 */ /* 0x000fea000383ffff */
.L_x_1670:
[----:B0-----:R0:W1:Y:S02]  /*1f360*/  SYNCS.PHASECHK.TRANS64.TRYWAIT P1, [R2+URZ+0x16800], R3 ;  /* 0x01680003020075a7 */ /* 0x001064000802017f */
[----:B-1----:R-:W-:Y:S05]  /*1f370*/  @!P1 NANOSLEEP.SYNCS 0x989680 ;  /* 0x009896800000995d */ /* 0x002fea0003900000 */
[----:B------:R-:W1:Y:S02]  /*1f380*/  @!P1 SYNCS.PHASECHK.TRANS64 P1, [R2+URZ+0x16800], R3 ;  /* 0x01680003020095a7 */ /* 0x000e64000802007f */
[----:B-1----:R-:W-:Y:S05]  /*1f390*/  @!P1 BRA `(.L_x_1670) ;  /* 0xfffffffc00f09947 */ /* 0x002fea000383ffff */
[----:B------:R-:W-:Y:S05]  /*1f3a0*/  BRA `(.L_x_1947) ;  /* 0xfffffe9000ac7947 */ /* 0x000fea000383ffff */
.L_x_1676:
[----:B-1----:R1:W3:Y:S02]  /*1f3b0*/  SYNCS.PHASECHK.TRANS64.TRYWAIT P1, [R14+URZ+0x16830], R3 ;  /* 0x016830030e0075a7 */ /* 0x0022e4000802017f */
[----:B---3--:R-:W-:Y:S05]  /*1f3c0*/  @!P1 NANOSLEEP.SYNCS 0x989680 ;  /* 0x009896800000995d */ /* 0x008fea0003900000 */
[----:B------:R-:W3:Y:S02]  /*1f3d0*/  @!P1 SYNCS.PHASECHK.TRANS64 P1, [R14+URZ+0x16830], R3 ;  /* 0x016830030e0095a7 */ /* 0x000ee4000802007f */
[----:B---3--:R-:W-:Y:S05]  /*1f3e0*/  @!P1 BRA `(.L_x_1676) ;  /* 0xfffffffc00f09947 */ /* 0x008fea000383ffff */
[----:B------:R-:W-:Y:S05]  /*1f3f0*/  BRA `(.L_x_1675) ;  /* 0xfffffea0003c7947 */ /* 0x000fea000383ffff */
.L_x_1695:
[----:B-1----:R1:W2:Y:S02]  /*1f400*/  SYNCS.PHASECHK.TRANS64.TRYWAIT P2, [R11+URZ+0x16830], R10 ;  /* 0x0168300a0b0075a7 */ /* 0x0022a4000804017f */
[----:B--2---:R-:W-:Y:S05]  /*1f410*/  @!P2 NANOSLEEP.SYNCS 0x989680 ;  /* 0x009896800000a95d */ /* 0x004fea0003900000 */
[----:B------:R-:W2:Y:S02]  /*1f420*/  @!P2 SYNCS.PHASECHK.TRANS64 P2, [R11+URZ+0x16830], R10 ;  /* 0x0168300a0b00a5a7 */ /* 0x000ea4000804007f */
[----:B--2---:R-:W-:Y:S05]  /*1f430*/  @!P2 BRA `(.L_x_1695) ;  /* 0xfffffffc00f0a947 */ /* 0x004fea000383ffff */
[----:B------:R-:W-:Y:S05]  /*1f440*/  BRA `(.L_x_1694) ;  /* 0xfffffed000e87947 */ /* 0x000fea000383ffff */
.L_x_1699:
[----:B-1----:R1:W2:Y:S02]  /*1f450*/  SYNCS.PHASECHK.TRANS64.TRYWAIT P1, [R11+URZ+0x16850], R10 ;  /* 0x0168500a0b0075a7 */ /* 0x0022a4000802017f */
[----:B--2---:R-:W-:Y:S05]  /*1f460*/  @!P1 NANOSLEEP.SYNCS 0x989680 ;  /* 0x009896800000995d */ /* 0x004fea0003900000 */
[----:B------:R-:W2:Y:S02]  /*1f470*/  @!P1 SYNCS.PHASECHK.TRANS64 P1, [R11+URZ+0x16850], R10 ;  /* 0x0168500a0b0095a7 */ /* 0x000ea4000802007f */
[----:B--2---:R-:W-:Y:S05]  /*1f480*/  @!P1 BRA `(.L_x_1699) ;  /* 0xfffffffc00f09947 */ /* 0x004fea000383ffff */
[----:B------:R-:W-:Y:S05]  /*1f490*/  BRA `(.L_x_1696) ;  /* 0xfffffed400b07947 */ /* 0x000fea000383ffff */
.L_x_1720:
[----:B-1----:R1:W2:Y:S02]  /*1f4a0*/  SYNCS.PHASECHK.TRANS64.TRYWAIT P2, [R3+URZ+0x16830], R0 ;  /* 0x01683000030075a7 */ /* 0x0022a4000804017f */
[----:B--2---:R-:W-:Y:S05]  /*1f4b0*/  @!P2 NANOSLEEP.SYNCS 0x989680 ;  /* 0x009896800000a95d */ /* 0x004fea0003900000 */
[----:B------:R-:W2:Y:S02]  /*1f4c0*/  @!P2 SYNCS.PHASECHK.TRANS64 P2, [R3+URZ+0x16830], R0 ;  /* 0x016830000300a5a7 */ /* 0x000ea4000804007f */
[----:B--2---:R-:W-:Y:S05]  /*1f4d0*/  @!P2 BRA `(.L_x_1720) ;  /* 0xfffffffc00f0a947 */ /* 0x004fea000383ffff */
[----:B------:R-:W-:Y:S05]  /*1f4e0*/  BRA `(.L_x_1719) ;  /* 0xffffff0400b47947 */ /* 0x000fea000383ffff */
.L_x_1724:
[----:B-1----:R1:W2:Y:S02]  /*1f4f0*/  SYNCS.PHASECHK.TRANS64.TRYWAIT P1, [R3+URZ+0x16850], R0 ;  /* 0x01685000030075a7 */ /* 0x0022a4000802017f */
[----:B--2---:R-:W-:Y:S05]  /*1f500*/  @!P1 NANOSLEEP.SYNCS 0x989680 ;  /* 0x009896800000995d */ /* 0x004fea0003900000 */
[----:B------:R-:W2:Y:S02]  /*1f510*/  @!P1 SYNCS.PHASECHK.TRANS64 P1, [R3+URZ+0x16850], R0 ;  /* 0x01685000030095a7 */ /* 0x000ea4000802007f */
[----:B--2---:R-:W-:Y:S05]  /*1f520*/  @!P1 BRA `(.L_x_1724) ;  /* 0xfffffffc00f09947 */ /* 0x004fea000383ffff */
[----:B------:R-:W-:Y:S05]  /*1f530*/  BRA `(.L_x_1721) ;  /* 0xffffff0800907947 */ /* 0x000fea000383ffff */
.L_x_1733:
[----:B-1----:R1:W2:Y:S02]  /*1f540*/  SYNCS.PHASECHK.TRANS64.TRYWAIT P2, [R3+URZ+0x16830], R0 ;  /* 0x01683000030075a7 */ /* 0x0022a4000804017f */
[----:B--2---:R-:W-:Y:S05]  /*1f550*/  @!P2 NANOSLEEP.SYNCS 0x989680 ;  /* 0x009896800000a95d */ /* 0x004fea0003900000 */
[----:B------:R-:W2:Y:S02]  /*1f560*/  @!P2 SYNCS.PHASECHK.TRANS64 P2, [R3+URZ+0x16830], R0 ;  /* 0x016830000300a5a7 */ /* 0x000ea4000804007f */
[----:B--2---:R-:W-:Y:S05]  /*1f570*/  @!P2 BRA `(.L_x_1733) ;  /* 0xfffffffc00f0a947 */ /* 0x004fea000383ffff */
[----:B------:R-:W-:Y:S05]  /*1f580*/  BRA `(.L_x_1732) ;  /* 0xffffff2400907947 */ /* 0x000fea000383ffff */
.L_x_1737:
[----:B-1----:R1:W2:Y:S02]  /*1f590*/  SYNCS.PHASECHK.TRANS64.TRYWAIT P1, [R3+URZ+0x16850], R0 ;  /* 0x01685000030075a7 */ /* 0x0022a4000802017f */
[----:B--2---:R-:W-:Y:S05]  /*1f5a0*/  @!P1 NANOSLEEP.SYNCS 0x989680 ;  /* 0x009896800000995d */ /* 0x004fea0003900000 */
[----:B------:R-:W2:Y:S02]  /*1f5b0*/  @!P1 SYNCS.PHASECHK.TRANS64 P1, [R3+URZ+0x16850], R0 ;  /* 0x01685000030095a7 */ /* 0x000ea4000802007f */
[----:B--2---:R-:W-:Y:S05]  /*1f5c0*/  @!P1 BRA `(.L_x_1737) ;  /* 0xfffffffc00f09947 */ /* 0x004fea000383ffff */
[----:B------:R-:W-:Y:S05]  /*1f5d0*/  BRA `(.L_x_1734) ;  /* 0xffffff28006c7947 */ /* 0x000fea000383ffff */
.L_x_1752:
[----:B-1----:R1:W2:Y:S02]  /*1f5e0*/  SYNCS.PHASECHK.TRANS64.TRYWAIT P1, [R11+URZ+0x16850], R4 ;  /* 0x016850040b0075a7 */ /* 0x0022a4000802017f */
[----:B--2---:R-:W-:Y:S05]  /*1f5f0*/  @!P1 NANOSLEEP.SYNCS 0x989680 ;  /* 0x009896800000995d */ /* 0x004fea0003900000 */
[----:B------:R-:W2:Y:S02]  /*1f600*/  @!P1 SYNCS.PHASECHK.TRANS64 P1, [R11+URZ+0x16850], R4 ;  /* 0x016850040b0095a7 */ /* 0x000ea4000802007f */
[----:B--2---:R-:W-:Y:S05]  /*1f610*/  @!P1 BRA `(.L_x_1752) ;  /* 0xfffffffc00f09947 */ /* 0x004fea000383ffff */
[----:B------:R-:W-:Y:S05]  /*1f620*/  BRA `(.L_x_1751) ;  /* 0xffffff5400887947 */ /* 0x000fea000383ffff */
.L_x_1761:
[----:B------:R-:W-:Y:S02]  /*1f630*/  IMAD.MOV.U32 R13, RZ, RZ, R20 ;  /* 0x000000ffff0d7224 */ /* 0x000fe400078e0014 */
[----:B------:R-:W-:Y:S02]  /*1f640*/  IMAD.MOV.U32 R12, RZ, RZ, RZ ;  /* 0x000000ffff0c7224 */ /* 0x000fe400078e00ff */
[----:B------:R-:W-:Y:S02]  /*1f650*/  IMAD.MOV.U32 R11, RZ, RZ, 0x181f ;  /* 0x0000181fff0b7424 */ /* 0x000fe400078e00ff */
[----:B------:R-:W-:Y:S02]  /*1f660*/  IMAD.MOV.U32 R15, RZ, RZ, -0x1 ;  /* 0xffffffffff0f7424 */ /* 0x000fe400078e00ff */
[----:B------:R-:W-:Y:S02]  /*1f670*/  IMAD R21, R8, R25, RZ ;  /* 0x0000001908157224 */ /* 0x000fe400078e02ff */
[----:B------:R-:W-:-:S07]  /*1f680*/  IMAD.IADD R24, R32, 0x1, R33 ;  /* 0x0000000120187824 */ /* 0x000fce00078e0221 */
[----:B------:R-:W-:Y:S05]  /*1f690*/  WARPSYNC.COLLECTIVE R15, `(.L_x_1948) ;  /* 0x000000000f087348 */ /* 0x000fea0003c00000 */
[----:B------:R0:W1:Y:S02]  /*1f6a0*/  SHFL.IDX P6, R14, R13, R12, R11 ;  /* 0x0000000c0d0e7389 */ /* 0x00006400000c000b */
[----:B01----:R-:W-:Y:S01]  /*1f6b0*/  ENDCOLLECTIVE ;  /* 0x000000000000791b */ /* 0x003fe20003800000 */
.L_x_1948:
[C---:B------:R-:W-:Y:S01]  /*1f6c0*/  VIADD R8, R24.reuse, 0x30 ;  /* 0x0000003018087836 */ /* 0x040fe20000000000 */
[----:B------:R-:W-:-:S04]  /*1f6d0*/  ISETP.GE.OR P3, PT, R24, R21, P0 ;  /* 0x000000151800720c */ /* 0x000fc80000766670 */
[----:B------:R-:W-:Y:S01]  /*1f6e0*/  ISETP.GE.OR P4, PT, R8, R21, P0 ;  /* 0x000000150800720c */ /* 0x000fe20000786670 */
[----:B------:R-:W-:Y:S02]  /*1f6f0*/  VIADD R8, R24, 0x60 ;  /* 0x0000006018087836 */ /* 0x000fe40000000000 */
[----:B------:R-:W-:-:S03]  /*1f700*/  IMAD.MOV.U32 R13, RZ, RZ, R7 ;  /* 0x000000ffff0d7224 */ /* 0x000fc600078e0007 */
[----:B------:R-:W-:Y:S01]  /*1f710*/  ISETP.GE.OR P2, PT, R8, R21, P0 ;  /* 0x000000150800720c */ /* 0x000fe20000746670 */
[----:B------:R-:W-:-:S12]  /*1f720*/  IMAD.MOV.U32 R0, RZ, RZ, R14 ;  /* 0x000000ffff007224 */ /* 0x000fd800078e000e */
[----:B------:R-:W-:Y:S05]  /*1f730*/  WARPSYNC.COLLECTIVE R15, `(.L_x_1949) ;  /* 0x000000000f087348 */ /* 0x000fea0003c00000 */
[----:B------:R0:W1:Y:S02]  /*1f740*/  SHFL.IDX P6, R14, R13, R12, R11 ;  /* 0x0000000c0d0e7389 */ /* 0x00006400000c000b */
[----:B01----:R-:W-:Y:S01]  /*1f750*/  ENDCOLLECTIVE ;  /* 0x000000000000791b */ /* 0x003fe20003800000 */
.L_x_1949:
[----:B------:R-:W-:Y:S02]  /*1f760*/  IMAD.MOV.U32 R13, RZ, RZ, R20 ;  /* 0x000000ffff0d7224 */ /* 0x000fe400078e0014 */
[----:B------:R-:W-:Y:S01]  /*1f770*/  IMAD.MOV.U32 R12, RZ, RZ, 0x1 ;  /* 0x00000001ff0c7424 */ /* 0x000fe200078e00ff */
[----:B------:R-:W-:-:S07]  /*1f780*/  MOV R3, R14 ;  /* 0x0000000e00037202 */ /* 0x000fce0000000f00 */
[----:B------:R-:W-:Y:S05]  /*1f790*/  WARPSYNC.COLLECTIVE R15, `(.L_x_1950) ;  /* 0x000000000f087348 */ /* 0x000fea0003c00000 */
[----:B------:R0:W1:Y:S02]  /*1f7a0*/  SHFL.IDX P6, R14, R13, R12, R11 ;  /* 0x0000000c0d0e7389 */ /* 0x00006400000c000b */
[----:B01----:R-:W-:Y:S01]  /*1f7b0*/  ENDCOLLECTIVE ;  /* 0x000000000000791b */ /* 0x003fe20003800000 */
.L_x_1950:
[----:B------:R-:W-:-:S04]  /*1f7c0*/  @!P3 LEA R10, P5, R26, R3, 0x1 ;  /* 0x000000031a0ab211 */ /* 0x000fc800078a08ff */
[----:B------:R-:W-:Y:S01]  /*1f7d0*/  @!P3 LEA.HI.X R3, R26, R0, R28, 0x1, P5 ;  /* 0x000000001a03b211 */ /* 0x000fe200028f0c1c */
[----:B------:R-:W-:Y:S02]  /*1f7e0*/  IMAD.MOV.U32 R13, RZ, RZ, R7 ;  /* 0x000000ffff0d7224 */ /* 0x000fe400078e0007 */
[----:B------:R-:W-:-:S07]  /*1f7f0*/  IMAD.MOV.U32 R4, RZ, RZ, R14 ;  /* 0x000000ffff047224 */ /* 0x000fce00078e000e */
[----:B------:R-:W-:Y:S05]  /*1f800*/  WARPSYNC.COLLECTIVE R15, `(.L_x_1951) ;  /* 0x000000000f087348 */ /* 0x000fea0003c00000 */
[----:B------:R0:W1:Y:S02]  /*1f810*/  SHFL.IDX P6, R14, R13, R12, R11 ;  /* 0x0000000c0d0e7389 */ /* 0x00006400000c000b */
[----:B01----:R-:W-:Y:S01]  /*1f820*/  ENDCOLLECTIVE ;  /* 0x000000000000791b */ /* 0x003fe20003800000 */
.L_x_1951:
[----:B------:R-:W-:Y:S02]  /*1f830*/  IMAD.MOV.U32 R13, RZ, RZ, R20 ;  /* 0x000000ffff0d7224 */ /* 0x000fe400078e0014 */
[----:B------:R-:W-:Y:S02]  /*1f840*/  IMAD.MOV.U32 R12, RZ, RZ, 0x2 ;  /* 0x00000002ff0c7424 */ /* 0x000fe400078e00ff */
[----:B------:R-:W-:-:S07]  /*1f850*/  IMAD.MOV.U32 R5, RZ, RZ, R14 ;  /* 0x000000ffff057224 */ /* 0x000fce00078e000e */
[----:B------:R-:W-:Y:S05]  /*1f860*/  WARPSYNC.COLLECTIVE R15, `(.L_x_1952) ;  /* 0x000000000f087348 */ /* 0x000fea0003c00000 */
[----:B------:R0:W1:Y:S02]  /*1f870*/  SHFL.IDX P6, R14, R13, R12, R11 ;  /* 0x0000000c0d0e7389 */ /* 0x00006400000c000b */
[----:B01----:R-:W-:Y:S01]  /*1f880*/  ENDCOLLECTIVE ;  /* 0x000000000000791b */ /* 0x003fe20003800000 */
.L_x_1952:
[----:B------:R-:W-:-:S04]  /*1f890*/  @!P4 LEA R8, P1, R26, R5, 0x1 ;  /* 0x000000051a08c211 */ /* 0x000fc800078208ff */
[----:B------:R-:W-:Y:S01]  /*1f8a0*/  @!P4 LEA.HI.X R9, R26, R4, R28, 0x1, P1 ;  /* 0x000000041a09c211 */ /* 0x000fe200008f0c1c */
[----:B------:R-:W-:Y:S02]  /*1f8b0*/  IMAD.MOV.U32 R13, RZ, RZ, R7 ;  /* 0x000000ffff0d7224 */ /* 0x000fe400078e0007 */
[----:B------:R-:W-:-:S07]  /*1f8c0*/  IMAD.MOV.U32 R6, RZ, RZ, R14 ;  /* 0x000000ffff067224 */ /* 0x000fce00078e000e */
[----:B------:R-:W-:Y:S05]  /*1f8d0*/  WARPSYNC.COLLECTIVE R15, `(.L_x_1953) ;  /* 0x000000000f087348 */ /* 0x000fea0003c00000 */
[----:B------:R0:W1:Y:S02]  /*1f8e0*/  SHFL.IDX P6, R14, R13, R12, R11 ;  /* 0x0000000c0d0e7389 */ /* 0x00006400000c000b */
[----:B01----:R-:W-:Y:S01]  /*1f8f0*/  ENDCOLLECTIVE ;  /* 0x000000000000791b */ /* 0x003fe20003800000 */
.L_x_1953:
[----:B------:R-:W-:Y:S02]  /*1f900*/  @!P3 IMAD.MOV.U32 R11, RZ, RZ, R3 ;  /* 0x000000ffff0bb224 */ /* 0x000fe400078e0003 */
[----:B------:R-:W-:Y:S02]  /*1f910*/  IMAD.MOV.U32 R13, RZ, RZ, R20 ;  /* 0x000000ffff0d7224 */ /* 0x000fe400078e0014 */
[----:B------:R-:W-:Y:S01]  /*1f920*/  IMAD.MOV.U32 R12, RZ, RZ, 0x3 ;  /* 0x00000003ff0c7424 */ /* 0x000fe200078e00ff */
        /* <DEDUP_REMOVED lines=9> */
.L_x_1954:
[----:B------:R0:W-:Y:S01]  /*1f9c0*/  @!P2 ST.E.128 desc[UR42][R4.64], RZ ;  /* 0x000000ff0400a985 */ /* 0x0001e2000c101d2a */
[----:B------:R-:W-:Y:S02]  /*1f9d0*/  IMAD.MOV.U32 R13, RZ, RZ, R7 ;  /* 0x000000ffff0d7224 */ /* 0x000fe400078e0007 */
[----:B------:R-:W-:-:S07]  /*1f9e0*/  IMAD.MOV.U32 R0, RZ, RZ, R14 ;  /* 0x000000ffff007224 */ /* 0x000fce00078e000e */
[----:B0-----:R-:W-:Y:S05]  /*1f9f0*/  WARPSYNC.COLLECTIVE R15, `(.L_x_1955) ;  /* 0x000000000f087348 */ /* 0x001fea0003c00000 */
[----:B------:R1:W2:Y:S02]  /*1fa00*/  SHFL.IDX P6, R14, R13, R12, R11 ;  /* 0x0000000c0d0e7389 */ /* 0x0002a400000c000b */
[----:B012---:R-:W-:Y:S01]  /*1fa10*/  ENDCOLLECTIVE ;  /* 0x000000000000791b */ /* 0x007fe20003800000 */
.L_x_1955:
[----:B------:R-:W-:Y:S05]  /*1fa20*/  BRA `(.L_x_1956) ;  /* 0xffffff7000d87947 */ /* 0x000fea000383ffff */
.L_x_1786:
[----:B------:R-:W0:Y:S01]  /*1fa30*/  S2R R5, SR_TID.X ;  /* 0x0000000000057919 */ /* 0x000e220000002100 */
[----:B------:R-:W-:Y:S01]  /*1fa40*/  BSSY B1, `(.L_x_1957) ;  /* 0x000000a000017945 */ /* 0x000fe20003800000 */
[----:B-1----:R-:W-:Y:S02]  /*1fa50*/  IMAD.MOV.U32 R12, RZ, RZ, RZ ;  /* 0x000000ffff0c7224 */ /* 0x002fe400078e00ff */
        /* <DEDUP_REMOVED lines=8> */
.L_x_1958:
[----:B------:R-:W-:Y:S05]  /*1fae0*/  BSYNC B1 ;  /* 0x0000000000017941 */ /* 0x000fea0003800000 */
.L_x_1957:
[----:B------:R-:W-:Y:S05]  /*1faf0*/  BRA `(.L_x_1959) ;  /* 0xffffff8800bc7947 */ /* 0x000fea000383ffff */
.L_x_1788:
[----:B------:R-:W-:Y:S01]  /*1fb00*/  BSSY B1, `(.L_x_1960) ;  /* 0x0000006000017945 */ /* 0x000fe20003800000 */
[----:B------:R-:W-:-:S07]  /*1fb10*/  IMAD.MOV.U32 R15, RZ, RZ, -0x1 ;  /* 0xffffffffff0f7424 */ /* 0x000fce00078e00ff */
[----:B01----:R-:W-:Y:S05]  /*1fb20*/  WARPSYNC.COLLECTIVE R15, `(.L_x_1961) ;  /* 0x000000000f0c7348 */ /* 0x003fea0003c00000 */
[----:B------:R-:W-:Y:S02]  /*1fb30*/  ELECT P6, UR62, PT ;  /* 0x00000000003e782f */ /* 0x000fe400038c0000 */
[----:B------:R-:W-:Y:S01]  /*1fb40*/  MOV R14, UR62 ;  /* 0x0000003e000e7c02 */ /* 0x000fe20008000f00 */
[----:B01----:R-:W-:Y:S10]  /*1fb50*/  ENDCOLLECTIVE ;  /* 0x000000000000791b */ /* 0x003ff40003800000 */
.L_x_1961:
[----:B------:R-:W-:Y:S05]  /*1fb60*/  BSYNC B1 ;  /* 0x0000000000017941 */ /* 0x000fea0003800000 */
.L_x_1960:
[----:B------:R-:W-:Y:S05]  /*1fb70*/  BRA `(.L_x_1787) ;  /* 0xffffff8800b47947 */ /* 0x000fea000383ffff */
.L_x_1790:
[----:B0-----:R0:W2:Y:S02]  /*1fb80*/  SYNCS.PHASECHK.TRANS64.TRYWAIT P0, [R23+URZ+0x16820], R5 ;  /* 0x01682005170075a7 */ /* 0x0010a4000800017f */
[----:B--2---:R-:W-:Y:S05]  /*1fb90*/  @!P0 NANOSLEEP.SYNCS 0x989680 ;  /* 0x009896800000895d */ /* 0x004fea0003900000 */
[----:B------:R-:W2:Y:S02]  /*1fba0*/  @!P0 SYNCS.PHASECHK.TRANS64 P0, [R23+URZ+0x16820], R5 ;  /* 0x01682005170085a7 */ /* 0x000ea4000800007f */
[----:B--2---:R-:W-:Y:S05]  /*1fbb0*/  @!P0 BRA `(.L_x_1790) ;  /* 0xfffffffc00f08947 */ /* 0x004fea000383ffff */
[----:B------:R-:W-:Y:S05]  /*1fbc0*/  BRA `(.L_x_1962) ;  /* 0xffffff8800c47947 */ /* 0x000fea000383ffff */
.L_x_1794:
[----:B--2---:R2:W3:Y:S02]  /*1fbd0*/  SYNCS.PHASECHK.TRANS64.TRYWAIT P0, [R10+URZ+0x168a0], R7 ;  /* 0x0168a0070a0075a7 */ /* 0x0044e4000800017f */
[----:B---3--:R-:W-:Y:S05]  /*1fbe0*/  @!P0 NANOSLEEP.SYNCS 0x989680 ;  /* 0x009896800000895d */ /* 0x008fea0003900000 */
[----:B------:R-:W3:Y:S02]  /*1fbf0*/  @!P0 SYNCS.PHASECHK.TRANS64 P0, [R10+URZ+0x168a0], R7 ;  /* 0x0168a0070a0085a7 */ /* 0x000ee4000800007f */
[----:B---3--:R-:W-:Y:S05]  /*1fc00*/  @!P0 BRA `(.L_x_1794) ;  /* 0xfffffffc00f08947 */ /* 0x008fea000383ffff */
[----:B------:R-:W-:Y:S05]  /*1fc10*/  BRA `(.L_x_1963) ;  /* 0xffffff8800e07947 */ /* 0x000fea000383ffff */
.L_x_1799:
[----:B0-----:R0:W1:Y:S02]  /*1fc20*/  SYNCS.PHASECHK.TRANS64.TRYWAIT P0, [R10+URZ+0x168c0], R7 ;  /* 0x0168c0070a0075a7 */ /* 0x001064000800017f */
[----:B-1----:R-:W-:Y:S05]  /*1fc30*/  @!P0 NANOSLEEP.SYNCS 0x989680 ;  /* 0x009896800000895d */ /* 0x002fea0003900000 */
[----:B------:R-:W1:Y:S02]  /*1fc40*/  @!P0 SYNCS.PHASECHK.TRANS64 P0, [R10+URZ+0x168c0], R7 ;  /* 0x0168c0070a0085a7 */ /* 0x000e64000800007f */
[----:B-1----:R-:W-:Y:S05]  /*1fc50*/  @!P0 BRA `(.L_x_1799) ;  /* 0xfffffffc00f08947 */ /* 0x002fea000383ffff */
[----:B------:R-:W-:Y:S05]  /*1fc60*/  BRA `(.L_x_1964) ;  /* 0xffffff8c00607947 */ /* 0x000fea000383ffff */
.L_x_1806:
[----:B0-----:R0:W2:Y:S02]  /*1fc70*/  SYNCS.PHASECHK.TRANS64.TRYWAIT P1, [R5+URZ+0x168a0], R6 ;  /* 0x0168a006050075a7 */ /* 0x0010a4000802017f */
[----:B--2---:R-:W-:Y:S05]  /*1fc80*/  @!P1 NANOSLEEP.SYNCS 0x989680 ;  /* 0x009896800000995d */ /* 0x004fea0003900000 */
[----:B------:R-:W2:Y:S02]  /*1fc90*/  @!P1 SYNCS.PHASECHK.TRANS64 P1, [R5+URZ+0x168a0], R6 ;  /* 0x0168a006050095a7 */ /* 0x000ea4000802007f */
[----:B--2---:R-:W-:Y:S05]  /*1fca0*/  @!P1 BRA `(.L_x_1806) ;  /* 0xfffffffc00f09947 */ /* 0x004fea000383ffff */
[----:B------:R-:W-:Y:S05]  /*1fcb0*/  BRA `(.L_x_1965) ;  /* 0xffffff90002c7947 */ /* 0x000fea000383ffff */
.L_x_1811:
[----:B-1----:R1:W2:Y:S02]  /*1fcc0*/  SYNCS.PHASECHK.TRANS64.TRYWAIT P1, [R5+URZ+0x168c0], R6 ;  /* 0x0168c006050075a7 */ /* 0x0022a4000802017f */
[----:B--2---:R-:W-:Y:S05]  /*1fcd0*/  @!P1 NANOSLEEP.SYNCS 0x989680 ;  /* 0x009896800000995d */ /* 0x004fea0003900000 */
[----:B------:R-:W2:Y:S02]  /*1fce0*/  @!P1 SYNCS.PHASECHK.TRANS64 P1, [R5+URZ+0x168c0], R6 ;  /* 0x0168c006050095a7 */ /* 0x000ea4000802007f */
[----:B--2---:R-:W-:Y:S05]  /*1fcf0*/  @!P1 BRA `(.L_x_1811) ;  /* 0xfffffffc00f09947 */ /* 0x004fea000383ffff */
[----:B------:R-:W-:Y:S05]  /*1fd00*/  BRA `(.L_x_1966) ;  /* 0xffffff9000a47947 */ /* 0x000fea000383ffff */
.L_x_1832:
        /* <DEDUP_REMOVED lines=11> */
.L_x_1968:
[----:B------:R-:W-:Y:S05]  /*1fdc0*/  BSYNC B0 ;  /* 0x0000000000007941 */ /* 0x000fea0003800000 */
.L_x_1967:
[----:B------:R-:W-:Y:S05]  /*1fdd0*/  BRA `(.L_x_1969) ;  /* 0xffffffa000287947 */ /* 0x000fea000383ffff */
.L_x_1835:
[----:B-1----:R1:W2:Y:S02]  /*1fde0*/  SYNCS.PHASECHK.TRANS64.TRYWAIT P0, [R3+URZ+0x16840], R4 ;  /* 0x01684004030075a7 */ /* 0x0022a4000800017f */
[----:B--2---:R-:W-:Y:S05]  /*1fdf0*/  @!P0 NANOSLEEP.SYNCS 0x989680 ;  /* 0x009896800000895d */ /* 0x004fea0003900000 */
[----:B------:R-:W2:Y:S02]  /*1fe00*/  @!P0 SYNCS.PHASECHK.TRANS64 P0, [R3+URZ+0x16840], R4 ;  /* 0x01684004030085a7 */ /* 0x000ea4000800007f */
[----:B--2---:R-:W-:Y:S05]  /*1fe10*/  @!P0 BRA `(.L_x_1835) ;  /* 0xfffffffc00f08947 */ /* 0x004fea000383ffff */
[----:B------:R-:W-:Y:S05]  /*1fe20*/  BRA `(.L_x_1970) ;  /* 0xffffffa000887947 */ /* 0x000fea000383ffff */
.L_x_1836:
        /* <DEDUP_REMOVED lines=8> */
.L_x_1972:
[----:B------:R-:W-:Y:S05]  /*1feb0*/  BSYNC B0 ;  /* 0x0000000000007941 */ /* 0x000fea0003800000 */
.L_x_1971:
        /* <DEDUP_REMOVED lines=9> */
.L_x_1973:
[----:B------:R-:W-:Y:S02]  /*1ff50*/  IMAD.MOV.U32 R13, RZ, RZ, R2 ;  /* 0x000000ffff0d7224 */ /* 0x000fe400078e0002 */
[----:B------:R-:W-:Y:S02]  /*1ff60*/  IMAD.MOV.U32 R12, RZ, RZ, 0x1 ;  /* 0x00000001ff0c7424 */ /* 0x000fe400078e00ff */
[----:B------:R-:W-:-:S07]  /*1ff70*/  IMAD.MOV.U32 R7, RZ, RZ, R14 ;  /* 0x000000ffff077224 */ /* 0x000fce00078e000e */
[----:B------:R-:W-:Y:S05]  /*1ff80*/  WARPSYNC.COLLECTIVE R15, `(.L_x_1974) ;  /* 0x000000000f087348 */ /* 0x000fea0003c00000 */
[----:B------:R0:W1:Y:S02]  /*1ff90*/  SHFL.IDX P6, R14, R13, R12, R11 ;  /* 0x0000000c0d0e7389 */ /* 0x00006400000c000b */
[----:B01----:R-:W-:Y:S01]  /*1ffa0*/  ENDCOLLECTIVE ;  /* 0x000000000000791b */ /* 0x003fe20003800000 */
.L_x_1974:
        /* <DEDUP_REMOVED lines=15> */
.L_x_1975:
[----:B------:R-:W-:Y:S02]  /*200a0*/  @P0 IMAD R8, R5, 0x2, R23 ;  /* 0x0000000205080824 */ /* 0x000fe400078e0217 */
[----:B------:R-:W-:Y:S02]  /*200b0*/  IMAD.MOV.U32 R13, RZ, RZ, R2 ;  /* 0x000000ffff0d7224 */ /* 0x000fe400078e0002 */
[----:B------:R-:W-:Y:S02]  /*200c0*/  IMAD.MOV.U32 R12, RZ, RZ, 0x2 ;  /* 0x00000002ff0c7424 */ /* 0x000fe400078e00ff */
[----:B------:R-:W-:-:S07]  /*200d0*/  IMAD.MOV.U32 R7, RZ, RZ, R14 ;  /* 0x000000ffff077224 */ /* 0x000fce00078e000e */
[----:B------:R-:W-:Y:S05]  /*200e0*/  WARPSYNC.COLLECTIVE R15, `(.L_x_1976) ;  /* 0x000000000f087348 */ /* 0x000fea0003c00000 */
[----:B------:R0:W1:Y:S02]  /*200f0*/  SHFL.IDX P6, R14, R13, R12, R11 ;  /* 0x0000000c0d0e7389 */ /* 0x00006400000c000b */
[----:B01----:R-:W-:Y:S01]  /*20100*/  ENDCOLLECTIVE ;  /* 0x000000000000791b */ /* 0x003fe20003800000 */
.L_x_1976:
        /* <DEDUP_REMOVED lines=15> */
.L_x_1977:
[----:B------:R-:W-:Y:S02]  /*20200*/  @P0 IMAD R8, R5, 0x2, R23 ;  /* 0x0000000205080824 */ /* 0x000fe400078e0217 */
[----:B------:R-:W-:Y:S02]  /*20210*/  IMAD.MOV.U32 R13, RZ, RZ, R2 ;  /* 0x000000ffff0d7224 */ /* 0x000fe400078e0002 */
[----:B------:R-:W-:Y:S02]  /*20220*/  IMAD.MOV.U32 R12, RZ, RZ, 0x3 ;  /* 0x00000003ff0c7424 */ /* 0x000fe400078e00ff */
[----:B------:R-:W-:-:S07]  /*20230*/  IMAD.MOV.U32 R7, RZ, RZ, R14 ;  /* 0x000000ffff077224 */ /* 0x000fce00078e000e */
[----:B------:R-:W-:Y:S05]  /*20240*/  WARPSYNC.COLLECTIVE R15, `(.L_x_1978) ;  /* 0x000000000f087348 */ /* 0x000fea0003c00000 */
[----:B------:R0:W1:Y:S02]  /*20250*/  SHFL.IDX P6, R14, R13, R12, R11 ;  /* 0x0000000c0d0e7389 */ /* 0x00006400000c000b */
[----:B01----:R-:W-:Y:S01]  /*20260*/  ENDCOLLECTIVE ;  /* 0x000000000000791b */ /* 0x003fe20003800000 */
.L_x_1978:
        /* <DEDUP_REMOVED lines=15> */
.L_x_1979:
[----:B------:R-:W-:Y:S02]  /*20360*/  @P0 IMAD R8, R5, 0x2, R23 ;  /* 0x0000000205080824 */ /* 0x000fe400078e0217 */
[----:B------:R-:W-:Y:S02]  /*20370*/  IMAD.MOV.U32 R13, RZ, RZ, R2 ;  /* 0x000000ffff0d7224 */ /* 0x000fe400078e0002 */
[----:B------:R-:W-:Y:S02]  /*20380*/  IMAD.MOV.U32 R12, RZ, RZ, 0x4 ;  /* 0x00000004ff0c7424 */ /* 0x000fe400078e00ff */
[----:B------:R-:W-:-:S07]  /*20390*/  IMAD.MOV.U32 R7, RZ, RZ, R14 ;  /* 0x000000ffff077224 */ /* 0x000fce00078e000e */
[----:B------:R-:W-:Y:S05]  /*203a0*/  WARPSYNC.COLLECTIVE R15, `(.L_x_1980) ;  /* 0x000000000f087348 */ /* 0x000fea0003c00000 */
[----:B------:R0:W1:Y:S02]  /*203b0*/  SHFL.IDX P6, R14, R13, R12, R11 ;  /* 0x0000000c0d0e7389 */ /* 0x00006400000c000b */
[----:B01----:R-:W-:Y:S01]  /*203c0*/  ENDCOLLECTIVE ;  /* 0x000000000000791b */ /* 0x003fe20003800000 */
.L_x_1980:
        /* <DEDUP_REMOVED lines=15> */
.L_x_1981:
[----:B------:R-:W-:Y:S02]  /*204c0*/  @P0 IMAD R8, R5, 0x2, R23 ;  /* 0x0000000205080824 */ /* 0x000fe400078e0217 */
[----:B------:R-:W-:Y:S02]  /*204d0*/  IMAD.MOV.U32 R13, RZ, RZ, R2 ;  /* 0x000000ffff0d7224 */ /* 0x000fe400078e0002 */
[----:B------:R-:W-:Y:S02]  /*204e0*/  IMAD.MOV.U32 R12, RZ, RZ, 0x5 ;  /* 0x00000005ff0c7424 */ /* 0x000fe400078e00ff */
[----:B------:R-:W-:-:S07]  /*204f0*/  IMAD.MOV.U32 R7, RZ, RZ, R14 ;  /* 0x000000ffff077224 */ /* 0x000fce00078e000e */
[----:B------:R-:W-:Y:S05]  /*20500*/  WARPSYNC.COLLECTIVE R15, `(.L_x_1982) ;  /* 0x000000000f087348 */ /* 0x000fea0003c00000 */
[----:B------:R0:W1:Y:S02]  /*20510*/  SHFL.IDX P6, R14, R13, R12, R11 ;  /* 0x0000000c0d0e7389 */ /* 0x00006400000c000b */
[----:B01----:R-:W-:Y:S01]  /*20520*/  ENDCOLLECTIVE ;  /* 0x000000000000791b */ /* 0x003fe20003800000 */
.L_x_1982:
        /* <DEDUP_REMOVED lines=15> */
.L_x_1983:
[----:B------:R-:W-:Y:S01]  /*20620*/  @P0 LEA R8, R5, R23, 0x1 ;  /* 0x0000001705080211 */ /* 0x000fe200078e08ff */
[----:B------:R-:W-:Y:S02]  /*20630*/  IMAD.MOV.U32 R13, RZ, RZ, R2 ;  /* 0x000000ffff0d7224 */ /* 0x000fe400078e0002 */
[----:B------:R-:W-:Y:S02]  /*20640*/  IMAD.MOV.U32 R12, RZ, RZ, 0x6 ;  /* 0x00000006ff0c7424 */ /* 0x000fe400078e00ff */
[----:B------:R-:W-:-:S07]  /*20650*/  IMAD.MOV.U32 R7, RZ, RZ, R14 ;  /* 0x000000ffff077224 */ /* 0x000fce00078e000e */
[----:B------:R-:W-:Y:S05]  /*20660*/  WARPSYNC.COLLECTIVE R15, `(.L_x_1984) ;  /* 0x000000000f087348 */ /* 0x000fea0003c00000 */
[----:B------:R0:W1:Y:S02]  /*20670*/  SHFL.IDX P6, R14, R13, R12, R11 ;  /* 0x0000000c0d0e7389 */ /* 0x00006400000c000b */
[----:B01----:R-:W-:Y:S01]  /*20680*/  ENDCOLLECTIVE ;  /* 0x000000000000791b */ /* 0x003fe20003800000 */
.L_x_1984:
        /* <DEDUP_REMOVED lines=15> */
.L_x_1985:
[----:B------:R-:W-:Y:S02]  /*20780*/  @P0 IMAD R8, R5, 0x2, R23 ;  /* 0x0000000205080824 */ /* 0x000fe400078e0217 */
[----:B------:R-:W-:Y:S02]  /*20790*/  IMAD.MOV.U32 R13, RZ, RZ, R2 ;  /* 0x000000ffff0d7224 */ /* 0x000fe400078e0002 */
[----:B------:R-:W-:Y:S02]  /*207a0*/  IMAD.MOV.U32 R12, RZ, RZ, 0x7 ;  /* 0x00000007ff0c7424 */ /* 0x000fe400078e00ff */
[----:B------:R-:W-:-:S07]  /*207b0*/  IMAD.MOV.U32 R7, RZ, RZ, R14 ;  /* 0x000000ffff077224 */ /* 0x000fce00078e000e */
[----:B------:R-:W-:Y:S05]  /*207c0*/  WARPSYNC.COLLECTIVE R15, `(.L_x_1986) ;  /* 0x000000000f087348 */ /* 0x000fea0003c00000 */
[----:B------:R0:W1:Y:S02]  /*207d0*/  SHFL.IDX P6, R14, R13, R12, R11 ;  /* 0x0000000c0d0e7389 */ /* 0x00006400000c000b */
[----:B01----:R-:W-:Y:S01]  /*207e0*/  ENDCOLLECTIVE ;  /* 0x000000000000791b */ /* 0x003fe20003800000 */
.L_x_1986:
        /* <DEDUP_REMOVED lines=10> */
.L_x_1987:
[----:B------:R-:W-:Y:S01]  /*20890*/  @!PT LDS RZ, [RZ] ;  /* 0x00000000fffff984 */ /* 0x000fe20000000800 */
[----:B------:R-:W-:Y:S01]  /*208a0*/  @!PT LDS RZ, [RZ] ;  /* 0x00000000fffff984 */ /* 0x000fe20000000800 */
[----:B------:R-:W-:Y:S01]  /*208b0*/  @!PT LDS RZ, [RZ] ;  /* 0x00000000fffff984 */ /* 0x000fe20000000800 */
[----:B------:R1:W-:Y:S01]  /*208c0*/  @P0 LDGSTS.E.BYPASS.LTC128B.128 [R8+0x11400], desc[UR42][R6.64], !P2 ;  /* 0x1140000006080fae */ /* 0x0003e2000d101d6a */
[----:B------:R-:W-:Y:S01]  /*208d0*/  IMAD.MOV.U32 R0, RZ, RZ, R14 ;  /* 0x000000ffff007224 */ /* 0x000fe200078e000e */
[----:B------:R-:W-:Y:S06]  /*208e0*/  BRA `(.L_x_1988) ;  /* 0xffffff9c009c7947 */ /* 0x000fec000383ffff */
.L_x_1841:
[----:B------:R-:W2:Y:S01]  /*208f0*/  LDL.LU R11, [R1+0x8] ;  /* 0x00000800010b7983 */ /* 0x000ea20000300800 */
[----:B------:R-:W-:Y:S02]  /*20900*/  IMAD.MOV.U32 R13, RZ, RZ, R0 ;  /* 0x000000ffff0d7224 */ /* 0x000fe400078e0000 */
[----:B------:R-:W-:Y:S02]  /*20910*/  IMAD.MOV.U32 R12, RZ, RZ, RZ ;  /* 0x000000ffff0c7224 */ /* 0x000fe400078e00ff */
[----:B------:R-:W-:Y:S02]  /*20920*/  IMAD.MOV.U32 R15, RZ, RZ, -0x1 ;  /* 0xffffffffff0f7424 */ /* 0x000fe400078e00ff */
[----:B------:R-:W-:-:S04]  /*20930*/  IMAD.IADD R28, R9, 0x1, R28 ;  /* 0x00000001091c7824 */ /* 0x000fc800078e021c */
[----:B------:R-:W-:Y:S02]  /*20940*/  VIADD R8, R28, 0x10 ;  /* 0x000000101c087836 */ /* 0x000fe40000000000 */
[----:B--2---:R-:W-:Y:S02]  /*20950*/  IMAD R3, R11, R10, RZ ;  /* 0x0000000a0b037224 */ /* 0x004fe400078e02ff */
[----:B------:R-:W-:-:S03]  /*20960*/  IMAD.MOV.U32 R11, RZ, RZ, 0x181f ;  /* 0x0000181fff0b7424 */ /* 0x000fc600078e00ff */
[----:B------:R-:W-:-:S13]  /*20970*/  ISETP.GE.AND P1, PT, R28, R3, PT ;  /* 0x000000031c00720c */ /* 0x000fda0003f26270 */
[----:B-----5:R-:W-:Y:S05]  /*20980*/  WARPSYNC.COLLECTIVE R15, `(.L_x_1989) ;  /* 0x000000000f087348 */ /* 0x020fea0003c00000 */
[----:B------:R0:W1:Y:S02]  /*20990*/  SHFL.IDX P6, R14, R13, R12, R11 ;  /* 0x0000000c0d0e7389 */ /* 0x00006400000c000b */
[----:B01---5:R-:W-:Y:S01]  /*209a0*/  ENDCOLLECTIVE ;  /* 0x000000000000791b */ /* 0x023fe20003800000 */
.L_x_1989:
[----:B------:R-:W-:Y:S02]  /*209b0*/  IMAD.MOV.U32 R13, RZ, RZ, R2 ;  /* 0x000000ffff0d7224 */ /* 0x000fe400078e0002 */
[----:B------:R-:W-:-:S07]  /*209c0*/  IMAD.MOV.U32 R7, RZ, RZ, R14 ;  /* 0x000000ffff077224 */ /* 0x000fce00078e000e */
[----:B------:R-:W-:Y:S05]  /*209d0*/  WARPSYNC.COLLECTIVE R15, `(.L_x_1990) ;  /* 0x000000000f087348 */ /* 0x000fea0003c00000 */
[----:B------:R0:W1:Y:S02]  /*209e0*/  SHFL.IDX P6, R14, R13, R12, R11 ;  /* 0x0000000c0d0e7389 */ /* 0x00006400000c000b */
[----:B01----:R-:W-:Y:S01]  /*209f0*/  ENDCOLLECTIVE ;  /* 0x000000000000791b */ /* 0x003fe20003800000 */
.L_x_1990:
[----:B------:R-:W-:Y:S02]  /*20a00*/  IMAD.MOV.U32 R13, RZ, RZ, R0 ;  /* 0x000000ffff0d7224 */ /* 0x000fe400078e0000 */
[----:B------:R-:W-:Y:S02]  /*20a10*/  IMAD.MOV.U32 R12, RZ, RZ, 0x1 ;  /* 0x00000001ff0c7424 */ /* 0x000fe400078e00ff */
[----:B------:R-:W-:-:S07]  /*20a20*/  IMAD.MOV.U32 R6, RZ, RZ, R14 ;  /* 0x000000ffff067224 */ /* 0x000fce00078e000e */
[----:B------:R-:W-:Y:S05]  /*20a30*/  WARPSYNC.COLLECTIVE R15, `(.L_x_1991) ;  /* 0x000000000f087348 */ /* 0x000fea0003c00000 */
[----:B------:R0:W1:Y:S02]  /*20a40*/  SHFL.IDX P6, R14, R13, R12, R11 ;  /* 0x0000000c0d0e7389 */ /* 0x00006400000c000b */
[----:B01----:R-:W-:Y:S01]  /*20a50*/  ENDCOLLECTIVE ;  /* 0x000000000000791b */ /* 0x003fe20003800000 */
.L_x_1991:
[----:B------:R-:W-:-:S05]  /*20a60*/  @!P1 LEA R6, P2, R21, R6, 0x1 ;  /* 0x0000000615069211 */ /* 0x000fca00078408ff */
[----:B------:R-:W-:-:S05]  /*20a70*/  @!P1 IMAD.X R7, RZ, RZ, R7, P2 ;  /* 0x000000ffff079224 */ /* 0x000fca00010e0607 */
[----:B------:R-:W-:Y:S01]  /*20a80*/  @!PT LDS RZ, [RZ] ;  /* 0x00000000fffff984 */ /* 0x000fe20000000800 */
[----:B------:R-:W-:Y:S01]  /*20a90*/  @!PT LDS RZ, [RZ] ;  /* 0x00000000fffff984 */ /* 0x000fe20000000800 */
[----:B------:R-:W-:Y:S01]  /*20aa0*/  @!PT LDS RZ, [RZ] ;  /* 0x00000000fffff984 */ /* 0x000fe20000000800 */
[----:B------:R0:W-:Y:S01]  /*20ab0*/  @!P1 LDGSTS.E.BYPASS.LTC128B.128 [R20+0x8400], desc[UR42][R6.64], !P0 ;  /* 0x0840000006149fae */ /* 0x0001e2000c101d6a */
[----:B------:R-:W-:Y:S01]  /*20ac0*/  IMAD.MOV.U32 R13, RZ, RZ, R2 ;  /* 0x000000ffff0d7224 */ /* 0x000fe200078e0002 */
[----:B------:R-:W-:Y:S02]  /*20ad0*/  ISETP.GE.AND P1, PT, R8, R3, PT ;  /* 0x000000030800720c */ /* 0x000fe40003f26270 */
[----:B0-----:R-:W-:-:S11]  /*20ae0*/  MOV R6, R14 ;  /* 0x0000000e00067202 */ /* 0x001fd60000000f00 */
[----:B------:R-:W-:Y:S05]  /*20af0*/  WARPSYNC.COLLECTIVE R15, `(.L_x_1992) ;  /* 0x000000000f087348 */ /* 0x000fea0003c00000 */
[----:B------:R0:W1:Y:S02]  /*20b00*/  SHFL.IDX P6, R14, R13, R12, R11 ;  /* 0x0000000c0d0e7389 */ /* 0x00006400000c000b */
[----:B01----:R-:W-:Y:S01]  /*20b10*/  ENDCOLLECTIVE ;  /* 0x000000000000791b */ /* 0x003fe20003800000 */
.L_x_1992:
[----:B------:R-:W-:Y:S02]  /*20b20*/  IMAD.MOV.U32 R13, RZ, RZ, R0 ;  /* 0x000000ffff0d7224 */ /* 0x000fe400078e0000 */
[----:B------:R-:W-:Y:S02]  /*20b30*/  IMAD.MOV.U32 R12, RZ, RZ, 0x2 ;  /* 0x00000002ff0c7424 */ /* 0x000fe400078e00ff */
[----:B------:R-:W-:-:S07]  /*20b40*/  IMAD.MOV.U32 R7, RZ, RZ, R14 ;  /* 0x000000ffff077224 */ /* 0x000fce00078e000e */
[----:B------:R-:W-:Y:S05]  /*20b50*/  WARPSYNC.COLLECTIVE R15, `(.L_x_1993) ;  /* 0x000000000f087348 */ /* 0x000fea0003c00000 */
[----:B------:R0:W1:Y:S02]  /*20b60*/  SHFL.IDX P6, R14, R13, R12, R11 ;  /* 0x0000000c0d0e7389 */ /* 0x00006400000c000b */
[----:B01----:R-:W-:Y:S01]  /*20b70*/  ENDCOLLECTIVE ;  /* 0x000000000000791b */ /* 0x003fe20003800000 */
.L_x_1993:
        /* <DEDUP_REMOVED lines=16> */
.L_x_1994:
[----:B------:R-:W-:Y:S02]  /*20c80*/  IMAD.MOV.U32 R13, RZ, RZ, R0 ;  /* 0x000000ffff0d7224 */ /* 0x000fe400078e0000 */
[----:B------:R-:W-:Y:S02]  /*20c90*/  IMAD.MOV.U32 R12, RZ, RZ, 0x3 ;  /* 0x00000003ff0c7424 */ /* 0x000fe400078e00ff */
[----:B------:R-:W-:-:S07]  /*20ca0*/  IMAD.MOV.U32 R7, RZ, RZ, R14 ;  /* 0x000000ffff077224 */ /* 0x000fce00078e000e */
[----:B------:R-:W-:Y:S05]  /*20cb0*/  WARPSYNC.COLLECTIVE R15, `(.L_x_1995) ;  /* 0x000000000f087348 */ /* 0x000fea0003c00000 */
[----:B------:R0:W1:Y:S02]  /*20cc0*/  SHFL.IDX P6, R14, R13, R12, R11 ;  /* 0x0000000c0d0e7389 */ /* 0x00006400000c000b */
[----:B01----:R-:W-:Y:S01]  /*20cd0*/  ENDCOLLECTIVE ;  /* 0x000000000000791b */ /* 0x003fe20003800000 */
.L_x_1995:
        /* <DEDUP_REMOVED lines=16> */
.L_x_1996:
[----:B------:R-:W-:Y:S02]  /*20de0*/  IMAD.MOV.U32 R13, RZ, RZ, R0 ;  /* 0x000000ffff0d7224 */ /* 0x000fe400078e0000 */
[----:B------:R-:W-:Y:S02]  /*20df0*/  IMAD.MOV.U32 R12, RZ, RZ, 0x4 ;  /* 0x00000004ff0c7424 */ /* 0x000fe400078e00ff */
[----:B------:R-:W-:-:S07]  /*20e00*/  IMAD.MOV.U32 R7, RZ, RZ, R14 ;  /* 0x000000ffff077224 */ /* 0x000fce00078e000e */
[----:B------:R-:W-:Y:S05]  /*20e10*/  WARPSYNC.COLLECTIVE R15, `(.L_x_1997) ;  /* 0x000000000f087348 */ /* 0x000fea0003c00000 */
[----:B------:R0:W1:Y:S02]  /*20e20*/  SHFL.IDX P6, R14, R13, R12, R11 ;  /* 0x0000000c0d0e7389 */ /* 0x00006400000c000b */
[----:B01----:R-:W-:Y:S01]  /*20e30*/  ENDCOLLECTIVE ;  /* 0x000000000000791b */ /* 0x003fe20003800000 */
.L_x_1997:
        /* <DEDUP_REMOVED lines=16> */
.L_x_1998:
[----:B------:R-:W-:Y:S02]  /*20f40*/  IMAD.MOV.U32 R13, RZ, RZ, R0 ;  /* 0x000000ffff0d7224 */ /* 0x000fe400078e0000 */
[----:B------:R-:W-:Y:S02]  /*20f50*/  IMAD.MOV.U32 R12, RZ, RZ, 0x5 ;  /* 0x00000005ff0c7424 */ /* 0x000fe400078e00ff */
[----:B------:R-:W-:-:S07]  /*20f60*/  IMAD.MOV.U32 R7, RZ, RZ, R14 ;  /* 0x000000ffff077224 */ /* 0x000fce00078e000e */
[----:B------:R-:W-:Y:S05]  /*20f70*/  WARPSYNC.COLLECTIVE R15, `(.L_x_1999) ;  /* 0x000000000f087348 */ /* 0x000fea0003c00000 */
[----:B------:R0:W1:Y:S02]  /*20f80*/  SHFL.IDX P6, R14, R13, R12, R11 ;  /* 0x0000000c0d0e7389 */ /* 0x00006400000c000b */
[----:B01----:R-:W-:Y:S01]  /*20f90*/  ENDCOLLECTIVE ;  /* 0x000000000000791b */ /* 0x003fe20003800000 */
.L_x_1999:
        /* <DEDUP_REMOVED lines=16> */
.L_x_2000:
[----:B------:R-:W-:Y:S02]  /*210a0*/  IMAD.MOV.U32 R13, RZ, RZ, R0 ;  /* 0x000000ffff0d7224 */ /* 0x000fe400078e0000 */
[----:B------:R-:W-:Y:S02]  /*210b0*/  IMAD.MOV.U32 R12, RZ, RZ, 0x6 ;  /* 0x00000006ff0c7424 */ /* 0x000fe400078e00ff */
[----:B------:R-:W-:-:S07]  /*210c0*/  IMAD.MOV.U32 R7, RZ, RZ, R14 ;  /* 0x000000ffff077224 */ /* 0x000fce00078e000e */
[----:B------:R-:W-:Y:S05]  /*210d0*/  WARPSYNC.COLLECTIVE R15, `(.L_x_2001) ;  /* 0x000000000f087348 */ /* 0x000fea0003c00000 */
[----:B------:R0:W1:Y:S02]  /*210e0*/  SHFL.IDX P6, R14, R13, R12, R11 ;  /* 0x0000000c0d0e7389 */ /* 0x00006400000c000b */
[----:B01----:R-:W-:Y:S01]  /*210f0*/  ENDCOLLECTIVE ;  /* 0x000000000000791b */ /* 0x003fe20003800000 */
.L_x_2001:
        /* <DEDUP_REMOVED lines=16> */
.L_x_2002:
[----:B------:R-:W-:Y:S02]  /*21200*/  IMAD.MOV.U32 R13, RZ, RZ, R0 ;  /* 0x000000ffff0d7224 */ /* 0x000fe400078e0000 */
[----:B------:R-:W-:Y:S02]  /*21210*/  IMAD.MOV.U32 R12, RZ, RZ, 0x7 ;  /* 0x00000007ff0c7424 */ /* 0x000fe400078e00ff */
[----:B------:R-:W-:-:S07]  /*21220*/  IMAD.MOV.U32 R7, RZ, RZ, R14 ;  /* 0x000000ffff077224 */ /* 0x000fce00078e000e */
[----:B------:R-:W-:Y:S05]  /*21230*/  WARPSYNC.COLLECTIVE R15, `(.L_x_2003) ;  /* 0x000000000f087348 */ /* 0x000fea0003c00000 */
[----:B------:R0:W1:Y:S02]  /*21240*/  SHFL.IDX P6, R14, R13, R12, R11 ;  /* 0x0000000c0d0e7389 */ /* 0x00006400000c000b */
[----:B01----:R-:W-:Y:S01]  /*21250*/  ENDCOLLECTIVE ;  /* 0x000000000000791b */ /* 0x003fe20003800000 */
.L_x_2003:
        /* <DEDUP_REMOVED lines=11> */
.L_x_2004:
        /* <DEDUP_REMOVED lines=11> */
.L_x_2005:
[----:B------:R-:W-:-:S05]  /*213c0*/  @!P1 LEA R6, P2, R21, R6, 0x1 ;  /* 0x0000000615069211 */ /* 0x000fca00078408ff */
[----:B------:R-:W-:-:S04]  /*213d0*/  @!P1 IMAD.X R0, RZ, RZ, R0, P2 ;  /* 0x000000ffff009224 */ /* 0x000fc800010e0600 */
[----:B------:R-:W-:Y:S02]  /*213e0*/  @!P1 IMAD.MOV.U32 R7, RZ, RZ, R0 ;  /* 0x000000ffff079224 */ /* 0x000fe400078e0000 */
[----:B------:R-:W-:Y:S02]  /*213f0*/  IMAD.MOV.U32 R13, RZ, RZ, R5 ;  /* 0x000000ffff0d7224 */ /* 0x000fe400078e0005 */
[----:B------:R-:W-:Y:S01]  /*21400*/  VIADD R0, R28, 0x80 ;  /* 0x000000801c007836 */ /* 0x000fe20000000000 */
[----:B------:R-:W-:Y:S01]  /*21410*/  @!PT LDS RZ, [RZ] ;  /* 0x00000000fffff984 */ /* 0x000fe20000000800 */
[----:B------:R-:W-:Y:S01]  /*21420*/  @!PT LDS RZ, [RZ] ;  /* 0x00000000fffff984 */ /* 0x000fe20000000800 */
[----:B------:R-:W-:Y:S01]  /*21430*/  @!PT LDS RZ, [RZ] ;  /* 0x00000000fffff984 */ /* 0x000fe20000000800 */
[----:B------:R0:W-:Y:S04]  /*21440*/  @!P1 LDGSTS.E.BYPASS.LTC128B.128 [R20+0xbc00], desc[UR42][R6.64], !P0 ;  /* 0x0bc0000006149fae */ /* 0x0001e8000c101d6a */
[----:B------:R-:W-:Y:S01]  /*21450*/  ISETP.GE.AND P1, PT, R0, R3, PT ;  /* 0x000000030000720c */ /* 0x000fe20003f26270 */
[----:B------:R-:W-:Y:S01]  /*21460*/  VIADD R0, R28, 0x90 ;  /* 0x000000901c007836 */ /* 0x000fe20000000000 */
[----:B------:R-:W-:-:S11]  /*21470*/  MOV R8, R14 ;  /* 0x0000000e00087202 */ /* 0x000fd60000000f00 */
[----:B0-----:R-:W-:Y:S05]  /*21480*/  WARPSYNC.COLLECTIVE R15, `(.L_x_2006) ;  /* 0x000000000f087348 */ /* 0x001fea0003c00000 */
[----:B------:R1:W2:Y:S02]  /*21490*/  SHFL.IDX P6, R14, R13, R12, R11 ;  /* 0x0000000c0d0e7389 */ /* 0x0002a400000c000b */
[----:B012---:R-:W-:Y:S01]  /*214a0*/  ENDCOLLECTIVE ;  /* 0x000000000000791b */ /* 0x007fe20003800000 */
.L_x_2006:
[----:B------:R-:W-:Y:S02]  /*214b0*/  IMAD.MOV.U32 R13, RZ, RZ, R4 ;  /* 0x000000ffff0d7224 */ /* 0x000fe400078e0004 */
[----:B------:R-:W-:Y:S02]  /*214c0*/  IMAD.MOV.U32 R12, RZ, RZ, 0x1 ;  /* 0x00000001ff0c7424 */ /* 0x000fe400078e00ff */
[----:B------:R-:W-:-:S07]  /*214d0*/  IMAD.MOV.U32 R2, RZ, RZ, R14 ;  /* 0x000000ffff027224 */ /* 0x000fce00078e000e */
[----:B------:R-:W-:Y:S05]  /*214e0*/  WARPSYNC.COLLECTIVE R15, `(.L_x_2007) ;  /* 0x000000000f087348 */ /* 0x000fea0003c00000 */
[----:B------:R0:W1:Y:S02]  /*214f0*/  SHFL.IDX P6, R14, R13, R12, R11 ;  /* 0x0000000c0d0e7389 */ /* 0x00006400000c000b */
[----:B01----:R-:W-:Y:S01]  /*21500*/  ENDCOLLECTIVE ;  /* 0x000000000000791b */ /* 0x003fe20003800000 */
.L_x_2007:
[----:B------:R-:W-:-:S05]  /*21510*/  @!P1 LEA R2, P2, R21, R2, 0x1 ;  /* 0x0000000215029211 */ /* 0x000fca00078408ff */
[----:B------:R-:W-:-:S04]  /*21520*/  @!P1 IMAD.X R6, RZ, RZ, R8, P2 ;  /* 0x000000ffff069224 */ /* 0x000fc800010e0608 */
[----:B------:R-:W-:Y:S02]  /*21530*/  @!P1 IMAD.MOV.U32 R7, RZ, RZ, R6 ;  /* 0x000000ffff079224 */ /* 0x000fe400078e0006 */
[----:B------:R-:W-:Y:S02]  /*21540*/  @!P1 IMAD.MOV.U32 R6, RZ, RZ, R2 ;  /* 0x000000ffff069224 */ /* 0x000fe400078e0002 */
[----:B------:R-:W-:Y:S02]  /*21550*/  IMAD.MOV.U32 R13, RZ, RZ, R5 ;  /* 0x000000ffff0d7224 */ /* 0x000fe400078e0005 */
[----:B------:R-:W-:Y:S01]  /*21560*/  VIADD R2, R28, 0xa0 ;  /* 0x000000a01c027836 */ /* 0x000fe20000000000 */
        /* <DEDUP_REMOVED lines=9> */
.L_x_2008:
[----:B------:R-:W-:Y:S02]  /*21600*/  IMAD.MOV.U32 R13, RZ, RZ, R4 ;  /* 0x000000ffff0d7224 */ /* 0x000fe400078e0004 */
[----:B------:R-:W-:Y:S02]  /*21610*/  IMAD.MOV.U32 R12, RZ, RZ, 0x2 ;  /* 0x00000002ff0c7424 */ /* 0x000fe400078e00ff */
[----:B------:R-:W-:-:S07]  /*21620*/  IMAD.MOV.U32 R6, RZ, RZ, R14 ;  /* 0x000000ffff067224 */ /* 0x000fce00078e000e */
[----:B------:R-:W-:Y:S05]  /*21630*/  WARPSYNC.COLLECTIVE R15, `(.L_x_2009) ;  /* 0x000000000f087348 */ /* 0x000fea0003c00000 */
[----:B------:R0:W1:Y:S02]  /*21640*/  SHFL.IDX P6, R14, R13, R12, R11 ;  /* 0x0000000c0d0e7389 */ /* 0x00006400000c000b */
[----:B01----:R-:W-:Y:S01]  /*21650*/  ENDCOLLECTIVE ;  /* 0x000000000000791b */ /* 0x003fe20003800000 */
.L_x_2009:
        /* <DEDUP_REMOVED lines=13> */
.L_x_2010:
[----:B------:R-:W-:Y:S02]  /*21730*/  IMAD.MOV.U32 R13, RZ, RZ, R4 ;  /* 0x000000ffff0d7224 */ /* 0x000fe400078e0004 */
[----:B------:R-:W-:Y:S02]  /*21740*/  IMAD.MOV.U32 R12, RZ, RZ, 0x3 ;  /* 0x00000003ff0c7424 */ /* 0x000fe400078e00ff */
[----:B------:R-:W-:-:S07]  /*21750*/  IMAD.MOV.U32 R6, RZ, RZ, R14 ;  /* 0x000000ffff067224 */ /* 0x000fce00078e000e */
[----:B------:R-:W-:Y:S05]  /*21760*/  WARPSYNC.COLLECTIVE R15, `(.L_x_2011) ;  /* 0x000000000f087348 */ /* 0x000fea0003c00000 */
[----:B------:R0:W1:Y:S02]  /*21770*/  SHFL.IDX P6, R14, R13, R12, R11 ;  /* 0x0000000c0d0e7389 */ /* 0x00006400000c000b */
[----:B01----:R-:W-:Y:S01]  /*21780*/  ENDCOLLECTIVE ;  /* 0x000000000000791b */ /* 0x003fe20003800000 */
.L_x_2011:
[----:B------:R-:W-:-:S05]  /*21790*/  @!P1 LEA R6, P2, R21, R6, 0x1 ;  /* 0x0000000615069211 */ /* 0x000fca00078408ff */
[----:B------:R-:W-:-:S04]  /*217a0*/  @!P1 IMAD.X R0, RZ, RZ, R0, P2 ;  /* 0x000000ffff009224 */ /* 0x000fc800010e0600 */
[----:B------:R-:W-:Y:S01]  /*217b0*/  @!P1 IMAD.MOV.U32 R7, RZ, RZ, R0 ;  /* 0x000000ffff079224 */ /* 0x000fe200078e0000 */
[----:B------:R-:W-:-:S04]  /*217c0*/  MOV R13, R5 ;  /* 0x00000005000d7202 */ /* 0x000fc80000000f00 */
        /* <DEDUP_REMOVED lines=8> */
.L_x_2012:
[----:B------:R-:W-:Y:S01]  /*21850*/  IMAD.MOV.U32 R2, RZ, RZ, R14 ;  /* 0x000000ffff027224 */ /* 0x000fe200078e000e */
[----:B------:R-:W-:Y:S06]  /*21860*/  BRA `(.L_x_2013) ;  /* 0xffffff9c00907947 */ /* 0x000fec000383ffff */
.L_x_1844:
[----:B-1----:R1:W2:Y:S02]  /*21870*/  SYNCS.PHASECHK.TRANS64.TRYWAIT P0, [R23+URZ+0x16820], R0 ;  /* 0x01682000170075a7 */ /* 0x0022a4000800017f */
[----:B--2---:R-:W-:Y:S05]  /*21880*/  @!P0 NANOSLEEP.SYNCS 0x989680 ;  /* 0x009896800000895d */ /* 0x004fea0003900000 */
[----:B------:R-:W2:Y:S02]  /*21890*/  @!P0 SYNCS.PHASECHK.TRANS64 P0, [R23+URZ+0x16820], R0 ;  /* 0x01682000170085a7 */ /* 0x000ea4000800007f */
[----:B--2---:R-:W-:Y:S05]  /*218a0*/  @!P0 BRA `(.L_x_1844) ;  /* 0xfffffffc00f08947 */ /* 0x004fea000383ffff */
[----:B------:R-:W-:Y:S05]  /*218b0*/  BRA `(.L_x_2014) ;  /* 0xffffff9c00ec7947 */ /* 0x000fea000383ffff */
.L_x_1849:
[----:B0-----:R0:W1:Y:S02]  /*218c0*/  SYNCS.PHASECHK.TRANS64.TRYWAIT P0, [R5+URZ+0x16840], R2 ;  /* 0x01684002050075a7 */ /* 0x001064000800017f */
[----:B-1----:R-:W-:Y:S05]  /*218d0*/  @!P0 NANOSLEEP.SYNCS 0x989680 ;  /* 0x009896800000895d */ /* 0x002fea0003900000 */
[----:B------:R-:W1:Y:S02]  /*218e0*/  @!P0 SYNCS.PHASECHK.TRANS64 P0, [R5+URZ+0x16840], R2 ;  /* 0x01684002050085a7 */ /* 0x000e64000800007f */
[----:B-1----:R-:W-:Y:S05]  /*218f0*/  @!P0 BRA `(.L_x_1849) ;  /* 0xfffffffc00f08947 */ /* 0x002fea000383ffff */
[----:B------:R-:W-:Y:S05]  /*21900*/  BRA `(.L_x_2015) ;  /* 0xffffffa000cc7947 */ /* 0x000fea000383ffff */
.L_x_1850:
        /* <DEDUP_REMOVED lines=8> */
.L_x_2017:
[----:B------:R-:W-:Y:S05]  /*21990*/  BSYNC B1 ;  /* 0x0000000000017941 */ /* 0x000fea0003800000 */
.L_x_2016:
        /* <DEDUP_REMOVED lines=10> */
.L_x_2018:
        /* <DEDUP_REMOVED lines=8> */
.L_x_2019:
        /* <DEDUP_REMOVED lines=12> */
.L_x_2020:
[----:B------:R-:W-:Y:S02]  /*21b80*/  IMAD.MOV.U32 R13, RZ, RZ, R10 ;  /* 0x000000ffff0d7224 */ /* 0x000fe400078e000a */
[----:B------:R-:W-:Y:S02]  /*21b90*/  IMAD.MOV.U32 R12, RZ, RZ, 0x2 ;  /* 0x00000002ff0c7424 */ /* 0x000fe400078e00ff */
[----:B------:R-:W-:-:S07]  /*21ba0*/  IMAD.MOV.U32 R2, RZ, RZ, R14 ;  /* 0x000000ffff027224 */ /* 0x000fce00078e000e */
[----:B------:R-:W-:Y:S05]  /*21bb0*/  WARPSYNC.COLLECTIVE R15, `(.L_x_2021) ;  /* 0x000000000f087348 */ /* 0x000fea0003c00000 */
[----:B------:R0:W1:Y:S02]  /*21bc0*/  SHFL.IDX P6, R14, R13, R12, R11 ;  /* 0x0000000c0d0e7389 */ /* 0x00006400000c000b */
[----:B01----:R-:W-:Y:S01]  /*21bd0*/  ENDCOLLECTIVE ;  /* 0x000000000000791b */ /* 0x003fe20003800000 */
.L_x_2021:
        /* <DEDUP_REMOVED lines=11> */
.L_x_2022:
[----:B------:R-:W-:Y:S02]  /*21c90*/  IMAD.MOV.U32 R13, RZ, RZ, R10 ;  /* 0x000000ffff0d7224 */ /* 0x000fe400078e000a */
[----:B------:R-:W-:Y:S02]  /*21ca0*/  IMAD.MOV.U32 R12, RZ, RZ, 0x3 ;  /* 0x00000003ff0c7424 */ /* 0x000fe400078e00ff */
[----:B------:R-:W-:-:S07]  /*21cb0*/  IMAD.MOV.U32 R2, RZ, RZ, R14 ;  /* 0x000000ffff027224 */ /* 0x000fce00078e000e */
[----:B------:R-:W-:Y:S05]  /*21cc0*/  WARPSYNC.COLLECTIVE R15, `(.L_x_2023) ;  /* 0x000000000f087348 */ /* 0x000fea0003c00000 */
[----:B------:R0:W1:Y:S02]  /*21cd0*/  SHFL.IDX P6, R14, R13, R12, R11 ;  /* 0x0000000c0d0e7389 */ /* 0x00006400000c000b */
[----:B01----:R-:W-:Y:S01]  /*21ce0*/  ENDCOLLECTIVE ;  /* 0x000000000000791b */ /* 0x003fe20003800000 */
.L_x_2023:
        /* <DEDUP_REMOVED lines=11> */
.L_x_2024:
[----:B------:R-:W-:Y:S02]  /*21da0*/  IMAD.MOV.U32 R13, RZ, RZ, R10 ;  /* 0x000000ffff0d7224 */ /* 0x000fe400078e000a */
[----:B------:R-:W-:Y:S02]  /*21db0*/  IMAD.MOV.U32 R12, RZ, RZ, 0x4 ;  /* 0x00000004ff0c7424 */ /* 0x000fe400078e00ff */
[----:B------:R-:W-:-:S07]  /*21dc0*/  IMAD.MOV.U32 R2, RZ, RZ, R14 ;  /* 0x000000ffff027224 */ /* 0x000fce00078e000e */
[----:B------:R-:W-:Y:S05]  /*21dd0*/  WARPSYNC.COLLECTIVE R15, `(.L_x_2025) ;  /* 0x000000000f087348 */ /* 0x000fea0003c00000 */
[----:B------:R0:W1:Y:S02]  /*21de0*/  SHFL.IDX P6, R14, R13, R12, R11 ;  /* 0x0000000c0d0e7389 */ /* 0x00006400000c000b */
[----:B01----:R-:W-:Y:S01]  /*21df0*/  ENDCOLLECTIVE ;  /* 0x000000000000791b */ /* 0x003fe20003800000 */
.L_x_2025:
        /* <DEDUP_REMOVED lines=11> */
.L_x_2026:
[----:B------:R-:W-:Y:S02]  /*21eb0*/  IMAD.MOV.U32 R13, RZ, RZ, R10 ;  /* 0x000000ffff0d7224 */ /* 0x000fe400078e000a */
[----:B------:R-:W-:Y:S02]  /*21ec0*/  IMAD.MOV.U32 R12, RZ, RZ, 0x5 ;  /* 0x00000005ff0c7424 */ /* 0x000fe400078e00ff */
[----:B------:R-:W-:-:S07]  /*21ed0*/  IMAD.MOV.U32 R2, RZ, RZ, R14 ;  /* 0x000000ffff027224 */ /* 0x000fce00078e000e */
[----:B------:R-:W-:Y:S05]  /*21ee0*/  WARPSYNC.COLLECTIVE R15, `(.L_x_2027) ;  /* 0x000000000f087348 */ /* 0x000fea0003c00000 */
[----:B------:R0:W1:Y:S02]  /*21ef0*/  SHFL.IDX P6, R14, R13, R12, R11 ;  /* 0x0000000c0d0e7389 */ /* 0x00006400000c000b */
[----:B01----:R-:W-:Y:S01]  /*21f00*/  ENDCOLLECTIVE ;  /* 0x000000000000791b */ /* 0x003fe20003800000 */
.L_x_2027:
        /* <DEDUP_REMOVED lines=11> */
.L_x_2028:
[----:B------:R-:W-:Y:S02]  /*21fc0*/  IMAD.MOV.U32 R13, RZ, RZ, R10 ;  /* 0x000000ffff0d7224 */ /* 0x000fe400078e000a */
[----:B------:R-:W-:Y:S02]  /*21fd0*/  IMAD.MOV.U32 R12, RZ, RZ, 0x6 ;  /* 0x00000006ff0c7424 */ /* 0x000fe400078e00ff */
[----:B------:R-:W-:-:S07]  /*21fe0*/  IMAD.MOV.U32 R2, RZ, RZ, R14 ;  /* 0x000000ffff027224 */ /* 0x000fce00078e000e */
[----:B------:R-:W-:Y:S05]  /*21ff0*/  WARPSYNC.COLLECTIVE R15, `(.L_x_2029) ;  /* 0x000000000f087348 */ /* 0x000fea0003c00000 */
[----:B------:R0:W1:Y:S02]  /*22000*/  SHFL.IDX P6, R14, R13, R12, R11 ;  /* 0x0000000c0d0e7389 */ /* 0x00006400000c000b */
[----:B01----:R-:W-:Y:S01]  /*22010*/  ENDCOLLECTIVE ;  /* 0x000000000000791b */ /* 0x003fe20003800000 */
.L_x_2029:
        /* <DEDUP_REMOVED lines=11> */
.L_x_2030:
[----:B------:R-:W-:Y:S02]  /*220d0*/  IMAD.MOV.U32 R13, RZ, RZ, R10 ;  /* 0x000000ffff0d7224 */ /* 0x000fe400078e000a */
[----:B------:R-:W-:Y:S01]  /*220e0*/  IMAD.MOV.U32 R12, RZ, RZ, 0x7 ;  /* 0x00000007ff0c7424 */ /* 0x000fe200078e00ff */
[----:B------:R-:W-:-:S07]  /*220f0*/  MOV R2, R14 ;  /* 0x0000000e00027202 */ /* 0x000fce0000000f00 */
[----:B------:R-:W-:Y:S05]  /*22100*/  WARPSYNC.COLLECTIVE R15, `(.L_x_2031) ;  /* 0x000000000f087348 */ /* 0x000fea0003c00000 */
[----:B------:R0:W1:Y:S02]  /*22110*/  SHFL.IDX P6, R14, R13, R12, R11 ;  /* 0x0000000c0d0e7389 */ /* 0x00006400000c000b */
[----:B01----:R-:W-:Y:S01]  /*22120*/  ENDCOLLECTIVE ;  /* 0x000000000000791b */ /* 0x003fe20003800000 */
.L_x_2031:
        /* <DEDUP_REMOVED lines=11> */
.L_x_2032:
[----:B------:R-:W-:Y:S01]  /*221e0*/  IMAD.MOV.U32 R2, RZ, RZ, R14 ;  /* 0x000000ffff027224 */ /* 0x000fe200078e000e */
[----:B------:R-:W-:Y:S06]  /*221f0*/  BRA `(.L_x_2033) ;  /* 0xffffff9c00bc7947 */ /* 0x000fec000383ffff */
.L_x_1855:
[----:B-1----:R1:W2:Y:S02]  /*22200*/  SYNCS.PHASECHK.TRANS64.TRYWAIT P0, [R5+URZ+0x16860], R2 ;  /* 0x01686002050075a7 */ /* 0x0022a4000800017f */
[----:B--2---:R-:W-:Y:S05]  /*22210*/  @!P0 NANOSLEEP.SYNCS 0x989680 ;  /* 0x009896800000895d */ /* 0x004fea0003900000 */
[----:B------:R-:W2:Y:S02]  /*22220*/  @!P0 SYNCS.PHASECHK.TRANS64 P0, [R5+URZ+0x16860], R2 ;  /* 0x01686002050085a7 */ /* 0x000ea4000800007f */
[----:B--2---:R-:W-:Y:S05]  /*22230*/  @!P0 BRA `(.L_x_1855) ;  /* 0xfffffffc00f08947 */ /* 0x004fea000383ffff */
[----:B------:R-:W-:Y:S05]  /*22240*/  BRA `(.L_x_2034) ;  /* 0xffffffa000147947 */ /* 0x000fea000383ffff */
.L_x_1856:
        /* <DEDUP_REMOVED lines=8> */
.L_x_2036:
[----:B------:R-:W-:Y:S05]  /*222d0*/  BSYNC B1 ;  /* 0x0000000000017941 */ /* 0x000fea0003800000 */
.L_x_2035:
        /* <DEDUP_REMOVED lines=10> */
.L_x_2037:
[----:B------:R-:W-:Y:S02]  /*22380*/  IMAD.MOV.U32 R13, RZ, RZ, R24 ;  /* 0x000000ffff0d7224 */ /* 0x000fe400078e0018 */
[----:B------:R-:W-:Y:S02]  /*22390*/  IMAD.MOV.U32 R12, RZ, RZ, 0x1 ;  /* 0x00000001ff0c7424 */ /* 0x000fe400078e00ff */
[----:B------:R-:W-:-:S07]  /*223a0*/  IMAD.MOV.U32 R2, RZ, RZ, R14 ;  /* 0x000000ffff027224 */ /* 0x000fce00078e000e */
[----:B------:R-:W-:Y:S05]  /*223b0*/  WARPSYNC.COLLECTIVE R15, `(.L_x_2038) ;  /* 0x000000000f087348 */ /* 0x000fea0003c00000 */
[----:B------:R0:W1:Y:S02]  /*223c0*/  SHFL.IDX P6, R14, R13, R12, R11 ;  /* 0x0000000c0d0e7389 */ /* 0x00006400000c000b */
[----:B01----:R-:W-:Y:S01]  /*223d0*/  ENDCOLLECTIVE ;  /* 0x000000000000791b */ /* 0x003fe20003800000 */
.L_x_2038:
        /* <DEDUP_REMOVED lines=12> */
.L_x_2039:
[----:B------:R-:W-:Y:S01]  /*224a0*/  MOV R13, R24 ;  /* 0x00000018000d7202 */ /* 0x000fe20000000f00 */
[----:B------:R-:W-:Y:S02]  /*224b0*/  IMAD.MOV.U32 R12, RZ, RZ, 0x2 ;  /* 0x00000002ff0c7424 */ /* 0x000fe400078e00ff */
[----:B------:R-:W-:-:S07]  /*224c0*/  IMAD.MOV.U32 R2, RZ, RZ, R14 ;  /* 0x000000ffff027224 */ /* 0x000fce00078e000e */
[----:B------:R-:W-:Y:S05]  /*224d0*/  WARPSYNC.COLLECTIVE R15, `(.L_x_2040) ;  /* 0x000000000f087348 */ /* 0x000fea0003c00000 */
[----:B------:R0:W1:Y:S02]  /*224e0*/  SHFL.IDX P6, R14, R13, R12, R11 ;  /* 0x0000000c0d0e7389 */ /* 0x00006400000c000b */
[----:B01----:R-:W-:Y:S01]  /*224f0*/  ENDCOLLECTIVE ;  /* 0x000000000000791b */ /* 0x003fe20003800000 */
.L_x_2040:
        /* <DEDUP_REMOVED lines=12> */
.L_x_2041:
[----:B------:R-:W-:Y:S02]  /*225c0*/  IMAD.MOV.U32 R13, RZ, RZ, R24 ;  /* 0x000000ffff0d7224 */ /* 0x000fe400078e0018 */
[----:B------:R-:W-:Y:S02]  /*225d0*/  IMAD.MOV.U32 R12, RZ, RZ, 0x3 ;  /* 0x00000003ff0c7424 */ /* 0x000fe400078e00ff */
[----:B------:R-:W-:-:S07]  /*225e0*/  IMAD.MOV.U32 R2, RZ, RZ, R14 ;  /* 0x000000ffff027224 */ /* 0x000fce00078e000e */
[----:B------:R-:W-:Y:S05]  /*225f0*/  WARPSYNC.COLLECTIVE R15, `(.L_x_2042) ;  /* 0x000000000f087348 */ /* 0x000fea0003c00000 */
[----:B------:R0:W1:Y:S02]  /*22600*/  SHFL.IDX P6, R14, R13, R12, R11 ;  /* 0x0000000c0d0e7389 */ /* 0x00006400000c000b */
[----:B01----:R-:W-:Y:S01]  /*22610*/  ENDCOLLECTIVE ;  /* 0x000000000000791b */ /* 0x003fe20003800000 */
.L_x_2042:
        /* <DEDUP_REMOVED lines=12> */
.L_x_2043:
[----:B------:R-:W-:Y:S02]  /*226e0*/  IMAD.MOV.U32 R13, RZ, RZ, R24 ;  /* 0x000000ffff0d7224 */ /* 0x000fe400078e0018 */
[----:B------:R-:W-:Y:S02]  /*226f0*/  IMAD.MOV.U32 R12, RZ, RZ, 0x4 ;  /* 0x00000004ff0c7424 */ /* 0x000fe400078e00ff */
[----:B------:R-:W-:-:S07]  /*22700*/  IMAD.MOV.U32 R2, RZ, RZ, R14 ;  /* 0x000000ffff027224 */ /* 0x000fce00078e000e */
[----:B------:R-:W-:Y:S05]  /*22710*/  WARPSYNC.COLLECTIVE R15, `(.L_x_2044) ;  /* 0x000000000f087348 */ /* 0x000fea0003c00000 */
[----:B------:R0:W1:Y:S02]  /*22720*/  SHFL.IDX P6, R14, R13, R12, R11 ;  /* 0x0000000c0d0e7389 */ /* 0x00006400000c000b */
[----:B01----:R-:W-:Y:S01]  /*22730*/  ENDCOLLECTIVE ;  /* 0x000000000000791b */ /* 0x003fe20003800000 */
.L_x_2044:
        /* <DEDUP_REMOVED lines=12> */
.L_x_2045:
[----:B------:R-:W-:Y:S02]  /*22800*/  IMAD.MOV.U32 R13, RZ, RZ, R24 ;  /* 0x000000ffff0d7224 */ /* 0x000fe400078e0018 */
[----:B------:R-:W-:Y:S02]  /*22810*/  IMAD.MOV.U32 R12, RZ, RZ, 0x5 ;  /* 0x00000005ff0c7424 */ /* 0x000fe400078e00ff */
[----:B------:R-:W-:-:S07]  /*22820*/  IMAD.MOV.U32 R2, RZ, RZ, R14 ;  /* 0x000000ffff027224 */ /* 0x000fce00078e000e */
[----:B------:R-:W-:Y:S05]  /*22830*/  WARPSYNC.COLLECTIVE R15, `(.L_x_2046) ;  /* 0x000000000f087348 */ /* 0x000fea0003c00000 */
[----:B------:R0:W1:Y:S02]  /*22840*/  SHFL.IDX P6, R14, R13, R12, R11 ;  /* 0x0000000c0d0e7389 */ /* 0x00006400000c000b */
[----:B01----:R-:W-:Y:S01]  /*22850*/  ENDCOLLECTIVE ;  /* 0x000000000000791b */ /* 0x003fe20003800000 */
.L_x_2046:
        /* <DEDUP_REMOVED lines=12> */
.L_x_2047:
[----:B------:R-:W-:Y:S01]  /*22920*/  IMAD.MOV.U32 R13, RZ, RZ, R24 ;  /* 0x000000ffff0d7224 */ /* 0x000fe200078e0018 */
[----:B------:R-:W-:Y:S01]  /*22930*/  MOV R12, 0x6 ;  /* 0x00000006000c7802 */ /* 0x000fe20000000f00 */
[----:B------:R-:W-:-:S07]  /*22940*/  IMAD.MOV.U32 R2, RZ, RZ, R14 ;  /* 0x000000ffff027224 */ /* 0x000fce00078e000e */
[----:B------:R-:W-:Y:S05]  /*22950*/  WARPSYNC.COLLECTIVE R15, `(.L_x_2048) ;  /* 0x000000000f087348 */ /* 0x000fea0003c00000 */
[----:B------:R0:W1:Y:S02]  /*22960*/  SHFL.IDX P6, R14, R13, R12, R11 ;  /* 0x0000000c0d0e7389 */ /* 0x00006400000c000b */
[----:B01----:R-:W-:Y:S01]  /*22970*/  ENDCOLLECTIVE ;  /* 0x000000000000791b */ /* 0x003fe20003800000 */
.L_x_2048:
        /* <DEDUP_REMOVED lines=12> */
.L_x_2049:
[----:B------:R-:W-:Y:S02]  /*22a40*/  IMAD.MOV.U32 R13, RZ, RZ, R24 ;  /* 0x000000ffff0d7224 */ /* 0x000fe400078e0018 */
[----:B------:R-:W-:Y:S02]  /*22a50*/  IMAD.MOV.U32 R12, RZ, RZ, 0x7 ;  /* 0x00000007ff0c7424 */ /* 0x000fe400078e00ff */
[----:B------:R-:W-:-:S07]  /*22a60*/  IMAD.MOV.U32 R2, RZ, RZ, R14 ;  /* 0x000000ffff027224 */ /* 0x000fce00078e000e */
[----:B------:R-:W-:Y:S05]  /*22a70*/  WARPSYNC.COLLECTIVE R15, `(.L_x_2050) ;  /* 0x000000000f087348 */ /* 0x000fea0003c00000 */
[----:B------:R0:W1:Y:S02]  /*22a80*/  SHFL.IDX P6, R14, R13, R12, R11 ;  /* 0x0000000c0d0e7389 */ /* 0x00006400000c000b */
[----:B01----:R-:W-:Y:S01]  /*22a90*/  ENDCOLLECTIVE ;  /* 0x000000000000791b */ /* 0x003fe20003800000 */
.L_x_2050:
        /* <DEDUP_REMOVED lines=11> */
.L_x_2051:
[----:B------:R-:W-:Y:S01]  /*22b50*/  IMAD.MOV.U32 R2, RZ, RZ, R14 ;  /* 0x000000ffff027224 */ /* 0x000fe200078e000e */
[----:B------:R-:W-:Y:S06]  /*22b60*/  BRA `(.L_x_2052) ;  /* 0xffffff9800c47947 */ /* 0x000fec000383ffff */
.L_x_1864:
[----:B0-----:R0:W1:Y:S02]  /*22b70*/  SYNCS.PHASECHK.TRANS64.TRYWAIT P0, [R0+URZ+0x16860], R3 ;  /* 0x01686003000075a7 */ /* 0x001064000800017f */
[----:B-1----:R-:W-:Y:S05]  /*22b80*/  @!P0 NANOSLEEP.SYNCS 0x989680 ;  /* 0x009896800000895d */ /* 0x002fea0003900000 */
[----:B------:R-:W1:Y:S02]  /*22b90*/  @!P0 SYNCS.PHASECHK.TRANS64 P0, [R0+URZ+0x16860], R3 ;  /* 0x01686003000085a7 */ /* 0x000e64000800007f */
[----:B-1----:R-:W-:Y:S05]  /*22ba0*/  @!P0 BRA `(.L_x_1864) ;  /* 0xfffffffc00f08947 */ /* 0x002fea000383ffff */
[----:B------:R-:W-:Y:S05]  /*22bb0*/  BRA `(.L_x_2053) ;  /* 0xffffff9c00e87947 */ /* 0x000fea000383ffff */
.L_x_1865:
        /* <DEDUP_REMOVED lines=8> */
.L_x_2055:
[----:B------:R-:W-:Y:S05]  /*22c40*/  BSYNC B0 ;  /* 0x0000000000007941 */ /* 0x000fea0003800000 */
.L_x_2054:
        /* <DEDUP_REMOVED lines=10> */
.L_x_2056:
[----:B------:R-:W-:Y:S02]  /*22cf0*/  IMAD R4, R4, 0x2, R23 ;  /* 0x0000000204047824 */ /* 0x000fe400078e0217 */
[----:B------:R-:W-:Y:S02]  /*22d00*/  IMAD.MOV.U32 R13, RZ, RZ, R24 ;  /* 0x000000ffff0d7224 */ /* 0x000fe400078e0018 */
[----:B------:R-:W-:Y:S01]  /*22d10*/  IMAD.MOV.U32 R12, RZ, RZ, 0x1 ;  /* 0x00000001ff0c7424 */ /* 0x000fe200078e00ff */
[----:B------:R-:W-:-:S13]  /*22d20*/  IADD3 R2, P1, R14, R5, RZ ;  /* 0x000000050e027210 */ /* 0x000fda0007f3e0ff */
[----:B------:R-:W-:Y:S05]  /*22d30*/  WARPSYNC.COLLECTIVE R15, `(.L_x_2057) ;  /* 0x000000000f087348 */ /* 0x000fea0003c00000 */
[----:B------:R0:W1:Y:S02]  /*22d40*/  SHFL.IDX P6, R14, R13, R12, R11 ;  /* 0x0000000c0d0e7389 */ /* 0x00006400000c000b */
[----:B01----:R-:W-:Y:S01]  /*22d50*/  ENDCOLLECTIVE ;  /* 0x000000000000791b */ /* 0x003fe20003800000 */
.L_x_2057:
[----:B------:R-:W-:-:S05]  /*22d60*/  IMAD.X R3, RZ, RZ, R3, P1 ;  /* 0x000000ffff037224 */ /* 0x000fca00008e0603 */
        /* <DEDUP_REMOVED lines=10> */
.L_x_2058:
[----:B------:R-:W-:Y:S02]  /*22e10*/  IMAD.MOV.U32 R13, RZ, RZ, R24 ;  /* 0x000000ffff0d7224 */ /* 0x000fe400078e0018 */
[----:B------:R-:W-:Y:S01]  /*22e20*/  IMAD.MOV.U32 R12, RZ, RZ, 0x2 ;  /* 0x00000002ff0c7424 */ /* 0x000fe200078e00ff */
[----:B------:R-:W-:-:S13]  /*22e30*/  IADD3 R2, P1, R14, R5, RZ ;  /* 0x000000050e027210 */ /* 0x000fda0007f3e0ff */
[----:B------:R-:W-:Y:S05]  /*22e40*/  WARPSYNC.COLLECTIVE R15, `(.L_x_2059) ;  /* 0x000000000f087348 */ /* 0x000fea0003c00000 */
[----:B------:R0:W1:Y:S02]  /*22e50*/  SHFL.IDX P6, R14, R13, R12, R11 ;  /* 0x0000000c0d0e7389 */ /* 0x00006400000c000b */
[----:B01----:R-:W-:Y:S01]  /*22e60*/  ENDCOLLECTIVE ;  /* 0x000000000000791b */ /* 0x003fe20003800000 */
.L_x_2059:
        /* <DEDUP_REMOVED lines=11> */
.L_x_2060:
[----:B------:R-:W-:Y:S02]  /*22f20*/  IMAD.MOV.U32 R13, RZ, RZ, R24 ;  /* 0x000000ffff0d7224 */ /* 0x000fe400078e0018 */
[----:B------:R-:W-:Y:S01]  /*22f30*/  IMAD.MOV.U32 R12, RZ, RZ, 0x3 ;  /* 0x00000003ff0c7424 */ /* 0x000fe200078e00ff */
[----:B------:R-:W-:-:S13]  /*22f40*/  IADD3 R2, P1, R14, R5, RZ ;  /* 0x000000050e027210 */ /* 0x000fda0007f3e0ff */
[----:B------:R-:W-:Y:S05]  /*22f50*/  WARPSYNC.COLLECTIVE R15, `(.L_x_2061) ;  /* 0x000000000f087348 */ /* 0x000fea0003c00000 */
[----:B------:R0:W1:Y:S02]  /*22f60*/  SHFL.IDX P6, R14, R13, R12, R11 ;  /* 0x0000000c0d0e7389 */ /* 0x00006400000c000b */
[----:B01----:R-:W-:Y:S01]  /*22f70*/  ENDCOLLECTIVE ;  /* 0x000000000000791b */ /* 0x003fe20003800000 */
.L_x_2061:
        /* <DEDUP_REMOVED lines=11> */
.L_x_2062:
[----:B------:R-:W-:Y:S02]  /*23030*/  IMAD.MOV.U32 R13, RZ, RZ, R24 ;  /* 0x000000ffff0d7224 */ /* 0x000fe400078e0018 */
[----:B------:R-:W-:Y:S01]  /*23040*/  IMAD.MOV.U32 R12, RZ, RZ, 0x4 ;  /* 0x00000004ff0c7424 */ /* 0x000fe200078e00ff */
[----:B------:R-:W-:-:S13]  /*23050*/  IADD3 R2, P1, R14, R5, RZ ;  /* 0x000000050e027210 */ /* 0x000fda0007f3e0ff */
[----:B------:R-:W-:Y:S05]  /*23060*/  WARPSYNC.COLLECTIVE R15, `(.L_x_2063) ;  /* 0x000000000f087348 */ /* 0x000fea0003c00000 */
[----:B------:R0:W1:Y:S02]  /*23070*/  SHFL.IDX P6, R14, R13, R12, R11 ;  /* 0x0000000c0d0e7389 */ /* 0x00006400000c000b */
[----:B01----:R-:W-:Y:S01]  /*23080*/  ENDCOLLECTIVE ;  /* 0x000000000000791b */ /* 0x003fe20003800000 */
.L_x_2063:
        /* <DEDUP_REMOVED lines=11> */
.L_x_2064:
[----:B------:R-:W-:Y:S02]  /*23140*/  IMAD.MOV.U32 R13, RZ, RZ, R24 ;  /* 0x000000ffff0d7224 */ /* 0x000fe400078e0018 */
[----:B------:R-:W-:Y:S01]  /*23150*/  IMAD.MOV.U32 R12, RZ, RZ, 0x5 ;  /* 0x00000005ff0c7424 */ /* 0x000fe200078e00ff */
[----:B------:R-:W-:-:S13]  /*23160*/  IADD3 R2, P1, R14, R5, RZ ;  /* 0x000000050e027210 */ /* 0x000fda0007f3e0ff */
[----:B------:R-:W-:Y:S05]  /*23170*/  WARPSYNC.COLLECTIVE R15, `(.L_x_2065) ;  /* 0x000000000f087348 */ /* 0x000fea0003c00000 */
[----:B------:R0:W1:Y:S02]  /*23180*/  SHFL.IDX P6, R14, R13, R12, R11 ;  /* 0x0000000c0d0e7389 */ /* 0x00006400000c000b */
[----:B01----:R-:W-:Y:S01]  /*23190*/  ENDCOLLECTIVE ;  /* 0x000000000000791b */ /* 0x003fe20003800000 */
.L_x_2065:
        /* <DEDUP_REMOVED lines=11> */
.L_x_2066:
[----:B------:R-:W-:Y:S02]  /*23250*/  IMAD.MOV.U32 R13, RZ, RZ, R24 ;  /* 0x000000ffff0d7224 */ /* 0x000fe400078e0018 */
[----:B------:R-:W-:Y:S01]  /*23260*/  IMAD.MOV.U32 R12, RZ, RZ, 0x6 ;  /* 0x00000006ff0c7424 */ /* 0x000fe200078e00ff */
[----:B------:R-:W-:-:S13]  /*23270*/  IADD3 R2, P1, R14, R5, RZ ;  /* 0x000000050e027210 */ /* 0x000fda0007f3e0ff */
[----:B------:R-:W-:Y:S05]  /*23280*/  WARPSYNC.COLLECTIVE R15, `(.L_x_2067) ;  /* 0x000000000f087348 */ /* 0x000fea0003c00000 */
[----:B------:R0:W1:Y:S02]  /*23290*/  SHFL.IDX P6, R14, R13, R12, R11 ;  /* 0x0000000c0d0e7389 */ /* 0x00006400000c000b */
[----:B01----:R-:W-:Y:S01]  /*232a0*/  ENDCOLLECTIVE ;  /* 0x000000000000791b */ /* 0x003fe20003800000 */
.L_x_2067:
        /* <DEDUP_REMOVED lines=11> */
.L_x_2068:
[----:B------:R-:W-:Y:S02]  /*23360*/  IMAD.MOV.U32 R13, RZ, RZ, R24 ;  /* 0x000000ffff0d7224 */ /* 0x000fe400078e0018 */
[----:B------:R-:W-:Y:S01]  /*23370*/  IMAD.MOV.U32 R12, RZ, RZ, 0x7 ;  /* 0x00000007ff0c7424 */ /* 0x000fe200078e00ff */
[----:B------:R-:W-:-:S13]  /*23380*/  IADD3 R2, P1, R14, R5, RZ ;  /* 0x000000050e027210 */ /* 0x000fda0007f3e0ff */
[----:B------:R-:W-:Y:S05]  /*23390*/  WARPSYNC.COLLECTIVE R15, `(.L_x_2069) ;  /* 0x000000000f087348 */ /* 0x000fea0003c00000 */
[----:B------:R0:W1:Y:S02]  /*233a0*/  SHFL.IDX P6, R14, R13, R12, R11 ;  /* 0x0000000c0d0e7389 */ /* 0x00006400000c000b */
[----:B01----:R-:W-:Y:S01]  /*233b0*/  ENDCOLLECTIVE ;  /* 0x000000000000791b */ /* 0x003fe20003800000 */
.L_x_2069:
        /* <DEDUP_REMOVED lines=10> */
.L_x_2070:
[----:B------:R-:W-:Y:S05]  /*23460*/  BRA `(.L_x_2071) ;  /* 0xffffff9800b87947 */ /* 0x000fea000383ffff */
.L_x_1870:
[----:B------:R-:W-:Y:S01]  /*23470*/  BSSY B0, `(.L_x_2072) ;  /* 0x0000008000007945 */ /* 0x000fe20003800000 */
[----:B------:R-:W-:Y:S02]  /*23480*/  IMAD.MOV.U32 R13, RZ, RZ, R16 ;  /* 0x000000ffff0d7224 */ /* 0x000fe400078e0010 */
[----:B-1----:R-:W-:Y:S02]  /*23490*/  IMAD.MOV.U32 R12, RZ, RZ, RZ ;  /* 0x000000ffff0c7224 */ /* 0x002fe400078e00ff */
[----:B------:R-:W-:Y:S02]  /*234a0*/  IMAD.MOV.U32 R11, RZ, RZ, 0x1f ;  /* 0x0000001fff0b7424 */ /* 0x000fe400078e00ff */
[----:B------:R-:W-:-:S07]  /*234b0*/  IMAD.MOV.U32 R15, RZ, RZ, -0x1 ;  /* 0xffffffffff0f7424 */ /* 0x000fce00078e00ff */
[----:B--2---:R-:W-:Y:S05]  /*234c0*/  WARPSYNC.COLLECTIVE R15, `(.L_x_2073) ;  /* 0x000000000f087348 */ /* 0x004fea0003c00000 */
[----:B------:R0:W1:Y:S02]  /*234d0*/  SHFL.IDX P6, R14, R13, R12, R11 ;  /* 0x0000000c0d0e7389 */ /* 0x00006400000c000b */
[----:B012---:R-:W-:Y:S01]  /*234e0*/  ENDCOLLECTIVE ;  /* 0x000000000000791b */ /* 0x007fe20003800000 */
.L_x_2073:
[----:B------:R-:W-:Y:S05]  /*234f0*/  BSYNC B0 ;  /* 0x0000000000007941 */ /* 0x000fea0003800000 */
.L_x_2072:
        /* <DEDUP_REMOVED lines=9> */
.L_x_2074:
        /* <DEDUP_REMOVED lines=11> */
[----:B0-----:R-:W-:Y:S02]  /*23640*/  IMAD.MOV.U32 R2, RZ, RZ, RZ ;  /* 0x000000ffff027224 */ /* 0x001fe400078e00ff */
[----:B--2---:R-:W-:Y:S01]  /*23650*/  @!P1 IMAD.MOV.U32 R2, RZ, RZ, R3 ;  /* 0x000000ffff029224 */ /* 0x004fe200078e0003 */
[----:B------:R-:W-:-:S03]  /*23660*/  ISETP.NE.AND P1, PT, R7, RZ, PT ;  /* 0x000000ff0700720c */ /* 0x000fc60003f25270 */
[----:B------:R-:W-:-:S10]  /*23670*/  IMAD.MOV.U32 R13, RZ, RZ, R2 ;  /* 0x000000ffff0d7224 */ /* 0x000fd400078e0002 */
[----:B------:R-:W-:Y:S05]  /*23680*/  WARPSYNC.COLLECTIVE R15, `(.L_x_2075) ;  /* 0x000000000f087348 */ /* 0x000fea0003c00000 */
[----:B------:R0:W1:Y:S02]  /*23690*/  SHFL.UP P6, R14, R13, R12, R11 ;  /* 0x0400000c0d0e7389 */ /* 0x00006400000c000b */
[----:B01----:R-:W-:Y:S01]  /*236a0*/  ENDCOLLECTIVE ;  /* 0x000000000000791b */ /* 0x003fe20003800000 */
.L_x_2075:
[----:B------:R-:W-:Y:S01]  /*236b0*/  IMAD.MOV.U32 R12, RZ, RZ, 0x2 ;  /* 0x00000002ff0c7424 */ /* 0x000fe200078e00ff */
[----:B------:R-:W-:-:S05]  /*236c0*/  SEL R5, R14, RZ, P1 ;  /* 0x000000ff0e057207 */ /* 0x000fca0000800000 */
[----:B------:R-:W-:-:S04]  /*236d0*/  IMAD.IADD R4, R2, 0x1, R5 ;  /* 0x0000000102047824 */ /* 0x000fc800078e0205 */
[----:B------:R-:W-:-:S07]  /*236e0*/  IMAD.MOV.U32 R13, RZ, RZ, R4 ;  /* 0x000000ffff0d7224 */ /* 0x000fce00078e0004 */
[----:B------:R-:W-:Y:S05]  /*236f0*/  WARPSYNC.COLLECTIVE R15, `(.L_x_2076) ;  /* 0x000000000f087348 */ /* 0x000fea0003c00000 */
[----:B------:R0:W1:Y:S02]  /*23700*/  SHFL.UP P6, R14, R13, R12, R11 ;  /* 0x0400000c0d0e7389 */ /* 0x00006400000c000b */
[----:B01----:R-:W-:Y:S01]  /*23710*/  ENDCOLLECTIVE ;  /* 0x000000000000791b */ /* 0x003fe20003800000 */
.L_x_2076:
[----:B------:R-:W-:Y:S01]  /*23720*/  IMAD.MOV.U32 R12, RZ, RZ, 0x4 ;  /* 0x00000004ff0c7424 */ /* 0x000fe200078e00ff */
[----:B------:R-:W-:-:S05]  /*23730*/  SEL R5, R14, RZ, P2 ;  /* 0x000000ff0e057207 */ /* 0x000fca0001000000 */
[----:B------:R-:W-:-:S05]  /*23740*/  IMAD.IADD R5, R4, 0x1, R5 ;  /* 0x0000000104057824 */ /* 0x000fca00078e0205 */
[----:B------:R-:W-:-:S07]  /*23750*/  MOV R13, R5 ;  /* 0x00000005000d7202 */ /* 0x000fce0000000f00 */
[----:B------:R-:W-:Y:S05]  /*23760*/  WARPSYNC.COLLECTIVE R15, `(.L_x_2077) ;  /* 0x000000000f087348 */ /* 0x000fea0003c00000 */
[----:B------:R0:W1:Y:S02]  /*23770*/  SHFL.UP P6, R14, R13, R12, R11 ;  /* 0x0400000c0d0e7389 */ /* 0x00006400000c000b */
[----:B01----:R-:W-:Y:S01]  /*23780*/  ENDCOLLECTIVE ;  /* 0x000000000000791b */ /* 0x003fe20003800000 */
.L_x_2077:
[----:B------:R-:W-:Y:S01]  /*23790*/  IMAD.MOV.U32 R12, RZ, RZ, 0x8 ;  /* 0x00000008ff0c7424 */ /* 0x000fe200078e00ff */
[----:B------:R-:W-:-:S05]  /*237a0*/  SEL R6, R14, RZ, P3 ;  /* 0x000000ff0e067207 */ /* 0x000fca0001800000 */
[----:B------:R-:W-:-:S04]  /*237b0*/  IMAD.IADD R6, R5, 0x1, R6 ;  /* 0x0000000105067824 */ /* 0x000fc800078e0206 */
[----:B------:R-:W-:-:S07]  /*237c0*/  IMAD.MOV.U32 R13, RZ, RZ, R6 ;  /* 0x000000ffff0d7224 */ /* 0x000fce00078e0006 */
[----:B------:R-:W-:Y:S05]  /*237d0*/  WARPSYNC.COLLECTIVE R15, `(.L_x_2078) ;  /* 0x000000000f087348 */ /* 0x000fea0003c00000 */
[----:B------:R0:W1:Y:S02]  /*237e0*/  SHFL.UP P6, R14, R13, R12, R11 ;  /* 0x0400000c0d0e7389 */ /* 0x00006400000c000b */
[----:B01----:R-:W-:Y:S01]  /*237f0*/  ENDCOLLECTIVE ;  /* 0x000000000000791b */ /* 0x003fe20003800000 */
.L_x_2078:
[----:B------:R-:W-:Y:S01]  /*23800*/  IMAD.MOV.U32 R12, RZ, RZ, 0x10 ;  /* 0x00000010ff0c7424 */ /* 0x000fe200078e00ff */
[----:B------:R-:W-:-:S05]  /*23810*/  SEL R3, R14, RZ, P4 ;  /* 0x000000ff0e037207 */ /* 0x000fca0002000000 */
[----:B------:R-:W-:-:S04]  /*23820*/  IMAD.IADD R4, R6, 0x1, R3 ;  /* 0x0000000106047824 */ /* 0x000fc800078e0203 */
[----:B------:R-:W-:-:S07]  /*23830*/  IMAD.MOV.U32 R13, RZ, RZ, R4 ;  /* 0x000000ffff0d7224 */ /* 0x000fce00078e0004 */
[----:B------:R-:W-:Y:S05]  /*23840*/  WARPSYNC.COLLECTIVE R15, `(.L_x_2079) ;  /* 0x000000000f087348 */ /* 0x000fea0003c00000 */
[----:B------:R0:W1:Y:S02]  /*23850*/  SHFL.UP P6, R14, R13, R12, R11 ;  /* 0x0400000c0d0e7389 */ /* 0x00006400000c000b */
[----:B01----:R-:W-:Y:S01]  /*23860*/  ENDCOLLECTIVE ;  /* 0x000000000000791b */ /* 0x003fe20003800000 */
.L_x_2079:
        /* <DEDUP_REMOVED lines=8> */
.L_x_2080:
[----:B------:R-:W-:Y:S05]  /*238f0*/  BRA `(.L_x_2081) ;  /* 0xffffff9800bc7947 */ /* 0x000fea000383ffff */
.L_x_1875:
[----:B------:R-:W-:Y:S01]  /*23900*/  BSSY B0, `(.L_x_2082) ;  /* 0x0000008000007945 */ /* 0x000fe20003800000 */
[----:B-----5:R-:W-:Y:S02]  /*23910*/  IMAD.MOV.U32 R13, RZ, RZ, R2 ;  /* 0x000000ffff0d7224 */ /* 0x020fe400078e0002 */
[----:B-1----:R-:W-:Y:S02]  /*23920*/  IMAD.MOV.U32 R12, RZ, RZ, 0x1 ;  /* 0x00000001ff0c7424 */ /* 0x002fe400078e00ff */
[----:B------:R-:W-:Y:S02]  /*23930*/  IMAD.MOV.U32 R11, RZ, RZ, RZ ;  /* 0x000000ffff0b7224 */ /* 0x000fe400078e00ff */
[----:B------:R-:W-:-:S07]  /*23940*/  IMAD.MOV.U32 R15, RZ, RZ, -0x1 ;  /* 0xffffffffff0f7424 */ /* 0x000fce00078e00ff */
[----:B0-2---:R-:W-:Y:S05]  /*23950*/  WARPSYNC.COLLECTIVE R15, `(.L_x_2083) ;  /* 0x000000000f087348 */ /* 0x005fea0003c00000 */
[----:B------:R1:W3:Y:S02]  /*23960*/  SHFL.UP P6, R14, R13, R12, R11 ;  /* 0x0400000c0d0e7389 */ /* 0x0002e400000c000b */
[----:B0123--:R-:W-:Y:S01]  /*23970*/  ENDCOLLECTIVE ;  /* 0x000000000000791b */ /* 0x00ffe20003800000 */
.L_x_2083:
[----:B------:R-:W-:Y:S05]  /*23980*/  BSYNC B0 ;  /* 0x0000000000007941 */ /* 0x000fea0003800000 */
.L_x_2082:
        /* <DEDUP_REMOVED lines=8> */
.L_x_2084:
[----:B------:R-:W-:Y:S01]  /*23a10*/  IMAD.MOV.U32 R12, RZ, RZ, 0x4 ;  /* 0x00000004ff0c7424 */ /* 0x000fe200078e00ff */
[----:B------:R-:W-:-:S05]  /*23a20*/  SEL R14, R14, RZ, P2 ;  /* 0x000000ff0e0e7207 */ /* 0x000fca0001000000 */
[----:B------:R-:W-:-:S04]  /*23a30*/  IMAD.IADD R3, R13, 0x1, R14 ;  /* 0x000000010d037824 */ /* 0x000fc800078e020e */
[----:B------:R-:W-:-:S07]  /*23a40*/  IMAD.MOV.U32 R13, RZ, RZ, R3 ;  /* 0x000000ffff0d7224 */ /* 0x000fce00078e0003 */
[----:B------:R-:W-:Y:S05]  /*23a50*/  WARPSYNC.COLLECTIVE R15, `(.L_x_2085) ;  /* 0x000000000f087348 */ /* 0x000fea0003c00000 */
[----:B------:R0:W1:Y:S02]  /*23a60*/  SHFL.UP P6, R14, R13, R12, R11 ;  /* 0x0400000c0d0e7389 */ /* 0x00006400000c000b */
[----:B01----:R-:W-:Y:S01]  /*23a70*/  ENDCOLLECTIVE ;  /* 0x000000000000791b */ /* 0x003fe20003800000 */
.L_x_2085:
[----:B------:R-:W-:Y:S02]  /*23a80*/  MOV R12, 0x8 ;  /* 0x00000008000c7802 */ /* 0x000fe40000000f00 */
[----:B------:R-:W-:-:S05]  /*23a90*/  SEL R4, R14, RZ, P3 ;  /* 0x000000ff0e047207 */ /* 0x000fca0001800000 */
[----:B------:R-:W-:-:S04]  /*23aa0*/  IMAD.IADD R4, R3, 0x1, R4 ;  /* 0x0000000103047824 */ /* 0x000fc800078e0204 */
[----:B------:R-:W-:-:S07]  /*23ab0*/  IMAD.MOV.U32 R13, RZ, RZ, R4 ;  /* 0x000000ffff0d7224 */ /* 0x000fce00078e0004 */
[----:B------:R-:W-:Y:S05]  /*23ac0*/  WARPSYNC.COLLECTIVE R15, `(.L_x_2086) ;  /* 0x000000000f087348 */ /* 0x000fea0003c00000 */
[----:B------:R0:W1:Y:S02]  /*23ad0*/  SHFL.UP P6, R14, R13, R12, R11 ;  /* 0x0400000c0d0e7389 */ /* 0x00006400000c000b */
[----:B01----:R-:W-:Y:S01]  /*23ae0*/  ENDCOLLECTIVE ;  /* 0x000000000000791b */ /* 0x003fe20003800000 */
.L_x_2086:
[----:B------:R-:W-:Y:S01]  /*23af0*/  IMAD.MOV.U32 R12, RZ, RZ, 0x10 ;  /* 0x00000010ff0c7424 */ /* 0x000fe200078e00ff */
[----:B------:R-:W-:-:S05]  /*23b00*/  SEL R5, R14, RZ, P4 ;  /* 0x000000ff0e057207 */ /* 0x000fca0002000000 */
[----:B------:R-:W-:-:S04]  /*23b10*/  IMAD.IADD R5, R4, 0x1, R5 ;  /* 0x0000000104057824 */ /* 0x000fc800078e0205 */
[----:B------:R-:W-:-:S07]  /*23b20*/  IMAD.MOV.U32 R13, RZ, RZ, R5 ;  /* 0x000000ffff0d7224 */ /* 0x000fce00078e0005 */
[----:B------:R-:W-:Y:S05]  /*23b30*/  WARPSYNC.COLLECTIVE R15, `(.L_x_2087) ;  /* 0x000000000f087348 */ /* 0x000fea0003c00000 */
[----:B------:R0:W1:Y:S02]  /*23b40*/  SHFL.UP P6, R14, R13, R12, R11 ;  /* 0x0400000c0d0e7389 */ /* 0x00006400000c000b */
[----:B01----:R-:W-:Y:S01]  /*23b50*/  ENDCOLLECTIVE ;  /* 0x000000000000791b */ /* 0x003fe20003800000 */
.L_x_2087:
        /* <DEDUP_REMOVED lines=8> */
.L_x_2088:
[----:B------:R-:W-:Y:S05]  /*23be0*/  BRA `(.L_x_2089) ;  /* 0xffffff98009c7947 */ /* 0x000fea000383ffff */
.L_x_1877:
[----:B------:R-:W-:Y:S01]  /*23bf0*/  BSSY B0, `(.L_x_2090) ;  /* 0x0000006000007945 */ /* 0x000fe20003800000 */
[----:B------:R-:W-:Y:S01]  /*23c00*/  PLOP3.LUT P6, PT, P6, PT, PT, 0x8, 0x0 ;  /* 0x000000000000781c */ /* 0x000fe200037ce170 */
[----:B------:R-:W-:-:S12]  /*23c10*/  IMAD.MOV.U32 R15, RZ, RZ, -0x1 ;  /* 0xffffffffff0f7424 */ /* 0x000fd800078e00ff */
[----:B01----:R-:W-:Y:S05]  /*23c20*/  WARPSYNC.COLLECTIVE R15, `(.L_x_2091) ;  /* 0x000000000f087348 */ /* 0x003fea0003c00000 */
[----:B------:R-:W-:Y:S01]  /*23c30*/  VOTE.ANY R14, PT, P6 ;  /* 0x00000000000e7806 */ /* 0x000fe200030e0100 */
[----:B01----:R-:W-:Y:S06]  /*23c40*/  ENDCOLLECTIVE ;  /* 0x000000000000791b */ /* 0x003fec0003800000 */
.L_x_2091:
[----:B------:R-:W-:Y:S05]  /*23c50*/  BSYNC B0 ;  /* 0x0000000000007941 */ /* 0x000fea0003800000 */
.L_x_2090:
        /* <DEDUP_REMOVED lines=9> */
.L_x_2092:
[----:B------:R-:W-:Y:S01]  /*23cf0*/  IMAD.MOV.U32 R17, RZ, RZ, R14 ;  /* 0x000000ffff117224 */ /* 0x000fe200078e000e */
[----:B------:R-:W-:Y:S06]  /*23d00*/  BRA `(.L_x_2093) ;  /* 0xffffff98008c7947 */ /* 0x000fec000383ffff */
.L_x_1879:
[----:B------:R-:W-:Y:S01]  /*23d10*/  BSSY B0, `(.L_x_2094) ;  /* 0x0000007000007945 */ /* 0x000fe20003800000 */
[----:B------:R-:W-:Y:S02]  /*23d20*/  IMAD.MOV.U32 R13, RZ, RZ, R3 ;  /* 0x000000ffff0d7224 */ /* 0x000fe400078e0003 */
[----:B------:R-:W-:Y:S02]  /*23d30*/  IMAD.MOV.U32 R11, RZ, RZ, 0x1f ;  /* 0x0000001fff0b7424 */ /* 0x000fe400078e00ff */
[----:B------:R-:W-:-:S07]  /*23d40*/  IMAD.MOV.U32 R15, RZ, RZ, -0x1 ;  /* 0xffffffffff0f7424 */ /* 0x000fce00078e00ff */
[----:B0-23--:R-:W-:Y:S05]  /*23d50*/  WARPSYNC.COLLECTIVE R15, `(.L_x_2095) ;  /* 0x000000000f087348 */ /* 0x00dfea0003c00000 */
[----:B------:R1:W4:Y:S02]  /*23d60*/  SHFL.IDX P6, R14, R13, R12, R11 ;  /* 0x0000000c0d0e7389 */ /* 0x00032400000c000b */
[----:B01234-:R-:W-:Y:S01]  /*23d70*/  ENDCOLLECTIVE ;  /* 0x000000000000791b */ /* 0x01ffe20003800000 */
.L_x_2095:
[----:B------:R-:W-:Y:S05]  /*23d80*/  BSYNC B0 ;  /* 0x0000000000007941 */ /* 0x000fea0003800000 */
.L_x_2094:
[----:B------:R-:W-:Y:S01]  /*23d90*/  IMAD.MOV.U32 R6, RZ, RZ, R14 ;  /* 0x000000ffff067224 */ /* 0x000fe200078e000e */
[----:B------:R-:W-:Y:S06]  /*23da0*/  BRA `(.L_x_1878) ;  /* 0xffffff9800807947 */ /* 0x000fec000383ffff */
.L_x_1883:
[----:B0-----:R0:W4:Y:S02]  /*23db0*/  SYNCS.PHASECHK.TRANS64.TRYWAIT P0, [R5+URZ+0x16820], R0 ;  /* 0x01682000050075a7 */ /* 0x001124000800017f */
[----:B----4-:R-:W-:Y:S05]  /*23dc0*/  @!P0 NANOSLEEP.SYNCS 0x989680 ;  /* 0x009896800000895d */ /* 0x010fea0003900000 */
[----:B------:R-:W4:Y:S02]  /*23dd0*/  @!P0 SYNCS.PHASECHK.TRANS64 P0, [R5+URZ+0x16820], R0 ;  /* 0x01682000050085a7 */ /* 0x000f24000800007f */
[----:B----4-:R-:W-:Y:S05]  /*23de0*/  @!P0 BRA `(.L_x_1883) ;  /* 0xfffffffc00f08947 */ /* 0x010fea000383ffff */
[----:B------:R-:W-:Y:S05]  /*23df0*/  BRA `(.L_x_2096) ;  /* 0xffffff9c00f87947 */ /* 0x000fea000383ffff */
.L_x_1884:
[----:B------:R-:W4:Y:S01]  /*23e00*/  S2R R2, SR_TID.X ;  /* 0x0000000000027919 */ /* 0x000f220000002100 */
[----:B------:R-:W-:Y:S01]  /*23e10*/  BSSY B0, `(.L_x_2097) ;  /* 0x000000a000007945 */ /* 0x000fe20003800000 */
[----:B-1----:R-:W-:Y:S02]  /*23e20*/  IMAD.MOV.U32 R12, RZ, RZ, RZ ;  /* 0x000000ffff0c7224 */ /* 0x002fe400078e00ff */
[----:B------:R-:W-:Y:S02]  /*23e30*/  IMAD.MOV.U32 R11, RZ, RZ, 0x1f ;  /* 0x0000001fff0b7424 */ /* 0x000fe400078e00ff */
[----:B------:R-:W-:Y:S01]  /*23e40*/  IMAD.MOV.U32 R15, RZ, RZ, -0x1 ;  /* 0xffffffffff0f7424 */ /* 0x000fe200078e00ff */
[----:B----4-:R-:W-:-:S04]  /*23e50*/  SHF.R.U32.HI R2, RZ, 0x5, R2 ;  /* 0x00000005ff027819 */ /* 0x010fc80000011602 */
[----:B------:R-:W-:-:S05]  /*23e60*/  LOP3.LUT R2, R2, 0x3, RZ, 0xc0, !PT ;  /* 0x0000000302027812 */ /* 0x000fca00078ec0ff */
[----:B------:R-:W-:-:S07]  /*23e70*/  IMAD.MOV.U32 R13, RZ, RZ, R2 ;  /* 0x000000ffff0d7224 */ /* 0x000fce00078e0002 */
[----:B0-23--:R-:W-:Y:S05]  /*23e80*/  WARPSYNC.COLLECTIVE R15, `(.L_x_2098) ;  /* 0x000000000f087348 */ /* 0x00dfea0003c00000 */
[----:B------:R1:W4:Y:S02]  /*23e90*/  SHFL.IDX P6, R14, R13, R12, R11 ;  /* 0x0000000c0d0e7389 */ /* 0x00032400000c000b */
[----:B01234-:R-:W-:Y:S01]  /*23ea0*/  ENDCOLLECTIVE ;  /* 0x000000000000791b */ /* 0x01ffe20003800000 */
.L_x_2098:
[----:B------:R-:W-:Y:S05]  /*23eb0*/  BSYNC B0 ;  /* 0x0000000000007941 */ /* 0x000fea0003800000 */
.L_x_2097:
[----:B------:R-:W-:Y:S05]  /*23ec0*/  BRA `(.L_x_2099) ;  /* 0xffffff9c00e07947 */ /* 0x000fea000383ffff */
.L_x_1885:
[----:B------:R-:W-:Y:S01]  /*23ed0*/  BSSY B0, `(.L_x_2100) ;  /* 0x0000006000007945 */ /* 0x000fe20003800000 */
[----:B------:R-:W-:-:S07]  /*23ee0*/  IMAD.MOV.U32 R15, RZ, RZ, -0x1 ;  /* 0xffffffffff0f7424 */ /* 0x000fce00078e00ff */
[----:B0123--:R-:W-:Y:S05]  /*23ef0*/  WARPSYNC.COLLECTIVE R15, `(.L_x_2101) ;  /* 0x000000000f0c7348 */ /* 0x00ffea0003c00000 */
[----:B------:R-:W-:Y:S02]  /*23f00*/  ELECT P6, UR62, PT ;  /* 0x00000000003e782f */ /* 0x000fe400038c0000 */
[----:B------:R-:W-:Y:S01]  /*23f10*/  MOV R14, UR62 ;  /* 0x0000003e000e7c02 */ /* 0x000fe20008000f00 */
[----:B0123--:R-:W-:Y:S10]  /*23f20*/  ENDCOLLECTIVE ;  /* 0x000000000000791b */ /* 0x00fff40003800000 */
.L_x_2101:
[----:B------:R-:W-:Y:S05]  /*23f30*/  BSYNC B0 ;  /* 0x0000000000007941 */ /* 0x000fea0003800000 */
.L_x_2100:
[----:B------:R-:W-:Y:S05]  /*23f40*/  BRA `(.L_x_2102) ;  /* 0xffffff9c00d47947 */ /* 0x000fea000383ffff */
.L_x_1887:
[----:B0-----:R0:W4:Y:S02]  /*23f50*/  SYNCS.PHASECHK.TRANS64.TRYWAIT P1, [R3+URZ+0x16840], R2 ;  /* 0x01684002030075a7 */ /* 0x001124000802017f */
[----:B----4-:R-:W-:Y:S05]  /*23f60*/  @!P1 NANOSLEEP.SYNCS 0x989680 ;  /* 0x009896800000995d */ /* 0x010fea0003900000 */
[----:B------:R-:W4:Y:S02]  /*23f70*/  @!P1 SYNCS.PHASECHK.TRANS64 P1, [R3+URZ+0x16840], R2 ;  /* 0x01684002030095a7 */ /* 0x000f24000802007f */
[----:B----4-:R-:W-:Y:S05]  /*23f80*/  @!P1 BRA `(.L_x_1887) ;  /* 0xfffffffc00f09947 */ /* 0x010fea000383ffff */
[----:B------:R-:W-:Y:S05]  /*23f90*/  BRA `(.L_x_2103) ;  /* 0xffffff9c00f47947 */ /* 0x000fea000383ffff */
.L_x_1889:
[----:B----4-:R4:W0:Y:S02]  /*23fa0*/  SYNCS.PHASECHK.TRANS64.TRYWAIT P1, [R25+URZ+0x16840], R0 ;  /* 0x01684000190075a7 */ /* 0x010824000802017f */
[----:B0-----:R-:W-:Y:S05]  /*23fb0*/  @!P1 NANOSLEEP.SYNCS 0x989680 ;  /* 0x009896800000995d */ /* 0x001fea0003900000 */
[----:B------:R-:W0:Y:S02]  /*23fc0*/  @!P1 SYNCS.PHASECHK.TRANS64 P1, [R25+URZ+0x16840], R0 ;  /* 0x01684000190095a7 */ /* 0x000e24000802007f */
[----:B0-----:R-:W-:Y:S05]  /*23fd0*/  @!P1 BRA `(.L_x_1889) ;  /* 0xfffffffc00f09947 */ /* 0x001fea000383ffff */
[----:B------:R-:W-:Y:S05]  /*23fe0*/  BRA `(.L_x_2104) ;  /* 0xffffffa000007947 */ /* 0x000fea000383ffff */
.L_x_1891:
[----:B------:R0:W0:Y:S02]  /*23ff0*/  SYNCS.PHASECHK.TRANS64.TRYWAIT P1, [R3+URZ+0x16860], R2 ;  /* 0x01686002030075a7 */ /* 0x000024000802017f */
[----:B0-----:R-:W-:Y:S05]  /*24000*/  @!P1 NANOSLEEP.SYNCS 0x989680 ;  /* 0x009896800000995d */ /* 0x001fea0003900000 */
[----:B------:R-:W0:Y:S02]  /*24010*/  @!P1 SYNCS.PHASECHK.TRANS64 P1, [R3+URZ+0x16860], R2 ;  /* 0x01686002030095a7 */ /* 0x000e24000802007f */
[----:B0-----:R-:W-:Y:S05]  /*24020*/  @!P1 BRA `(.L_x_1891) ;  /* 0xfffffffc00f09947 */ /* 0x001fea000383ffff */
[----:B------:R-:W-:Y:S05]  /*24030*/  BRA `(.L_x_2105) ;  /* 0xffffff9c00fc7947 */ /* 0x000fea000383ffff */
.L_x_2106:
        /* <DEDUP_REMOVED lines=12> */
.L_x_3110:


//--------------------- .text._ZN7cutlass13device_kernelIN5flash11enable_sm90INS1_16FlashAttnFwdSm90INS1_25CollectiveMainloopFwdSm90ILi2EN4cute5tupleIJNS5_1CILi1EEES8_S8_EEENS6_IJNS7_ILi192EEENS7_ILi128EEENS7_ILi64EEEEEELi64ENS_6half_tEfNS_4arch4Sm90ELb1ELb0ELb0ELb0ELb1ELb0ELb0ELb1ELb1ELb1ELb0ELb0EEENS1_21CollectiveEpilogueFwdINS6_IJSA_SC_SB_EEES9_SE_SG_Li384ELb0ELb1ELb0ELb0EEENS1_30DynamicPersistentTileSchedulerILi384ELi128ELb0ELb1ELb1EEEEEEEEEvNT_6ParamsE --------------------------
	.section	.text._ZN7cutlass13device_kernelIN5flash11enable_sm90INS1_16FlashAttnFwdSm90INS1_25CollectiveMainloopFwdSm90ILi2EN4cute5tupleIJNS5_1CILi1EEES8_S8_EEENS6_IJNS7_ILi192EEENS7_ILi128EEENS7_ILi64EEEEEELi64ENS_6half_tEfNS_4arch4Sm90ELb1ELb0ELb0ELb0ELb1ELb0ELb0ELb1ELb1ELb1ELb0ELb0EEENS1_21CollectiveEpilogueFwdINS6_IJSA_SC_SB_EEES9_SE_SG_Li384ELb0ELb1ELb0ELb0EEENS1_30DynamicPersistentTileSchedulerILi384ELi128ELb0ELb1ELb1EEEEEEEEEvNT_6ParamsE,"ax",@progbits
	.align	128
.text._ZN7cutlass13device_kernelIN5flash11enable_sm90INS1_16FlashAttnFwdSm90INS1_25CollectiveMainloopFwdSm90ILi2EN4cute5tupleIJNS5_1CILi1EEES8_S8_EEENS6_IJNS7_ILi192EEENS7_ILi128EEENS7_ILi64EEEEEELi64ENS_6half_tEfNS_4arch4Sm90ELb1ELb0ELb0ELb0ELb1ELb0ELb0ELb1ELb1ELb1ELb0ELb0EEENS1_21CollectiveEpilogueFwdINS6_IJSA_SC_SB_EEES9_SE_SG_Li384ELb0ELb1ELb0ELb0EEENS1_30DynamicPersistentTileSchedulerILi384ELi128ELb0ELb1ELb1EEEEEEEEEvNT_6ParamsE:
        .type           _ZN7cutlass13device_kernelIN5flash11enable_sm90INS1_16FlashAttnFwdSm90INS1_25CollectiveMainloopFwdSm90ILi2EN4cute5tupleIJNS5_1CILi1EEES8_S8_EEENS6_IJNS7_ILi192EEENS7_ILi128EEENS7_ILi64EEEEEELi64ENS_6half_tEfNS_4arch4Sm90ELb1ELb0ELb0ELb0ELb1ELb0ELb0ELb1ELb1ELb1ELb0ELb0EEENS1_21CollectiveEpilogueFwdINS6_IJSA_SC_SB_EEES9_SE_SG_Li384ELb0ELb1ELb0ELb0EEENS1_30DynamicPersistentTileSchedulerILi384ELi128ELb0ELb1ELb1EEEEEEEEEvNT_6ParamsE,@function
        .size           _ZN7cutlass13device_kernelIN5flash11enable_sm90INS1_16FlashAttnFwdSm90INS1_25CollectiveMainloopFwdSm90ILi2EN4cute5tupleIJNS5_1CILi1EEES8_S8_EEENS6_IJNS7_ILi192EEENS7_ILi128EEENS7_ILi64EEEEEELi64ENS_6half_tEfNS_4arch4Sm90ELb1ELb0ELb0ELb0ELb1ELb0ELb0ELb1ELb1ELb1ELb0ELb0EEENS1_21CollectiveEpilogueFwdINS6_IJSA_SC_SB_EEES9_SE_SG_Li384ELb0ELb1ELb0ELb0EEENS1_30DynamicPersistentTileSchedulerILi384ELi128ELb0ELb1ELb1EEEEEEEEEvNT_6ParamsE,(.L_x_3111 - _ZN7cutlass13device_kernelIN5flash11enable_sm90INS1_16FlashAttnFwdSm90INS1_25CollectiveMainloopFwdSm90ILi2EN4cute5tupleIJNS5_1CILi1EEES8_S8_EEENS6_IJNS7_ILi192EEENS7_ILi128EEENS7_ILi64EEEEEELi64ENS_6half_tEfNS_4arch4Sm90ELb1ELb0ELb0ELb0ELb1ELb0ELb0ELb1ELb1ELb1ELb0ELb0EEENS1_21CollectiveEpilogueFwdINS6_IJSA_SC_SB_EEES9_SE_SG_Li384ELb0ELb1ELb0ELb0EEENS1_30DynamicPersistentTileSchedulerILi384ELi128ELb0ELb1ELb1EEEEEEEEEvNT_6ParamsE)
        .other          _ZN7cutlass13device_kernelIN5flash11enable_sm90INS1_16FlashAttnFwdSm90INS1_25CollectiveMainloopFwdSm90ILi2EN4cute5tupleIJNS5_1CILi1EEES8_S8_EEENS6_IJNS7_ILi192EEENS7_ILi128EEENS7_ILi64EEEEEELi64ENS_6half_tEfNS_4arch4Sm90ELb1ELb0ELb0ELb0ELb1ELb0ELb0ELb1ELb1ELb1ELb0ELb0EEENS1_21CollectiveEpilogueFwdINS6_IJSA_SC_SB_EEES9_SE_SG_Li384ELb0ELb1ELb0ELb0EEENS1_30DynamicPersistentTileSchedulerILi384ELi128ELb0ELb1ELb1EEEEEEEEEvNT_6ParamsE,@"STO_CUDA_ENTRY STV_DEFAULT"
_ZN7cutlass13device_kernelIN5flash11enable_sm90INS1_16FlashAttnFwdSm90INS1_25CollectiveMainloopFwdSm90ILi2EN4cute5tupleIJNS5_1CILi1EEES8_S8_EEENS6_IJNS7_ILi192EEENS7_ILi128EEENS7_ILi64EEEEEELi64ENS_6half_tEfNS_4arch4Sm90ELb1ELb0ELb0ELb0ELb1ELb0ELb0ELb1ELb1ELb1ELb0ELb0EEENS1_21CollectiveEpilogueFwdINS6_IJSA_SC_SB_EEES9_SE_SG_Li384ELb0ELb1ELb0ELb0EEENS1_30DynamicPersistentTileSchedulerILi384ELi128ELb0ELb1ELb1EEEEEEEEEvNT_6ParamsE:
        /* <DEDUP_REMOVED lines=45> */
.L_x_2107:
        /* <DEDUP_REMOVED lines=22> */
.L_x_2108:
        /* <DEDUP_REMOVED lines=18> */
.L_x_2109:
        /* <DEDUP_REMOVED lines=22> */
.L_x_2110:
        /* <DEDUP_REMOVED lines=23> */
.L_x_2111:
        /* <DEDUP_REMOVED lines=8> */
.L_x_2113:
        /* <DEDUP_REMOVED lines=26> */
[C---:B------:R-:W-:Y:S01]  /*0a40*/  LOP3.LUT R4, R2.reuse, 0x3fffff0, RZ, 0xc0, !PT ;  /* 0x03fffff002047812 */ /* 0x040fe200078ec0ff */
        /* <DEDUP_REMOVED lines=38> */
.L_x_2158:
        /* <DEDUP_REMOVED lines=12> */
[----:B012--5:R-:W-:Y:S05]  /*0d70*/  @!P0 BRA `(.L_x_2114) ;  /* 0x0000000000208947 */ /* 0x027fea0003800000 */
        /* <DEDUP_REMOVED lines=8> */
.L_x_2114:
[----:B------:R-:W-:Y:S01]  /*0e00*/  ULDC UR7, c[0x0][0xc54] ;  /* 0x0003150000077ab9 */ /* 0x000fe20000000800 */
[----:B------:R-:W-:Y:S01]  /*0e10*/  UMOV UR6, UR9 ;  /* 0x0000000900067c82 */ /* 0x000fe20008000000 */
[----:B------:R-:W-:-:S11]  /*0e20*/  UISETP.NE.AND UP0, UPT, UR7, 0x1, UPT ;  /* 0x000000010700788c */ /* 0x000fd6000bf05270 */
[----:B------:R-:W-:Y:S02]  /*0e30*/  @UP0 ULDC.64 UR10, c[0x0][0xc58] ;  /* 0x00031600000a0ab9 */ /* 0x000fe40000000a00 */
[----:B------:R-:W-:-:S04]  /*0e40*/  UIMAD.WIDE.U32 UR4, UR9, UR10, URZ ;  /* 0x0000000a090472a5 */ /* 0x000fc8000f8e003f */
[----:B------:R-:W-:-:S04]  /*0e50*/  @UP0 USHF.R.U32.HI UR6, URZ, UR11, UR5 ;  /* 0x0000000b3f060299 */ /* 0x000fc80008011605 */
[----:B------:R-:W-:-:S12]  /*0e60*/  UIMAD UR4, UR6, UR7, URZ ;  /* 0x00000007060472a4 */ /* 0x000fd8000f8e023f */
.L_x_2115:
[----:B------:R-:W-:Y:S01]  /*0e70*/  ULDC.64 UR10, c[0x0][0x418] ;  /* 0x00010600000a7ab9 */ /* 0x000fe20000000a00 */
[----:B------:R-:W-:Y:S01]  /*0e80*/  ULOP3.LUT UR6, URZ, UR6, URZ, 0x33, !UPT ;  /* 0x000000063f067292 */ /* 0x000fe2000f8e333f */
[----:B------:R-:W-:Y:S01]  /*0e90*/  PLOP3.LUT P0, PT, PT, PT, PT, 0x80, 0x0 ;  /* 0x000000000000781c */ /* 0x000fe20003f0f070 */
[----:B------:R-:W-:Y:S01]  /*0ea0*/  UISETP.NE.U32.AND UP0, UPT, UR10, URZ, UPT ;  /* 0x0000003f0a00728c */ /* 0x000fe2000bf05070 */
[----:B------:R-:W-:Y:S01]  /*0eb0*/  CS2R R26, SRZ ;  /* 0x00000000001a7805 */ /* 0x000fe2000001ff00 */
[----:B------:R-:W-:Y:S01]  /*0ec0*/  ULDC UR5, c[0x0][0xc3c] ;  /* 0x00030f0000057ab9 */ /* 0x000fe20000000800 */
[----:B------:R-:W-:Y:S01]  /*0ed0*/  UIADD3 UR4, UR9, -UR4, URZ ;  /* 0x8000000409047290 */ /* 0x000fe2000fffe03f */
[----:B------:R-:W-:Y:S01]  /*0ee0*/  CS2R R118, SRZ ;  /* 0x0000000000767805 */ /* 0x000fe2000001ff00 */
[----:B------:R-:W-:Y:S01]  /*0ef0*/  UISETP.NE.AND.EX UP0, UPT, UR11, URZ, UPT, UP0 ;  /* 0x0000003f0b00728c */ /* 0x000fe2000bf05300 */
[----:B------:R-:W-:Y:S01]  /*0f00*/  CS2R R116, SRZ ;  /* 0x0000000000747805 */ /* 0x000fe2000001ff00 */
[----:B------:R-:W-:Y:S01]  /*0f10*/  UIADD3 UR6, UR6, UR5, URZ ;  /* 0x0000000506067290 */ /* 0x000fe2000fffe03f */
[----:B------:R-:W-:Y:S01]  /*0f20*/  CS2R R114, SRZ ;  /* 0x0000000000727805 */ /* 0x000fe2000001ff00 */
[----:B------:R-:W-:Y:S01]  /*0f30*/  ULDC UR11, c[0x0][0x448] ;  /* 0x00011200000b7ab9 */ /* 0x000fe20000000800 */
[----:B------:R-:W-:Y:S01]  /*0f40*/  ULDC UR10, c[0x0][0xc54] ;  /* 0x00031500000a7ab9 */ /* 0x000fe20000000800 */
[----:B------:R-:W-:Y:S01]  /*0f50*/  UISETP.NE.AND UP2, UPT, UR11, 0x1, UPT ;  /* 0x000000010b00788c */ /* 0x000fe2000bf45270 */
[----:B------:R-:W-:Y:S01]  /*0f60*/  CS2R R112, SRZ ;  /* 0x0000000000707805 */ /* 0x000fe2000001ff00 */
[----:B------:R-:W-:Y:S01]  /*0f70*/  UIMAD UR40, UR6, 0xc0, URZ ;  /* 0x000000c0062878a4 */ /* 0x000fe2000f8e023f */
[----:B------:R-:W-:Y:S01]  /*0f80*/  CS2R R14, SRZ ;  /* 0x00000000000e7805 */ /* 0x000fe2000001ff00 */
[----:B------:R-:W-:Y:S01]  /*0f90*/  UIMAD UR10, UR8, UR10, UR4 ;  /* 0x0000000a080a72a4 */ /* 0x000fe2000f8e0204 */
[----:B------:R-:W-:Y:S01]  /*0fa0*/  IMAD.MOV.U32 R110, RZ, RZ, RZ ;  /* 0x000000ffff6e7224 */ /* 0x000fe200078e00ff */
[----:B------:R-:W-:Y:S01]  /*0fb0*/  UIADD3 UR6, UR40, 0xbf, URZ ;  /* 0x000000bf28067890 */ /* 0x000fe2000fffe03f */
[----:B------:R-:W-:Y:S01]  /*0fc0*/  IMAD.MOV.U32 R21, RZ, RZ, RZ ;  /* 0x000000ffff157224 */ /* 0x000fe200078e00ff */
[----:B------:R-:W-:Y:S01]  /*0fd0*/  ULDC UR47, c[0x0][0x424] ;  /* 0x00010900002f7ab9 */ /* 0x000fe20000000800 */
[----:B------:R-:W-:Y:S01]  /*0fe0*/  ULDC UR7, c[0x0][0x288] ;  /* 0x0000a20000077ab9 */ /* 0x000fe20000000800 */
[----:B------:R-:W-:Y:S01]  /*0ff0*/  USEL UR47, UR47, 0x1, UP0 ;  /* 0x000000012f2f7887 */ /* 0x000fe20008000000 */
[----:B------:R-:W-:Y:S01]  /*1000*/  CS2R R12, SRZ ;  /* 0x00000000000c7805 */ /* 0x000fe2000001ff00 */
[----:B------:R-:W-:Y:S01]  /*1010*/  @UP2 ULDC UR4, c[0x0][0x44c] ;  /* 0x0001130000042ab9 */ /* 0x000fe20000000800 */
[----:B------:R-:W-:Y:S01]  /*1020*/  UIADD3 UR7, -UR7, 0x80, URZ ;  /* 0x0000008007077890 */ /* 0x000fe2000fffe13f */
[----:B------:R-:W-:Y:S01]  /*1030*/  IMAD.MOV.U32 R106, RZ, RZ, RZ ;  /* 0x000000ffff6a7224 */ /* 0x000fe200078e00ff */
[----:B------:R-:W-:Y:S01]  /*1040*/  UIMAD.WIDE.U32 UR4, UR6, UR4, URZ ;  /* 0x00000004060472a5 */ /* 0x000fe2000f8e003f */
[----:B------:R-:W-:Y:S01]  /*1050*/  IMAD.MOV.U32 R25, RZ, RZ, RZ ;  /* 0x000000ffff197224 */ /* 0x000fe200078e00ff */
[----:B------:R-:W-:Y:S01]  /*1060*/  ULDC UR9, c[0x0][0x2f0] ;  /* 0x0000bc0000097ab9 */ /* 0x000fe20000000800 */
[----:B------:R-:W-:Y:S01]  /*1070*/  @UP2 ULDC UR11, c[0x0][0x450] ;  /* 0x00011400000b2ab9 */ /* 0x000fe20000000800 */
[----:B------:R-:W-:Y:S01]  /*1080*/  UIMAD UR7, UR47, UR9, UR7 ;  /* 0x000000092f0772a4 */ /* 0x000fe2000f8e0207 */
[----:B------:R-:W-:Y:S01]  /*1090*/  CS2R R102, SRZ ;  /* 0x0000000000667805 */ /* 0x000fe2000001ff00 */
[----:B------:R-:W-:Y:S01]  /*10a0*/  @UP2 USHF.R.U32.HI UR6, URZ, UR11, UR5 ;  /* 0x0000000b3f062299 */ /* 0x000fe20008011605 */
[----:B------:R-:W-:Y:S01]  /*10b0*/  CS2R R100, SRZ ;  /* 0x0000000000647805 */ /* 0x000fe2000001ff00 */
[----:B------:R-:W-:Y:S01]  /*10c0*/  UIMAD UR4, UR47, UR9, 0x7f ;  /* 0x0000007f2f0474a4 */ /* 0x000fe2000f8e0209 */
[----:B------:R-:W-:Y:S01]  /*10d0*/  CS2R R98, SRZ ;  /* 0x0000000000627805 */ /* 0x000fe2000001ff00 */
[----:B------:R-:W-:Y:S01]  /*10e0*/  UIADD3 UR6, UR7, UR6, URZ ;  /* 0x0000000607067290 */ /* 0x000fe2000fffe03f */
[----:B------:R-:W-:Y:S01]  /*10f0*/  CS2R R96, SRZ ;  /* 0x0000000000607805 */ /* 0x000fe2000001ff00 */
[----:B------:R-:W-:Y:S01]  /*1100*/  USHF.R.S32.HI UR5, URZ, 0x1f, UR4 ;  /* 0x0000001f3f057899 */ /* 0x000fe20008011404 */
[----:B------:R-:W-:Y:S01]  /*1110*/  CS2R R94, SRZ ;  /* 0x00000000005e7805 */ /* 0x000fe2000001ff00 */
[----:B------:R-:W-:Y:S01]  /*1120*/  USHF.R.S32.HI UR7, URZ, 0x1f, UR6 ;  /* 0x0000001f3f077899 */ /* 0x000fe20008011406 */
[----:B------:R-:W-:Y:S01]  /*1130*/  CS2R R92, SRZ ;  /* 0x00000000005c7805 */ /* 0x000fe2000001ff00 */
[----:B------:R-:W-:Y:S01]  /*1140*/  ULEA.HI UR5, UR5, UR4, URZ, 0x7 ;  /* 0x0000000405057291 */ /* 0x000fe2000f8f383f */
[----:B------:R-:W-:Y:S01]  /*1150*/  CS2R R90, SRZ ;  /* 0x00000000005a7805 */ /* 0x000fe2000001ff00 */
[----:B------:R-:W-:Y:S01]  /*1160*/  ULEA.HI UR7, UR7, UR6, URZ, 0x7 ;  /* 0x0000000607077291 */ /* 0x000fe2000f8f383f */
[----:B------:R-:W-:Y:S01]  /*1170*/  CS2R R88, SRZ ;  /* 0x0000000000587805 */ /* 0x000fe2000001ff00 */
[----:B------:R-:W-:-:S02]  /*1180*/  USHF.R.S32.HI UR49, URZ, 0x7, UR5 ;  /* 0x000000073f317899 */ /* 0x000fc40008011405 */
[----:B------:R-:W-:Y:S01]  /*1190*/  USHF.R.S32.HI UR7, URZ, 0x7, UR7 ;  /* 0x000000073f077899 */ /* 0x000fe20008011407 */
[----:B------:R-:W-:Y:S01]  /*11a0*/  ULDC UR42, c[0x0][0xc48] ;  /* 0x00031200002a7ab9 */ /* 0x000fe20000000800 */
[----:B------:R-:W-:Y:S02]  /*11b0*/  UMOV UR41, UR10 ;  /* 0x0000000a00297c82 */ /* 0x000fe40008000000 */
[----:B------:R-:W-:Y:S02]  /*11c0*/  UISETP.LT.AND UP0, UPT, UR49, UR7, UPT ;  /* 0x000000073100728c */ /* 0x000fe4000bf01270 */
[----:B------:R-:W-:Y:S02]  /*11d0*/  UISETP.NE.AND UP1, UPT, UR42, 0x1, UPT ;  /* 0x000000012a00788c */ /* 0x000fe4000bf25270 */
[----:B------:R-:W-:Y:S02]  /*11e0*/  USEL UR49, UR49, UR7, UP0 ;  /* 0x0000000731317287 */ /* 0x000fe40008000000 */
[----:B------:R-:W-:-:S02]  /*11f0*/  UP2UR UR48, UPR, URZ, 0x4 ;  /* 0x000000043f307883 */ /* 0x000fc40008000000 */
[----:B------:R-:W-:-:S05]  /*1200*/  UISETP.GE.AND UP0, UPT, UR49, 0x1, UPT ;  /* 0x000000013100788c */ /* 0x000fca000bf06270 */
[----:B------:R-:W-:Y:S01]  /*1210*/  @UP1 ULDC UR8, c[0x0][0xc4c] ;  /* 0x0003130000081ab9 */ /* 0x000fe20000000800 */
[----:B------:R-:W-:Y:S01]  /*1220*/  PLOP3.LUT P1, PT, PT, PT, UP0, 0x80, 0x0 ;  /* 0x000000000000781c */ /* 0x000fe20003f2f008 */
[----:B------:R-:W-:Y:S01]  /*1230*/  UIMAD.WIDE.U32 UR4, UR10, UR8, URZ ;  /* 0x000000080a0472a5 */ /* 0x000fe2000f8e003f */
[----:B------:R-:W-:-:S03]  /*1240*/  @UP1 ULDC UR6, c[0x0][0xc50] ;  /* 0x0003140000061ab9 */ /* 0x000fc60000000800 */
[----:B------:R-:W-:-:S04]  /*1250*/  @UP1 USHF.R.U32.HI UR41, URZ, UR6, UR5 ;  /* 0x000000063f291299 */ /* 0x000fc80008011605 */
[----:B------:R-:W-:-:S04]  /*1260*/  UIADD3 UR4, -UR41, URZ, URZ ;  /* 0x0000003f29047290 */ /* 0x000fc8000fffe13f */
[----:B------:R-:W-:Y:S01]  /*1270*/  UIMAD UR42, UR42, UR4, UR10 ;  /* 0x000000042a2a72a4 */ /* 0x000fe2000f8e020a */
[----:B------:R-:W-:Y:S11]  /*1280*/  @!P1 BRA `(.L_x_2116) ;  /* 0x0000007000009947 */ /* 0x000ff60003800000 */
        /* <DEDUP_REMOVED lines=31> */
.L_x_2117:
        /* <DEDUP_REMOVED lines=9> */
.L_x_2222:
[----:B------:R-:W-:Y:S05]  /*1510*/  @!P0 BRA `(.L_x_2119) ;  /* 0x0000000000048947 */ /* 0x000fea0003800000 */
[----:B------:R-:W-:Y:S01]  /*1520*/  BPT.TRAP 0x1 ;  /* 0x000000040000795c */ /* 0x000fe20000300000 */
.L_x_2119:
[----:B------:R-:W-:Y:S02]  /*1530*/  IMAD.U32 R4, RZ, RZ, UR38 ;  /* 0x00000026ff047e24 */ /* 0x000fe4000f8e00ff */
[----:B0-----:R-:W-:-:S03]  /*1540*/  IMAD.U32 R3, RZ, RZ, UR37 ;  /* 0x00000025ff037e24 */ /* 0x001fc6000f8e00ff */
[----:B------:R-:W-:Y:S02]  /*1550*/  LEA R4, R4, UR45, 0x3 ;  /* 0x0000002d04047c11 */ /* 0x000fe4000f8e18ff */
[----:B------:R-:W-:-:S04]  /*1560*/  SHF.L.U32 R3, R3, 0x1f, RZ ;  /* 0x0000001f03037819 */ /* 0x000fc800000006ff */
[----:B------:R0:W1:Y:S01]  /*1570*/  SYNCS.PHASECHK.TRANS64.TRYWAIT P1, [R4+URZ+0x16830], R3 ;  /* 0x01683003040075a7 */ /* 0x000062000802017f */
[----:B------:R-:W-:Y:S05]  /*1580*/  @!P0 BRA `(.L_x_2120) ;  /* 0x0000000000048947 */ /* 0x000fea0003800000 */
[----:B------:R-:W-:Y:S01]  /*1590*/  BPT.TRAP 0x1 ;  /* 0x000000040000795c */ /* 0x000fe20000300000 */
.L_x_2120:
[----:B-1----:R-:W-:Y:S05]  /*15a0*/  @P1 BRA `(.L_x_2121) ;  /* 0x0000000000081947 */ /* 0x002fea0003800000 */
[----:B------:R-:W1:Y:S02]  /*15b0*/  SYNCS.PHASECHK.TRANS64.TRYWAIT P1, [R4+URZ+0x16830], R3 ;  /* 0x01683003040075a7 */ /* 0x000e64000802017f */
[----:B-1----:R-:W-:Y:S05]  /*15c0*/  @!P1 BRA `(.L_x_2122) ;  /* 0x000000c800149947 */ /* 0x002fea0003800000 */
.L_x_2121:
        /* <DEDUP_REMOVED lines=35> */
.L_x_2123:
[----:B------:R-:W-:Y:S01]  /*1800*/  UISETP.NE.AND UP0, UPT, UR48, URZ, UPT ;  /* 0x0000003f3000728c */ /* 0x000fe2000bf05270 */
[----:B------:R-:W-:Y:S01]  /*1810*/  VIADD R7, R17, UR40 ;  /* 0x0000002811077c36 */ /* 0x000fe20008000000 */
[----:B------:R-:W-:Y:S01]  /*1820*/  ULDC UR11, c[0x0][0x2f0] ;  /* 0x0000bc00000b7ab9 */ /* 0x000fe20000000800 */
[----:B------:R-:W-:Y:S01]  /*1830*/  ULDC UR14, c[0x0][0x288] ;  /* 0x0000a200000e7ab9 */ /* 0x000fe20000000800 */
[----:B------:R-:W-:Y:S01]  /*1840*/  IMAD.U32 R5, RZ, RZ, UR11 ;  /* 0x0000000bff057e24 */ /* 0x000fe2000f8e00ff */
[----:B------:R-:W-:Y:S01]  /*1850*/  R2UR UR15, R4 ;  /* 0x00000000040f72ca */ /* 0x000fe200000e0000 */
[----:B------:R-:W-:Y:S01]  /*1860*/  UMOV UR10, UR40 ;  /* 0x00000028000a7c82 */ /* 0x000fe20008000000 */
[----:B------:R-:W-:Y:S01]  /*1870*/  PLOP3.LUT P1, PT, PT, PT, UP0, 0x80, 0x0 ;  /* 0x000000000000781c */ /* 0x000fe20003f2f008 */
[----:B------:R-:W-:Y:S01]  /*1880*/  UIADD3 UR24, UR49, -0x2, URZ ;  /* 0xfffffffe31187890 */ /* 0x000fe2000fffe03f */
[----:B------:R-:W-:Y:S02]  /*1890*/  PLOP3.LUT P2, PT, PT, PT, UP0, 0x80, 0x0 ;  /* 0x000000000000781c */ /* 0x000fe40003f4f008 */
[----:B------:R-:W-:Y:S01]  /*18a0*/  CS2R R118, SRZ ;  /* 0x0000000000767805 */ /* 0x000fe2000001ff00 */
[----:B------:R-:W-:Y:S01]  /*18b0*/  @UP0 ULDC UR6, c[0x0][0x44c] ;  /* 0x0001130000060ab9 */ /* 0x000fe20000000800 */
[----:B------:R-:W-:Y:S01]  /*18c0*/  @UP0 ULDC UR18, c[0x0][0x450] ;  /* 0x0001140000120ab9 */ /* 0x000fe20000000800 */
[----:B------:R-:W-:-:S02]  /*18d0*/  CS2R R116, SRZ ;  /* 0x0000000000747805 */ /* 0x000fc4000001ff00 */
[----:B------:R-:W-:Y:S02]  /*18e0*/  CS2R R114, SRZ ;  /* 0x0000000000727805 */ /* 0x000fe4000001ff00 */
[----:B------:R-:W-:Y:S02]  /*18f0*/  CS2R R112, SRZ ;  /* 0x0000000000707805 */ /* 0x000fe4000001ff00 */
[----:B------:R-:W-:Y:S01]  /*1900*/  CS2R R110, SRZ ;  /* 0x00000000006e7805 */ /* 0x000fe2000001ff00 */
[----:B------:R-:W-:Y:S01]  /*1910*/  @P1 IMAD.HI.U32 R0, R7, UR6, RZ ;  /* 0x0000000607001c27 */ /* 0x000fe2000f8e00ff */
[----:B------:R-:W-:-:S04]  /*1920*/  @UP0 ULDC UR6, c[0x0][0x450] ;  /* 0x0001140000060ab9 */ /* 0x000fc80000000800 */
[----:B------:R-:W-:Y:S01]  /*1930*/  @P2 SHF.R.U32.HI R7, RZ, UR6, R0 ;  /* 0x00000006ff072c19 */ /* 0x000fe20008011600 */
[----:B------:R-:W-:Y:S02]  /*1940*/  UMOV UR6, 0xffffff80 ;  /* 0xffffff8000067882 */ /* 0x000fe40000000000 */
[----:B------:R-:W-:Y:S02]  /*1950*/  UIMAD UR6, UR49, UR6, 0x80 ;  /* 0x00000080310674a4 */ /* 0x000fe4000f8e0206 */
[----:B------:R-:W2:Y:S02]  /*1960*/  SHFL.IDX PT, R2, R7, 0x1, 0x1c1f ;  /* 0x003c1f0007027f89 */ /* 0x000ea400000e0000 */
[----:B------:R-:W-:Y:S02]  /*1970*/  UIADD3 UR7, UR6, 0x1, URZ ;  /* 0x0000000106077890 */ /* 0x000fe4000fffe03f */
[----:B------:R-:W-:Y:S01]  /*1980*/  UIMAD UR6, UR47, UR11, UR6 ;  /* 0x0000000b2f0672a4 */ /* 0x000fe2000f8e0206 */
[----:B------:R-:W3:Y:S01]  /*1990*/  SHFL.IDX PT, R7, R7, RZ, 0x1c1f ;  /* 0x001c1fff07077589 */ /* 0x000ee200000e0000 */
[----:B------:R-:W-:-:S02]  /*19a0*/  UIMAD UR11, UR47, UR11, -UR14 ;  /* 0x0000000b2f0b72a4 */ /* 0x000fc4000f8e0a0e */
[----:B01----:R-:W-:-:S04]  /*19b0*/  IMAD.U32 R3, RZ, RZ, UR7 ;  /* 0x00000007ff037e24 */ /* 0x003fc8000f8e00ff */
[C---:B------:R-:W-:Y:S02]  /*19c0*/  IMAD R0, R16.reuse, -0x2, R3 ;  /* 0xfffffffe10007824 */ /* 0x040fe400078e0203 */
[----:B------:R-:W-:Y:S01]  /*19d0*/  IMAD.U32 R3, RZ, RZ, UR6 ;  /* 0x00000006ff037e24 */ /* 0x000fe2000f8e00ff */
[----:B------:R-:W-:Y:S01]  /*19e0*/  ULDC UR6, c[0x0][0x988] ;  /* 0x0002620000067ab9 */ /* 0x000fe20000000800 */
[----:B------:R-:W-:Y:S02]  /*19f0*/  IMAD R5, R5, UR47, R0 ;  /* 0x0000002f05057c24 */ /* 0x000fe4000f8e0200 */
[----:B------:R-:W-:Y:S02]  /*1a00*/  IMAD R3, R16, -0x2, R3 ;  /* 0xfffffffe10037824 */ /* 0x000fe400078e0203 */
[----:B------:R-:W-:Y:S01]  /*1a10*/  VIADD R8, R5, -UR14 ;  /* 0x8000000e05087c36 */ /* 0x000fe20008000000 */
[----:B--2---:R-:W-:-:S04]  /*1a20*/  IADD3 R2, R2, -UR14, R5 ;  /* 0x8000000e02027c10 */ /* 0x004fc8000fffe005 */
[----:B------:R-:W-:Y:S02]  /*1a30*/  VIMNMX R2, R3, R2, PT ;  /* 0x0000000203027248 */ /* 0x000fe40003fe0100 */
[----:B---3--:R-:W-:Y:S02]  /*1a40*/  VIADDMNMX R3, R7, R8, R3, PT ;  /* 0x0000000807037246 */ /* 0x008fe40003800103 */
[C---:B------:R-:W-:Y:S02]  /*1a50*/  ISETP.GT.AND P1, PT, R2.reuse, RZ, PT ;  /* 0x000000ff0200720c */ /* 0x040fe40003f24270 */
[C---:B------:R-:W-:Y:S02]  /*1a60*/  ISETP.GT.AND P2, PT, R2.reuse, 0x1, PT ;  /* 0x000000010200780c */ /* 0x040fe40003f44270 */
[----:B------:R-:W-:Y:S02]  /*1a70*/  ISETP.GT.AND P3, PT, R2, 0x8, PT ;  /* 0x000000080200780c */ /* 0x000fe40003f64270 */
[----:B------:R-:W-:-:S02]  /*1a80*/  FSEL R106, R26, -INF , P1 ;  /* 0xff8000001a6a7808 */ /* 0x000fc40000800000 */
[----:B------:R-:W-:Y:S02]  /*1a90*/  FSEL R108, R27, -INF , P2 ;  /* 0xff8000001b6c7808 */ /* 0x000fe40001000000 */
[----:B------:R-:W-:Y:S02]  /*1aa0*/  ISETP.GT.AND P1, PT, R2, 0x9, PT ;  /* 0x000000090200780c */ /* 0x000fe40003f24270 */
[----:B------:R-:W-:Y:S02]  /*1ab0*/  FSEL R104, R30, -INF , P3 ;  /* 0xff8000001e687808 */ /* 0x000fe40001800000 */
[----:B------:R-:W-:Y:S02]  /*1ac0*/  FMNMX.FTZ R9, R106, R108, !PT ;  /* 0x0000006c6a097209 */ /* 0x000fe40007810000 */
[----:B------:R-:W-:Y:S02]  /*1ad0*/  ISETP.GT.AND P2, PT, R2, 0x10, PT ;  /* 0x000000100200780c */ /* 0x000fe40003f44270 */
[----:B------:R-:W-:-:S02]  /*1ae0*/  FSEL R10, R31, -INF , P1 ;  /* 0xff8000001f0a7808 */ /* 0x000fc40000800000 */
[----:B------:R-:W-:Y:S02]  /*1af0*/  FMNMX.FTZ R9, R104, R9, !PT ;  /* 0x0000000968097209 */ /* 0x000fe40007810000 */
        /* <DEDUP_REMOVED lines=81> */
[----:B------:R-:W-:Y:S02]  /*2010*/  FSEL R6, R87, -INF , P1 ;  /* 0xff80000057067808 */ /* 0x000fe40000800000 */
[----:B------:R-:W-:-:S02]  /*2020*/  FMNMX.FTZ R9, R86, R9, !PT ;  /* 0x0000000956097209 */ /* 0x000fc40007810000 */
[C---:B------:R-:W-:Y:S02]  /*2030*/  ISETP.GT.AND P2, PT, R3.reuse, 0x1, PT ;  /* 0x000000010300780c */ /* 0x040fe40003f44270 */
[----:B------:R-:W-:Y:S02]  /*2040*/  FMNMX.FTZ R9, R6, R9, !PT ;  /* 0x0000000906097209 */ /* 0x000fe40007810000 */
[----:B------:R-:W-:Y:S02]  /*2050*/  ISETP.GT.AND P3, PT, R3, 0x8, PT ;  /* 0x000000080300780c */ /* 0x000fe40003f64270 */
[----:B------:R-:W-:Y:S01]  /*2060*/  FSEL R25, R25, -INF , P2 ;  /* 0xff80000019197808 */ /* 0x000fe20001000000 */
[----:B------:R-:W0:Y:S01]  /*2070*/  SHFL.BFLY PT, R0, R9, 0x2, 0x1f ;  /* 0x0c401f0009007f89 */ /* 0x000e2200000e0000 */
[----:B------:R-:W-:Y:S02]  /*2080*/  ISETP.GT.AND P2, PT, R3, 0x10, PT ;  /* 0x000000100300780c */ /* 0x000fe40003f44270 */
[----:B0-----:R-:W-:Y:S01]  /*2090*/  FMNMX.FTZ R11, R9, R0, !PT ;  /* 0x00000000090b7209 */ /* 0x001fe20007810000 */
[----:B------:R-:W-:Y:S01]  /*20a0*/  IMAD.U32 R0, RZ, RZ, UR6 ;  /* 0x00000006ff007e24 */ /* 0x000fe2000f8e00ff */
[----:B------:R-:W-:Y:S01]  /*20b0*/  FSEL R9, R28, -INF , P3 ;  /* 0xff8000001c097808 */ /* 0x000fe20001800000 */
[----:B------:R-:W-:-:S02]  /*20c0*/  @UP0 ULDC UR6, c[0x0][0x44c] ;  /* 0x0001130000060ab9 */ /* 0x000fc40000000800 */
[----:B------:R-:W0:Y:S01]  /*20d0*/  SHFL.BFLY PT, R2, R11, 0x1, 0x1f ;  /* 0x0c201f000b027f89 */ /* 0x000e2200000e0000 */
[----:B------:R-:W-:Y:S02]  /*20e0*/  UIMAD.WIDE.U32 UR6, UR40, UR6, URZ ;  /* 0x00000006280672a5 */ /* 0x000fe4000f8e003f */
[----:B------:R-:W-:Y:S02]  /*20f0*/  UIADD3 UR6, UR15, 0x16840, URZ ;  /* 0x000168400f067890 */ /* 0x000fe4000fffe03f */
[----:B------:R-:W-:Y:S02]  /*2100*/  @UP0 USHF.R.U32.HI UR10, URZ, UR18, UR7 ;  /* 0x000000123f0a0299 */ /* 0x000fe40008011607 */
[----:B------:R-:W-:Y:S02]  /*2110*/  UPRMT UR6, UR43, 0x654, UR6 ;  /* 0x000006542b067896 */ /* 0x000fe40008000006 */
[----:B------:R-:W-:-:S04]  /*2120*/  UIADD3 UR11, UR11, UR10, URZ ;  /* 0x0000000a0b0b7290 */ /* 0x000fc8000fffe03f */
[----:B------:R-:W-:-:S03]  /*2130*/  USHF.R.S32.HI UR7, URZ, 0x1f, UR11 ;  /* 0x0000001f3f077899 */ /* 0x000fc6000801140b */
[----:B------:R-:W-:Y:S01]  /*2140*/  SYNCS.ARRIVE.TRANS64.RED.A1T0 RZ, [UR6], RZ ;  /* 0x000000ffffff79a7 */ /* 0x000fe20008100406 */
[----:B------:R-:W-:-:S04]  /*2150*/  ULEA.HI UR7, UR7, UR11, URZ, 0x7 ;  /* 0x0000000b07077291 */ /* 0x000fc8000f8f383f */
[----:B------:R-:W-:Y:S01]  /*2160*/  USHF.R.S32.HI UR7, URZ, 0x7, UR7 ;  /* 0x000000073f077899 */ /* 0x000fe20008011407 */
[----:B0-----:R-:W-:-:S03]  /*2170*/  FMNMX.FTZ R2, R11, R2, !PT ;  /* 0x000000020b027209 */ /* 0x001fc60007810000 */
[----:B------:R-:W-:Y:S01]  /*2180*/  UISETP.LT.AND UP0, UPT, URZ, UR7, UPT ;  /* 0x000000073f00728c */ /* 0x000fe2000bf01270 */
[----:B------:R-:W-:Y:S02]  /*2190*/  FSEL R11, R32, -INF , P2 ;  /* 0xff800000200b7808 */ /* 0x000fe40001000000 */
[C---:B------:R-:W-:Y:S01]  /*21a0*/  FSETP.NEU.FTZ.AND P1, PT, R2.reuse, -INF , PT ;  /* 0xff8000000200780b */ /* 0x040fe20003f3d000 */
[----:B------:R-:W-:Y:S01]  /*21b0*/  FMUL.FTZ R13, R2, R0 ;  /* 0x00000000020d7220 */ /* 0x000fe20000410000 */
[----:B------:R-:W-:Y:S01]  /*21c0*/  ISETP.GT.AND P2, PT, R3, 0x18, PT ;  /* 0x000000180300780c */ /* 0x000fe20003f44270 */
[----:B------:R-:W-:-:S03]  /*21d0*/  USEL UR21, URZ, UR7, !UP0 ;  /* 0x000000073f157287 */ /* 0x000fc6000c000000 */
[----:B------:R-:W-:Y:S01]  /*21e0*/  FSEL R5, R13, RZ, P1 ;  /* 0x000000ff0d057208 */ /* 0x000fe20000800000 */
[----:B------:R-:W-:Y:S01]  /*21f0*/  UISETP.GE.AND UP0, UPT, UR24, UR21, UPT ;  /* 0x000000151800728c */ /* 0x000fe2000bf06270 */
[C---:B------:R-:W-:Y:S02]  /*2200*/  ISETP.GT.AND P1, PT, R3.reuse, RZ, PT ;  /* 0x000000ff0300720c */ /* 0x040fe40003f24270 */
[----:B------:R-:W-:Y:S01]  /*2210*/  FSEL R13, R36, -INF , P2 ;  /* 0xff800000240d7808 */ /* 0x000fe20001000000 */
[-CC-:B------:R-:W-:Y:S01]  /*2220*/  FFMA.FTZ R46, R46, R0.reuse, -R5.reuse ;  /* 0x000000002e2e7223 */ /* 0x180fe20000010805 */
[----:B------:R-:W-:Y:S01]  /*2230*/  FSEL R7, R24, -INF , P1 ;  /* 0xff80000018077808 */ /* 0x000fe20000800000 */
[-CC-:B------:R-:W-:Y:S01]  /*2240*/  FFMA.FTZ R149, R106, R0.reuse, -R5.reuse ;  /* 0x000000006a957223 */ /* 0x180fe20000010805 */
[----:B------:R-:W-:Y:S01]  /*2250*/  ISETP.GT.AND P1, PT, R3, 0x9, PT ;  /* 0x000000090300780c */ /* 0x000fe20003f24270 */
[-CC-:B------:R-:W-:Y:S01]  /*2260*/  FFMA.FTZ R8, R108, R0.reuse, -R5.reuse ;  /* 0x000000006c087223 */ /* 0x180fe20000010805 */
[----:B------:R-:W-:Y:S01]  /*2270*/  FMNMX.FTZ R24, R7, R25, !PT ;  /* 0x0000001907187209 */ /* 0x000fe20007810000 */
[--C-:B------:R-:W-:Y:S01]  /*2280*/  FFMA.FTZ R151, R104, R0, -R5.reuse ;  /* 0x0000000068977223 */ /* 0x100fe20000010805 */
[----:B------:R-:W-:Y:S01]  /*2290*/  FSEL R29, R29, -INF , P1 ;  /* 0xff8000001d1d7808 */ /* 0x000fe20000800000 */
[----:B------:R-:W-:Y:S01]  /*22a0*/  MUFU.EX2 R149, R149 ;  /* 0x0000009500957308 */ /* 0x000fe20000000800 */
[----:B------:R-:W-:Y:S01]  /*22b0*/  FMNMX.FTZ R24, R9, R24, !PT ;  /* 0x0000001809187209 */ /* 0x000fe20007810000 */
[-CC-:B------:R-:W-:Y:S01]  /*22c0*/  FFMA.FTZ R10, R10, R0.reuse, -R5.reuse ;  /* 0x000000000a0a7223 */ /* 0x180fe20000010805 */
[----:B------:R-:W-:Y:S01]  /*22d0*/  ISETP.GT.AND P1, PT, R3, 0x11, PT ;  /* 0x000000110300780c */ /* 0x000fe20003f24270 */
[--C-:B------:R-:W-:Y:S01]  /*22e0*/  FFMA.FTZ R145, R102, R0, -R5.reuse ;  /* 0x0000000066917223 */ /* 0x100fe20000010805 */
[----:B------:R-:W-:Y:S01]  /*22f0*/  FMNMX.FTZ R24, R29, R24, !PT ;  /* 0x000000181d187209 */ /* 0x000fe20007810000 */
[--C-:B------:R-:W-:Y:S01]  /*2300*/  FFMA.FTZ R100, R100, R0, -R5.reuse ;  /* 0x0000000064647223 */ /* 0x100fe20000010805 */
[----:B------:R-:W-:Y:S01]  /*2310*/  FSEL R33, R33, -INF , P1 ;  /* 0xff80000021217808 */ /* 0x000fe20000800000 */
[----:B------:R-:W0:Y:S01]  /*2320*/  MUFU.EX2 R8, R8 ;  /* 0x0000000800087308 */ /* 0x000e220000000800 */
[----:B------:R-:W-:Y:S01]  /*2330*/  FMNMX.FTZ R24, R11, R24, !PT ;  /* 0x000000180b187209 */ /* 0x000fe20007810000 */
[-CC-:B------:R-:W-:Y:S01]  /*2340*/  FFMA.FTZ R147, R98, R0.reuse, -R5.reuse ;  /* 0x0000000062937223 */ /* 0x180fe20000010805 */
[----:B------:R-:W-:Y:S01]  /*2350*/  ISETP.GT.AND P1, PT, R3, 0x19, PT ;  /* 0x000000190300780c */ /* 0x000fe20003f24270 */
[--C-:B------:R-:W-:Y:S01]  /*2360*/  FFMA.FTZ R96, R96, R0, -R5.reuse ;  /* 0x0000000060607223 */ /* 0x100fe20000010805 */
[----:B------:R-:W-:Y:S01]  /*2370*/  FMNMX.FTZ R24, R33, R24, !PT ;  /* 0x0000001821187209 */ /* 0x000fe20007810000 */
[-CC-:B------:R-:W-:Y:S01]  /*2380*/  FFMA.FTZ R141, R94, R0.reuse, -R5.reuse ;  /* 0x000000005e8d7223 */ /* 0x180fe20000010805 */
[----:B------:R-:W-:Y:S01]  /*2390*/  ISETP.GT.AND P2, PT, R3, 0x20, PT ;  /* 0x000000200300780c */ /* 0x000fe20003f44270 */
[----:B------:R-:W-:Y:S01]  /*23a0*/  MUFU.EX2 R151, R151 ;  /* 0x0000009700977308 */ /* 0x000fe20000000800 */
[----:B------:R-:W-:Y:S01]  /*23b0*/  FSEL R37, R37, -INF , P1 ;  /* 0xff80000025257808 */ /* 0x000fe20000800000 */
[--C-:B------:R-:W-:Y:S01]  /*23c0*/  FFMA.FTZ R92, R92, R0, -R5.reuse ;  /* 0x000000005c5c7223 */ /* 0x100fe20000010805 */
[----:B------:R-:W-:Y:S01]  /*23d0*/  FMNMX.FTZ R24, R13, R24, !PT ;  /* 0x000000180d187209 */ /* 0x000fe20007810000 */
[-CC-:B------:R-:W-:Y:S01]  /*23e0*/  FFMA.FTZ R143, R90, R0.reuse, -R5.reuse ;  /* 0x000000005a8f7223 */ /* 0x180fe20000010805 */
[----:B------:R-:W-:Y:S01]  /*23f0*/  ISETP.GT.AND P1, PT, R3, 0x21, PT ;  /* 0x000000210300780c */ /* 0x000fe20003f24270 */
[--C-:B------:R-:W-:Y:S01]  /*2400*/  FFMA.FTZ R88, R88, R0, -R5.reuse ;  /* 0x0000000058587223 */ /* 0x100fe20000010805 */
[----:B------:R-:W-:Y:S01]  /*2410*/  FSEL R15, R40, -INF , P2 ;  /* 0xff800000280f7808 */ /* 0x000fe20001000000 */
[----:B------:R-:W-:Y:S01]  /*2420*/  MUFU.EX2 R10, R10 ;  /* 0x0000000a000a7308 */ /* 0x000fe20000000800 */
[----:B------:R-:W-:Y:S01]  /*2430*/  FMNMX.FTZ R24, R37, R24, !PT ;  /* 0x0000001825187209 */ /* 0x000fe20007810000 */
[-CC-:B------:R-:W-:Y:S01]  /*2440*/  FFMA.FTZ R137, R50, R0.reuse, -R5.reuse ;  /* 0x0000000032897223 */ /* 0x180fe20000010805 */
[----:B------:R-:W-:Y:S01]  /*2450*/  ISETP.GT.AND P2, PT, R3, 0x28, PT ;  /* 0x000000280300780c */ /* 0x000fe20003f44270 */
[-CC-:B------:R-:W-:Y:S01]  /*2460*/  FFMA.FTZ R139, R54, R0.reuse, -R5.reuse ;  /* 0x00000000368b7223 */ /* 0x180fe20000010805 */
[----:B------:R-:W-:Y:S01]  /*2470*/  FSEL R41, R41, -INF , P1 ;  /* 0xff80000029297808 */ /* 0x000fe20000800000 */
[--C-:B------:R-:W-:Y:S01]  /*2480*/  FFMA.FTZ R42, R42, R0, -R5.reuse ;  /* 0x000000002a2a7223 */ /* 0x100fe20000010805 */
[----:B------:R-:W-:Y:S01]  /*2490*/  FMNMX.FTZ R28, R15, R24, !PT ;  /* 0x000000180f1c7209 */ /* 0x000fe20007810000 */
[----:B------:R-:W-:Y:S01]  /*24a0*/  MUFU.EX2 R145, R145 ;  /* 0x0000009100917308 */ /* 0x000fe20000000800 */
[----:B------:R-:W-:Y:S01]  /*24b0*/  ISETP.GT.AND P1, PT, R3, 0x29, PT ;  /* 0x000000290300780c */ /* 0x000fe20003f24270 */
[-CC-:B------:R-:W-:Y:S01]  /*24c0*/  FFMA.FTZ R133, R58, R0.reuse, -R5.reuse ;  /* 0x000000003a857223 */ /* 0x180fe20000010805 */
[----:B------:R-:W-:Y:S01]  /*24d0*/  FSEL R21, R44, -INF , P2 ;  /* 0xff8000002c157808 */ /* 0x000fe20001000000 */
[--C-:B------:R-:W-:Y:S01]  /*24e0*/  FFMA.FTZ R14, R14, R0, -R5.reuse ;  /* 0x000000000e0e7223 */ /* 0x100fe20000010805 */
[----:B------:R-:W-:Y:S01]  /*24f0*/  FMNMX.FTZ R28, R41, R28, !PT ;  /* 0x0000001c291c7209 */ /* 0x000fe20007810000 */
[-CC-:B------:R-:W-:Y:S01]  /*2500*/  FFMA.FTZ R135, R62, R0.reuse, -R5.reuse ;  /* 0x000000003e877223 */ /* 0x180fe20000010805 */
[----:B------:R-:W-:Y:S01]  /*2510*/  ISETP.GT.AND P2, PT, R3, 0x30, PT ;  /* 0x000000300300780c */ /* 0x000fe20003f44270 */
[----:B------:R1:W-:Y:S01]  /*2520*/  MUFU.EX2 R24, R100 ;  /* 0x0000006400187308 */ /* 0x0003e20000000800 */
        /* <DEDUP_REMOVED lines=27> */
[----:B------:R-:W-:Y:S01]  /*26e0*/  FFMA.FTZ R5, R6, R0, -R5 ;  /* 0x0000000006057223 */ /* 0x000fe20000010805 */
[----:B------:R-:W-:Y:S01]  /*26f0*/  ISETP.GT.AND P1, PT, R3, 0x41, PT ;  /* 0x000000410300780c */ /* 0x000fe20003f24270 */
[----:B------:R2:W-:Y:S01]  /*2700*/  MUFU.EX2 R28, R96 ;  /* 0x00000060001c7308 */ /* 0x0005e20000000800 */
[----:B------:R-:W-:-:S02]  /*2710*/  FSEL R35, R56, -INF , P2 ;  /* 0xff80000038237808 */ /* 0x000fc40001000000 */
[----:B------:R-:W-:Y:S02]  /*2720*/  CS2R R108, SRZ ;  /* 0x00000000006c7805 */ /* 0x000fe4000001ff00 */
[----:B------:R-:W-:Y:S02]  /*2730*/  FMNMX.FTZ R32, R53, R32, !PT ;  /* 0x0000002035207209 */ /* 0x000fe40007810000 */
[----:B------:R-:W-:Y:S02]  /*2740*/  CS2R R106, SRZ ;  /* 0x00000000006a7805 */ /* 0x000fe4000001ff00 */
[----:B------:R-:W-:Y:S02]  /*2750*/  ISETP.GT.AND P2, PT, R3, 0x48, PT ;  /* 0x000000480300780c */ /* 0x000fe40003f44270 */
[----:B------:R-:W-:Y:S02]  /*2760*/  CS2R R104, SRZ ;  /* 0x0000000000687805 */ /* 0x000fe4000001ff00 */
[----:B------:R-:W-:Y:S01]  /*2770*/  FSEL R57, R57, -INF , P1 ;  /* 0xff80000039397808 */ /* 0x000fe20000800000 */
[----:B------:R-:W-:Y:S01]  /*2780*/  MUFU.EX2 R141, R141 ;  /* 0x0000008d008d7308 */ /* 0x000fe20000000800 */
[----:B------:R-:W-:-:S02]  /*2790*/  FMNMX.FTZ R36, R35, R32, !PT ;  /* 0x0000002023247209 */ /* 0x000fc40007810000 */
[----:B------:R-:W-:Y:S02]  /*27a0*/  CS2R R102, SRZ ;  /* 0x0000000000667805 */ /* 0x000fe4000001ff00 */
[----:B------:R-:W-:Y:S02]  /*27b0*/  ISETP.GT.AND P1, PT, R3, 0x49, PT ;  /* 0x000000490300780c */ /* 0x000fe40003f24270 */
[----:B-1----:R-:W-:Y:S02]  /*27c0*/  CS2R R100, SRZ ;  /* 0x0000000000647805 */ /* 0x002fe4000001ff00 */
[----:B------:R-:W-:Y:S02]  /*27d0*/  FSEL R39, R60, -INF , P2 ;  /* 0xff8000003c277808 */ /* 0x000fe40001000000 */
[----:B------:R-:W-:Y:S02]  /*27e0*/  CS2R R98, SRZ ;  /* 0x0000000000627805 */ /* 0x000fe4000001ff00 */
[----:B------:R-:W-:Y:S01]  /*27f0*/  FMNMX.FTZ R36, R57, R36, !PT ;  /* 0x0000002439247209 */ /* 0x000fe20007810000 */
[----:B------:R1:W-:Y:S01]  /*2800*/  MUFU.EX2 R32, R92 ;  /* 0x0000005c00207308 */ /* 0x0003e20000000800 */
[----:B------:R-:W-:-:S02]  /*2810*/  ISETP.GT.AND P2, PT, R3, 0x50, PT ;  /* 0x000000500300780c */ /* 0x000fc40003f44270 */
[----:B--2---:R-:W-:Y:S02]  /*2820*/  CS2R R96, SRZ ;  /* 0x0000000000607805 */ /* 0x004fe4000001ff00 */
[----:B------:R-:W-:Y:S02]  /*2830*/  FSEL R61, R61, -INF , P1 ;  /* 0xff8000003d3d7808 */ /* 0x000fe40000800000 */
[----:B------:R-:W-:Y:S02]  /*2840*/  CS2R R94, SRZ ;  /* 0x00000000005e7805 */ /* 0x000fe4000001ff00 */
[----:B------:R-:W-:Y:S02]  /*2850*/  FMNMX.FTZ R36, R39, R36, !PT ;  /* 0x0000002427247209 */ /* 0x000fe40007810000 */
[----:B------:R-:W-:Y:S02]  /*2860*/  CS2R R90, SRZ ;  /* 0x00000000005a7805 */ /* 0x000fe4000001ff00 */
[----:B------:R-:W-:Y:S01]  /*2870*/  ISETP.GT.AND P1, PT, R3, 0x51, PT ;  /* 0x000000510300780c */ /* 0x000fe20003f24270 */
[----:B------:R-:W-:Y:S01]  /*2880*/  MUFU.EX2 R143, R143 ;  /* 0x0000008f008f7308 */ /* 0x000fe20000000800 */
[----:B------:R-:W-:-:S02]  /*2890*/  FSEL R43, R64, -INF , P2 ;  /* 0xff800000402b7808 */ /* 0x000fc40001000000 */
[----:B-1----:R-:W-:Y:S02]  /*28a0*/  CS2R R92, SRZ ;  /* 0x00000000005c7805 */ /* 0x002fe4000001ff00 */
[----:B------:R-:W-:Y:S02]  /*28b0*/  FMNMX.FTZ R36, R61, R36, !PT ;  /* 0x000000243d247209 */ /* 0x000fe40007810000 */
[----:B------:R-:W-:Y:S02]  /*28c0*/  ISETP.GT.AND P2, PT, R3, 0x58, PT ;  /* 0x000000580300780c */ /* 0x000fe40003f44270 */
[----:B------:R-:W-:Y:S01]  /*28d0*/  FSEL R65, R65, -INF , P1 ;  /* 0xff80000041417808 */ /* 0x000fe20000800000 */
[----:B------:R-:W-:Y:S01]  /*28e0*/  MUFU.EX2 R137, R137 ;  /* 0x0000008900897308 */ /* 0x000fe20000000800 */
[----:B------:R-:W-:Y:S02]  /*28f0*/  FMNMX.FTZ R40, R43, R36, !PT ;  /* 0x000000242b287209 */ /* 0x000fe40007810000 */
[----:B------:R-:W-:-:S02]  /*2900*/  ISETP.GT.AND P1, PT, R3, 0x59, PT ;  /* 0x000000590300780c */ /* 0x000fc40003f24270 */
[----:B------:R-:W-:Y:S02]  /*2910*/  FSEL R47, R68, -INF , P2 ;  /* 0xff800000442f7808 */ /* 0x000fe40001000000 */
[----:B------:R-:W-:Y:S01]  /*2920*/  FMNMX.FTZ R40, R65, R40, !PT ;  /* 0x0000002841287209 */ /* 0x000fe20007810000 */
[----:B------:R1:W-:Y:S01]  /*2930*/  MUFU.EX2 R36, R88 ;  /* 0x0000005800247308 */ /* 0x0003e20000000800 */
[----:B------:R-:W-:Y:S02]  /*2940*/  ISETP.GT.AND P2, PT, R3, 0x60, PT ;  /* 0x000000600300780c */ /* 0x000fe40003f44270 */
[----:B------:R-:W-:Y:S02]  /*2950*/  FSEL R69, R69, -INF , P1 ;  /* 0xff80000045457808 */ /* 0x000fe40000800000 */
[----:B------:R-:W-:Y:S02]  /*2960*/  FMNMX.FTZ R40, R47, R40, !PT ;  /* 0x000000282f287209 */ /* 0x000fe40007810000 */
        /* <DEDUP_REMOVED lines=19> */
[----:B------:R-:W-:Y:S02]  /*2aa0*/  FMNMX.FTZ R44, R77, R44, !PT ;  /* 0x0000002c4d2c7209 */ /* 0x000fe40007810000 */
[----:B------:R-:W-:Y:S02]  /*2ab0*/  ISETP.GT.AND P2, PT, R3, 0x78, PT ;  /* 0x000000780300780c */ /* 0x000fe40003f44270 */
[----:B------:R-:W-:Y:S01]  /*2ac0*/  FSEL R81, R81, -INF , P1 ;  /* 0xff80000051517808 */ /* 0x000fe20000800000 */
[----:B------:R-:W-:Y:S01]  /*2ad0*/  MUFU.EX2 R14, R14 ;  /* 0x0000000e000e7308 */ /* 0x000fe20000000800 */
[----:B------:R-:W-:Y:S02]  /*2ae0*/  FMNMX.FTZ R44, R59, R44, !PT ;  /* 0x0000002c3b2c7209 */ /* 0x000fe40007810000 */
[----:B------:R-:W-:Y:S02]  /*2af0*/  ISETP.GT.AND P1, PT, R3, 0x79, PT ;  /* 0x000000790300780c */ /* 0x000fe40003f24270 */
[----:B------:R-:W-:-:S02]  /*2b00*/  FSEL R63, R84, -INF , P2 ;  /* 0xff800000543f7808 */ /* 0x000fc40001000000 */
[----:B------:R-:W-:Y:S01]  /*2b10*/  FMNMX.FTZ R44, R81, R44, !PT ;  /* 0x0000002c512c7209 */ /* 0x000fe20007810000 */
[----:B------:R-:W-:Y:S01]  /*2b20*/  MUFU.EX2 R135, R135 ;  /* 0x0000008700877308 */ /* 0x000fe20000000800 */
[----:B------:R-:W-:Y:S02]  /*2b30*/  FSEL R85, R85, -INF , P1 ;  /* 0xff80000055557808 */ /* 0x000fe40000800000 */
[----:B------:R-:W-:-:S04]  /*2b40*/  FMNMX.FTZ R44, R63, R44, !PT ;  /* 0x0000002c3f2c7209 */ /* 0x000fc80007810000 */
[----:B------:R-:W-:Y:S01]  /*2b50*/  FMNMX.FTZ R44, R85, R44, !PT ;  /* 0x0000002c552c7209 */ /* 0x000fe20007810000 */
[----:B------:R-:W-:Y:S04]  /*2b60*/  MUFU.EX2 R38, R38 ;  /* 0x0000002600267308 */ /* 0x000fe80000000800 */
[----:B------:R-:W1:Y:S04]  /*2b70*/  SHFL.BFLY PT, R3, R44, 0x2, 0x1f ;  /* 0x0c401f002c037f89 */ /* 0x000e6800000e0000 */
        /* <DEDUP_REMOVED lines=10> */
[----:B0-----:R-:W-:Y:S01]  /*2c20*/  FADD.FTZ R46, R149, R8 ;  /* 0x00000008952e7221 */ /* 0x001fe20000010000 */
[----:B------:R-:W-:-:S02]  /*2c30*/  F2FP.F16.F32.PACK_AB R149, R8, R149 ;  /* 0x000000950895723e */ /* 0x000fc400000000ff */
[C---:B------:R-:W-:Y:S01]  /*2c40*/  FSETP.NEU.FTZ.AND P1, PT, R3.reuse, -INF , PT ;  /* 0xff8000000300780b */ /* 0x040fe20003f3d000 */
[----:B------:R-:W-:Y:S02]  /*2c50*/  FMUL.FTZ R44, R3, R0 ;  /* 0x00000000032c7220 */ /* 0x000fe40000410000 */
[----:B------:R-:W-:Y:S03]  /*2c60*/  MUFU.EX2 R20, R20 ;  /* 0x0000001400147308 */ /* 0x000fe60000000800 */
[----:B------:R-:W-:Y:S02]  /*2c70*/  FSEL R44, R44, RZ, P1 ;  /* 0x000000ff2c2c7208 */ /* 0x000fe40000800000 */
[----:B------:R-:W-:-:S03]  /*2c80*/  PLOP3.LUT P1, PT, PT, PT, UP0, 0x80, 0x0 ;  /* 0x000000000000781c */ /* 0x000fc60003f2f008 */
        /* <DEDUP_REMOVED lines=29> */
[--C-:B------:R-:W-:Y:S01]  /*2e60*/  FFMA.FTZ R77, R77, R0, -R44.reuse ;  /* 0x000000004d4d7223 */ /* 0x100fe2000001082c */
[----:B------:R-:W2:Y:S01]  /*2e70*/  MUFU.EX2 R9, R9 ;  /* 0x0000000900097308 */ /* 0x000ea20000000800 */
[----:B0-----:R-:W-:Y:S01]  /*2e80*/  FADD.FTZ R33, R148, R7 ;  /* 0x0000000794217221 */ /* 0x001fe20000010000 */
[----:B------:R-:W-:Y:S01]  /*2e90*/  F2FP.F16.F32.PACK_AB R148, R7, R148 ;  /* 0x000000940794723e */ /* 0x000fe200000000ff */
[-CC-:B------:R-:W-:Y:S01]  /*2ea0*/  FFMA.FTZ R59, R59, R0.reuse, -R44.reuse ;  /* 0x000000003b3b7223 */ /* 0x180fe2000001082c */
[-CC-:B------:R-:W-:Y:S01]  /*2eb0*/  FFMA.FTZ R81, R81, R0.reuse, -R44.reuse ;  /* 0x0000000051517223 */ /* 0x180fe2000001082c */
[----:B------:R-:W-:-:S03]  /*2ec0*/  FFMA.FTZ R63, R63, R0, -R44 ;  /* 0x000000003f3f7223 */ /* 0x000fc6000001082c */
[----:B------:R-:W0:Y:S01]  /*2ed0*/  MUFU.EX2 R144, R144 ;  /* 0x0000009000907308 */ /* 0x000e220000000800 */
[----:B-1----:R-:W-:Y:S01]  /*2ee0*/  FADD.FTZ R48, R150, R33 ;  /* 0x0000002196307221 */ /* 0x002fe20000010000 */
[----:B------:R-:W-:Y:S01]  /*2ef0*/  FADD.FTZ R33, R151, R46 ;  /* 0x0000002e97217221 */ /* 0x000fe20000010000 */
[----:B------:R-:W-:-:S03]  /*2f00*/  F2FP.F16.F32.PACK_AB R151, R10, R151 ;  /* 0x000000970a97723e */ /* 0x000fc600000000ff */
[----:B------:R-:W-:Y:S01]  /*2f10*/  FADD.FTZ R4, R10, R33 ;  /* 0x000000210a047221 */ /* 0x000fe20000010000 */
[----:B------:R-:W-:Y:S01]  /*2f20*/  FFMA.FTZ R33, R65, R0, -R44 ;  /* 0x0000000041217223 */ /* 0x000fe2000001082c */
[----:B------:R-:W1:Y:S01]  /*2f30*/  MUFU.EX2 R11, R11 ;  /* 0x0000000b000b7308 */ /* 0x000e620000000800 */
[C---:B--2---:R-:W-:Y:S01]  /*2f40*/  FADD.FTZ R35, R9.reuse, R48 ;  /* 0x0000003009237221 */ /* 0x044fe20000010000 */
[----:B------:R-:W-:Y:S01]  /*2f50*/  F2FP.F16.F32.PACK_AB R150, R9, R150 ;  /* 0x000000960996723e */ /* 0x000fe200000000ff */
[----:B------:R-:W-:-:S05]  /*2f60*/  FFMA.FTZ R44, R85, R0, -R44 ;  /* 0x00000000552c7223 */ /* 0x000fca000001082c */
        /* <DEDUP_REMOVED lines=13> */
[----:B------:R-:W-:Y:S01]  /*3040*/  FADD.FTZ R35, R141, R4 ;  /* 0x000000048d237221 */ /* 0x000fe20000010000 */
[----:B------:R-:W-:-:S03]  /*3050*/  F2FP.F16.F32.PACK_AB R141, R32, R141 ;  /* 0x0000008d208d723e */ /* 0x000fc600000000ff */
[----:B------:R-:W-:Y:S02]  /*3060*/  FADD.FTZ R4, R32, R35 ;  /* 0x0000002320047221 */ /* 0x000fe40000010000 */
[----:B------:R-:W2:Y:S01]  /*3070*/  MUFU.EX2 R15, R15 ;  /* 0x0000000f000f7308 */ /* 0x000ea20000000800 */
[----:B0-----:R-:W-:Y:S01]  /*3080*/  FADD.FTZ R37, R13, R6 ;  /* 0x000000060d257221 */ /* 0x001fe20000010000 */
[----:B------:R-:W-:Y:S01]  /*3090*/  FADD.FTZ R35, R143, R4 ;  /* 0x000000048f237221 */ /* 0x000fe20000010000 */
[C---:B------:R-:W-:Y:S02]  /*30a0*/  F2FP.F16.F32.PACK_AB R143, R36.reuse, R143 ;  /* 0x0000008f248f723e */ /* 0x040fe400000000ff */
        /* <DEDUP_REMOVED lines=10> */
[----:B------:R-:W-:Y:S02]  /*3150*/  F2FP.F16.F32.PACK_AB R140, R15, R140 ;  /* 0x0000008c0f8c723e */ /* 0x000fe400000000ff */
[C---:B------:R-:W-:Y:S01]  /*3160*/  F2FP.F16.F32.PACK_AB R139, R42.reuse, R139 ;  /* 0x0000008b2a8b723e */ /* 0x040fe200000000ff */
        /* <DEDUP_REMOVED lines=9> */
[----:B------:R-:W-:Y:S02]  /*3200*/  F2FP.F16.F32.PACK_AB R142, R21, R142 ;  /* 0x0000008e158e723e */ /* 0x000fe400000000ff */
[C---:B------:R-:W-:Y:S01]  /*3210*/  F2FP.F16.F32.PACK_AB R135, R38.reuse, R135 ;  /* 0x000000872687723e */ /* 0x040fe200000000ff */
        /* <DEDUP_REMOVED lines=9> */
[----:B------:R-:W-:Y:S02]  /*32b0*/  F2FP.F16.F32.PACK_AB R136, R25, R136 ;  /* 0x000000881988723e */ /* 0x000fe400000000ff */
[C---:B------:R-:W-:Y:S01]  /*32c0*/  F2FP.F16.F32.PACK_AB R131, R30.reuse, R131 ;  /* 0x000000831e83723e */ /* 0x040fe200000000ff */
        /* <DEDUP_REMOVED lines=54> */
[----:B------:R0:W1:Y:S01]  /*3630*/  MUFU.EX2 R6, R5 ;  /* 0x0000000500067308 */ /* 0x0000620000000800 */
[----:B--2---:R-:W-:-:S04]  /*3640*/  FADD.FTZ R9, R63, R8 ;  /* 0x000000083f097221 */ /* 0x004fc80000010000 */
[C---:B0-----:R-:W-:Y:S01]  /*3650*/  FADD.FTZ R5, R44.reuse, R9 ;  /* 0x000000092c057221 */ /* 0x041fe20000010000 */
[----:B------:R-:W-:Y:S01]  /*3660*/  F2FP.F16.F32.PACK_AB R122, R44, R63 ;  /* 0x0000003f2c7a723e */ /* 0x000fe200000000ff */
[C---:B-1----:R-:W-:Y:S01]  /*3670*/  FADD.FTZ R4, R6.reuse, R7 ;  /* 0x0000000706047221 */ /* 0x042fe20000010000 */
[----:B------:R-:W-:Y:S01]  /*3680*/  F2FP.F16.F32.PACK_AB R123, R6, R123 ;  /* 0x0000007b067b723e */ /* 0x000fe200000000ff */
[----:B------:R-:W-:Y:S06]  /*3690*/  @!P1 BRA `(.L_x_2124) ;  /* 0x0000002400b89947 */ /* 0x000fec0003800000 */
[----:B------:R-:W-:Y:S01]  /*36a0*/  IMAD.MOV.U32 R7, RZ, RZ, R2 ;  /* 0x000000ffff077224 */ /* 0x000fe200078e0002 */
[----:B------:R-:W-:Y:S01]  /*36b0*/  UMOV UR25, UR37 ;  /* 0x0000002500197c82 */ /* 0x000fe20008000000 */
[----:B------:R-:W-:Y:S01]  /*36c0*/  IMAD.MOV.U32 R6, RZ, RZ, R3 ;  /* 0x000000ffff067224 */ /* 0x000fe200078e0003 */
[----:B------:R-:W-:Y:S01]  /*36d0*/  UMOV UR23, UR38 ;  /* 0x0000002600177c82 */ /* 0x000fe20008000000 */
[----:B------:R-:W-:Y:S01]  /*36e0*/  IMAD.MOV.U32 R119, RZ, RZ, RZ ;  /* 0x000000ffff777224 */ /* 0x000fe200078e00ff */
[----:B------:R-:W-:-:S06]  /*36f0*/  ULDC UR22, c[0x0][0x288] ;  /* 0x0000a20000167ab9 */ /* 0x000fcc0000000800 */
.L_x_2135:
[----:B------:R-:W-:Y:S01]  /*3700*/  ISETP.NE.AND P2, PT, RZ, UR44, PT ;  /* 0x0000002cff007c0c */ /* 0x000fe2000bf45270 */
[----:B------:R-:W-:-:S04]  /*3710*/  UISETP.NE.AND UP0, UPT, UR23, 0x1, UPT ;  /* 0x000000011700788c */ /* 0x000fc8000bf05270 */
[----:B------:R-:W-:-:S04]  /*3720*/  USEL UR37, URZ, 0x1, UP0 ;  /* 0x000000013f257887 */ /* 0x000fc80008000000 */
[----:B------:R-:W-:-:S04]  /*3730*/  ULOP3.LUT UR37, UR25, UR37, URZ, 0x3c, !UPT ;  /* 0x0000002519257292 */ /* 0x000fc8000f8e3c3f */
[----:B------:R-:W-:Y:S08]  /*3740*/  @P2 BRA `(.L_x_2125) ;  /* 0x0000000000382947 */ /* 0x000ff00003800000 */
[----:B------:R-:W-:Y:S05]  /*3750*/  @!P0 BRA `(.L_x_2126) ;  /* 0x0000000000048947 */ /* 0x000fea0003800000 */
[----:B------:R-:W-:Y:S01]  /*3760*/  BPT.TRAP 0x1 ;  /* 0x000000040000795c */ /* 0x000fe20000300000 */
.L_x_2126:
        /* <DEDUP_REMOVED lines=9> */
.L_x_2127:
[----:B-1----:R-:W-:Y:S05]  /*3800*/  @P1 BRA `(.L_x_2125) ;  /* 0x0000000000081947 */ /* 0x002fea0003800000 */
[----:B------:R-:W1:Y:S02]  /*3810*/  SYNCS.PHASECHK.TRANS64.TRYWAIT P1, [UR6+0x16830], R0 ;  /* 0x01683000ff0075a7 */ /* 0x000e640008020146 */
[----:B-1----:R-:W-:Y:S05]  /*3820*/  @!P1 BRA `(.L_x_2128) ;  /* 0x000000a400909947 */ /* 0x002fea0003800000 */
.L_x_2125:
        /* <DEDUP_REMOVED lines=28> */
.L_x_2130:
[----:B------:R-:W-:Y:S01]  /*39f0*/  ULEA UR6, UR23, UR45, 0x3 ;  /* 0x0000002d17067291 */ /* 0x000fe2000f8e183f */
[----:B------:R-:W-:-:S05]  /*3a00*/  IMAD.U32 R0, RZ, RZ, UR25 ;  /* 0x00000019ff007e24 */ /* 0x000fca000f8e00ff */
[----:B------:R-:W-:-:S04]  /*3a10*/  SHF.L.U32 R0, R0, 0x1f, RZ ;  /* 0x0000001f00007819 */ /* 0x000fc800000006ff */
[----:B------:R0:W1:Y:S01]  /*3a20*/  SYNCS.PHASECHK.TRANS64.TRYWAIT P1, [UR6+0x16850], R0 ;  /* 0x01685000ff0075a7 */ /* 0x0000620008020146 */
[----:B------:R-:W-:Y:S05]  /*3a30*/  @!P0 BRA `(.L_x_2131) ;  /* 0x0000000000048947 */ /* 0x000fea0003800000 */
[----:B------:R-:W-:Y:S01]  /*3a40*/  BPT.TRAP 0x1 ;  /* 0x000000040000795c */ /* 0x000fe20000300000 */
.L_x_2131:
[----:B-1----:R-:W-:Y:S05]  /*3a50*/  @P1 BRA `(.L_x_2129) ;  /* 0x0000000000081947 */ /* 0x002fea0003800000 */
[----:B------:R-:W1:Y:S02]  /*3a60*/  SYNCS.PHASECHK.TRANS64.TRYWAIT P1, [UR6+0x16850], R0 ;  /* 0x01685000ff0075a7 */ /* 0x000e640008020146 */
[----:B-1----:R-:W-:Y:S05]  /*3a70*/  @!P1 BRA `(.L_x_2132) ;  /* 0x000000a400149947 */ /* 0x002fea0003800000 */
.L_x_2129:
        /* <DEDUP_REMOVED lines=51> */
.L_x_2133:
[----:B------:R-:W-:Y:S01]  /*3db0*/  UISETP.NE.AND UP0, UPT, UR48, URZ, UPT ;  /* 0x0000003f3000728c */ /* 0x000fe2000bf05270 */
[----:B------:R-:W-:Y:S01]  /*3dc0*/  VIADD R12, R17, UR40 ;  /* 0x00000028110c7c36 */ /* 0x000fe20008000000 */
[----:B------:R-:W1:Y:S04]  /*3dd0*/  LDC R9, c[0x0][0x2f0] ;  /* 0x0000bc00ff097b82 */ /* 0x000e680000000800 */
[----:B------:R-:W-:Y:S02]  /*3de0*/  PLOP3.LUT P1, PT, PT, PT, UP0, 0x80, 0x0 ;  /* 0x000000000000781c */ /* 0x000fe40003f2f008 */
[----:B------:R-:W-:-:S03]  /*3df0*/  PLOP3.LUT P2, PT, PT, PT, UP0, 0x80, 0x0 ;  /* 0x000000000000781c */ /* 0x000fc60003f4f008 */
[----:B------:R-:W-:-:S08]  /*3e00*/  @UP0 ULDC UR6, c[0x0][0x44c] ;  /* 0x0001130000060ab9 */ /* 0x000fd00000000800 */
[----:B0-----:R-:W-:Y:S01]  /*3e10*/  @P1 IMAD.HI.U32 R0, R12, UR6, RZ ;  /* 0x000000060c001c27 */ /* 0x001fe2000f8e00ff */
[----:B------:R-:W-:-:S04]  /*3e20*/  @UP0 ULDC UR6, c[0x0][0x450] ;  /* 0x0001140000060ab9 */ /* 0x000fc80000000800 */
[----:B------:R-:W-:Y:S01]  /*3e30*/  @P2 SHF.R.U32.HI R12, RZ, UR6, R0 ;  /* 0x00000006ff0c2c19 */ /* 0x000fe20008011600 */
[----:B------:R-:W-:Y:S02]  /*3e40*/  UMOV UR6, 0xffffff80 ;  /* 0xffffff8000067882 */ /* 0x000fe40000000000 */
[----:B------:R-:W-:Y:S02]  /*3e50*/  UIMAD UR6, UR24, UR6, 0x1 ;  /* 0x00000001180674a4 */ /* 0x000fe4000f8e0206 */
[----:B------:R-:W0:Y:S04]  /*3e60*/  SHFL.IDX PT, R3, R12, RZ, 0x1c1f ;  /* 0x001c1fff0c037589 */ /* 0x000e2800000e0000 */
[----:B------:R-:W-:Y:S01]  /*3e70*/  IMAD.U32 R11, RZ, RZ, UR6 ;  /* 0x00000006ff0b7e24 */ /* 0x000fe2000f8e00ff */
[----:B------:R-:W2:Y:S01]  /*3e80*/  SHFL.IDX PT, R137, R12, 0x1, 0x1c1f ;  /* 0x003c1f000c897f89 */ /* 0x000ea200000e0000 */
[----:B------:R-:W-:-:S02]  /*3e90*/  ULEA UR6, UR38, UR45, 0x3 ;  /* 0x0000002d26067291 */ /* 0x000fc4000f8e183f */
[----:B------:R-:W-:Y:S02]  /*3ea0*/  IMAD R2, R16, -0x2, R11 ;  /* 0xfffffffe10027824 */ /* 0x000fe400078e020b */
[----:B------:R-:W-:Y:S02]  /*3eb0*/  UIADD3 UR6, UR6, 0x16840, URZ ;  /* 0x0001684006067890 */ /* 0x000fe4000fffe03f */
[----:B-1----:R-:W-:Y:S02]  /*3ec0*/  IMAD R2, R9, UR47, R2 ;  /* 0x0000002f09027c24 */ /* 0x002fe4000f8e0202 */
[----:B------:R-:W-:-:S09]  /*3ed0*/  UPRMT UR6, UR43, 0x654, UR6 ;  /* 0x000006542b067896 */ /* 0x000fd20008000006 */
[----:B------:R-:W-:Y:S01]  /*3ee0*/  SYNCS.ARRIVE.TRANS64.RED.A1T0 RZ, [UR6], RZ ;  /* 0x000000ffffff79a7 */ /* 0x000fe20008100406 */
[----:B0-----:R-:W-:-:S04]  /*3ef0*/  IADD3 R0, R3, -UR22, R2 ;  /* 0x8000001603007c10 */ /* 0x001fc8000fffe002 */
[C---:B------:R-:W-:Y:S02]  /*3f00*/  ISETP.GT.AND P1, PT, R0.reuse, RZ, PT ;  /* 0x000000ff0000720c */ /* 0x040fe40003f24270 */
[----:B------:R-:W-:Y:S02]  /*3f10*/  ISETP.GT.AND P2, PT, R0, 0x1, PT ;  /* 0x000000010000780c */ /* 0x000fe40003f44270 */
[----:B------:R-:W-:Y:S02]  /*3f20*/  FSEL R133, R24, -INF , P1 ;  /* 0xff80000018857808 */ /* 0x000fe40000800000 */
[----:B------:R-:W-:Y:S02]  /*3f30*/  ISETP.GT.AND P1, PT, R0, 0x8, PT ;  /* 0x000000080000780c */ /* 0x000fe40003f24270 */
[----:B------:R-:W-:Y:S02]  /*3f40*/  FSEL R127, R25, -INF , P2 ;  /* 0xff800000197f7808 */ /* 0x000fe40001000000 */
[----:B------:R-:W-:-:S02]  /*3f50*/  FMNMX.FTZ R8, R133, R6, !PT ;  /* 0x0000000685087209 */ /* 0x000fc40007810000 */
[----:B------:R-:W-:Y:S02]  /*3f60*/  ISETP.GT.AND P2, PT, R0, 0x9, PT ;  /* 0x000000090000780c */ /* 0x000fe40003f44270 */
[----:B------:R-:W-:Y:S02]  /*3f70*/  FSEL R125, R28, -INF , P1 ;  /* 0xff8000001c7d7808 */ /* 0x000fe40000800000 */
[----:B------:R-:W-:Y:S02]  /*3f80*/  FMNMX.FTZ R8, R127, R8, !PT ;  /* 0x000000087f087209 */ /* 0x000fe40007810000 */
        /* <DEDUP_REMOVED lines=82> */
[----:B------:R-:W-:Y:S01]  /*44b0*/  FSEL R123, R84, -INF , P1 ;  /* 0xff800000547b7808 */ /* 0x000fe20000800000 */
[----:B------:R-:W0:Y:S01]  /*44c0*/  LDC R0, c[0x0][0x988] ;  /* 0x00026200ff007b82 */ /* 0x000e220000000800 */
[----:B------:R-:W-:Y:S02]  /*44d0*/  FMNMX.FTZ R8, R81, R8, !PT ;  /* 0x0000000851087209 */ /* 0x000fe40007810000 */
[----:B------:R-:W-:Y:S02]  /*44e0*/  FSEL R85, R85, -INF , P2 ;  /* 0xff80000055557808 */ /* 0x000fe40001000000 */
[----:B------:R-:W-:Y:S02]  /*44f0*/  FMNMX.FTZ R8, R123, R8, !PT ;  /* 0x000000087b087209 */ /* 0x000fe40007810000 */
[----:B--2---:R-:W-:-:S02]  /*4500*/  IADD3 R2, R137, -UR22, R2 ;  /* 0x8000001689027c10 */ /* 0x004fc4000fffe002 */
[----:B------:R-:W-:Y:S02]  /*4510*/  FMNMX.FTZ R14, R85, R8, !PT ;  /* 0x00000008550e7209 */ /* 0x000fe40007810000 */
[C---:B------:R-:W-:Y:S02]  /*4520*/  ISETP.GT.AND P2, PT, R2.reuse, RZ, PT ;  /* 0x000000ff0200720c */ /* 0x040fe40003f44270 */
[----:B------:R-:W-:Y:S01]  /*4530*/  ISETP.GT.AND P3, PT, R2, 0x1, PT ;  /* 0x000000010200780c */ /* 0x000fe20003f64270 */
[----:B------:R-:W1:Y:S01]  /*4540*/  SHFL.BFLY PT, R3, R14, 0x2, 0x1f ;  /* 0x0c401f000e037f89 */ /* 0x000e6200000e0000 */
[----:B------:R-:W-:Y:S02]  /*4550*/  FSEL R26, R26, -INF , P2 ;  /* 0xff8000001a1a7808 */ /* 0x000fe40001000000 */
[----:B------:R-:W-:Y:S02]  /*4560*/  ISETP.GT.AND P2, PT, R2, 0x8, PT ;  /* 0x000000080200780c */ /* 0x000fe40003f44270 */
[----:B------:R-:W-:-:S02]  /*4570*/  FMNMX.FTZ R12, R26, R7, !PT ;  /* 0x000000071a0c7209 */ /* 0x000fc40007810000 */
[----:B-1----:R-:W-:-:S05]  /*4580*/  FMNMX.FTZ R20, R14, R3, !PT ;  /* 0x000000030e147209 */ /* 0x002fca0007810000 */
[----:B------:R-:W1:Y:S02]  /*4590*/  SHFL.BFLY PT, R3, R20, 0x1, 0x1f ;  /* 0x0c201f0014037f89 */ /* 0x000e6400000e0000 */
[----:B-1----:R-:W-:-:S04]  /*45a0*/  FMNMX.FTZ R3, R20, R3, !PT ;  /* 0x0000000314037209 */ /* 0x002fc80007810000 */
[C---:B------:R-:W-:Y:S01]  /*45b0*/  FSETP.NEU.FTZ.AND P1, PT, R3.reuse, -INF , PT ;  /* 0xff8000000300780b */ /* 0x040fe20003f3d000 */
[----:B0-----:R-:W-:-:S05]  /*45c0*/  FMUL.FTZ R10, R3, R0 ;  /* 0x00000000030a7220 */ /* 0x001fca0000410000 */
[----:B------:R-:W-:-:S05]  /*45d0*/  FSEL R10, R10, RZ, P1 ;  /* 0x000000ff0a0a7208 */ /* 0x000fca0000800000 */
[-CC-:B------:R-:W-:Y:S01]  /*45e0*/  FFMA.FTZ R150, R125, R0.reuse, -R10.reuse ;  /* 0x000000007d967223 */ /* 0x180fe2000001080a */
[----:B------:R-:W-:Y:S01]  /*45f0*/  FSEL R125, R27, -INF , P3 ;  /* 0xff8000001b7d7808 */ /* 0x000fe20001800000 */
[-CC-:B------:R-:W-:Y:S01]  /*4600*/  FFMA.FTZ R148, R127, R0.reuse, -R10.reuse ;  /* 0x000000007f947223 */ /* 0x180fe2000001080a */
[----:B------:R-:W-:Y:S01]  /*4610*/  ISETP.GT.AND P3, PT, R2, 0x9, PT ;  /* 0x000000090200780c */ /* 0x000fe20003f64270 */
[-CC-:B------:R-:W-:Y:S01]  /*4620*/  FFMA.FTZ R27, R129, R0.reuse, -R10.reuse ;  /* 0x00000000811b7223 */ /* 0x180fe2000001080a */
[----:B------:R-:W-:Y:S01]  /*4630*/  FSEL R127, R30, -INF , P2 ;  /* 0xff8000001e7f7808 */ /* 0x000fe20001000000 */
[--C-:B------:R-:W-:Y:S01]  /*4640*/  FFMA.FTZ R144, R131, R0, -R10.reuse ;  /* 0x0000000083907223 */ /* 0x100fe2000001080a */
[----:B------:R-:W-:Y:S01]  /*4650*/  FMNMX.FTZ R12, R125, R12, !PT ;  /* 0x0000000c7d0c7209 */ /* 0x000fe20007810000 */
[-CC-:B------:R-:W-:Y:S01]  /*4660*/  FFMA.FTZ R8, R133, R0.reuse, -R10.reuse ;  /* 0x0000000085087223 */ /* 0x180fe2000001080a */
[C---:B------:R-:W-:Y:S01]  /*4670*/  ISETP.GT.AND P2, PT, R2.reuse, 0x10, PT ;  /* 0x000000100200780c */ /* 0x040fe20003f44270 */
        /* <DEDUP_REMOVED lines=50> */
[----:B------:R-:W-:Y:S01]  /*49a0*/  FFMA.FTZ R33, R85, R0, -R10 ;  /* 0x0000000055217223 */ /* 0x000fe2000001080a */
[----:B------:R-:W-:Y:S01]  /*49b0*/  FMNMX.FTZ R12, R139, R12, !PT ;  /* 0x0000000c8b0c7209 */ /* 0x000fe20007810000 */
[----:B------:R-:W-:Y:S01]  /*49c0*/  MUFU.EX2 R8, R8 ;  /* 0x0000000800087308 */ /* 0x000fe20000000800 */
[----:B------:R-:W-:-:S02]  /*49d0*/  ISETP.GT.AND P3, PT, R2, 0x31, PT ;  /* 0x000000310200780c */ /* 0x000fc40003f64270 */
[----:B------:R-:W-:Y:S02]  /*49e0*/  FSEL R141, R50, -INF , P2 ;  /* 0xff800000328d7808 */ /* 0x000fe40001000000 */
[----:B------:R-:W-:Y:S02]  /*49f0*/  FMNMX.FTZ R12, R47, R12, !PT ;  /* 0x0000000c2f0c7209 */ /* 0x000fe40007810000 */
[C---:B------:R-:W-:Y:S01]  /*4a00*/  ISETP.GT.AND P2, PT, R2.reuse, 0x38, PT ;  /* 0x000000380200780c */ /* 0x040fe20003f44270 */
[----:B------:R-:W-:Y:S01]  /*4a10*/  MUFU.EX2 R148, R148 ;  /* 0x0000009400947308 */ /* 0x000fe20000000800 */
[----:B------:R-:W-:Y:S02]  /*4a20*/  FSEL R51, R51, -INF , P3 ;  /* 0xff80000033337808 */ /* 0x000fe40001800000 */
[----:B------:R-:W-:Y:S02]  /*4a30*/  FMNMX.FTZ R12, R141, R12, !PT ;  /* 0x0000000c8d0c7209 */ /* 0x000fe40007810000 */
[----:B------:R-:W-:-:S02]  /*4a40*/  ISETP.GT.AND P3, PT, R2, 0x39, PT ;  /* 0x000000390200780c */ /* 0x000fc40003f64270 */
[----:B------:R-:W-:Y:S01]  /*4a50*/  FSEL R143, R54, -INF , P2 ;  /* 0xff800000368f7808 */ /* 0x000fe20001000000 */
[----:B------:R-:W-:Y:S01]  /*4a60*/  MUFU.EX2 R150, R150 ;  /* 0x0000009600967308 */ /* 0x000fe20000000800 */
[----:B------:R-:W-:Y:S02]  /*4a70*/  FMNMX.FTZ R12, R51, R12, !PT ;  /* 0x0000000c330c7209 */ /* 0x000fe40007810000 */
[C---:B------:R-:W-:Y:S02]  /*4a80*/  ISETP.GT.AND P2, PT, R2.reuse, 0x40, PT ;  /* 0x000000400200780c */ /* 0x040fe40003f44270 */
[----:B------:R-:W-:Y:S02]  /*4a90*/  FSEL R55, R55, -INF , P3 ;  /* 0xff80000037377808 */ /* 0x000fe40001800000 */
        /* <DEDUP_REMOVED lines=43> */
[----:B------:R-:W-:Y:S02]  /*4d50*/  ISETP.GT.AND P2, PT, R2, 0x70, PT ;  /* 0x000000700200780c */ /* 0x000fe40003f44270 */
[----:B------:R-:W-:Y:S02]  /*4d60*/  FSEL R79, R79, -INF , P3 ;  /* 0xff8000004f4f7808 */ /* 0x000fe40001800000 */
[----:B------:R-:W-:Y:S01]  /*4d70*/  FMNMX.FTZ R12, R78, R49, !PT ;  /* 0x000000314e0c7209 */ /* 0x000fe20007810000 */
[----:B------:R-:W-:Y:S01]  /*4d80*/  FFMA.FTZ R49, R65, R0, -R10 ;  /* 0x0000000041317223 */ /* 0x000fe2000001080a */
        /* <DEDUP_REMOVED lines=31> */
[-CC-:B------:R-:W-:Y:S01]  /*4f80*/  FFMA.FTZ R61, R31, R0.reuse, -R10.reuse ;  /* 0x000000001f3d7223 */ /* 0x180fe2000001080a */
[----:B------:R-:W-:Y:S01]  /*4f90*/  FSEL R31, R3, RZ, P1 ;  /* 0x000000ff031f7208 */ /* 0x000fe20000800000 */
[-CC-:B------:R-:W-:Y:S01]  /*4fa0*/  FFMA.FTZ R12, R26, R0.reuse, -R10.reuse ;  /* 0x000000001a0c7223 */ /* 0x180fe2000001080a */
[-CC-:B------:R-:W-:Y:S01]  /*4fb0*/  FFMA.FTZ R37, R125, R0.reuse, -R10.reuse ;  /* 0x000000007d257223 */ /* 0x180fe2000001080a */
[-CC-:B------:R-:W-:Y:S01]  /*4fc0*/  FFMA.FTZ R14, R127, R0.reuse, -R10.reuse ;  /* 0x000000007f0e7223 */ /* 0x180fe2000001080a */
[-C--:B------:R-:W-:Y:S01]  /*4fd0*/  FFMA.FTZ R20, R129, R0.reuse, -R10 ;  /* 0x0000000081147223 */ /* 0x080fe2000001080a */
[----:B------:R-:W-:Y:S01]  /*4fe0*/  FADD.FTZ R31, -R31, R6 ;  /* 0x000000061f1f7221 */ /* 0x000fe20000010100 */
[----:B------:R-:W-:Y:S01]  /*4ff0*/  FSEL R6, R2, RZ, P2 ;  /* 0x000000ff02067208 */ /* 0x000fe20001000000 */
[----:B------:R-:W-:Y:S01]  /*5000*/  MUFU.EX2 R12, R12 ;  /* 0x0000000c000c7308 */ /* 0x000fe20000000800 */
[-CC-:B------:R-:W-:Y:S01]  /*5010*/  FFMA.FTZ R65, R131, R0.reuse, -R10.reuse ;  /* 0x0000000083417223 */ /* 0x180fe2000001080a */
[-C--:B------:R-:W-:Y:S01]  /*5020*/  FMUL.FTZ R31, R31, R0.reuse ;  /* 0x000000001f1f7220 */ /* 0x080fe20000410000 */
[-CC-:B------:R-:W-:Y:S01]  /*5030*/  FFMA.FTZ R24, R133, R0.reuse, -R10.reuse ;  /* 0x0000000085187223 */ /* 0x180fe2000001080a */
[----:B------:R-:W-:Y:S01]  /*5040*/  FADD.FTZ R7, -R6, R7 ;  /* 0x0000000706077221 */ /* 0x000fe20000010100 */
[-CC-:B------:R-:W-:Y:S01]  /*5050*/  FFMA.FTZ R30, R51, R0.reuse, -R10.reuse ;  /* 0x00000000331e7223 */ /* 0x180fe2000001080a */
[-CC-:B------:R-:W-:Y:S01]  /*5060*/  FFMA.FTZ R69, R135, R0.reuse, -R10.reuse ;  /* 0x0000000087457223 */ /* 0x180fe2000001080a */
[-CC-:B------:R-:W-:Y:S01]  /*5070*/  FFMA.FTZ R26, R137, R0.reuse, -R10.reuse ;  /* 0x00000000891a7223 */ /* 0x180fe2000001080a */
[-C--:B------:R-:W-:Y:S01]  /*5080*/  FMUL.FTZ R7, R7, R0.reuse ;  /* 0x0000000007077220 */ /* 0x080fe20000410000 */
        /* <DEDUP_REMOVED lines=15> */
[-C--:B------:R-:W-:Y:S01]  /*5180*/  FFMA.FTZ R127, R78, R0.reuse, -R10 ;  /* 0x000000004e7f7223 */ /* 0x080fe2000001080a */
[----:B------:R-:W2:Y:S01]  /*5190*/  MUFU.EX2 R37, R37 ;  /* 0x0000002500257308 */ /* 0x000ea20000000800 */
[----:B0-----:R-:W-:Y:S01]  /*51a0*/  FFMA.FTZ R5, R31, R5, R8 ;  /* 0x000000051f057223 */ /* 0x001fe20000010008 */
[-CC-:B------:R-:W-:Y:S01]  /*51b0*/  FFMA.FTZ R121, R82, R0.reuse, -R10.reuse ;  /* 0x0000000052797223 */ /* 0x180fe2000001080a */
[----:B------:R-:W-:-:S02]  /*51c0*/  FFMA.FTZ R123, R86, R0, -R10 ;  /* 0x00000000567b7223 */ /* 0x000fc4000001080a */
[----:B------:R-:W-:-:S03]  /*51d0*/  FADD.FTZ R5, R148, R5 ;  /* 0x0000000594057221 */ /* 0x000fc60000010000 */
[----:B------:R-:W0:Y:S01]  /*51e0*/  MUFU.EX2 R14, R14 ;  /* 0x0000000e000e7308 */ /* 0x000e220000000800 */
[----:B-1----:R-:W-:-:S07]  /*51f0*/  FFMA.FTZ R4, R7, R4, R12 ;  /* 0x0000000407047223 */ /* 0x002fce000001000c */
        /* <DEDUP_REMOVED lines=29> */
[----:B-1----:R-:W-:Y:S01]  /*53d0*/  FADD.FTZ R45, R43, R38 ;  /* 0x000000262b2d7221 */ /* 0x002fe20000010000 */
[----:B------:R-:W-:-:S06]  /*53e0*/  FFMA.FTZ R38, R71, R0, -R10 ;  /* 0x0000000047267223 */ /* 0x000fcc000001080a */
        /* <DEDUP_REMOVED lines=21> */
[-CC-:B------:R-:W-:Y:S01]  /*5540*/  FFMA.FTZ R44, R83, R0.reuse, -R10.reuse ;  /* 0x00000000532c7223 */ /* 0x180fe2000001080a */
[----:B------:R-:W-:Y:S02]  /*5550*/  FFMA.FTZ R10, R87, R0, -R10 ;  /* 0x00000000570a7223 */ /* 0x000fe4000001080a */
        /* <DEDUP_REMOVED lines=52> */
.L_x_2134:
[----:B------:R-:W-:Y:S01]  /*58a0*/  UISETP.GT.AND UP0, UPT, UR24, UR21, UPT ;  /* 0x000000151800728c */ /* 0x000fe2000bf04270 */
[----:B------:R-:W-:Y:S01]  /*58b0*/  F2FP.F16.F32.PACK_AB R139, R6, R139 ;  /* 0x0000008b068b723e */ /* 0x000fe200000000ff */
[----:B------:R-:W-:Y:S01]  /*58c0*/  ULEA UR6, UR23, UR45, 0x3 ;  /* 0x0000002d17067291 */ /* 0x000fe2000f8e183f */
[-C--:B------:R-:W-:Y:S01]  /*58d0*/  FMUL.FTZ R90, R90, R7.reuse ;  /* 0x000000075a5a7220 */ /* 0x080fe20000410000 */
[----:B------:R-:W-:Y:S01]  /*58e0*/  UIADD3 UR7, UR24, -0x1, URZ ;  /* 0xffffffff18077890 */ /* 0x000fe2000fffe03f */
[-C--:B------:R-:W-:Y:S01]  /*58f0*/  FMUL.FTZ R91, R91, R7.reuse ;  /* 0x000000075b5b7220 */ /* 0x080fe20000410000 */
[----:B------:R-:W-:Y:S01]  /*5900*/  UIADD3 UR6, UR6, 0x16860, URZ ;  /* 0x0001686006067890 */ /* 0x000fe2000fffe03f */
[----:B------:R-:W-:Y:S01]  /*5910*/  PLOP3.LUT P1, PT, PT, PT, UP0, 0x80, 0x0 ;  /* 0x000000000000781c */ /* 0x000fe20003f2f008 */
[----:B------:R-:W-:Y:S01]  /*5920*/  UMOV UR25, UR37 ;  /* 0x0000002500197c82 */ /* 0x000fe20008000000 */
[----:B------:R-:W-:Y:S01]  /*5930*/  UMOV UR23, UR38 ;  /* 0x0000002600177c82 */ /* 0x000fe20008000000 */
[----:B------:R-:W-:Y:S01]  /*5940*/  UPRMT UR6, UR43, 0x654, UR6 ;  /* 0x000006542b067896 */ /* 0x000fe20008000006 */
[-C--:B------:R-:W-:Y:S01]  /*5950*/  FMUL.FTZ R94, R94, R7.reuse ;  /* 0x000000075e5e7220 */ /* 0x080fe20000410000 */
[----:B------:R-:W-:Y:S01]  /*5960*/  UMOV UR24, UR7 ;  /* 0x0000000700187c82 */ /* 0x000fe20008000000 */
        /* <DEDUP_REMOVED lines=64> */
[----:B------:R-:W-:-:S05]  /*5d70*/  UMOV UR24, UR7 ;  /* 0x0000000700187c82 */ /* 0x000fca0008000000 */
.L_x_2124:
[----:B------:R-:W-:-:S13]  /*5d80*/  ISETP.LE.AND P1, PT, RZ, UR24, PT ;  /* 0x00000018ff007c0c */ /* 0x000fda000bf23270 */
[----:B------:R-:W-:Y:S05]  /*5d90*/  @!P1 BRA `(.L_x_2136) ;  /* 0x0000001c00489947 */ /* 0x000fea0003800000 */
[----:B------:R-:W-:Y:S01]  /*5da0*/  IMAD.MOV.U32 R7, RZ, RZ, R2 ;  /* 0x000000ffff077224 */ /* 0x000fe200078e0002 */
[----:B------:R-:W-:Y:S01]  /*5db0*/  UMOV UR22, UR37 ;  /* 0x0000002500167c82 */ /* 0x000fe20008000000 */
[----:B------:R-:W-:Y:S01]  /*5dc0*/  IMAD.MOV.U32 R6, RZ, RZ, R3 ;  /* 0x000000ffff067224 */ /* 0x000fe200078e0003 */
[----:B------:R-:W-:-:S06]  /*5dd0*/  UMOV UR21, UR38 ;  /* 0x0000002600157c82 */ /* 0x000fcc0008000000 */
.L_x_2147:
[----:B------:R-:W-:Y:S01]  /*5de0*/  ISETP.NE.AND P2, PT, RZ, UR44, PT ;  /* 0x0000002cff007c0c */ /* 0x000fe2000bf45270 */
[----:B------:R-:W-:-:S04]  /*5df0*/  UISETP.NE.AND UP0, UPT, UR21, 0x1, UPT ;  /* 0x000000011500788c */ /* 0x000fc8000bf05270 */
[----:B------:R-:W-:-:S04]  /*5e00*/  USEL UR37, URZ, 0x1, UP0 ;  /* 0x000000013f257887 */ /* 0x000fc80008000000 */
[----:B------:R-:W-:-:S04]  /*5e10*/  ULOP3.LUT UR37, UR22, UR37, URZ, 0x3c, !UPT ;  /* 0x0000002516257292 */ /* 0x000fc8000f8e3c3f */
[----:B------:R-:W-:Y:S08]  /*5e20*/  @P2 BRA `(.L_x_2137) ;  /* 0x0000000000382947 */ /* 0x000ff00003800000 */
[----:B------:R-:W-:Y:S05]  /*5e30*/  @!P0 BRA `(.L_x_2138) ;  /* 0x0000000000048947 */ /* 0x000fea0003800000 */
[----:B------:R-:W-:Y:S01]  /*5e40*/  BPT.TRAP 0x1 ;  /* 0x000000040000795c */ /* 0x000fe20000300000 */
.L_x_2138:
        /* <DEDUP_REMOVED lines=9> */
.L_x_2139:
[----:B-1----:R-:W-:Y:S05]  /*5ee0*/  @P1 BRA `(.L_x_2137) ;  /* 0x0000000000081947 */ /* 0x002fea0003800000 */
[----:B------:R-:W1:Y:S02]  /*5ef0*/  SYNCS.PHASECHK.TRANS64.TRYWAIT P1, [UR6+0x16830], R0 ;  /* 0x01683000ff0075a7 */ /* 0x000e640008020146 */
[----:B-1----:R-:W-:Y:S05]  /*5f00*/  @!P1 BRA `(.L_x_2140) ;  /* 0x0000008000089947 */ /* 0x002fea0003800000 */
.L_x_2137:
        /* <DEDUP_REMOVED lines=28> */
.L_x_2142:
[----:B------:R-:W-:Y:S01]  /*60d0*/  ULEA UR6, UR21, UR45, 0x3 ;  /* 0x0000002d15067291 */ /* 0x000fe2000f8e183f */
[----:B------:R-:W-:-:S05]  /*60e0*/  IMAD.U32 R0, RZ, RZ, UR22 ;  /* 0x00000016ff007e24 */ /* 0x000fca000f8e00ff */
[----:B------:R-:W-:-:S04]  /*60f0*/  SHF.L.U32 R0, R0, 0x1f, RZ ;  /* 0x0000001f00007819 */ /* 0x000fc800000006ff */
[----:B------:R0:W1:Y:S01]  /*6100*/  SYNCS.PHASECHK.TRANS64.TRYWAIT P1, [UR6+0x16850], R0 ;  /* 0x01685000ff0075a7 */ /* 0x0000620008020146 */
[----:B------:R-:W-:Y:S05]  /*6110*/  @!P0 BRA `(.L_x_2143) ;  /* 0x0000000000048947 */ /* 0x000fea0003800000 */
[----:B------:R-:W-:Y:S01]  /*6120*/  BPT.TRAP 0x1 ;  /* 0x000000040000795c */ /* 0x000fe20000300000 */
.L_x_2143:
[----:B-1----:R-:W-:Y:S05]  /*6130*/  @P1 BRA `(.L_x_2141) ;  /* 0x0000000000081947 */ /* 0x002fea0003800000 */
[----:B------:R-:W1:Y:S02]  /*6140*/  SYNCS.PHASECHK.TRANS64.TRYWAIT P1, [UR6+0x16850], R0 ;  /* 0x01685000ff0075a7 */ /* 0x000e640008020146 */
[----:B-1----:R-:W-:Y:S05]  /*6150*/  @!P1 BRA `(.L_x_2144) ;  /* 0x0000007c008c9947 */ /* 0x002fea0003800000 */
.L_x_2141:
        /* <DEDUP_REMOVED lines=51> */
.L_x_2145:
        /* <DEDUP_REMOVED lines=67> */
[----:B------:R-:W-:-:S03]  /*68c0*/  FMNMX.FTZ R9, R87, R2, !PT ;  /* 0x0000000257097209 */ /* 0x000fc60007810000 */
[----:B------:R-:W0:Y:S04]  /*68d0*/  SHFL.BFLY PT, R3, R8, 0x2, 0x1f ;  /* 0x0c401f0008037f89 */ /* 0x000e2800000e0000 */
[----:B------:R-:W1:Y:S01]  /*68e0*/  SHFL.BFLY PT, R0, R9, 0x2, 0x1f ;  /* 0x0c401f0009007f89 */ /* 0x000e6200000e0000 */
[----:B0-----:R-:W-:Y:S02]  /*68f0*/  FMNMX.FTZ R10, R8, R3, !PT ;  /* 0x00000003080a7209 */ /* 0x001fe40007810000 */
[----:B-1----:R-:W-:-:S03]  /*6900*/  FMNMX.FTZ R11, R9, R0, !PT ;  /* 0x00000000090b7209 */ /* 0x002fc60007810000 */
[----:B------:R-:W0:Y:S01]  /*6910*/  SHFL.BFLY PT, R3, R10, 0x1, 0x1f ;  /* 0x0c201f000a037f89 */ /* 0x000e2200000e0000 */
[----:B------:R-:W1:Y:S03]  /*6920*/  LDC R0, c[0x0][0x988] ;  /* 0x00026200ff007b82 */ /* 0x000e660000000800 */
[----:B------:R-:W2:Y:S01]  /*6930*/  SHFL.BFLY PT, R2, R11, 0x1, 0x1f ;  /* 0x0c201f000b027f89 */ /* 0x000ea200000e0000 */
[----:B0-----:R-:W-:Y:S02]  /*6940*/  FMNMX.FTZ R3, R10, R3, !PT ;  /* 0x000000030a037209 */ /* 0x001fe40007810000 */
[----:B--2---:R-:W-:-:S03]  /*6950*/  FMNMX.FTZ R2, R11, R2, !PT ;  /* 0x000000020b027209 */ /* 0x004fc60007810000 */
[C---:B-1----:R-:W-:Y:S01]  /*6960*/  FMUL.FTZ R129, R3.reuse, R0 ;  /* 0x0000000003817220 */ /* 0x042fe20000410000 */
[----:B------:R-:W-:-:S03]  /*6970*/  FADD.FTZ R13, -R3, R6 ;  /* 0x00000006030d7221 */ /* 0x000fc60000010100 */
[-CC-:B------:R-:W-:Y:S01]  /*6980*/  FFMA.FTZ R123, R37, R0.reuse, -R129.reuse ;  /* 0x00000000257b7223 */ /* 0x180fe20000010881 */
[-C--:B------:R-:W-:Y:S01]  /*6990*/  FFMA.FTZ R37, R53, R0.reuse, -R129 ;  /* 0x0000000035257223 */ /* 0x080fe20000010881 */
        /* <DEDUP_REMOVED lines=47> */
[----:B------:R-:W-:Y:S01]  /*6c90*/  FFMA.FTZ R32, R63, R0, -R53 ;  /* 0x000000003f207223 */ /* 0x000fe20000010835 */
[----:B------:R-:W2:Y:S01]  /*6ca0*/  MUFU.EX2 R149, R149 ;  /* 0x0000009500957308 */ /* 0x000ea20000000800 */
[----:B-1----:R-:W-:Y:S01]  /*6cb0*/  FFMA.FTZ R4, R7, R4, R8 ;  /* 0x0000000407047223 */ /* 0x002fe20000010008 */
[-CC-:B------:R-:W-:Y:S01]  /*6cc0*/  FFMA.FTZ R128, R64, R0.reuse, -R129.reuse ;  /* 0x0000000040807223 */ /* 0x180fe20000010881 */
[-CC-:B------:R-:W-:Y:S01]  /*6cd0*/  FFMA.FTZ R25, R65, R0.reuse, -R129.reuse ;  /* 0x0000000041197223 */ /* 0x180fe20000010881 */
[-CC-:B------:R-:W-:Y:S01]  /*6ce0*/  FFMA.FTZ R130, R68, R0.reuse, -R129.reuse ;  /* 0x0000000044827223 */ /* 0x180fe20000010881 */
[-CC-:B------:R-:W-:Y:S01]  /*6cf0*/  FFMA.FTZ R21, R69, R0.reuse, -R129.reuse ;  /* 0x0000000045157223 */ /* 0x180fe20000010881 */
[-CC-:B------:R-:W-:Y:S01]  /*6d00*/  FFMA.FTZ R124, R72, R0.reuse, -R129.reuse ;  /* 0x00000000487c7223 */ /* 0x180fe20000010881 */
[-C--:B------:R-:W-:Y:S01]  /*6d10*/  FFMA.FTZ R15, R73, R0.reuse, -R129 ;  /* 0x00000000490f7223 */ /* 0x080fe20000010881 */
        /* <DEDUP_REMOVED lines=10> */
[-CC-:B------:R-:W-:Y:S01]  /*6dc0*/  FFMA.FTZ R129, R66, R0.reuse, -R53.reuse ;  /* 0x0000000042817223 */ /* 0x180fe20000010835 */
[----:B------:R-:W-:-:S05]  /*6dd0*/  FFMA.FTZ R131, R70, R0, -R53 ;  /* 0x0000000046837223 */ /* 0x000fca0000010835 */
        /* <DEDUP_REMOVED lines=130> */
.L_x_2146:
        /* <DEDUP_REMOVED lines=75> */
[----:B------:R-:W-:Y:S06]  /*7ab0*/  @P1 BRA `(.L_x_2147) ;  /* 0xffffffe000c81947 */ /* 0x000fec000383ffff */
.L_x_2136:
[----:B------:R-:W-:Y:S06]  /*7ac0*/  BAR.ARV 0x8, 0x200 ;  /* 0x0208000000007b1d */ /* 0x000fec0000002000 */
[----:B------:R-:W-:Y:S05]  /*7ad0*/  @!P0 BRA `(.L_x_2148) ;  /* 0x0000000000048947 */ /* 0x000fea0003800000 */
[----:B------:R-:W-:Y:S01]  /*7ae0*/  BPT.TRAP 0x1 ;  /* 0x000000040000795c */ /* 0x000fe20000300000 */
.L_x_2148:
[----:B------:R-:W-:Y:S01]  /*7af0*/  ULEA UR5, UR38, UR45, 0x3 ;  /* 0x0000002d26057291 */ /* 0x000fe2000f8e183f */
[----:B------:R-:W-:-:S05]  /*7b00*/  IMAD.U32 R6, RZ, RZ, UR37 ;  /* 0x00000025ff067e24 */ /* 0x000fca000f8e00ff */
[----:B------:R-:W-:-:S04]  /*7b10*/  SHF.L.U32 R6, R6, 0x1f, RZ ;  /* 0x0000001f06067819 */ /* 0x000fc800000006ff */
[----:B------:R0:W1:Y:S01]  /*7b20*/  SYNCS.PHASECHK.TRANS64.TRYWAIT P1, [UR5+0x16850], R6 ;  /* 0x01685006ff0075a7 */ /* 0x0000620008020145 */
[----:B------:R-:W-:Y:S05]  /*7b30*/  @!P0 BRA `(.L_x_2149) ;  /* 0x0000000000048947 */ /* 0x000fea0003800000 */
[----:B------:R-:W-:Y:S01]  /*7b40*/  BPT.TRAP 0x1 ;  /* 0x000000040000795c */ /* 0x000fe20000300000 */
.L_x_2149:
[----:B-1----:R-:W-:Y:S05]  /*7b50*/  @P1 BRA `(.L_x_2150) ;  /* 0x0000000000081947 */ /* 0x002fea0003800000 */
[----:B------:R-:W1:Y:S02]  /*7b60*/  SYNCS.PHASECHK.TRANS64.TRYWAIT P1, [UR5+0x16850], R6 ;  /* 0x01685006ff0075a7 */ /* 0x000e640008020145 */
[----:B-1----:R-:W-:Y:S05]  /*7b70*/  @!P1 BRA `(.L_x_2151) ;  /* 0x00000064001c9947 */ /* 0x002fea0003800000 */
.L_x_2150:
        /* <DEDUP_REMOVED lines=71> */
.L_x_2152:
        /* <DEDUP_REMOVED lines=42> */
.L_x_2116:
        /* <DEDUP_REMOVED lines=9> */
[----:B------:R-:W0:Y:S01]  /*8320*/  LDC R32, c[0x0][0xbe8] ;  /* 0x0002fa00ff207b82 */ /* 0x000e220000000800 */
[----:B------:R-:W1:Y:S01]  /*8330*/  S2R R5, SR_SWINHI ;  /* 0x0000000000057919 */ /* 0x000e620000002f00 */
[----:B------:R-:W-:Y:S01]  /*8340*/  USHF.R.S32.HI UR12, URZ, 0x1f, UR42 ;  /* 0x0000001f3f0c7899 */ /* 0x000fe2000801142a */
[----:B------:R-:W-:Y:S01]  /*8350*/  VIADD R37, R17, UR40 ;  /* 0x0000002811257c36 */ /* 0x000fe20008000000 */
[----:B------:R-:W-:Y:S01]  /*8360*/  ULDC.64 UR8, c[0x0][0xb90] ;  /* 0x0002e40000087ab9 */ /* 0x000fe20000000a00 */
[----:B------:R-:W-:Y:S01]  /*8370*/  USHF.R.S32.HI UR13, URZ, 0x1f, UR41 ;  /* 0x0000001f3f0d7899 */ /* 0x000fe20008011429 */
[----:B------:R-:W-:Y:S01]  /*8380*/  F2FP.F16.F32.PACK_AB R112, R113, R112 ;  /* 0x000000707170723e */ /* 0x000fe200000000ff */
[----:B------:R-:W-:Y:S01]  /*8390*/  UIMAD UR5, UR12, UR8, URZ ;  /* 0x000000080c0572a4 */ /* 0x000fe2000f8e023f */
[----:B------:R-:W-:Y:S01]  /*83a0*/  IMAD.MOV.U32 R28, RZ, RZ, R37 ;  /* 0x000000ffff1c7224 */ /* 0x000fe200078e0025 */
        /* <DEDUP_REMOVED lines=13> */
[----:B------:R-:W-:Y:S01]  /*8480*/  F2FP.F16.F32.PACK_AB R115, R119, R118 ;  /* 0x000000767773723e */ /* 0x000fe200000000ff */
[----:B------:R-:W-:Y:S01]  /*8490*/  ULDC UR5, c[0x0][0xa88] ;  /* 0x0002a20000057ab9 */ /* 0x000fe20000000800 */
[----:B------:R-:W-:Y:S01]  /*84a0*/  BAR.SYNC.DEFER_BLOCKING 0x1, 0x180 ;  /* 0x0046000000007b1d */ /* 0x000fe20000010000 */
[----:B0-----:R-:W-:Y:S01]  /*84b0*/  ISETP.NE.AND P1, PT, R32, 0x1, PT ;  /* 0x000000012000780c */ /* 0x001fe20003f25270 */
[----:B------:R-:W-:-:S04]  /*84c0*/  IMAD.U32 R34, RZ, RZ, UR8 ;  /* 0x00000008ff227e24 */ /* 0x000fc8000f8e00ff */
[----:B------:R-:W-:Y:S01]  /*84d0*/  ULDC.64 UR8, c[0x0][0xae8] ;  /* 0x0002ba0000087ab9 */ /* 0x000fe20000000a00 */
[----:B------:R-:W-:Y:S01]  /*84e0*/  ULDC.64 UR10, c[0x0][0xaf0] ;  /* 0x0002bc00000a7ab9 */ /* 0x000fe20000000a00 */
[----:B------:R-:W-:Y:S02]  /*84f0*/  MOV R2, R0 ;  /* 0x0000000000027202 */ /* 0x000fe40000000f00 */
[----:B-1----:R-:W-:Y:S02]  /*8500*/  MOV R3, R5 ;  /* 0x0000000500037202 */ /* 0x002fe40000000f00 */
[----:B------:R-:W-:Y:S02]  /*8510*/  LEA R5, R22, R19, 0x6 ;  /* 0x0000001316057211 */ /* 0x000fe400078e30ff */
[----:B------:R-:W0:Y:S01]  /*8520*/  @P1 LDC R20, c[0x0][0xbec] ;  /* 0x0002fb00ff141b82 */ /* 0x000e220000000800 */
[----:B------:R-:W-:-:S04]  /*8530*/  IMAD.WIDE R10, R155, 0x2, R2 ;  /* 0x000000029b0a7825 */ /* 0x000fc800078e0202 */
[----:B------:R-:W-:Y:S01]  /*8540*/  IMAD.WIDE R2, R5, 0x2, R2 ;  /* 0x0000000205027825 */ /* 0x000fe200078e0202 */
[C---:B------:R-:W-:Y:S02]  /*8550*/  LOP3.LUT R4, R10.reuse, 0x380, RZ, 0xc0, !PT ;  /* 0x000003800a047812 */ /* 0x040fe400078ec0ff */
[----:B------:R-:W1:Y:S01]  /*8560*/  @P1 LDC R35, c[0x0][0xbf0] ;  /* 0x0002fc00ff231b82 */ /* 0x000e620000000800 */
[----:B------:R-:W-:Y:S02]  /*8570*/  IADD3 R33, P0, R10, 0x60, RZ ;  /* 0x000000600a217810 */ /* 0x000fe40007f1e0ff */
[----:B------:R-:W-:Y:S02]  /*8580*/  SHF.R.U64 R5, R4, 0x3, RZ ;  /* 0x0000000304057819 */ /* 0x000fe400000012ff */
[----:B------:R-:W-:Y:S01]  /*8590*/  LOP3.LUT R4, R33, 0x380, RZ, 0xc0, !PT ;  /* 0x0000038021047812 */ /* 0x000fe200078ec0ff */
[----:B------:R-:W-:Y:S01]  /*85a0*/  IMAD.X R9, RZ, RZ, R11, P0 ;  /* 0x000000ffff097224 */ /* 0x000fe200000e060b */
[----:B------:R-:W-:-:S02]  /*85b0*/  IADD3 R31, P2, R10, 0x40, RZ ;  /* 0x000000400a1f7810 */ /* 0x000fc40007f5e0ff */
[----:B------:R-:W-:Y:S02]  /*85c0*/  SHF.R.U64 R4, R4, 0x3, RZ ;  /* 0x0000000304047819 */ /* 0x000fe400000012ff */
[----:B------:R-:W-:Y:S01]  /*85d0*/  IADD3 R29, P3, R10, 0x20, RZ ;  /* 0x000000200a1d7810 */ /* 0x000fe20007f7e0ff */
[----:B------:R-:W-:Y:S01]  /*85e0*/  IMAD.X R7, RZ, RZ, R11, P2 ;  /* 0x000000ffff077224 */ /* 0x000fe200010e060b */
[----:B------:R-:W-:Y:S02]  /*85f0*/  LOP3.LUT R6, R31, 0x380, RZ, 0xc0, !PT ;  /* 0x000003801f067812 */ /* 0x000fe400078ec0ff */
[----:B------:R-:W-:Y:S01]  /*8600*/  LOP3.LUT R8, R4, R33, RZ, 0x3c, !PT ;  /* 0x0000002104087212 */ /* 0x000fe200078e3cff */
[----:B0-----:R-:W-:Y:S01]  /*8610*/  @P1 IMAD.HI.U32 R20, R37, R20, RZ ;  /* 0x0000001425141227 */ /* 0x001fe200078e00ff */
[----:B------:R-:W-:Y:S02]  /*8620*/  SHF.R.U64 R6, R6, 0x3, RZ ;  /* 0x0000000306067819 */ /* 0x000fe400000012ff */
[----:B------:R-:W-:-:S02]  /*8630*/  LOP3.LUT R4, R29, 0x380, RZ, 0xc0, !PT ;  /* 0x000003801d047812 */ /* 0x000fc400078ec0ff */
[----:B------:R-:W-:Y:S02]  /*8640*/  LOP3.LUT R6, R6, R31, RZ, 0x3c, !PT ;  /* 0x0000001f06067212 */ /* 0x000fe400078e3cff */
[----:B------:R-:W-:Y:S02]  /*8650*/  SHF.R.U64 R4, R4, 0x3, RZ ;  /* 0x0000000304047819 */ /* 0x000fe400000012ff */
[----:B------:R-:W-:Y:S02]  /*8660*/  IADD3 R31, P2, R2, 0x3000, RZ ;  /* 0x00003000021f7810 */ /* 0x000fe40007f5e0ff */
[----:B------:R-:W-:Y:S02]  /*8670*/  LOP3.LUT R4, R4, R29, RZ, 0x3c, !PT ;  /* 0x0000001d04047212 */ /* 0x000fe400078e3cff */
[----:B------:R-:W-:Y:S01]  /*8680*/  LOP3.LUT R29, R31, 0x380, RZ, 0xc0, !PT ;  /* 0x000003801f1d7812 */ /* 0x000fe200078ec0ff */
[----:B------:R-:W-:Y:S01]  /*8690*/  IMAD.X R21, RZ, RZ, R3, P2 ;  /* 0x000000ffff157224 */ /* 0x000fe200010e0603 */
[----:B-1----:R-:W-:-:S02]  /*86a0*/  @P1 SHF.R.U32.HI R28, RZ, R35, R20 ;  /* 0x00000023ff1c1219 */ /* 0x002fc40000011614 */
[----:B------:R-:W-:Y:S02]  /*86b0*/  SHF.R.U64 R20, R29, 0x3, RZ ;  /* 0x000000031d147819 */ /* 0x000fe400000012ff */
[----:B------:R-:W-:Y:S01]  /*86c0*/  LOP3.LUT R10, R5, R10, RZ, 0x3c, !PT ;  /* 0x0000000a050a7212 */ /* 0x000fe200078e3cff */
[--C-:B------:R-:W-:Y:S01]  /*86d0*/  IMAD.MOV R29, RZ, RZ, -R28.reuse ;  /* 0x000000ffff1d7224 */ /* 0x100fe200078e0a1c */
[----:B------:R-:W-:Y:S01]  /*86e0*/  LOP3.LUT R20, R20, R31, RZ, 0x3c, !PT ;  /* 0x0000001f14147212 */ /* 0x000fe200078e3cff */
[----:B------:R-:W-:Y:S01]  /*86f0*/  IMAD.X R5, RZ, RZ, R11, P3 ;  /* 0x000000ffff057224 */ /* 0x000fe200018e060b */
[----:B------:R-:W-:Y:S01]  /*8700*/  MOV R31, R10 ;  /* 0x0000000a001f7202 */ /* 0x000fe20000000f00 */
[----:B------:R-:W-:Y:S01]  /*8710*/  IMAD R29, R32, R29, R37 ;  /* 0x0000001d201d7224 */ /* 0x000fe200078e0225 */
[----:B------:R-:W-:Y:S02]  /*8720*/  SHF.R.S32.HI R11, RZ, 0x1f, R28 ;  /* 0x0000001fff0b7819 */ /* 0x000fe4000001141c */
[----:B------:R-:W-:-:S02]  /*8730*/  IADD3 R10, P0, R28, UR6, RZ ;  /* 0x000000061c0a7c10 */ /* 0x000fc4000ff1e0ff */
[----:B------:R-:W-:Y:S02]  /*8740*/  IADD3 R33, P3, R2, 0x1800, RZ ;  /* 0x0000180002217810 */ /* 0x000fe40007f7e0ff */
[----:B------:R-:W-:Y:S02]  /*8750*/  SHF.R.S32.HI R30, RZ, 0x1f, R29 ;  /* 0x0000001fff1e7819 */ /* 0x000fe4000001141d */
[----:B------:R-:W-:Y:S01]  /*8760*/  IADD3.X R11, R11, UR7, R34, P0, !PT ;  /* 0x000000070b0b7c10 */ /* 0x000fe200087fe422 */
[----:B------:R-:W-:Y:S01]  /*8770*/  ULDC.64 UR6, c[0x0][0xb88] ;  /* 0x0002e20000067ab9 */ /* 0x000fe20000000a00 */
[----:B------:R-:W-:Y:S01]  /*8780*/  LOP3.LUT R24, R33, 0x380, RZ, 0xc0, !PT ;  /* 0x0000038021187812 */ /* 0x000fe200078ec0ff */
[----:B------:R-:W-:Y:S01]  /*8790*/  IMAD.X R25, RZ, RZ, R3, P3 ;  /* 0x000000ffff197224 */ /* 0x000fe200018e0603 */
[----:B------:R-:W-:Y:S01]  /*87a0*/  MOV R28, R8 ;  /* 0x00000008001c7202 */ /* 0x000fe20000000f00 */
[----:B------:R-:W-:Y:S01]  /*87b0*/  IMAD R8, R30, UR6, RZ ;  /* 0x000000061e087c24 */ /* 0x000fe2000f8e02ff */
[----:B------:R-:W-:Y:S01]  /*87c0*/  MOV R30, R6 ;  /* 0x00000006001e7202 */ /* 0x000fe20000000f00 */
[----:B------:R-:W-:Y:S01]  /*87d0*/  IMAD.WIDE.U32 R6, R29, UR6, R10 ;  /* 0x000000061d067c25 */ /* 0x000fe2000f8e000a */
[----:B------:R-:W-:-:S02]  /*87e0*/  SHF.R.U64 R24, R24, 0x3, RZ ;  /* 0x0000000318187819 */ /* 0x000fc400000012ff */
[----:B------:R-:W-:Y:S01]  /*87f0*/  LOP3.LUT P0, RZ, R152, 0x3, RZ, 0xc0, !PT ;  /* 0x0000000398ff7812 */ /* 0x000fe2000780c0ff */
[----:B------:R-:W-:Y:S01]  /*8800*/  IMAD R29, R29, UR7, R8 ;  /* 0x000000071d1d7c24 */ /* 0x000fe2000f8e0208 */
[----:B------:R-:W-:Y:S01]  /*8810*/  LOP3.LUT R24, R24, R33, RZ, 0x3c, !PT ;  /* 0x0000002118187212 */ /* 0x000fe200078e3cff */
[----:B------:R-:W-:Y:S01]  /*8820*/  VIADD R10, R154, UR40 ;  /* 0x000000289a0a7c36 */ /* 0x000fe20008000000 */
[----:B------:R-:W-:Y:S01]  /*8830*/  ULDC.64 UR6, c[0x0][0xb50] ;  /* 0x0002d40000067ab9 */ /* 0x000fe20000000a00 */
[----:B------:R-:W-:Y:S01]  /*8840*/  IMAD R33, R32, UR5, RZ ;  /* 0x0000000520217c24 */ /* 0x000fe2000f8e02ff */
[----:B------:R-:W-:Y:S01]  /*8850*/  LEA R34, P5, R6, UR6, 0x2 ;  /* 0x0000000606227c11 */ /* 0x000fe2000f8a10ff */
[----:B------:R-:W-:Y:S01]  /*8860*/  IMAD.IADD R7, R7, 0x1, R29 ;  /* 0x0000000107077824 */ /* 0x000fe200078e021d */
[----:B------:R-:W-:Y:S01]  /*8870*/  MOV R29, R4 ;  /* 0x00000004001d7202 */ /* 0x000fe20000000f00 */
[C---:B------:R-:W-:Y:S01]  /*8880*/  VIADD R8, R10.reuse, 0x8 ;  /* 0x000000080a087836 */ /* 0x040fe20000000000 */
[----:B------:R-:W-:Y:S01]  /*8890*/  ISETP.GE.OR P4, PT, R10, R33, P0 ;  /* 0x000000210a00720c */ /* 0x000fe20000786670 */
[----:B------:R-:W-:Y:S01]  /*88a0*/  SHFL.IDX PT, R36, R34, RZ, 0x1c1f ;  /* 0x001c1fff22247589 */ /* 0x000fe200000e0000 */
[----:B------:R-:W-:-:S02]  /*88b0*/  LEA.HI.X R35, R6, UR7, R7, 0x2, P5 ;  /* 0x0000000706237c11 */ /* 0x000fc4000a8f1407 */
[----:B------:R-:W-:Y:S01]  /*88c0*/  ISETP.GE.OR P0, PT, R8, R33, P0 ;  /* 0x000000210800720c */ /* 0x000fe20000706670 */
[----:B------:R-:W-:Y:S01]  /*88d0*/  SHFL.IDX PT, R38, R34, 0x1, 0x1c1f ;  /* 0x003c1f0022267f89 */ /* 0x000fe200000e0000 */
[----:B------:R-:W-:Y:S02]  /*88e0*/  F2FP.F16.F32.PACK_AB R4, R89, R88 ;  /* 0x000000585904723e */ /* 0x000fe400000000ff */
[----:B------:R-:W-:Y:S01]  /*88f0*/  F2FP.F16.F32.PACK_AB R5, R91, R90 ;  /* 0x0000005a5b05723e */ /* 0x000fe200000000ff */
[----:B------:R-:W0:Y:S01]  /*8900*/  SHFL.IDX PT, R37, R35, RZ, 0x1c1f ;  /* 0x001c1fff23257589 */ /* 0x000e2200000e0000 */
[----:B------:R-:W-:Y:S02]  /*8910*/  F2FP.F16.F32.PACK_AB R6, R93, R92 ;  /* 0x0000005c5d06723e */ /* 0x000fe400000000ff */
[----:B------:R-:W-:Y:S01]  /*8920*/  F2FP.F16.F32.PACK_AB R7, R95, R94 ;  /* 0x0000005e5f07723e */ /* 0x000fe200000000ff */
[----:B------:R1:W2:Y:S01]  /*8930*/  SHFL.IDX PT, R39, R35, 0x1, 0x1c1f ;  /* 0x003c1f0023277f89 */ /* 0x0002a200000e0000 */
[----:B------:R-:W-:-:S02]  /*8940*/  F2FP.F16.F32.PACK_AB R8, R97, R96 ;  /* 0x000000606108723e */ /* 0x000fc400000000ff */
[----:B------:R-:W-:Y:S01]  /*8950*/  F2FP.F16.F32.PACK_AB R9, R99, R98 ;  /* 0x000000626309723e */ /* 0x000fe200000000ff */
[----:B------:R3:W-:Y:S01]  /*8960*/  STSM.16.M88.4 [R31], R4 ;  /* 0x000000041f007844 */ /* 0x0007e20000000200 */
[----:B------:R-:W-:Y:S02]  /*8970*/  F2FP.F16.F32.PACK_AB R10, R101, R100 ;  /* 0x00000064650a723e */ /* 0x000fe400000000ff */
[----:B------:R-:W-:Y:S02]  /*8980*/  F2FP.F16.F32.PACK_AB R11, R103, R102 ;  /* 0x00000066670b723e */ /* 0x000fe400000000ff */
[----:B-1----:R-:W-:-:S03]  /*8990*/  LOP3.LUT R35, R2, 0x380, RZ, 0xc0, !PT ;  /* 0x0000038002237812 */ /* 0x002fc600078ec0ff */
[----:B------:R1:W-:Y:S01]  /*89a0*/  STSM.16.M88.4 [R29], R8 ;  /* 0x000000081d007844 */ /* 0x0003e20000000200 */
[----:B------:R-:W-:-:S03]  /*89b0*/  SHF.R.U64 R35, R35, 0x3, RZ ;  /* 0x0000000323237819 */ /* 0x000fc600000012ff */
[----:B------:R-:W-:Y:S01]  /*89c0*/  STSM.16.M88.4 [R30], R12 ;  /* 0x0000000c1e007844 */ /* 0x000fe20000000200 */
[----:B------:R-:W-:Y:S01]  /*89d0*/  LOP3.LUT R34, R35, R2, RZ, 0x3c, !PT ;  /* 0x0000000223227212 */ /* 0x000fe200078e3cff */
[----:B------:R-:W-:Y:S02]  /*89e0*/  IMAD.MOV.U32 R35, RZ, RZ, R3 ;  /* 0x000000ffff237224 */ /* 0x000fe400078e0003 */
[----:B------:R-:W-:Y:S01]  /*89f0*/  STSM.16.M88.4 [R28], R112 ;  /* 0x000000701c007844 */ /* 0x000fe20000000200 */
[----:B------:R-:W-:Y:S06]  /*8a00*/  BAR.SYNC.DEFER_BLOCKING 0x1, 0x180 ;  /* 0x0046000000007b1d */ /* 0x000fec0000010000 */
[----:B0-----:R0:W-:Y:S04]  /*8a10*/  @!P4 ST.E desc[UR50][R36.64], R27 ;  /* 0x0000001b2400c985 */ /* 0x0011e8000c101932 */
[----:B--2---:R2:W-:Y:S04]  /*8a20*/  @!P0 ST.E desc[UR50][R38.64], R26 ;  /* 0x0000001a26008985 */ /* 0x0045e8000c101932 */
[----:B---3--:R-:W3:Y:S04]  /*8a30*/  LD.E.128 R4, desc[UR50][R34.64] ;  /* 0x0000003222047980 */ /* 0x008ee8000c101d00 */
[----:B-1----:R1:W4:Y:S01]  /*8a40*/  LD.E.128 R8, desc[UR50][R24.64] ;  /* 0x0000003218087980 */ /* 0x002322000c101d00 */
[----:B0-----:R-:W0:Y:S03]  /*8a50*/  @P1 LDC R27, c[0x0][0xbf0] ;  /* 0x0002fc00ff1b1b82 */ /* 0x001e260000000800 */
[----:B------:R2:W4:Y:S01]  /*8a60*/  LD.E.128 R28, desc[UR50][R20.64] ;  /* 0x00000032141c7980 */ /* 0x000522000c101d00 */
[----:B------:R-:W-:-:S04]  /*8a70*/  IADD3 R15, P0, R2, 0x4800, RZ ;  /* 0x00004800020f7810 */ /* 0x000fc80007f1e0ff */
[----:B------:R-:W-:Y:S01]  /*8a80*/  LOP3.LUT R2, R15, 0x380, RZ, 0xc0, !PT ;  /* 0x000003800f027812 */ /* 0x000fe200078ec0ff */
[----:B------:R-:W-:Y:S02]  /*8a90*/  IMAD.X R13, RZ, RZ, R3, P0 ;  /* 0x000000ffff0d7224 */ /* 0x000fe400000e0603 */
[----:B------:R-:W0:Y:S01]  /*8aa0*/  @P1 LDC R3, c[0x0][0xbec] ;  /* 0x0002fb00ff031b82 */ /* 0x000e220000000800 */
[----:B------:R-:W-:Y:S01]  /*8ab0*/  SHF.R.U64 R2, R2, 0x3, RZ ;  /* 0x0000000302027819 */ /* 0x000fe200000012ff */
[----:B------:R-:W-:-:S03]  /*8ac0*/  UIMAD UR5, UR12, UR8, URZ ;  /* 0x000000080c0572a4 */ /* 0x000fc6000f8e023f */
[----:B------:R-:W-:Y:S01]  /*8ad0*/  LOP3.LUT R12, R2, R15, RZ, 0x3c, !PT ;  /* 0x0000000f020c7212 */ /* 0x000fe200078e3cff */
[----:B------:R-:W-:Y:S01]  /*8ae0*/  IMAD R2, R18, 0x30, R22 ;  /* 0x0000003012027824 */ /* 0x000fe200078e0216 */
[----:B------:R-:W-:-:S03]  /*8af0*/  UIMAD.WIDE.U32 UR6, UR42, UR8, URZ ;  /* 0x000000082a0672a5 */ /* 0x000fc6000f8e003f */
[----:B-1----:R-:W-:Y:S01]  /*8b00*/  VIADD R24, R2, UR40 ;  /* 0x0000002802187c36 */ /* 0x002fe20008000000 */
[----:B------:R-:W-:Y:S01]  /*8b10*/  UIMAD UR5, UR42, UR9, UR5 ;  /* 0x000000092a0572a4 */ /* 0x000fe2000f8e0205 */
[----:B------:R-:W5:Y:S01]  /*8b20*/  LD.E.128 R12, desc[UR50][R12.64] ;  /* 0x000000320c0c7980 */ /* 0x000f62000c101d00 */
[----:B------:R-:W-:Y:S01]  /*8b30*/  UIMAD UR8, UR13, UR10, URZ ;  /* 0x0000000a0d0872a4 */ /* 0x000fe2000f8e023f */
[----:B--2---:R-:W-:Y:S01]  /*8b40*/  IMAD.MOV.U32 R21, RZ, RZ, R24 ;  /* 0x000000ffff157224 */ /* 0x004fe200078e0018 */
[----:B------:R-:W-:Y:S01]  /*8b50*/  UIADD3 UR7, UR7, UR5, URZ ;  /* 0x0000000507077290 */ /* 0x000fe2000fffe03f */
[----:B------:R-:W-:Y:S01]  /*8b60*/  @!PT LDS RZ, [RZ] ;  /* 0x00000000fffff984 */ /* 0x000fe20000000800 */
[----:B------:R-:W-:Y:S01]  /*8b70*/  @!PT LDS RZ, [RZ] ;  /* 0x00000000fffff984 */ /* 0x000fe20000000800 */
[----:B------:R-:W-:Y:S01]  /*8b80*/  @!PT LDS RZ, [RZ] ;  /* 0x00000000fffff984 */ /* 0x000fe20000000800 */
[----:B------:R-:W-:Y:S01]  /*8b90*/  @!PT LDS RZ, [RZ] ;  /* 0x00000000fffff984 */ /* 0x000fe20000000800 */
[----:B------:R1:W-:Y:S06]  /*8ba0*/  MEMBAR.ALL.CTA ;  /* 0x0000000000007992 */ /* 0x0003ec0000008000 */
[----:B-1----:R-:W1:Y:S01]  /*8bb0*/  FENCE.VIEW.ASYNC.S ;  /* 0x00000000000073c6 */ /* 0x002e620000000000 */
[----:B------:R-:W-:Y:S01]  /*8bc0*/  UIMAD UR5, UR41, UR11, UR8 ;  /* 0x0000000b290572a4 */ /* 0x000fe2000f8e0208 */
[----:B------:R-:W-:Y:S01]  /*8bd0*/  VIADD R0, R0, 0x16820 ;  /* 0x0001682000007836 */ /* 0x000fe20000000000 */
[----:B------:R-:W-:Y:S01]  /*8be0*/  UIMAD.WIDE.U32 UR6, UR41, UR10, UR6 ;  /* 0x0000000a290672a5 */ /* 0x000fe2000f8e0006 */
[----:B------:R-:W-:-:S03]  /*8bf0*/  ULDC.64 UR8, c[0x0][0xae0] ;  /* 0x0002b80000087ab9 */ /* 0x000fc60000000a00 */
[----:B------:R-:W-:Y:S01]  /*8c00*/  UIADD3 UR5, UR7, UR5, URZ ;  /* 0x0000000507057290 */ /* 0x000fe2000fffe03f */
[----:B0-----:R-:W-:Y:S01]  /*8c10*/  @P1 IMAD.HI.U32 R2, R24, R3, RZ ;  /* 0x0000000318021227 */ /* 0x001fe200078e00ff */
[----:B------:R-:W-:-:S03]  /*8c20*/  PRMT R0, RZ, 0x654, R0 ;  /* 0x00000654ff007816 */ /* 0x000fc60000000000 */
[----:B------:R-:W-:Y:S01]  /*8c30*/  IMAD.U32 R3, RZ, RZ, UR7 ;  /* 0x00000007ff037e24 */ /* 0x000fe2000f8e00ff */
[----:B------:R-:W-:Y:S01]  /*8c40*/  @P1 SHF.R.U32.HI R21, RZ, R27, R2 ;  /* 0x0000001bff151219 */ /* 0x000fe20000011602 */
[----:B------:R-:W-:Y:S01]  /*8c50*/  IMAD.U32 R2, RZ, RZ, UR6 ;  /* 0x00000006ff027e24 */ /* 0x000fe2000f8e00ff */
[----:B------:R-:W-:Y:S01]  /*8c60*/  ULDC.64 UR6, c[0x0][0xad8] ;  /* 0x0002b60000067ab9 */ /* 0x000fe20000000a00 */
[----:B------:R-:W-:Y:S01]  /*8c70*/  IMAD.U32 R3, RZ, RZ, UR5 ;  /* 0x00000005ff037e24 */ /* 0x000fe2000f8e00ff */
[--C-:B------:R-:W-:Y:S01]  /*8c80*/  SHF.R.S32.HI R20, RZ, 0x1f, R21.reuse ;  /* 0x0000001fff147819 */ /* 0x100fe20000011415 */
[----:B------:R-:W-:Y:S01]  /*8c90*/  IMAD.MOV R25, RZ, RZ, -R21 ;  /* 0x000000ffff197224 */ /* 0x000fe200078e0a15 */
[----:B------:R-:W-:Y:S01]  /*8ca0*/  ULDC UR5, c[0x0][0xac8] ;  /* 0x0002b20000057ab9 */ /* 0x000fe20000000800 */
[----:B------:R-:W-:-:S04]  /*8cb0*/  IMAD.WIDE.U32 R2, R21, UR8, R2 ;  /* 0x0000000815027c25 */ /* 0x000fc8000f8e0002 */
[----:B------:R-:W-:Y:S01]  /*8cc0*/  IMAD R20, R20, UR8, RZ ;  /* 0x0000000814147c24 */ /* 0x000fe2000f8e02ff */
[----:B-1----:R0:W-:Y:S01]  /*8cd0*/  SYNCS.ARRIVE.TRANS64.RED.A1T0 RZ, [R0+URZ], RZ ;  /* 0x000000ff00ff79a7 */ /* 0x0021e2000810043f */
[----:B------:R-:W-:Y:S02]  /*8ce0*/  IMAD R25, R32, R25, R24 ;  /* 0x0000001920197224 */ /* 0x000fe400078e0218 */
[----:B------:R-:W-:Y:S02]  /*8cf0*/  IMAD R27, R21, UR9, R20 ;  /* 0x00000009151b7c24 */ /* 0x000fe4000f8e0214 */
[----:B------:R-:W-:Y:S01]  /*8d00*/  VIADD R32, R22, UR40 ;  /* 0x0000002816207c36 */ /* 0x000fe20008000000 */
[----:B------:R-:W-:Y:S01]  /*8d10*/  SHF.R.S32.HI R20, RZ, 0x1f, R25 ;  /* 0x0000001fff147819 */ /* 0x000fe20000011419 */
[----:B------:R-:W-:Y:S02]  /*8d20*/  IMAD.IADD R3, R3, 0x1, R27 ;  /* 0x0000000103037824 */ /* 0x000fe400078e021b */
[----:B0-----:R-:W-:-:S02]  /*8d30*/  VIADD R0, R32, 0x90 ;  /* 0x0000009020007836 */ /* 0x001fc40000000000 */
        /* <DEDUP_REMOVED lines=9> */
[C---:B------:R-:W-:Y:S01]  /*8dd0*/  VIADD R2, R32.reuse, 0x30 ;  /* 0x0000003020027836 */ /* 0x040fe20000000000 */
[----:B------:R-:W-:Y:S01]  /*8de0*/  ISETP.GE.AND P0, PT, R19, UR5, PT ;  /* 0x0000000513007c0c */ /* 0x000fe2000bf06270 */
[----:B------:R-:W1:Y:S03]  /*8df0*/  SHFL.IDX PT, R34, R26, 0x1, 0x181f ;  /* 0x00381f001a227f89 */ /* 0x000e6600000e0000 */
[-C--:B------:R-:W-:Y:S01]  /*8e00*/  ISETP.GE.OR P1, PT, R32, R33.reuse, P0 ;  /* 0x000000212000720c */ /* 0x080fe20000726670 */
[----:B------:R-:W2:Y:S01]  /*8e10*/  SHFL.IDX PT, R36, R26, 0x2, 0x181f ;  /* 0x00581f001a247f89 */ /* 0x000ea200000e0000 */
[-C--:B------:R-:W-:Y:S02]  /*8e20*/  ISETP.GE.OR P2, PT, R2, R33.reuse, P0 ;  /* 0x000000210200720c */ /* 0x080fe40000746670 */
[-C--:B------:R-:W-:Y:S01]  /*8e30*/  ISETP.GE.OR P3, PT, R20, R33.reuse, P0 ;  /* 0x000000211400720c */ /* 0x080fe20000766670 */
[----:B------:R-:W2:Y:S01]  /*8e40*/  SHFL.IDX PT, R3, R27, RZ, 0x181f ;  /* 0x00181fff1b037589 */ /* 0x000ea200000e0000 */
[----:B------:R-:W-:-:S03]  /*8e50*/  ISETP.GE.OR P0, PT, R0, R33, P0 ;  /* 0x000000210000720c */ /* 0x000fc60000706670 */
[----:B------:R-:W2:Y:S04]  /*8e60*/  SHFL.IDX PT, R21, R27, 0x1, 0x181f ;  /* 0x00381f001b157f89 */ /* 0x000ea800000e0000 */
[----:B------:R-:W2:Y:S01]  /*8e70*/  SHFL.IDX PT, R25, R27, 0x2, 0x181f ;  /* 0x00581f001b197f89 */ /* 0x000ea200000e0000 */
[----:B0-----:R-:W-:-:S03]  /*8e80*/  @!P1 LEA R2, P4, R19, R24, 0x1 ;  /* 0x0000001813029211 */ /* 0x001fc600078808ff */
[----:B------:R-:W0:Y:S01]  /*8e90*/  SHFL.IDX PT, R26, R26, 0x3, 0x181f ;  /* 0x00781f001a1a7f89 */ /* 0x000e2200000e0000 */
[----:B-1----:R-:W-:-:S03]  /*8ea0*/  @!P2 LEA R20, P5, R19, R34, 0x1 ;  /* 0x000000221314a211 */ /* 0x002fc600078a08ff */
[----:B------:R-:W1:Y:S01]  /*8eb0*/  SHFL.IDX PT, R27, R27, 0x3, 0x181f ;  /* 0x00781f001b1b7f89 */ /* 0x000e6200000e0000 */
[C---:B--2---:R-:W-:Y:S02]  /*8ec0*/  @!P3 LEA R24, P6, R19.reuse, R36, 0x1 ;  /* 0x000000241318b211 */ /* 0x044fe400078c08ff */
[C-C-:B------:R-:W-:Y:S02]  /*8ed0*/  @!P1 LEA.HI.X R3, R19.reuse, R3, R156.reuse, 0x1, P4 ;  /* 0x0000000313039211 */ /* 0x140fe400020f0c9c */
[C-C-:B------:R-:W-:Y:S02]  /*8ee0*/  @!P2 LEA.HI.X R21, R19.reuse, R21, R156.reuse, 0x1, P5 ;  /* 0x000000151315a211 */ /* 0x140fe400028f0c9c */
[----:B------:R-:W-:Y:S01]  /*8ef0*/  @!P3 LEA.HI.X R25, R19, R25, R156, 0x1, P6 ;  /* 0x000000191319b211 */ /* 0x000fe200030f0c9c */
[----:B---3--:R2:W-:Y:S04]  /*8f00*/  @!P1 ST.E.128 desc[UR50][R2.64], R4 ;  /* 0x0000000402009985 */ /* 0x0085e8000c101d32 */
[----:B----4-:R2:W-:Y:S04]  /*8f10*/  @!P2 ST.E.128 desc[UR50][R20.64], R8 ;  /* 0x000000081400a985 */ /* 0x0105e8000c101d32 */
[----:B------:R2:W-:Y:S01]  /*8f20*/  @!P3 ST.E.128 desc[UR50][R24.64], R28 ;  /* 0x0000001c1800b985 */ /* 0x0005e2000c101d32 */
[----:B01----:R-:W-:Y:S05]  /*8f30*/  @P0 BRA `(.L_x_2155) ;  /* 0x0000000400e40947 */ /* 0x003fea0003800000 */
[----:B--2---:R-:W-:-:S04]  /*8f40*/  LEA R2, P0, R19, R26, 0x1 ;  /* 0x0000001a13027211 */ /* 0x004fc800078008ff */
[----:B------:R-:W-:-:S05]  /*8f50*/  LEA.HI.X R3, R19, R27, R156, 0x1, P0 ;  /* 0x0000001b13037211 */ /* 0x000fca00000f0c9c */
[----:B-----5:R0:W-:Y:S01]  /*8f60*/  ST.E.128 desc[UR50][R2.64], R12 ;  /* 0x0000000c02007985 */ /* 0x0201e2000c101d32 */
[----:B------:R-:W-:Y:S05]  /*8f70*/  BRA `(.L_x_2155) ;  /* 0x0000000400d47947 */ /* 0x000fea0003800000 */
.L_x_2154:
[----:B------:R-:W0:Y:S01]  /*8f80*/  LDC R8, c[0x0][0xbe8] ;  /* 0x0002fa00ff087b82 */ /* 0x000e220000000800 */
[----:B------:R-:W-:Y:S01]  /*8f90*/  ISETP.GE.AND P0, PT, R157, 0xc0, PT ;  /* 0x000000c09d00780c */ /* 0x000fe20003f06270 */
[----:B------:R-:W-:Y:S01]  /*8fa0*/  USHF.R.S32.HI UR8, URZ, 0x1f, UR42 ;  /* 0x0000001f3f087899 */ /* 0x000fe2000801142a */
[----:B------:R-:W-:Y:S01]  /*8fb0*/  BSSY B1, `(.L_x_2156) ;  /* 0x000002f000017945 */ /* 0x000fe20003800000 */
[----:B------:R-:W-:Y:S01]  /*8fc0*/  USHF.R.S32.HI UR9, URZ, 0x1f, UR41 ;  /* 0x0000001f3f097899 */ /* 0x000fe20008011429 */
[----:B------:R-:W-:Y:S01]  /*8fd0*/  IMAD R6, R18, 0x30, R22 ;  /* 0x0000003012067824 */ /* 0x000fe200078e0216 */
[----:B0-----:R-:W-:-:S13]  /*8fe0*/  ISETP.NE.AND P1, PT, R8, 0x1, PT ;  /* 0x000000010800780c */ /* 0x001fda0003f25270 */
[----:B------:R-:W0:Y:S08]  /*8ff0*/  @P1 LDC R9, c[0x0][0xbec] ;  /* 0x0002fb00ff091b82 */ /* 0x000e300000000800 */
[----:B------:R-:W1:Y:S01]  /*9000*/  @P1 LDC R11, c[0x0][0xbf0] ;  /* 0x0002fc00ff0b1b82 */ /* 0x000e620000000800 */
        /* <DEDUP_REMOVED lines=41> */
.L_x_2157:
[----:B------:R-:W-:Y:S05]  /*92a0*/  BSYNC B1 ;  /* 0x0000000000017941 */ /* 0x000fea0003800000 */
.L_x_2156:
        /* <DEDUP_REMOVED lines=11> */
[----:B------:R-:W-:Y:S01]  /*9360*/  UIMAD.WIDE.U32 UR6, UR41, UR10, UR6 ;  /* 0x0000000a290672a5 */ /* 0x000fe2000f8e0006 */
[----:B------:R-:W-:Y:S01]  /*9370*/  VIADD R11, R22, UR40 ;  /* 0x00000028160b7c36 */ /* 0x000fe20008000000 */
        /* <DEDUP_REMOVED lines=21> */
[C---:B------:R-:W-:Y:S01]  /*94d0*/  LEA R12, P0, R2.reuse, UR6, 0x1 ;  /* 0x00000006020c7c11 */ /* 0x040fe2000f8008ff */
[----:B------:R-:W-:Y:S01]  /*94e0*/  ULDC UR6, c[0x0][0xa88] ;  /* 0x0002a20000067ab9 */ /* 0x000fe20000000800 */
[----:B------:R-:W-:Y:S02]  /*94f0*/  VIADD R3, R11, 0x30 ;  /* 0x000000300b037836 */ /* 0x000fe40000000000 */
[----:B------:R-:W-:Y:S01]  /*9500*/  LEA.HI.X R13, R2, UR7, R5, 0x1, P0 ;  /* 0x00000007020d7c11 */ /* 0x000fe200080f0c05 */
[----:B------:R-:W0:Y:S01]  /*9510*/  SHFL.IDX PT, R4, R12, 0x1, 0x181f ;  /* 0x00381f000c047f89 */ /* 0x000e2200000e0000 */
[----:B------:R-:W-:Y:S01]  /*9520*/  IMAD R14, R8, UR6, RZ ;  /* 0x00000006080e7c24 */ /* 0x000fe2000f8e02ff */
[----:B------:R-:W-:Y:S01]  /*9530*/  ISETP.GE.AND P0, PT, R19, UR5, PT ;  /* 0x0000000513007c0c */ /* 0x000fe2000bf06270 */
[C---:B------:R-:W-:Y:S01]  /*9540*/  VIADD R8, R11.reuse, 0x60 ;  /* 0x000000600b087836 */ /* 0x040fe20000000000 */
[----:B------:R-:W1:Y:S02]  /*9550*/  SHFL.IDX PT, R2, R12, RZ, 0x181f ;  /* 0x00181fff0c027589 */ /* 0x000e6400000e0000 */
        /* <DEDUP_REMOVED lines=23> */
.L_x_2155:
[----:B------:R-:W-:Y:S05]  /*96d0*/  BSYNC B0 ;  /* 0x0000000000007941 */ /* 0x000fea0003800000 */
.L_x_2153:
[----:B------:R-:W-:Y:S02]  /*96e0*/  ULDC UR5, c[0x0][0xc38] ;  /* 0x00030e0000057ab9 */ /* 0x000fe40000000800 */
[----:B------:R-:W-:-:S06]  /*96f0*/  UISETP.GE.AND UP0, UPT, UR4, UR5, UPT ;  /* 0x000000050400728c */ /* 0x000fcc000bf06270 */
[----:B------:R-:W-:-:S13]  /*9700*/  PLOP3.LUT P0, PT, PT, PT, UP0, 0x80, 0x0 ;  /* 0x000000000000781c */ /* 0x000fda0003f0f008 */
[----:B------:R-:W-:Y:S05]  /*9710*/  @!P0 BRA `(.L_x_2158) ;  /* 0xffffff7400648947 */ /* 0x000fea000383ffff */
[----:B------:R-:W-:Y:S05]  /*9720*/  EXIT ;  /* 0x000000000000794d */ /* 0x000fea0003800000 */
.L_x_2112:
[----:B------:R-:W-:-:S08]  /*9730*/  NOP ;  /* 0x0000000000007918 */ /* 0x000fd00000000000 */
[----:B------:R-:W0:-:S00]  /*9740*/  USETMAXREG.DEALLOC.CTAPOOL 0x20 ;  /* 0x00000020000079c8 */ /* 0x000e0000080e0500 */
[----:B0-----:R-:W-:-:S06]  /*9750*/  LOP3.LUT R0, R0, 0x3, RZ, 0xc0, !PT ;  /* 0x0000000300007812 */ /* 0x001fcc00078ec0ff */
[----:B-1----:R-:W0:Y:S01]  /*9760*/  S2UR UR5, SR_CTAID.X ;  /* 0x00000000000579c3 */ /* 0x002e220000002500 */
[----:B------:R-:W-:Y:S01]  /*9770*/  LOP3.LUT R26, R26, 0xffffffdf, RZ, 0xc0, !PT ;  /* 0xffffffdf1a1a7812 */ /* 0x000fe200078ec0ff */
[----:B------:R-:W-:Y:S01]  /*9780*/  STL [R1+0x10], RZ ;  /* 0x000010ff01007387 */ /* 0x000fe20000100800 */
[----:B------:R-:W-:Y:S02]  /*9790*/  IMAD.MOV.U32 R25, RZ, RZ, 0x1 ;  /* 0x00000001ff197424 */ /* 0x000fe400078e00ff */
[----:B------:R-:W-:Y:S01]  /*97a0*/  IMAD.MOV.U32 R22, RZ, RZ, RZ ;  /* 0x000000ffff167224 */ /* 0x000fe200078e00ff */
[----:B------:R1:W2:Y:S02]  /*97b0*/  SHFL.IDX PT, R2, R0, RZ, 0x1f ;  /* 0x00001fff00027589 */ /* 0x0002a400000e0000 */
[----:B-1----:R-:W0:Y:S01]  /*97c0*/  LDC R0, c[0x0][0xc38] ;  /* 0x00030e00ff007b82 */ /* 0x002e220000000800 */
[----:B--2---:R-:W-:-:S13]  /*97d0*/  ISETP.NE.AND P0, PT, R2, RZ, PT ;  /* 0x000000ff0200720c */ /* 0x004fda0003f05270 */
[----:B------:R-:W-:Y:S01]  /*97e0*/  @P0 LOP3.LUT R26, R26, 0x20, RZ, 0xfc, !PT ;  /* 0x000000201a1a0812 */ /* 0x000fe200078efcff */
[----:B------:R-:W-:Y:S06]  /*97f0*/  @P0 BAR.ARV 0x4, 0x200 ;  /* 0x0108000000000b1d */ /* 0x000fec0000002000 */
[----:B0-----:R-:W-:-:S13]  /*9800*/  ISETP.LE.AND P0, PT, R0, UR5, PT ;  /* 0x0000000500007c0c */ /* 0x001fda000bf03270 */
[----:B------:R-:W-:Y:S05]  /*9810*/  @P0 BRA `(.L_x_2159) ;  /* 0x0000004000800947 */ /* 0x000fea0003800000 */
[----:B------:R-:W0:Y:S01]  /*9820*/  S2R R7, SR_TID.X ;  /* 0x0000000000077919 */ /* 0x000e220000002100 */
[----:B------:R-:W1:Y:S01]  /*9830*/  S2UR UR7, SR_CgaCtaId ;  /* 0x00000000000779c3 */ /* 0x000e620000008800 */
[----:B------:R-:W-:Y:S01]  /*9840*/  ULDC.64 UR36, c[0x0][0x2f0] ;  /* 0x0000bc0000247ab9 */ /* 0x000fe20000000a00 */
[----:B------:R-:W-:Y:S01]  /*9850*/  UMOV UR6, 0x400 ;  /* 0x0000040000067882 */ /* 0x000fe20000000000 */
[----:B------:R-:W-:Y:S01]  /*9860*/  ULDC.64 UR8, c[0x0][0x418] ;  /* 0x0001060000087ab9 */ /* 0x000fe20000000a00 */
[----:B------:R-:W-:Y:S01]  /*9870*/  LOP3.LUT R26, R26, 0xfffffffe, RZ, 0xc0, !PT ;  /* 0xfffffffe1a1a7812 */ /* 0x000fe200078ec0ff */
[----:B------:R-:W-:Y:S01]  /*9880*/  UISETP.NE.U32.AND UP0, UPT, UR8, URZ, UPT ;  /* 0x0000003f0800728c */ /* 0x000fe2000bf05070 */
[----:B------:R-:W-:Y:S01]  /*9890*/  IMAD.MOV.U32 R25, RZ, RZ, 0x1 ;  /* 0x00000001ff197424 */ /* 0x000fe200078e00ff */
[----:B------:R-:W-:Y:S01]  /*98a0*/  ULDC UR4, c[0x0][0x424] ;  /* 0x0001090000047ab9 */ /* 0x000fe20000000800 */
[----:B------:R-:W-:Y:S01]  /*98b0*/  ULDC UR8, c[0x0][0x2b8] ;  /* 0x0000ae0000087ab9 */ /* 0x000fe20000000800 */
[----:B------:R-:W-:Y:S01]  /*98c0*/  UISETP.NE.AND.EX UP0, UPT, UR9, URZ, UPT, UP0 ;  /* 0x0000003f0900728c */ /* 0x000fe2000bf05300 */
[----:B------:R-:W-:Y:S01]  /*98d0*/  IMAD.MOV.U32 R22, RZ, RZ, RZ ;  /* 0x000000ffff167224 */ /* 0x000fe200078e00ff */
[----:B------:R-:W-:Y:S01]  /*98e0*/  ULDC UR38, c[0x0][0x288] ;  /* 0x0000a20000267ab9 */ /* 0x000fe20000000800 */
[----:B------:R-:W-:-:S02]  /*98f0*/  ULOP3.LUT UR45, UR39, 0x2, URZ, 0xfc, !UPT ;  /* 0x00000002272d7892 */ /* 0x000fc4000f8efc3f */
[----:B------:R-:W-:Y:S01]  /*9900*/  USEL UR4, UR4, 0x1, UP0 ;  /* 0x0000000104047887 */ /* 0x000fe20008000000 */
[----:B------:R-:W-:-:S03]  /*9910*/  ULDC UR46, c[0x0][0xc] ;  /* 0x00000300002e7ab9 */ /* 0x000fc60000000800 */
[----:B------:R-:W-:-:S04]  /*9920*/  UIMAD UR36, UR4, UR36, URZ ;  /* 0x00000024042472a4 */ /* 0x000fc8000f8e023f */
[----:B------:R-:W-:Y:S02]  /*9930*/  UIADD3 UR4, UR36, 0x7f, URZ ;  /* 0x0000007f24047890 */ /* 0x000fe4000fffe03f */
[----:B-1----:R-:W-:-:S06]  /*9940*/  ULEA UR6, UR7, UR6, 0x18 ;  /* 0x0000000607067291 */ /* 0x002fcc000f8ec03f */
[----:B------:R-:W-:Y:S01]  /*9950*/  IMAD.U32 R16, RZ, RZ, UR6 ;  /* 0x00000006ff107e24 */ /* 0x000fe2000f8e00ff */
[C---:B0-----:R-:W-:Y:S01]  /*9960*/  LOP3.LUT R6, R7.reuse, 0x7f, RZ, 0xc0, !PT ;  /* 0x0000007f07067812 */ /* 0x041fe200078ec0ff */
[----:B------:R-:W-:-:S05]  /*9970*/  IMAD.SHL.U32 R0, R7, 0x8, RZ ;  /* 0x0000000807007824 */ /* 0x000fca00078e00ff */
[C---:B------:R-:W-:Y:S02]  /*9980*/  LOP3.LUT R2, R0.reuse, 0x1f8, RZ, 0xc0, !PT ;  /* 0x000001f800027812 */ /* 0x040fe400078ec0ff */
[----:B------:R-:W-:Y:S02]  /*9990*/  LOP3.LUT R5, R0, 0x38, RZ, 0xc0, !PT ;  /* 0x0000003800057812 */ /* 0x000fe400078ec0ff */
[----:B------:R-:W-:Y:S01]  /*99a0*/  LOP3.LUT R3, R2, 0x38, R7, 0x78, !PT ;  /* 0x0000003802037812 */ /* 0x000fe200078e7807 */
[----:B------:R-:W-:Y:S01]  /*99b0*/  IMAD.U32 R2, RZ, RZ, UR5 ;  /* 0x00000005ff027e24 */ /* 0x000fe2000f8e00ff */
[----:B------:R-:W-:Y:S01]  /*99c0*/  ISETP.GE.AND P1, PT, R5, UR37, PT ;  /* 0x0000002505007c0c */ /* 0x000fe2000bf26270 */
[----:B------:R-:W-:Y:S01]  /*99d0*/  USHF.R.S32.HI UR5, URZ, 0x1f, UR4 ;  /* 0x0000001f3f057899 */ /* 0x000fe20008011404 */
[----:B------:R-:W-:Y:S01]  /*99e0*/  LOP3.LUT R4, R3, 0x200, R0, 0xf8, !PT ;  /* 0x0000020003047812 */ /* 0x000fe200078ef800 */
[----:B------:R-:W-:Y:S01]  /*99f0*/  IMAD.SHL.U32 R0, R7, 0x10, RZ ;  /* 0x0000001007007824 */ /* 0x000fe200078e00ff */
[----:B------:R0:W-:Y:S01]  /*9a00*/  STL [R1+0xc], R2 ;  /* 0x00000c0201007387 */ /* 0x0001e20000100800 */
[----:B------:R-:W-:Y:S01]  /*9a10*/  ISETP.GE.AND P0, PT, R5, UR37, PT ;  /* 0x0000002505007c0c */ /* 0x000fe2000bf06270 */
[----:B------:R-:W-:-:S02]  /*9a20*/  ULEA.HI UR5, UR5, UR4, URZ, 0x7 ;  /* 0x0000000405057291 */ /* 0x000fc4000f8f383f */
[----:B------:R-:W-:Y:S01]  /*9a30*/  LOP3.LUT R0, R0, 0x70, RZ, 0xc0, !PT ;  /* 0x0000007000007812 */ /* 0x000fe200078ec0ff */
[----:B------:R1:W-:Y:S01]  /*9a40*/  STL [R1+0x10], RZ ;  /* 0x000010ff01007387 */ /* 0x0003e20000100800 */
[----:B------:R-:W-:Y:S01]  /*9a50*/  ULDC UR37, c[0x0][0x448] ;  /* 0x0001120000257ab9 */ /* 0x000fe20000000800 */
[----:B------:R-:W-:Y:S02]  /*9a60*/  USHF.R.S32.HI UR40, URZ, 0x7, UR5 ;  /* 0x000000073f287899 */ /* 0x000fe40008011405 */
[----:B------:R-:W-:Y:S01]  /*9a70*/  @P1 LOP3.LUT R26, R26, 0x1, RZ, 0xfc, !PT ;  /* 0x000000011a1a1812 */ /* 0x000fe200078efcff */
[----:B------:R-:W-:Y:S01]  /*9a80*/  UIMAD UR37, UR37, UR38, URZ ;  /* 0x00000026252572a4 */ /* 0x000fe2000f8e023f */
[----:B0-----:R-:W-:Y:S01]  /*9a90*/  SHF.R.U32.HI R2, RZ, 0x3, R6 ;  /* 0x00000003ff027819 */ /* 0x001fe20000011606 */
[----:B------:R-:W-:Y:S01]  /*9aa0*/  UIADD3 UR38, UR36, 0x80, -UR38 ;  /* 0x0000008024267890 */ /* 0x000fe2000fffe826 */
        /* <DEDUP_REMOVED lines=8> */
.L_x_2208:
        /* <DEDUP_REMOVED lines=23> */
.L_x_2160:
[----:B------:R-:W-:Y:S01]  /*9ca0*/  ULDC UR8, c[0x0][0xc54] ;  /* 0x0003150000087ab9 */ /* 0x000fe20000000800 */
[----:B------:R-:W-:Y:S01]  /*9cb0*/  UMOV UR6, UR7 ;  /* 0x0000000700067c82 */ /* 0x000fe20008000000 */
[----:B------:R-:W-:-:S11]  /*9cc0*/  UISETP.NE.AND UP0, UPT, UR8, 0x1, UPT ;  /* 0x000000010800788c */ /* 0x000fd6000bf05270 */
[----:B------:R-:W-:Y:S02]  /*9cd0*/  @UP0 ULDC.64 UR10, c[0x0][0xc58] ;  /* 0x00031600000a0ab9 */ /* 0x000fe40000000a00 */
[----:B------:R-:W-:-:S04]  /*9ce0*/  UIMAD.WIDE.U32 UR4, UR7, UR10, URZ ;  /* 0x0000000a070472a5 */ /* 0x000fc8000f8e003f */
[----:B------:R-:W-:-:S04]  /*9cf0*/  @UP0 USHF.R.U32.HI UR6, URZ, UR11, UR5 ;  /* 0x0000000b3f060299 */ /* 0x000fc80008011605 */
[----:B------:R-:W-:-:S12]  /*9d00*/  UIMAD UR4, UR6, UR8, URZ ;  /* 0x00000008060472a4 */ /* 0x000fd8000f8e023f */
.L_x_2161:
        /* <DEDUP_REMOVED lines=23> */
[----:B------:R-:W-:Y:S01]  /*9e80*/  UISETP.NE.AND UP2, UPT, UR5, 0x1, UPT ;  /* 0x000000010500788c */ /* 0x000fe2000bf45270 */
[----:B------:R-:W-:Y:S01]  /*9e90*/  BSSY B7, `(.L_x_2162) ;  /* 0x000039c000077945 */ /* 0x000fe20003800000 */
[----:B------:R-:W-:Y:S02]  /*9ea0*/  UIADD3 UR43, UR43, UR4, URZ ;  /* 0x000000042b2b7290 */ /* 0x000fe4000fffe03f */
[----:B------:R-:W-:Y:S02]  /*9eb0*/  UP2UR UR47, UPR, URZ, 0x4 ;  /* 0x000000043f2f7883 */ /* 0x000fe40008000000 */
[----:B------:R-:W-:-:S04]  /*9ec0*/  UIMAD UR6, UR43, 0xc0, URZ ;  /* 0x000000c02b0678a4 */ /* 0x000fc8000f8e023f */
[----:B------:R-:W-:Y:S01]  /*9ed0*/  UIADD3 UR6, UR6, 0xbf, URZ ;  /* 0x000000bf06067890 */ /* 0x000fe2000fffe03f */
[----:B------:R-:W-:Y:S01]  /*9ee0*/  @UP2 ULDC UR4, c[0x0][0x44c] ;  /* 0x0001130000042ab9 */ /* 0x000fe20000000800 */
[----:B------:R-:W-:Y:S02]  /*9ef0*/  @UP2 ULDC UR7, c[0x0][0x450] ;  /* 0x0001140000072ab9 */ /* 0x000fe40000000800 */
[----:B------:R-:W-:-:S04]  /*9f00*/  UIMAD.WIDE.U32 UR4, UR6, UR4, URZ ;  /* 0x00000004060472a5 */ /* 0x000fc8000f8e003f */
[----:B------:R-:W-:-:S04]  /*9f10*/  @UP2 USHF.R.U32.HI UR6, URZ, UR7, UR5 ;  /* 0x000000073f062299 */ /* 0x000fc80008011605 */
[----:B------:R-:W-:-:S04]  /*9f20*/  UIADD3 UR6, UR38, UR6, URZ ;  /* 0x0000000626067290 */ /* 0x000fc8000fffe03f */
[----:B------:R-:W-:-:S04]  /*9f30*/  USHF.R.S32.HI UR4, URZ, 0x1f, UR6 ;  /* 0x0000001f3f047899 */ /* 0x000fc80008011406 */
[----:B------:R-:W-:-:S04]  /*9f40*/  ULEA.HI UR4, UR4, UR6, URZ, 0x7 ;  /* 0x0000000604047291 */ /* 0x000fc8000f8f383f */
[----:B------:R-:W-:-:S04]  /*9f50*/  USHF.R.S32.HI UR4, URZ, 0x7, UR4 ;  /* 0x000000073f047899 */ /* 0x000fc80008011404 */
[----:B------:R-:W-:-:S04]  /*9f60*/  UISETP.LT.AND UP0, UPT, UR40, UR4, UPT ;  /* 0x000000042800728c */ /* 0x000fc8000bf01270 */
[----:B------:R-:W-:-:S06]  /*9f70*/  USEL UR44, UR40, UR4, UP0 ;  /* 0x00000004282c7287 */ /* 0x000fcc0008000000 */
[----:B------:R-:W-:Y:S01]  /*9f80*/  ISETP.LT.AND P0, PT, RZ, UR44, PT ;  /* 0x0000002cff007c0c */ /* 0x000fe2000bf01270 */
[----:B--2---:R0:W-:-:S12]  /*9f90*/  STL [R1+0x4], R18 ;  /* 0x0000041201007387 */ /* 0x0041d80000100800 */
        /* <DEDUP_REMOVED lines=19> */
.L_x_2163:
        /* <DEDUP_REMOVED lines=20> */
.L_x_2166:
[----:B------:R-:W-:Y:S05]  /*a210*/  BSYNC B6 ;  /* 0x0000000000067941 */ /* 0x000fea0003800000 */
.L_x_2165:
        /* <DEDUP_REMOVED lines=20> */
.L_x_2169:
        /* <DEDUP_REMOVED lines=15> */
.L_x_2168:
[----:B------:R-:W-:Y:S05]  /*a450*/  BSYNC B6 ;  /* 0x0000000000067941 */ /* 0x000fea0003800000 */
.L_x_2167:
        /* <DEDUP_REMOVED lines=15> */
.L_x_2224:
        /* <DEDUP_REMOVED lines=23> */
[----:B------:R-:W3:Y:S01]  /*a6c0*/  @!P0 LDC.64 R4, c[0x0][0x428] ;  /* 0x00010a00ff048b82 */ /* 0x000ee20000000a00 */
[--C-:B------:R-:W-:Y:S01]  /*a6d0*/  @!P0 SHF.R.S32.HI R3, RZ, 0x1f, R7.reuse ;  /* 0x0000001fff038819 */ /* 0x100fe20000011407 */
[----:B------:R-:W-:Y:S02]  /*a6e0*/  IMAD R19, R19, R2, UR41 ;  /* 0x0000002913137e24 */ /* 0x000fe4000f8e0202 */
        /* <DEDUP_REMOVED lines=20> */
.L_x_2171:
        /* <DEDUP_REMOVED lines=25> */
.L_x_2225:
[----:B------:R-:W-:Y:S05]  /*a9c0*/  BSYNC B0 ;  /* 0x0000000000007941 */ /* 0x000fea0003800000 */
.L_x_2172:
        /* <DEDUP_REMOVED lines=49> */
[----:B0-----:R-:W-:-:S04]  /*ace0*/  @P1 LEA R3, P0, R9, R3, 0x1 ;  /* 0x0000000309031211 */ /* 0x001fc800078008ff */
[----:B-1----:R-:W-:-:S04]  /*acf0*/  @P1 IADD3.X R2, RZ, R2, RZ, P0, !PT ;  /* 0x00000002ff021210 */ /* 0x002fc800007fe4ff */
        /* <DEDUP_REMOVED lines=55> */
.L_x_2243:
        /* <DEDUP_REMOVED lines=10> */
.L_x_2175:
        /* <DEDUP_REMOVED lines=11> */
.L_x_2176:
        /* <DEDUP_REMOVED lines=23> */
.L_x_2178:
[----:B------:R-:W-:Y:S05]  /*b330*/  BSYNC B6 ;  /* 0x0000000000067941 */ /* 0x000fea0003800000 */
.L_x_2177:
[----:B------:R0:W5:Y:S01]  /*b340*/  LDL R9, [R1+0x8] ;  /* 0x0000080001097983 */ /* 0x0001620000100800 */
[----:B------:R-:W-:Y:S01]  /*b350*/  UISETP.NE.AND UP0, UPT, UR47, URZ, UPT ;  /* 0x0000003f2f00728c */ /* 0x000fe2000bf05270 */
[----:B------:R-:W-:Y:S01]  /*b360*/  R2UR UR7, R28 ;  /* 0x000000001c0772ca */ /* 0x000fe200000e0000 */
[----:B------:R-:W-:Y:S01]  /*b370*/  IMAD.U32 R6, RZ, RZ, UR43 ;  /* 0x0000002bff067e24 */ /* 0x000fe2000f8e00ff */
[----:B------:R-:W1:Y:S01]  /*b380*/  S2R R20, SR_TID.X ;  /* 0x0000000000147919 */ /* 0x000e620000002100 */
[C---:B------:R-:W-:Y:S01]  /*b390*/  R2UR UR10, R19.reuse ;  /* 0x00000000130a72ca */ /* 0x040fe200000e0000 */
[----:B------:R-:W-:Y:S01]  /*b3a0*/  ULDC.64 UR8, c[0x0][0x2d8] ;  /* 0x0000b60000087ab9 */ /* 0x000fe20000000a00 */
[----:B------:R-:W-:Y:S01]  /*b3b0*/  PLOP3.LUT P0, PT, PT, PT, UP0, 0x80, 0x0 ;  /* 0x000000000000781c */ /* 0x000fe20003f0f008 */
[----:B------:R-:W2:Y:S01]  /*b3c0*/  S2R R2, SR_TID.X ;  /* 0x0000000000027919 */ /* 0x000ea20000002100 */
[----:B------:R-:W-:Y:S01]  /*b3d0*/  R2UR UR4, R19 ;  /* 0x00000000130472ca */ /* 0x000fe200000e0000 */
        /* <DEDUP_REMOVED lines=11> */
[----:B------:R-:W-:-:S04]  /*b490*/  IMAD R6, R6, 0xc0, R2 ;  /* 0x000000c006067824 */ /* 0x000fc800078e0202 */
        /* <DEDUP_REMOVED lines=60> */
[----:B------:R-:W-:-:S03]  /*b860*/  IMAD.U32 R6, RZ, RZ, UR43 ;  /* 0x0000002bff067e24 */ /* 0x000fc6000f8e00ff */
[----:B------:R-:W1:Y:S01]  /*b870*/  SHFL.IDX PT, R2, R4, RZ, 0x181f ;  /* 0x00181fff04027589 */ /* 0x000e6200000e0000 */
[----:B------:R-:W-:-:S03]  /*b880*/  IMAD R6, R6, 0xc0, R8 ;  /* 0x000000c006067824 */ /* 0x000fc600078e0208 */
[----:B------:R-:W-:Y:S01]  /*b890*/  SHFL.IDX PT, R14, R5, RZ, 0x181f ;  /* 0x00181fff050e7589 */ /* 0x000fe200000e0000 */
[C---:B------:R-:W-:Y:S01]  /*b8a0*/  VIADD R8, R6.reuse, 0x80 ;  /* 0x0000008006087836 */ /* 0x040fe20000000000 */
[----:B------:R-:W-:-:S13]  /*b8b0*/  ISETP.GE.AND P1, PT, R6, UR37, PT ;  /* 0x0000002506007c0c */ /* 0x000fda000bf26270 */
        /* <DEDUP_REMOVED lines=89> */
[----:B------:R-:W-:-:S04]  /*be50*/  IADD3 R3, R6, 0xa0, RZ ;  /* 0x000000a006037810 */ /* 0x000fc80007ffe0ff */
[----:B------:R-:W-:-:S13]  /*be60*/  ISETP.GE.AND P1, PT, R3, UR37, PT ;  /* 0x0000002503007c0c */ /* 0x000fda000bf26270 */
[----:B0-----:R-:W-:-:S05]  /*be70*/  @!P1 LEA R2, P0, R10, R2, 0x1 ;  /* 0x000000020a029211 */ /* 0x001fca00078008ff */
[----:B------:R-:W-:-:S05]  /*be80*/  @!P1 IMAD.X R3, RZ, RZ, R0, P0 ;  /* 0x000000ffff039224 */ /* 0x000fca00000e0600 */
[----:B------:R0:W-:Y:S03]  /*be90*/  @!P1 LDGSTS.E.BYPASS.LTC128B.128 [R9+0xd400], desc[UR50][R2.64], !P5 ;  /* 0x0d40000002099fae */ /* 0x0001e6000e901d72 */
.L_x_2268:
        /* <DEDUP_REMOVED lines=10> */
.L_x_2180:
        /* <DEDUP_REMOVED lines=18> */
.L_x_2269:
[----:B------:R-:W-:Y:S05]  /*c060*/  BSYNC B0 ;  /* 0x0000000000007941 */ /* 0x000fea0003800000 */
.L_x_2181:
[----:B------:R-:W-:-:S06]  /*c070*/  UISETP.GE.AND UP0, UPT, UR44, 0x2, UPT ;  /* 0x000000022c00788c */ /* 0x000fcc000bf06270 */
[----:B------:R-:W-:-:S13]  /*c080*/  PLOP3.LUT P0, PT, PT, PT, UP0, 0x80, 0x0 ;  /* 0x000000000000781c */ /* 0x000fda0003f0f008 */
[----:B------:R-:W-:Y:S05]  /*c090*/  @!P0 BRA `(.L_x_2183) ;  /* 0x0000001000108947 */ /* 0x000fea0003800000 */
[----:B------:R-:W-:Y:S01]  /*c0a0*/  UIADD3 UR4, UR44, -0x2, URZ ;  /* 0xfffffffe2c047890 */ /* 0x000fe2000fffe03f */
[----:B------:R-:W-:Y:S01]  /*c0b0*/  BSSY B0, `(.L_x_2183) ;  /* 0x0000102000007945 */ /* 0x000fe20003800000 */
[----:B------:R-:W-:Y:S02]  /*c0c0*/  IMAD.MOV.U32 R20, RZ, RZ, R25 ;  /* 0x000000ffff147224 */ /* 0x000fe400078e0019 */
[----:B------:R-:W-:Y:S02]  /*c0d0*/  IMAD.MOV.U32 R6, RZ, RZ, R22 ;  /* 0x000000ffff067224 */ /* 0x000fe400078e0016 */
[----:B------:R-:W-:Y:S02]  /*c0e0*/  IMAD.MOV.U32 R27, RZ, RZ, R23 ;  /* 0x000000ffff1b7224 */ /* 0x000fe400078e0017 */
[----:B------:R-:W-:-:S07]  /*c0f0*/  IMAD.U32 R7, RZ, RZ, UR4 ;  /* 0x00000004ff077e24 */ /* 0x000fce000f8e00ff */
.L_x_2196:
        /* <DEDUP_REMOVED lines=41> */
.L_x_2184:
[----:B------:R-:W-:Y:S01]  /*c390*/  IMAD R5, R22, 0x8, R16 ;  /* 0x0000000816057824 */ /* 0x000fe200078e0210 */
[----:B------:R-:W-:Y:S01]  /*c3a0*/  SHF.L.U32 R2, R25, 0x1f, RZ ;  /* 0x0000001f19027819 */ /* 0x000fe200000006ff */
[----:B------:R-:W-:Y:S03]  /*c3b0*/  BSSY B1, `(.L_x_2185) ;  /* 0x0000003000017945 */ /* 0x000fe60003800000 */
[----:B------:R-:W0:Y:S02]  /*c3c0*/  SYNCS.PHASECHK.TRANS64.TRYWAIT P0, [R5+URZ+0x16840], R2 ;  /* 0x01684002050075a7 */ /* 0x000e24000800017f */
[----:B0-----:R-:W-:Y:S05]  /*c3d0*/  @!P0 BRA `(.L_x_2186) ;  /* 0x0000003400e88947 */ /* 0x001fea0003800000 */
.L_x_2270:
[----:B------:R-:W-:Y:S05]  /*c3e0*/  BSYNC B1 ;  /* 0x0000000000017941 */ /* 0x000fea0003800000 */
.L_x_2185:
        /* <DEDUP_REMOVED lines=72> */
.L_x_2288:
        /* <DEDUP_REMOVED lines=8> */
.L_x_2188:
        /* <DEDUP_REMOVED lines=11> */
.L_x_2189:
[----:B------:R1:W-:Y:S01]  /*c9a0*/  SYNCS.ARRIVE.TRANS64.A1T0 RZ, [R5+URZ+0x16830], RZ ;  /* 0x016830ff05ff79a7 */ /* 0x0003e2000810003f */
[----:B------:R-:W-:Y:S05]  /*c9b0*/  @!P2 BRA `(.L_x_2190) ;  /* 0x000000000004a947 */ /* 0x000fea0003800000 */
[----:B------:R-:W-:Y:S01]  /*c9c0*/  BPT.TRAP 0x1 ;  /* 0x000000040000795c */ /* 0x000fe20000300000 */
.L_x_2190:
[----:B------:R-:W-:Y:S01]  /*c9d0*/  SHF.L.U32 R2, R20, 0x1f, RZ ;  /* 0x0000001f14027819 */ /* 0x000fe200000006ff */
[----:B-1----:R-:W-:Y:S01]  /*c9e0*/  IMAD R5, R6, 0x8, R16 ;  /* 0x0000000806057824 */ /* 0x002fe200078e0210 */
[----:B------:R-:W-:Y:S03]  /*c9f0*/  BSSY B1, `(.L_x_2191) ;  /* 0x0000003000017945 */ /* 0x000fe60003800000 */
[----:B------:R-:W1:Y:S02]  /*ca00*/  SYNCS.PHASECHK.TRANS64.TRYWAIT P0, [R5+URZ+0x16860], R2 ;  /* 0x01686002050075a7 */ /* 0x000e64000800017f */
[----:B-1----:R-:W-:Y:S05]  /*ca10*/  @!P0 BRA `(.L_x_2192) ;  /* 0x0000003800a88947 */ /* 0x002fea0003800000 */
.L_x_2289:
[----:B------:R-:W-:Y:S05]  /*ca20*/  BSYNC B1 ;  /* 0x0000000000017941 */ /* 0x000fea0003800000 */
.L_x_2191:
        /* <DEDUP_REMOVED lines=61> */
.L_x_2307:
        /* <DEDUP_REMOVED lines=11> */
[----:B------:R-:W-:-:S03]  /*ceb0*/  ULDC.64 UR4, c[0x0][0x338] ;  /* 0x0000ce0000047ab9 */ /* 0x000fc60000000a00 */
[----:B------:R-:W-:Y:S02]  /*cec0*/  IMAD.IADD R3, R3, 0x1, R21 ;  /* 0x0000000103037824 */ /* 0x000fe400078e0215 */
[----:B------:R-:W-:Y:S02]  /*ced0*/  IMAD R7, R24, UR4, RZ ;  /* 0x0000000418077c24 */ /* 0x000fe4000f8e02ff */
[----:B------:R-:W-:-:S04]  /*cee0*/  IMAD.WIDE.U32 R2, R4, UR4, R2 ;  /* 0x0000000404027c25 */ /* 0x000fc8000f8e0002 */
[----:B------:R-:W-:Y:S01]  /*cef0*/  IMAD R7, R4, UR5, R7 ;  /* 0x0000000504077c24 */ /* 0x000fe2000f8e0207 */
[----:B------:R-:W-:Y:S01]  /*cf00*/  ULDC.64 UR4, c[0x0][0x330] ;  /* 0x0000cc0000047ab9 */ /* 0x000fe20000000a00 */
[----:B------:R-:W-:Y:S01]  /*cf10*/  NOP ;  /* 0x0000000000007918 */ /* 0x000fe20000000000 */
[----:B------:R-:W-:Y:S02]  /*cf20*/  IMAD R0, R28, UR4, RZ ;  /* 0x000000041c007c24 */ /* 0x000fe4000f8e02ff */
[----:B------:R-:W-:Y:S02]  /*cf30*/  IMAD.IADD R3, R3, 0x1, R7 ;  /* 0x0000000103037824 */ /* 0x000fe400078e0207 */
[C---:B------:R-:W-:Y:S02]  /*cf40*/  IMAD R7, R19.reuse, UR5, R0 ;  /* 0x0000000513077c24 */ /* 0x040fe4000f8e0200 */
[----:B------:R-:W-:Y:S01]  /*cf50*/  IMAD.WIDE.U32 R2, R19, UR4, R2 ;  /* 0x0000000413027c25 */ /* 0x000fe2000f8e0002 */
[----:B------:R-:W-:-:S03]  /*cf60*/  ULDC.64 UR4, c[0x0][0x318] ;  /* 0x0000c60000047ab9 */ /* 0x000fc60000000a00 */
[----:B------:R-:W-:Y:S01]  /*cf70*/  IMAD.IADD R3, R7, 0x1, R3 ;  /* 0x0000000107037824 */ /* 0x000fe200078e0203 */
[----:B0-----:R-:W-:-:S04]  /*cf80*/  LEA R17, P0, R2, UR4, 0x1 ;  /* 0x0000000402117c11 */ /* 0x001fc8000f8008ff */
[----:B------:R-:W-:Y:S02]  /*cf90*/  LEA.HI.X R18, R2, UR5, R3, 0x1, P0 ;  /* 0x0000000502127c11 */ /* 0x000fe400080f0c03 */
[----:B------:R-:W-:-:S13]  /*cfa0*/  PLOP3.LUT P0, PT, PT, PT, PT, 0x80, 0x0 ;  /* 0x000000000000781c */ /* 0x000fda0003f0f070 */
.L_x_2194:
        /* <DEDUP_REMOVED lines=11> */
.L_x_2195:
[C---:B------:R-:W-:Y:S01]  /*d060*/  ISETP.GT.AND P0, PT, R23.reuse, RZ, PT ;  /* 0x000000ff1700720c */ /* 0x040fe20003f04270 */
[----:B------:R1:W-:Y:S01]  /*d070*/  SYNCS.ARRIVE.TRANS64.A1T0 RZ, [R5+URZ+0x16850], RZ ;  /* 0x016850ff05ff79a7 */ /* 0x0003e2000810003f */
[----:B------:R-:W-:Y:S01]  /*d080*/  VIADD R7, R23, 0xffffffff ;  /* 0xffffffff17077836 */ /* 0x000fe20000000000 */
[----:B------:R-:W-:Y:S01]  /*d090*/  MOV R6, R22 ;  /* 0x0000001600067202 */ /* 0x000fe20000000f00 */
[----:B------:R-:W-:Y:S02]  /*d0a0*/  IMAD.MOV.U32 R20, RZ, RZ, R25 ;  /* 0x000000ffff147224 */ /* 0x000fe400078e0019 */
[----:B------:R-:W-:-:S07]  /*d0b0*/  IMAD.MOV.U32 R27, RZ, RZ, R23 ;  /* 0x000000ffff1b7224 */ /* 0x000fce00078e0017 */
[----:B-1----:R-:W-:Y:S05]  /*d0c0*/  @P0 BRA `(.L_x_2196) ;  /* 0xfffffff0000c0947 */ /* 0x002fea000383ffff */
[----:B------:R-:W-:Y:S05]  /*d0d0*/  BSYNC B0 ;  /* 0x0000000000007941 */ /* 0x000fea0003800000 */
.L_x_2183:
        /* <DEDUP_REMOVED lines=18> */
.L_x_2198:
[----:B------:R-:W-:Y:S05]  /*d200*/  BSYNC B0 ;  /* 0x0000000000007941 */ /* 0x000fea0003800000 */
.L_x_2197:
[----:B-1----:R-:W-:-:S05]  /*d210*/  IMAD.U32 R0, RZ, RZ, UR45 ;  /* 0x0000002dff007e24 */ /* 0x002fca000f8e00ff */
[----:B------:R-:W-:-:S13]  /*d220*/  ISETP.NE.AND P0, PT, R0, 0x3, PT ;  /* 0x000000030000780c */ /* 0x000fda0003f05270 */
[----:B------:R-:W-:Y:S05]  /*d230*/  @!P0 BRA `(.L_x_2199) ;  /* 0x0000000000048947 */ /* 0x000fea0003800000 */
[----:B------:R-:W-:Y:S01]  /*d240*/  BPT.TRAP 0x1 ;  /* 0x000000040000795c */ /* 0x000fe20000300000 */
.L_x_2199:
[----:B------:R-:W-:Y:S01]  /*d250*/  IMAD R4, R22, 0x8, R16 ;  /* 0x0000000816047824 */ /* 0x000fe200078e0210 */
[----:B0-----:R-:W-:Y:S01]  /*d260*/  SHF.L.U32 R3, R25, 0x1f, RZ ;  /* 0x0000001f19037819 */ /* 0x001fe200000006ff */
[----:B------:R-:W-:Y:S03]  /*d270*/  BSSY B0, `(.L_x_2200) ;  /* 0x0000003000007945 */ /* 0x000fe60003800000 */
[----:B------:R-:W0:Y:S02]  /*d280*/  SYNCS.PHASECHK.TRANS64.TRYWAIT P0, [R4+URZ+0x16860], R3 ;  /* 0x01686003040075a7 */ /* 0x000e24000800017f */
[----:B0-----:R-:W-:Y:S05]  /*d290*/  @!P0 BRA `(.L_x_2201) ;  /* 0x0000003800e48947 */ /* 0x001fea0003800000 */
.L_x_2308:
[----:B------:R-:W-:Y:S05]  /*d2a0*/  BSYNC B0 ;  /* 0x0000000000007941 */ /* 0x000fea0003800000 */
.L_x_2200:
        /* <DEDUP_REMOVED lines=64> */
.L_x_2326:
        /* <DEDUP_REMOVED lines=9> */
.L_x_2203:
        /* <DEDUP_REMOVED lines=11> */
.L_x_2204:
[----:B------:R0:W-:Y:S01]  /*d7f0*/  SYNCS.ARRIVE.TRANS64.A1T0 RZ, [R4+URZ+0x16850], RZ ;  /* 0x016850ff04ff79a7 */ /* 0x0001e2000810003f */
[----:B------:R-:W-:-:S05]  /*d800*/  VIADD R22, R22, 0x1 ;  /* 0x0000000116167836 */ /* 0x000fca0000000000 */
[----:B------:R-:W-:-:S04]  /*d810*/  ISETP.NE.AND P0, PT, R22, 0x2, PT ;  /* 0x000000021600780c */ /* 0x000fc80003f05270 */
[----:B------:R-:W-:Y:S02]  /*d820*/  SEL R0, RZ, 0x1, P0 ;  /* 0x00000001ff007807 */ /* 0x000fe40000000000 */
[----:B------:R-:W-:Y:S02]  /*d830*/  SEL R22, R22, RZ, P0 ;  /* 0x000000ff16167207 */ /* 0x000fe40000000000 */
[----:B0-----:R-:W-:-:S07]  /*d840*/  LOP3.LUT R25, R25, R0, RZ, 0x3c, !PT ;  /* 0x0000000019197212 */ /* 0x001fce00078e3cff */
.L_x_2164:
[----:B------:R-:W-:Y:S05]  /*d850*/  BSYNC B7 ;  /* 0x0000000000077941 */ /* 0x000fea0003800000 */
.L_x_2162:
        /* <DEDUP_REMOVED lines=13> */
.L_x_2205:
[----:B------:R-:W-:-:S03]  /*d930*/  UMOV UR4, 0xffffffff ;  /* 0xffffffff00047882 */ /* 0x000fc60000000000 */
[----:B------:R-:W-:Y:S05]  /*d940*/  BRA.DIV UR4, `(.L_x_2207) ;  /* 0x0000003e04907947 */ /* 0x000fea000b800000 */
[----:B-----5:R2:W3:Y:S02]  /*d950*/  SHFL.IDX PT, R14, R2, RZ, 0x1f ;  /* 0x00001fff020e7589 */ /* 0x0204e400000e0000 */
.L_x_2329:
        /* <DEDUP_REMOVED lines=8> */
.L_x_2206:
[----:B-1----:R-:W4:Y:S01]  /*d9e0*/  LDL R0, [R1+0xc] ;  /* 0x00000c0001007983 */ /* 0x002f220000100800 */
[----:B------:R-:W-:Y:S02]  /*d9f0*/  ULDC UR4, c[0x0][0xc38] ;  /* 0x00030e0000047ab9 */ /* 0x000fe40000000800 */
[----:B----4-:R-:W-:-:S13]  /*da00*/  ISETP.GE.AND P0, PT, R0, UR4, PT ;  /* 0x0000000400007c0c */ /* 0x010fda000bf06270 */
[----:B------:R-:W-:Y:S05]  /*da10*/  @!P0 BRA `(.L_x_2208) ;  /* 0xffffffc000448947 */ /* 0x000fea000383ffff */
.L_x_2159:
[----:B------:R-:W4:Y:S01]  /*da20*/  LDL.LU R0, [R1+0x10] ;  /* 0x0000100001007983 */ /* 0x000f220000300800 */
[----:B------:R-:W-:Y:S01]  /*da30*/  BSSY B0, `(.L_x_2209) ;  /* 0x000000b000007945 */ /* 0x000fe20003800000 */
[----:B------:R-:W1:Y:S01]  /*da40*/  S2R R5, SR_CgaCtaId ;  /* 0x0000000000057919 */ /* 0x000e620000008800 */
[----:B----4-:R-:W-:-:S05]  /*da50*/  VIADD R0, R0, 0x1 ;  /* 0x0000000100007836 */ /* 0x010fca0000000000 */
[----:B--23--:R-:W-:-:S04]  /*da60*/  LEA.HI R2, R0, R0, RZ, 0x1 ;  /* 0x0000000000027211 */ /* 0x00cfc800078f08ff */
[----:B------:R-:W-:Y:S02]  /*da70*/  LOP3.LUT R3, R2, 0xfffffffe, RZ, 0xc0, !PT ;  /* 0xfffffffe02037812 */ /* 0x000fe400078ec0ff */
[----:B------:R-:W-:-:S03]  /*da80*/  MOV R2, 0x400 ;  /* 0x0000040000027802 */ /* 0x000fc60000000f00 */
[----:B------:R-:W-:Y:S01]  /*da90*/  IMAD.IADD R0, R0, 0x1, -R3 ;  /* 0x0000000100007824 */ /* 0x000fe200078e0a03 */
[----:B-1----:R-:W-:-:S04]  /*daa0*/  LEA R5, R5, R2, 0x18 ;  /* 0x0000000205057211 */ /* 0x002fc800078ec0ff */
[----:B------:R-:W-:-:S04]  /*dab0*/  SHF.L.U32 R0, R0, 0x1f, RZ ;  /* 0x0000001f00007819 */ /* 0x000fc800000006ff */
[----:B------:R-:W1:Y:S02]  /*dac0*/  SYNCS.PHASECHK.TRANS64.TRYWAIT P0, [R5+URZ+0x16820], R0 ;  /* 0x01682000050075a7 */ /* 0x000e64000800017f */
[----:B-1----:R-:W-:Y:S05]  /*dad0*/  @!P0 BRA `(.L_x_2210) ;  /* 0x0000003c00548947 */ /* 0x002fea0003800000 */
.L_x_2330:
[----:B------:R-:W-:Y:S05]  /*dae0*/  BSYNC B0 ;  /* 0x0000000000007941 */ /* 0x000fea0003800000 */
.L_x_2209:
[----:B------:R-:W-:-:S03]  /*daf0*/  UMOV UR4, 0xffffffff ;  /* 0xffffffff00047882 */ /* 0x000fc60000000000 */
[----:B------:R-:W-:Y:S05]  /*db00*/  BRA.DIV UR4, `(.L_x_2211) ;  /* 0x0000003e045c7947 */ /* 0x000fea000b800000 */
[----:B-1----:R-:W1:Y:S02]  /*db10*/  S2R R0, SR_TID.X ;  /* 0x0000000000007919 */ /* 0x002e640000002100 */
[----:B-1----:R-:W-:-:S04]  /*db20*/  SHF.R.U32.HI R0, RZ, 0x5, R0 ;  /* 0x00000005ff007819 */ /* 0x002fc80000011600 */
[----:B------:R-:W-:-:S05]  /*db30*/  LOP3.LUT R0, R0, 0x3, RZ, 0xc0, !PT ;  /* 0x0000000300007812 */ /* 0x000fca00078ec0ff */
[----:B------:R1:W2:Y:S02]  /*db40*/  SHFL.IDX PT, R14, R0, RZ, 0x1f ;  /* 0x00001fff000e7589 */ /* 0x0002a400000e0000 */
.L_x_2333:
[----:B--2---:R-:W-:Y:S01]  /*db50*/  ISETP.NE.AND P0, PT, R14, RZ, PT ;  /* 0x000000ff0e00720c */ /* 0x004fe20003f05270 */
[----:B------:R-:W-:-:S12]  /*db60*/  BSSY B0, `(.L_x_2212) ;  /* 0x0000024000007945 */ /* 0x000fd80003800000 */
[----:B------:R-:W-:Y:S05]  /*db70*/  @P0 BRA `(.L_x_2213) ;  /* 0x0000000000880947 */ /* 0x000fea0003800000 */
[----:B------:R-:W-:-:S03]  /*db80*/  UMOV UR4, 0xffffffff ;  /* 0xffffffff00047882 */ /* 0x000fc60000000000 */
[----:B------:R-:W-:Y:S05]  /*db90*/  BRA.DIV UR4, `(.L_x_2214) ;  /* 0x0000003e046c7947 */ /* 0x000fea000b800000 */
[----:B------:R-:W-:-:S13]  /*dba0*/  ELECT P6, URZ, PT ;  /* 0x00000000003f782f */ /* 0x000fda00038c0000 */
.L_x_2336:
[----:B------:R-:W-:Y:S05]  /*dbb0*/  @!P6 BRA `(.L_x_2213) ;  /* 0x000000000078e947 */ /* 0x000fea0003800000 */
[----:B------:R-:W-:-:S06]  /*dbc0*/  ULOP3.LUT UR4, UR39, 0x2, URZ, 0xfc, !UPT ;  /* 0x0000000227047892 */ /* 0x000fcc000f8efc3f */
[----:B-1----:R-:W-:-:S05]  /*dbd0*/  IMAD.U32 R0, RZ, RZ, UR4 ;  /* 0x00000004ff007e24 */ /* 0x002fca000f8e00ff */
[----:B------:R-:W-:-:S13]  /*dbe0*/  ISETP.NE.AND P0, PT, R0, 0x3, PT ;  /* 0x000000030000780c */ /* 0x000fda0003f05270 */
[----:B------:R-:W-:Y:S05]  /*dbf0*/  @!P0 BRA `(.L_x_2215) ;  /* 0x0000000000048947 */ /* 0x000fea0003800000 */
[----:B------:R-:W-:Y:S01]  /*dc00*/  BPT.TRAP 0x1 ;  /* 0x000000040000795c */ /* 0x000fe20000300000 */
.L_x_2215:
[C---:B------:R-:W-:Y:S01]  /*dc10*/  IMAD R3, R22.reuse, 0x8, R5 ;  /* 0x0000000816037824 */ /* 0x040fe200078e0205 */
[----:B------:R-:W-:Y:S01]  /*dc20*/  SHF.L.U32 R2, R25, 0x1f, RZ ;  /* 0x0000001f19027819 */ /* 0x000fe200000006ff */
[----:B------:R-:W-:-:S03]  /*dc30*/  VIADD R22, R22, 0x1 ;  /* 0x0000000116167836 */ /* 0x000fc60000000000 */
[----:B------:R-:W1:Y:S02]  /*dc40*/  SYNCS.PHASECHK.TRANS64.TRYWAIT P1, [R3+URZ+0x16840], R2 ;  /* 0x01684002030075a7 */ /* 0x000e64000802017f */
[----:B------:R-:W-:-:S04]  /*dc50*/  ISETP.NE.AND P2, PT, R22, 0x2, PT ;  /* 0x000000021600780c */ /* 0x000fc80003f45270 */
[----:B------:R-:W-:Y:S01]  /*dc60*/  SEL R0, RZ, 0x1, P2 ;  /* 0x00000001ff007807 */ /* 0x000fe20001000000 */
[----:B-1----:R-:W-:Y:S08]  /*dc70*/  @!P1 BRA `(.L_x_2216) ;  /* 0x0000003c00549947 */ /* 0x002ff00003800000 */
.L_x_2337:
[----:B------:R-:W-:Y:S02]  /*dc80*/  SEL R22, R22, RZ, P2 ;  /* 0x000000ff16167207 */ /* 0x000fe40001000000 */
[----:B------:R-:W-:Y:S01]  /*dc90*/  LOP3.LUT R0, R25, R0, RZ, 0x3c, !PT ;  /* 0x0000000019007212 */ /* 0x000fe200078e3cff */
[----:B------:R-:W-:Y:S06]  /*dca0*/  @!P0 BRA `(.L_x_2217) ;  /* 0x0000000000048947 */ /* 0x000fec0003800000 */
[----:B------:R-:W-:Y:S01]  /*dcb0*/  BPT.TRAP 0x1 ;  /* 0x000000040000795c */ /* 0x000fe20000300000 */
.L_x_2217:
[----:B------:R-:W-:Y:S01]  /*dcc0*/  IMAD R5, R22, 0x8, R5 ;  /* 0x0000000816057824 */ /* 0x000fe200078e0205 */
[----:B------:R-:W-:-:S04]  /*dcd0*/  SHF.L.U32 R0, R0, 0x1f, RZ ;  /* 0x0000001f00007819 */ /* 0x000fc800000006ff */
[----:B------:R-:W2:Y:S02]  /*dce0*/  SYNCS.PHASECHK.TRANS64.TRYWAIT P1, [R5+URZ+0x16840], R0 ;  /* 0x01684000050075a7 */ /* 0x000ea4000802017f */
[----:B--2---:R-:W-:Y:S05]  /*dcf0*/  @!P1 BRA `(.L_x_2218) ;  /* 0x0000003c00489947 */ /* 0x004fea0003800000 */
.L_x_2338:
[----:B------:R-:W-:Y:S05]  /*dd00*/  @!P0 BRA `(.L_x_2219) ;  /* 0x0000000000048947 */ /* 0x000fea0003800000 */
[----:B------:R-:W-:Y:S01]  /*dd10*/  BPT.TRAP 0x1 ;  /* 0x000000040000795c */ /* 0x000fe20000300000 */
.L_x_2219:
[----:B------:R-:W3:Y:S02]  /*dd20*/  SYNCS.PHASECHK.TRANS64.TRYWAIT P1, [R3+URZ+0x16860], R2 ;  /* 0x01686002030075a7 */ /* 0x000ee4000802017f */
[----:B---3--:R-:W-:Y:S05]  /*dd30*/  @!P1 BRA `(.L_x_2220) ;  /* 0x0000003c004c9947 */ /* 0x008fea0003800000 */
.L_x_2339:
[----:B------:R-:W-:Y:S05]  /*dd40*/  @!P0 BRA `(.L_x_2221) ;  /* 0x0000000000048947 */ /* 0x000fea0003800000 */
[----:B------:R-:W-:Y:S01]  /*dd50*/  BPT.TRAP 0x1 ;  /* 0x000000040000795c */ /* 0x000fe20000300000 */
.L_x_2221:
[----:B----4-:R4:W0:Y:S02]  /*dd60*/  SYNCS.PHASECHK.TRANS64.TRYWAIT P0, [R5+URZ+0x16860], R0 ;  /* 0x01686000050075a7 */ /* 0x010824000800017f */
[----:B0-----:R-:W-:Y:S05]  /*dd70*/  @!P0 NANOSLEEP.SYNCS 0x989680 ;  /* 0x009896800000895d */ /* 0x001fea0003900000 */
[----:B------:R-:W0:Y:S02]  /*dd80*/  @!P0 SYNCS.PHASECHK.TRANS64 P0, [R5+URZ+0x16860], R0 ;  /* 0x01686000050085a7 */ /* 0x000e24000800007f */
[----:B0-----:R-:W-:Y:S05]  /*dd90*/  @!P0 BRA `(.L_x_2221) ;  /* 0xfffffffc00f08947 */ /* 0x001fea000383ffff */
.L_x_2213:
[----:B------:R-:W-:Y:S05]  /*dda0*/  BSYNC B0 ;  /* 0x0000000000007941 */ /* 0x000fea0003800000 */
.L_x_2212:
[----:B------:R-:W-:Y:S05]  /*ddb0*/  EXIT ;  /* 0x000000000000794d */ /* 0x000fea0003800000 */
.L_x_2118:
[----:B0-----:R-:W-:-:S04]  /*ddc0*/  IMAD.U32 R3, RZ, RZ, UR45 ;  /* 0x0000002dff037e24 */ /* 0x001fc8000f8e00ff */
[----:B------:R0:W1:Y:S03]  /*ddd0*/  SYNCS.PHASECHK.TRANS64.TRYWAIT P1, [R3+URZ+0x16800], R0 ;  /* 0x01680000030075a7 */ /* 0x000066000802017f */
[----:B-1----:R-:W-:Y:S05]  /*dde0*/  @!P1 NANOSLEEP.SYNCS 0x989680 ;  /* 0x009896800000995d */ /* 0x002fea0003900000 */
[----:B------:R-:W1:Y:S02]  /*ddf0*/  @!P1 SYNCS.PHASECHK.TRANS64 P1, [R3+URZ+0x16800], R0 ;  /* 0x01680000030095a7 */ /* 0x000e64000802007f */
[----:B-1----:R-:W-:Y:S05]  /*de00*/  @!P1 BRA `(.L_x_2118) ;  /* 0xfffffffc00ec9947 */ /* 0x002fea000383ffff */
[----:B------:R-:W-:Y:S05]  /*de10*/  BRA `(.L_x_2222) ;  /* 0xffffff3400bc7947 */ /* 0x000fea000383ffff */
.L_x_2122:
[----:B-1----:R1:W2:Y:S02]  /*de20*/  SYNCS.PHASECHK.TRANS64.TRYWAIT P1, [R4+URZ+0x16830], R3 ;  /* 0x01683003040075a7 */ /* 0x0022a4000802017f */
[----:B--2---:R-:W-:Y:S05]  /*de30*/  @!P1 NANOSLEEP.SYNCS 0x989680 ;  /* 0x009896800000995d */ /* 0x004fea0003900000 */
[----:B------:R-:W2:Y:S02]  /*de40*/  @!P1 SYNCS.PHASECHK.TRANS64 P1, [R4+URZ+0x16830], R3 ;  /* 0x01683003040095a7 */ /* 0x000ea4000802007f */
[----:B--2---:R-:W-:Y:S05]  /*de50*/  @!P1 BRA `(.L_x_2122) ;  /* 0xfffffffc00f09947 */ /* 0x004fea000383ffff */
[----:B------:R-:W-:Y:S05]  /*de60*/  BRA `(.L_x_2121) ;  /* 0xffffff3400d87947 */ /* 0x000fea000383ffff */
.L_x_2128:
[----:B-1----:R-:W-:-:S04]  /*de70*/  IMAD.U32 R3, RZ, RZ, UR6 ;  /* 0x00000006ff037e24 */ /* 0x002fc8000f8e00ff */
[----:B------:R1:W2:Y:S03]  /*de80*/  SYNCS.PHASECHK.TRANS64.TRYWAIT P1, [R3+URZ+0x16830], R0 ;  /* 0x01683000030075a7 */ /* 0x0002a6000802017f */
[----:B--2---:R-:W-:Y:S05]  /*de90*/  @!P1 NANOSLEEP.SYNCS 0x989680 ;  /* 0x009896800000995d */ /* 0x004fea0003900000 */
[----:B------:R-:W2:Y:S02]  /*dea0*/  @!P1 SYNCS.PHASECHK.TRANS64 P1, [R3+URZ+0x16830], R0 ;  /* 0x01683000030095a7 */ /* 0x000ea4000802007f */
[----:B--2---:R-:W-:Y:S05]  /*deb0*/  @!P1 BRA `(.L_x_2128) ;  /* 0xfffffffc00ec9947 */ /* 0x004fea000383ffff */
[----:B------:R-:W-:Y:S05]  /*dec0*/  BRA `(.L_x_2125) ;  /* 0xffffff5800587947 */ /* 0x000fea000383ffff */
.L_x_2132:
[----:B-1----:R-:W-:-:S04]  /*ded0*/  IMAD.U32 R3, RZ, RZ, UR6 ;  /* 0x00000006ff037e24 */ /* 0x002fc8000f8e00ff */
[----:B------:R1:W2:Y:S03]  /*dee0*/  SYNCS.PHASECHK.TRANS64.TRYWAIT P1, [R3+URZ+0x16850], R0 ;  /* 0x01685000030075a7 */ /* 0x0002a6000802017f */
[----:B--2---:R-:W-:Y:S05]  /*def0*/  @!P1 NANOSLEEP.SYNCS 0x989680 ;  /* 0x009896800000995d */ /* 0x004fea0003900000 */
[----:B------:R-:W2:Y:S02]  /*df00*/  @!P1 SYNCS.PHASECHK.TRANS64 P1, [R3+URZ+0x16850], R0 ;  /* 0x01685000030095a7 */ /* 0x000ea4000802007f */
[----:B--2---:R-:W-:Y:S05]  /*df10*/  @!P1 BRA `(.L_x_2132) ;  /* 0xfffffffc00ec9947 */ /* 0x004fea000383ffff */
[----:B------:R-:W-:Y:S05]  /*df20*/  BRA `(.L_x_2129) ;  /* 0xffffff5800d47947 */ /* 0x000fea000383ffff */
.L_x_2140:
[----:B-1----:R-:W-:-:S04]  /*df30*/  IMAD.U32 R3, RZ, RZ, UR6 ;  /* 0x00000006ff037e24 */ /* 0x002fc8000f8e00ff */
[----:B------:R1:W2:Y:S03]  /*df40*/  SYNCS.PHASECHK.TRANS64.TRYWAIT P1, [R3+URZ+0x16830], R0 ;  /* 0x01683000030075a7 */ /* 0x0002a6000802017f */
[----:B--2---:R-:W-:Y:S05]  /*df50*/  @!P1 NANOSLEEP.SYNCS 0x989680 ;  /* 0x009896800000995d */ /* 0x004fea0003900000 */
[----:B------:R-:W2:Y:S02]  /*df60*/  @!P1 SYNCS.PHASECHK.TRANS64 P1, [R3+URZ+0x16830], R0 ;  /* 0x01683000030095a7 */ /* 0x000ea4000802007f */
[----:B--2---:R-:W-:Y:S05]  /*df70*/  @!P1 BRA `(.L_x_2140) ;  /* 0xfffffffc00ec9947 */ /* 0x004fea000383ffff */
[----:B------:R-:W-:Y:S05]  /*df80*/  BRA `(.L_x_2137) ;  /* 0xffffff7c00e07947 */ /* 0x000fea000383ffff */
.L_x_2144:
[----:B-1----:R-:W-:-:S04]  /*df90*/  IMAD.U32 R3, RZ, RZ, UR6 ;  /* 0x00000006ff037e24 */ /* 0x002fc8000f8e00ff */
[----:B------:R1:W2:Y:S03]  /*dfa0*/  SYNCS.PHASECHK.TRANS64.TRYWAIT P1, [R3+URZ+0x16850], R0 ;  /* 0x01685000030075a7 */ /* 0x0002a6000802017f */
[----:B--2---:R-:W-:Y:S05]  /*dfb0*/  @!P1 NANOSLEEP.SYNCS 0x989680 ;  /* 0x009896800000995d */ /* 0x004fea0003900000 */
[----:B------:R-:W2:Y:S02]  /*dfc0*/  @!P1 SYNCS.PHASECHK.TRANS64 P1, [R3+URZ+0x16850], R0 ;  /* 0x01685000030095a7 */ /* 0x000ea4000802007f */
[----:B--2---:R-:W-:Y:S05]  /*dfd0*/  @!P1 BRA `(.L_x_2144) ;  /* 0xfffffffc00ec9947 */ /* 0x004fea000383ffff */
[----:B------:R-:W-:Y:S05]  /*dfe0*/  BRA `(.L_x_2141) ;  /* 0xffffff80005c7947 */ /* 0x000fea000383ffff */
.L_x_2151:
[----:B-1----:R-:W-:-:S04]  /*dff0*/  IMAD.U32 R7, RZ, RZ, UR5 ;  /* 0x00000005ff077e24 */ /* 0x002fc8000f8e00ff */
[----:B------:R1:W2:Y:S03]  /*e000*/  SYNCS.PHASECHK.TRANS64.TRYWAIT P1, [R7+URZ+0x16850], R6 ;  /* 0x01685006070075a7 */ /* 0x0002a6000802017f */
[----:B--2---:R-:W-:Y:S05]  /*e010*/  @!P1 NANOSLEEP.SYNCS 0x989680 ;  /* 0x009896800000995d */ /* 0x004fea0003900000 */
[----:B------:R-:W2:Y:S02]  /*e020*/  @!P1 SYNCS.PHASECHK.TRANS64 P1, [R7+URZ+0x16850], R6 ;  /* 0x01685006070095a7 */ /* 0x000ea4000802007f */
[----:B--2---:R-:W-:Y:S05]  /*e030*/  @!P1 BRA `(.L_x_2151) ;  /* 0xfffffffc00ec9947 */ /* 0x004fea000383ffff */
[----:B------:R-:W-:Y:S05]  /*e040*/  BRA `(.L_x_2150) ;  /* 0xffffff9800cc7947 */ /* 0x000fea000383ffff */
.L_x_2170:
        /* <DEDUP_REMOVED lines=10> */
.L_x_2223:
[----:B------:R-:W-:Y:S05]  /*e0f0*/  BRA `(.L_x_2224) ;  /* 0xffffffc400147947 */ /* 0x000fea000383ffff */
.L_x_2173:
[----:B0-----:R0:W1:Y:S02]  /*e100*/  SYNCS.PHASECHK.TRANS64.TRYWAIT P0, [R0+URZ+0x16840], R2 ;  /* 0x01684002000075a7 */ /* 0x001064000800017f */
[----:B-1----:R-:W-:Y:S05]  /*e110*/  @!P0 NANOSLEEP.SYNCS 0x989680 ;  /* 0x009896800000895d */ /* 0x002fea0003900000 */
[----:B------:R-:W1:Y:S02]  /*e120*/  @!P0 SYNCS.PHASECHK.TRANS64 P0, [R0+URZ+0x16840], R2 ;  /* 0x01684002000085a7 */ /* 0x000e64000800007f */
[----:B-1----:R-:W-:Y:S05]  /*e130*/  @!P0 BRA `(.L_x_2173) ;  /* 0xfffffffc00f08947 */ /* 0x002fea000383ffff */
[----:B------:R-:W-:Y:S05]  /*e140*/  BRA `(.L_x_2225) ;  /* 0xffffffc8001c7947 */ /* 0x000fea000383ffff */
.L_x_2174:
        /* <DEDUP_REMOVED lines=8> */
.L_x_2227:
[----:B------:R-:W-:Y:S05]  /*e1d0*/  BSYNC B0 ;  /* 0x0000000000007941 */ /* 0x000fea0003800000 */
.L_x_2226:
        /* <DEDUP_REMOVED lines=9> */
.L_x_2228:
[----:B------:R-:W-:Y:S02]  /*e270*/  IMAD.MOV.U32 R13, RZ, RZ, R5 ;  /* 0x000000ffff0d7224 */ /* 0x000fe400078e0005 */
[----:B------:R-:W-:Y:S02]  /*e280*/  IMAD.MOV.U32 R12, RZ, RZ, 0x1 ;  /* 0x00000001ff0c7424 */ /* 0x000fe400078e00ff */
[----:B------:R-:W-:-:S07]  /*e290*/  IMAD.MOV.U32 R3, RZ, RZ, R14 ;  /* 0x000000ffff037224 */ /* 0x000fce00078e000e */
[----:B------:R-:W-:Y:S05]  /*e2a0*/  WARPSYNC.COLLECTIVE R15, `(.L_x_2229) ;  /* 0x000000000f087348 */ /* 0x000fea0003c00000 */
[----:B------:R0:W1:Y:S02]  /*e2b0*/  SHFL.IDX P6, R14, R13, R12, R11 ;  /* 0x0000000c0d0e7389 */ /* 0x00006400000c000b */
[----:B01----:R-:W-:Y:S01]  /*e2c0*/  ENDCOLLECTIVE ;  /* 0x000000000000791b */ /* 0x003fe20003800000 */
.L_x_2229:
        /* <DEDUP_REMOVED lines=15> */
.L_x_2230:
[----:B------:R-:W-:Y:S01]  /*e3c0*/  @P1 IMAD R8, R6, 0x2, R16 ;  /* 0x0000000206081824 */ /* 0x000fe200078e0210 */
[----:B------:R-:W-:Y:S01]  /*e3d0*/  MOV R13, R5 ;  /* 0x00000005000d7202 */ /* 0x000fe20000000f00 */
[----:B------:R-:W-:Y:S02]  /*e3e0*/  IMAD.MOV.U32 R12, RZ, RZ, 0x2 ;  /* 0x00000002ff0c7424 */ /* 0x000fe400078e00ff */
[----:B------:R-:W-:-:S07]  /*e3f0*/  IMAD.MOV.U32 R3, RZ, RZ, R14 ;  /* 0x000000ffff037224 */ /* 0x000fce00078e000e */
[----:B------:R-:W-:Y:S05]  /*e400*/  WARPSYNC.COLLECTIVE R15, `(.L_x_2231) ;  /* 0x000000000f087348 */ /* 0x000fea0003c00000 */
[----:B------:R0:W1:Y:S02]  /*e410*/  SHFL.IDX P6, R14, R13, R12, R11 ;  /* 0x0000000c0d0e7389 */ /* 0x00006400000c000b */
[----:B01----:R-:W-:Y:S01]  /*e420*/  ENDCOLLECTIVE ;  /* 0x000000000000791b */ /* 0x003fe20003800000 */
.L_x_2231:
        /* <DEDUP_REMOVED lines=15> */
.L_x_2232:
[----:B------:R-:W-:Y:S02]  /*e520*/  @P1 IMAD R8, R6, 0x2, R16 ;  /* 0x0000000206081824 */ /* 0x000fe400078e0210 */
[----:B------:R-:W-:Y:S02]  /*e530*/  IMAD.MOV.U32 R13, RZ, RZ, R5 ;  /* 0x000000ffff0d7224 */ /* 0x000fe400078e0005 */
[----:B------:R-:W-:Y:S02]  /*e540*/  IMAD.MOV.U32 R12, RZ, RZ, 0x3 ;  /* 0x00000003ff0c7424 */ /* 0x000fe400078e00ff */
[----:B------:R-:W-:-:S07]  /*e550*/  IMAD.MOV.U32 R3, RZ, RZ, R14 ;  /* 0x000000ffff037224 */ /* 0x000fce00078e000e */
[----:B------:R-:W-:Y:S05]  /*e560*/  WARPSYNC.COLLECTIVE R15, `(.L_x_2233) ;  /* 0x000000000f087348 */ /* 0x000fea0003c00000 */
[----:B------:R0:W1:Y:S02]  /*e570*/  SHFL.IDX P6, R14, R13, R12, R11 ;  /* 0x0000000c0d0e7389 */ /* 0x00006400000c000b */
[----:B01----:R-:W-:Y:S01]  /*e580*/  ENDCOLLECTIVE ;  /* 0x000000000000791b */ /* 0x003fe20003800000 */
.L_x_2233:
        /* <DEDUP_REMOVED lines=15> */
.L_x_2234:
[----:B------:R-:W-:Y:S02]  /*e680*/  @P1 IMAD R8, R6, 0x2, R16 ;  /* 0x0000000206081824 */ /* 0x000fe400078e0210 */
[----:B------:R-:W-:Y:S02]  /*e690*/  IMAD.MOV.U32 R13, RZ, RZ, R5 ;  /* 0x000000ffff0d7224 */ /* 0x000fe400078e0005 */
[----:B------:R-:W-:Y:S02]  /*e6a0*/  IMAD.MOV.U32 R12, RZ, RZ, 0x4 ;  /* 0x00000004ff0c7424 */ /* 0x000fe400078e00ff */
[----:B------:R-:W-:-:S07]  /*e6b0*/  IMAD.MOV.U32 R3, RZ, RZ, R14 ;  /* 0x000000ffff037224 */ /* 0x000fce00078e000e */
[----:B------:R-:W-:Y:S05]  /*e6c0*/  WARPSYNC.COLLECTIVE R15, `(.L_x_2235) ;  /* 0x000000000f087348 */ /* 0x000fea0003c00000 */
[----:B------:R0:W1:Y:S02]  /*e6d0*/  SHFL.IDX P6, R14, R13, R12, R11 ;  /* 0x0000000c0d0e7389 */ /* 0x00006400000c000b */
[----:B01----:R-:W-:Y:S01]  /*e6e0*/  ENDCOLLECTIVE ;  /* 0x000000000000791b */ /* 0x003fe20003800000 */
.L_x_2235:
        /* <DEDUP_REMOVED lines=15> */
.L_x_2236:
[----:B------:R-:W-:Y:S02]  /*e7e0*/  @P1 IMAD R8, R6, 0x2, R16 ;  /* 0x0000000206081824 */ /* 0x000fe400078e0210 */
[----:B------:R-:W-:Y:S02]  /*e7f0*/  IMAD.MOV.U32 R13, RZ, RZ, R5 ;  /* 0x000000ffff0d7224 */ /* 0x000fe400078e0005 */
[----:B------:R-:W-:Y:S02]  /*e800*/  IMAD.MOV.U32 R12, RZ, RZ, 0x5 ;  /* 0x00000005ff0c7424 */ /* 0x000fe400078e00ff */
[----:B------:R-:W-:-:S07]  /*e810*/  IMAD.MOV.U32 R3, RZ, RZ, R14 ;  /* 0x000000ffff037224 */ /* 0x000fce00078e000e */
[----:B------:R-:W-:Y:S05]  /*e820*/  WARPSYNC.COLLECTIVE R15, `(.L_x_2237) ;  /* 0x000000000f087348 */ /* 0x000fea0003c00000 */
[----:B------:R0:W1:Y:S02]  /*e830*/  SHFL.IDX P6, R14, R13, R12, R11 ;  /* 0x0000000c0d0e7389 */ /* 0x00006400000c000b */
[----:B01----:R-:W-:Y:S01]  /*e840*/  ENDCOLLECTIVE ;  /* 0x000000000000791b */ /* 0x003fe20003800000 */
.L_x_2237:
        /* <DEDUP_REMOVED lines=15> */
.L_x_2238:
[----:B------:R-:W-:Y:S02]  /*e940*/  @P1 IMAD R8, R6, 0x2, R16 ;  /* 0x0000000206081824 */ /* 0x000fe400078e0210 */
[----:B------:R-:W-:Y:S02]  /*e950*/  IMAD.MOV.U32 R13, RZ, RZ, R5 ;  /* 0x000000ffff0d7224 */ /* 0x000fe400078e0005 */
[----:B------:R-:W-:Y:S02]  /*e960*/  IMAD.MOV.U32 R12, RZ, RZ, 0x6 ;  /* 0x00000006ff0c7424 */ /* 0x000fe400078e00ff */
[----:B------:R-:W-:-:S07]  /*e970*/  IMAD.MOV.U32 R3, RZ, RZ, R14 ;  /* 0x000000ffff037224 */ /* 0x000fce00078e000e */
[----:B------:R-:W-:Y:S05]  /*e980*/  WARPSYNC.COLLECTIVE R15, `(.L_x_2239) ;  /* 0x000000000f087348 */ /* 0x000fea0003c00000 */
[----:B------:R0:W1:Y:S02]  /*e990*/  SHFL.IDX P6, R14, R13, R12, R11 ;  /* 0x0000000c0d0e7389 */ /* 0x00006400000c000b */
[----:B01----:R-:W-:Y:S01]  /*e9a0*/  ENDCOLLECTIVE ;  /* 0x000000000000791b */ /* 0x003fe20003800000 */
.L_x_2239:
        /* <DEDUP_REMOVED lines=15> */
.L_x_2240:
[----:B------:R-:W-:Y:S02]  /*eaa0*/  @P1 IMAD R8, R6, 0x2, R16 ;  /* 0x0000000206081824 */ /* 0x000fe400078e0210 */
[----:B------:R-:W-:Y:S02]  /*eab0*/  IMAD.MOV.U32 R13, RZ, RZ, R5 ;  /* 0x000000ffff0d7224 */ /* 0x000fe400078e0005 */
[----:B------:R-:W-:Y:S02]  /*eac0*/  IMAD.MOV.U32 R12, RZ, RZ, 0x7 ;  /* 0x00000007ff0c7424 */ /* 0x000fe400078e00ff */
[----:B------:R-:W-:-:S07]  /*ead0*/  IMAD.MOV.U32 R3, RZ, RZ, R14 ;  /* 0x000000ffff037224 */ /* 0x000fce00078e000e */
[----:B------:R-:W-:Y:S05]  /*eae0*/  WARPSYNC.COLLECTIVE R15, `(.L_x_2241) ;  /* 0x000000000f087348 */ /* 0x000fea0003c00000 */
[----:B------:R0:W1:Y:S02]  /*eaf0*/  SHFL.IDX P6, R14, R13, R12, R11 ;  /* 0x0000000c0d0e7389 */ /* 0x00006400000c000b */
[----:B01----:R-:W-:Y:S01]  /*eb00*/  ENDCOLLECTIVE ;  /* 0x000000000000791b */ /* 0x003fe20003800000 */
.L_x_2241:
        /* <DEDUP_REMOVED lines=14> */
.L_x_2242:
[----:B------:R-:W-:Y:S05]  /*ebf0*/  BRA `(.L_x_2243) ;  /* 0xffffffc4001c7947 */ /* 0x000fea000383ffff */
.L_x_2179:
[----:B------:R-:W-:Y:S02]  /*ec00*/  IMAD.MOV.U32 R13, RZ, RZ, R4 ;  /* 0x000000ffff0d7224 */ /* 0x000fe400078e0004 */
[----:B------:R-:W-:Y:S02]  /*ec10*/  IMAD.MOV.U32 R12, RZ, RZ, RZ ;  /* 0x000000ffff0c7224 */ /* 0x000fe400078e00ff */
[----:B------:R-:W-:Y:S02]  /*ec20*/  IMAD.MOV.U32 R11, RZ, RZ, 0x181f ;  /* 0x0000181fff0b7424 */ /* 0x000fe400078e00ff */
[----:B------:R-:W-:Y:S02]  /*ec30*/  IMAD.MOV.U32 R15, RZ, RZ, -0x1 ;  /* 0xffffffffff0f7424 */ /* 0x000fe400078e00ff */
[----:B------:R-:W-:-:S07]  /*ec40*/  IMAD.U32 R6, RZ, RZ, UR43 ;  /* 0x0000002bff067e24 */ /* 0x000fce000f8e00ff */
[----:B-----5:R-:W-:Y:S05]  /*ec50*/  WARPSYNC.COLLECTIVE R15, `(.L_x_2244) ;  /* 0x000000000f087348 */ /* 0x020fea0003c00000 */
[----:B------:R0:W1:Y:S02]  /*ec60*/  SHFL.IDX P6, R14, R13, R12, R11 ;  /* 0x0000000c0d0e7389 */ /* 0x00006400000c000b */
[----:B01---5:R-:W-:Y:S01]  /*ec70*/  ENDCOLLECTIVE ;  /* 0x000000000000791b */ /* 0x023fe20003800000 */
.L_x_2244:
[----:B------:R-:W-:-:S05]  /*ec80*/  IMAD R6, R6, 0xc0, R8 ;  /* 0x000000c006067824 */ /* 0x000fca00078e0208 */
[----:B------:R-:W-:Y:S01]  /*ec90*/  ISETP.GE.AND P1, PT, R6, UR37, PT ;  /* 0x0000002506007c0c */ /* 0x000fe2000bf26270 */
[----:B------:R-:W-:Y:S02]  /*eca0*/  IMAD.MOV.U32 R13, RZ, RZ, R0 ;  /* 0x000000ffff0d7224 */ /* 0x000fe400078e0000 */
[----:B------:R-:W-:-:S10]  /*ecb0*/  IMAD.MOV.U32 R2, RZ, RZ, R14 ;  /* 0x000000ffff027224 */ /* 0x000fd400078e000e */
[----:B------:R-:W-:Y:S05]  /*ecc0*/  WARPSYNC.COLLECTIVE R15, `(.L_x_2245) ;  /* 0x000000000f087348 */ /* 0x000fea0003c00000 */
[----:B------:R0:W1:Y:S02]  /*ecd0*/  SHFL.IDX P6, R14, R13, R12, R11 ;  /* 0x0000000c0d0e7389 */ /* 0x00006400000c000b */
[----:B01----:R-:W-:Y:S01]  /*ece0*/  ENDCOLLECTIVE ;  /* 0x000000000000791b */ /* 0x003fe20003800000 */
.L_x_2245:
[----:B------:R-:W-:Y:S02]  /*ecf0*/  IMAD.MOV.U32 R13, RZ, RZ, R4 ;  /* 0x000000ffff0d7224 */ /* 0x000fe400078e0004 */
[----:B------:R-:W-:Y:S02]  /*ed00*/  IMAD.MOV.U32 R12, RZ, RZ, 0x1 ;  /* 0x00000001ff0c7424 */ /* 0x000fe400078e00ff */
[----:B------:R-:W-:-:S07]  /*ed10*/  IMAD.MOV.U32 R3, RZ, RZ, R14 ;  /* 0x000000ffff037224 */ /* 0x000fce00078e000e */
[----:B------:R-:W-:Y:S05]  /*ed20*/  WARPSYNC.COLLECTIVE R15, `(.L_x_2246) ;  /* 0x000000000f087348 */ /* 0x000fea0003c00000 */
[----:B------:R0:W1:Y:S02]  /*ed30*/  SHFL.IDX P6, R14, R13, R12, R11 ;  /* 0x0000000c0d0e7389 */ /* 0x00006400000c000b */
[----:B01----:R-:W-:Y:S01]  /*ed40*/  ENDCOLLECTIVE ;  /* 0x000000000000791b */ /* 0x003fe20003800000 */
.L_x_2246:
        /* <DEDUP_REMOVED lines=16> */
.L_x_2247:
[----:B------:R-:W-:Y:S02]  /*ee50*/  IMAD.MOV.U32 R13, RZ, RZ, R4 ;  /* 0x000000ffff0d7224 */ /* 0x000fe400078e0004 */
[----:B------:R-:W-:Y:S02]  /*ee60*/  IMAD.MOV.U32 R12, RZ, RZ, 0x2 ;  /* 0x00000002ff0c7424 */ /* 0x000fe400078e00ff */
[----:B------:R-:W-:-:S07]  /*ee70*/  IMAD.MOV.U32 R3, RZ, RZ, R14 ;  /* 0x000000ffff037224 */ /* 0x000fce00078e000e */
[----:B------:R-:W-:Y:S05]  /*ee80*/  WARPSYNC.COLLECTIVE R15, `(.L_x_2248) ;  /* 0x000000000f087348 */ /* 0x000fea0003c00000 */
[----:B------:R0:W1:Y:S02]  /*ee90*/  SHFL.IDX P6, R14, R13, R12, R11 ;  /* 0x0000000c0d0e7389 */ /* 0x00006400000c000b */
[----:B01----:R-:W-:Y:S01]  /*eea0*/  ENDCOLLECTIVE ;  /* 0x000000000000791b */ /* 0x003fe20003800000 */
.L_x_2248:
        /* <DEDUP_REMOVED lines=11> */
[----:B------:R-:W-:Y:S02]  /*ef60*/  ISETP.GE.AND P1, PT, R2, UR37, PT ;  /* 0x0000002502007c0c */ /* 0x000fe4000bf26270 */
[----:B------:R-:W-:-:S11]  /*ef70*/  MOV R2, R14 ;  /* 0x0000000e00027202 */ /* 0x000fd60000000f00 */
[----:B------:R-:W-:Y:S05]  /*ef80*/  WARPSYNC.COLLECTIVE R15, `(.L_x_2249) ;  /* 0x000000000f087348 */ /* 0x000fea0003c00000 */
[----:B------:R0:W1:Y:S02]  /*ef90*/  SHFL.IDX P6, R14, R13, R12, R11 ;  /* 0x0000000c0d0e7389 */ /* 0x00006400000c000b */
[----:B01----:R-:W-:Y:S01]  /*efa0*/  ENDCOLLECTIVE ;  /* 0x000000000000791b */ /* 0x003fe20003800000 */
.L_x_2249:
[----:B------:R-:W-:Y:S02]  /*efb0*/  IMAD.MOV.U32 R13, RZ, RZ, R4 ;  /* 0x000000ffff0d7224 */ /* 0x000fe400078e0004 */
[----:B------:R-:W-:Y:S02]  /*efc0*/  IMAD.MOV.U32 R12, RZ, RZ, 0x3 ;  /* 0x00000003ff0c7424 */ /* 0x000fe400078e00ff */
[----:B------:R-:W-:-:S07]  /*efd0*/  IMAD.MOV.U32 R3, RZ, RZ, R14 ;  /* 0x000000ffff037224 */ /* 0x000fce00078e000e */
[----:B------:R-:W-:Y:S05]  /*efe0*/  WARPSYNC.COLLECTIVE R15, `(.L_x_2250) ;  /* 0x000000000f087348 */ /* 0x000fea0003c00000 */
[----:B------:R0:W1:Y:S02]  /*eff0*/  SHFL.IDX P6, R14, R13, R12, R11 ;  /* 0x0000000c0d0e7389 */ /* 0x00006400000c000b */
[----:B01----:R-:W-:Y:S01]  /*f000*/  ENDCOLLECTIVE ;  /* 0x000000000000791b */ /* 0x003fe20003800000 */
.L_x_2250:
        /* <DEDUP_REMOVED lines=16> */
.L_x_2251:
[----:B------:R-:W-:Y:S02]  /*f110*/  IMAD.MOV.U32 R13, RZ, RZ, R4 ;  /* 0x000000ffff0d7224 */ /* 0x000fe400078e0004 */
[----:B------:R-:W-:Y:S02]  /*f120*/  IMAD.MOV.U32 R12, RZ, RZ, 0x4 ;  /* 0x00000004ff0c7424 */ /* 0x000fe400078e00ff */
[----:B------:R-:W-:-:S07]  /*f130*/  IMAD.MOV.U32 R3, RZ, RZ, R14 ;  /* 0x000000ffff037224 */ /* 0x000fce00078e000e */
[----:B------:R-:W-:Y:S05]  /*f140*/  WARPSYNC.COLLECTIVE R15, `(.L_x_2252) ;  /* 0x000000000f087348 */ /* 0x000fea0003c00000 */
[----:B------:R0:W1:Y:S02]  /*f150*/  SHFL.IDX P6, R14, R13, R12, R11 ;  /* 0x0000000c0d0e7389 */ /* 0x00006400000c000b */
[----:B01----:R-:W-:Y:S01]  /*f160*/  ENDCOLLECTIVE ;  /* 0x000000000000791b */ /* 0x003fe20003800000 */
.L_x_2252:
        /* <DEDUP_REMOVED lines=16> */
.L_x_2253:
[----:B------:R-:W-:Y:S02]  /*f270*/  IMAD.MOV.U32 R13, RZ, RZ, R4 ;  /* 0x000000ffff0d7224 */ /* 0x000fe400078e0004 */
[----:B------:R-:W-:Y:S02]  /*f280*/  IMAD.MOV.U32 R12, RZ, RZ, 0x5 ;  /* 0x00000005ff0c7424 */ /* 0x000fe400078e00ff */
[----:B------:R-:W-:-:S07]  /*f290*/  IMAD.MOV.U32 R3, RZ, RZ, R14 ;  /* 0x000000ffff037224 */ /* 0x000fce00078e000e */
[----:B------:R-:W-:Y:S05]  /*f2a0*/  WARPSYNC.COLLECTIVE R15, `(.L_x_2254) ;  /* 0x000000000f087348 */ /* 0x000fea0003c00000 */
[----:B------:R0:W1:Y:S02]  /*f2b0*/  SHFL.IDX P6, R14, R13, R12, R11 ;  /* 0x0000000c0d0e7389 */ /* 0x00006400000c000b */
[----:B01----:R-:W-:Y:S01]  /*f2c0*/  ENDCOLLECTIVE ;  /* 0x000000000000791b */ /* 0x003fe20003800000 */
.L_x_2254:
        /* <DEDUP_REMOVED lines=16> */
.L_x_2255:
[----:B------:R-:W-:Y:S02]  /*f3d0*/  IMAD.MOV.U32 R13, RZ, RZ, R4 ;  /* 0x000000ffff0d7224 */ /* 0x000fe400078e0004 */
[----:B------:R-:W-:Y:S02]  /*f3e0*/  IMAD.MOV.U32 R12, RZ, RZ, 0x6 ;  /* 0x00000006ff0c7424 */ /* 0x000fe400078e00ff */
[----:B------:R-:W-:-:S07]  /*f3f0*/  IMAD.MOV.U32 R3, RZ, RZ, R14 ;  /* 0x000000ffff037224 */ /* 0x000fce00078e000e */
[----:B------:R-:W-:Y:S05]  /*f400*/  WARPSYNC.COLLECTIVE R15, `(.L_x_2256) ;  /* 0x000000000f087348 */ /* 0x000fea0003c00000 */
[----:B------:R0:W1:Y:S02]  /*f410*/  SHFL.IDX P6, R14, R13, R12, R11 ;  /* 0x0000000c0d0e7389 */ /* 0x00006400000c000b */
[----:B01----:R-:W-:Y:S01]  /*f420*/  ENDCOLLECTIVE ;  /* 0x000000000000791b */ /* 0x003fe20003800000 */
.L_x_2256:
        /* <DEDUP_REMOVED lines=16> */
.L_x_2257:
[----:B------:R-:W-:Y:S02]  /*f530*/  IMAD.MOV.U32 R13, RZ, RZ, R4 ;  /* 0x000000ffff0d7224 */ /* 0x000fe400078e0004 */
[----:B------:R-:W-:Y:S02]  /*f540*/  IMAD.MOV.U32 R12, RZ, RZ, 0x7 ;  /* 0x00000007ff0c7424 */ /* 0x000fe400078e00ff */
[----:B------:R-:W-:-:S07]  /*f550*/  IMAD.MOV.U32 R3, RZ, RZ, R14 ;  /* 0x000000ffff037224 */ /* 0x000fce00078e000e */
[----:B------:R-:W-:Y:S05]  /*f560*/  WARPSYNC.COLLECTIVE R15, `(.L_x_2258) ;  /* 0x000000000f087348 */ /* 0x000fea0003c00000 */
[----:B------:R0:W1:Y:S02]  /*f570*/  SHFL.IDX P6, R14, R13, R12, R11 ;  /* 0x0000000c0d0e7389 */ /* 0x00006400000c000b */
[----:B01----:R-:W-:Y:S01]  /*f580*/  ENDCOLLECTIVE ;  /* 0x000000000000791b */ /* 0x003fe20003800000 */
.L_x_2258:
        /* <DEDUP_REMOVED lines=10> */
.L_x_2259:
        /* <DEDUP_REMOVED lines=12> */
.L_x_2260:
        /* <DEDUP_REMOVED lines=13> */
.L_x_2261:
[----:B------:R-:W-:Y:S02]  /*f7c0*/  IMAD.MOV.U32 R13, RZ, RZ, R7 ;  /* 0x000000ffff0d7224 */ /* 0x000fe400078e0007 */
[----:B------:R-:W-:Y:S01]  /*f7d0*/  IMAD.MOV.U32 R12, RZ, RZ, 0x1 ;  /* 0x00000001ff0c7424 */ /* 0x000fe200078e00ff */
[----:B------:R-:W-:-:S13]  /*f7e0*/  @!P1 LEA R2, P0, R10, R14, 0x1 ;  /* 0x0000000e0a029211 */ /* 0x000fda00078008ff */
[----:B------:R-:W-:Y:S05]  /*f7f0*/  WARPSYNC.COLLECTIVE R15, `(.L_x_2262) ;  /* 0x000000000f087348 */ /* 0x000fea0003c00000 */
[----:B------:R0:W1:Y:S02]  /*f800*/  SHFL.IDX P6, R14, R13, R12, R11 ;  /* 0x0000000c0d0e7389 */ /* 0x00006400000c000b */
[----:B01----:R-:W-:Y:S01]  /*f810*/  ENDCOLLECTIVE ;  /* 0x000000000000791b */ /* 0x003fe20003800000 */
.L_x_2262:
        /* <DEDUP_REMOVED lines=12> */
.L_x_2263:
[----:B------:R-:W-:Y:S02]  /*f8e0*/  IMAD.MOV.U32 R13, RZ, RZ, R7 ;  /* 0x000000ffff0d7224 */ /* 0x000fe400078e0007 */
[----:B------:R-:W-:Y:S02]  /*f8f0*/  IMAD.MOV.U32 R12, RZ, RZ, 0x2 ;  /* 0x00000002ff0c7424 */ /* 0x000fe400078e00ff */
[----:B------:R-:W-:-:S07]  /*f900*/  IMAD.MOV.U32 R2, RZ, RZ, R14 ;  /* 0x000000ffff027224 */ /* 0x000fce00078e000e */
[----:B------:R-:W-:Y:S05]  /*f910*/  WARPSYNC.COLLECTIVE R15, `(.L_x_2264) ;  /* 0x000000000f087348 */ /* 0x000fea0003c00000 */
[----:B------:R0:W1:Y:S02]  /*f920*/  SHFL.IDX P6, R14, R13, R12, R11 ;  /* 0x0000000c0d0e7389 */ /* 0x00006400000c000b */
[----:B01----:R-:W-:Y:S01]  /*f930*/  ENDCOLLECTIVE ;  /* 0x000000000000791b */ /* 0x003fe20003800000 */
.L_x_2264:
        /* <DEDUP_REMOVED lines=11> */
.L_x_2265:
        /* <DEDUP_REMOVED lines=8> */
.L_x_2266:
[----:B------:R-:W-:-:S04]  /*fa70*/  @!P1 LEA R2, P0, R10, R2, 0x1 ;  /* 0x000000020a029211 */ /* 0x000fc800078008ff */
[----:B------:R-:W-:-:S05]  /*fa80*/  @!P1 IADD3.X R3, RZ, R0, RZ, P0, !PT ;  /* 0x00000000ff039210 */ /* 0x000fca00007fe4ff */
        /* <DEDUP_REMOVED lines=9> */
.L_x_2267:
[----:B------:R-:W-:Y:S05]  /*fb20*/  BRA `(.L_x_2268) ;  /* 0xffffffc000dc7947 */ /* 0x000fea000383ffff */
.L_x_2182:
[----:B0-----:R0:W1:Y:S02]  /*fb30*/  SYNCS.PHASECHK.TRANS64.TRYWAIT P0, [R16+URZ+0x16820], R3 ;  /* 0x01682003100075a7 */ /* 0x001064000800017f */
[----:B-1----:R-:W-:Y:S05]  /*fb40*/  @!P0 NANOSLEEP.SYNCS 0x989680 ;  /* 0x009896800000895d */ /* 0x002fea0003900000 */
[----:B------:R-:W1:Y:S02]  /*fb50*/  @!P0 SYNCS.PHASECHK.TRANS64 P0, [R16+URZ+0x16820], R3 ;  /* 0x01682003100085a7 */ /* 0x000e64000800007f */
[----:B-1----:R-:W-:Y:S05]  /*fb60*/  @!P0 BRA `(.L_x_2182) ;  /* 0xfffffffc00f08947 */ /* 0x002fea000383ffff */
[----:B------:R-:W-:Y:S05]  /*fb70*/  BRA `(.L_x_2269) ;  /* 0xffffffc400387947 */ /* 0x000fea000383ffff */
.L_x_2186:
[----:B0-----:R0:W1:Y:S02]  /*fb80*/  SYNCS.PHASECHK.TRANS64.TRYWAIT P0, [R5+URZ+0x16840], R2 ;  /* 0x01684002050075a7 */ /* 0x001064000800017f */
[----:B-1----:R-:W-:Y:S05]  /*fb90*/  @!P0 NANOSLEEP.SYNCS 0x989680 ;  /* 0x009896800000895d */ /* 0x002fea0003900000 */
[----:B------:R-:W1:Y:S02]  /*fba0*/  @!P0 SYNCS.PHASECHK.TRANS64 P0, [R5+URZ+0x16840], R2 ;  /* 0x01684002050085a7 */ /* 0x000e64000800007f */
[----:B-1----:R-:W-:Y:S05]  /*fbb0*/  @!P0 BRA `(.L_x_2186) ;  /* 0xfffffffc00f08947 */ /* 0x002fea000383ffff */
[----:B------:R-:W-:Y:S05]  /*fbc0*/  BRA `(.L_x_2270) ;  /* 0xffffffc800047947 */ /* 0x000fea000383ffff */
.L_x_2187:
        /* <DEDUP_REMOVED lines=8> */
.L_x_2272:
[----:B------:R-:W-:Y:S05]  /*fc50*/  BSYNC B1 ;  /* 0x0000000000017941 */ /* 0x000fea0003800000 */
.L_x_2271:
        /* <DEDUP_REMOVED lines=10> */
.L_x_2273:
        /* <DEDUP_REMOVED lines=8> */
.L_x_2274:
        /* <DEDUP_REMOVED lines=12> */
.L_x_2275:
[----:B------:R-:W-:Y:S02]  /*fe40*/  IMAD.MOV.U32 R13, RZ, RZ, R10 ;  /* 0x000000ffff0d7224 */ /* 0x000fe400078e000a */
[----:B------:R-:W-:Y:S02]  /*fe50*/  IMAD.MOV.U32 R12, RZ, RZ, 0x2 ;  /* 0x00000002ff0c7424 */ /* 0x000fe400078e00ff */
[----:B------:R-:W-:-:S07]  /*fe60*/  IMAD.MOV.U32 R2, RZ, RZ, R14 ;  /* 0x000000ffff027224 */ /* 0x000fce00078e000e */
[----:B------:R-:W-:Y:S05]  /*fe70*/  WARPSYNC.COLLECTIVE R15, `(.L_x_2276) ;  /* 0x000000000f087348 */ /* 0x000fea0003c00000 */
[----:B------:R0:W1:Y:S02]  /*fe80*/  SHFL.IDX P6, R14, R13, R12, R11 ;  /* 0x0000000c0d0e7389 */ /* 0x00006400000c000b */
[----:B01----:R-:W-:Y:S01]  /*fe90*/  ENDCOLLECTIVE ;  /* 0x000000000000791b */ /* 0x003fe20003800000 */
.L_x_2276:
        /* <DEDUP_REMOVED lines=11> */
.L_x_2277:
[----:B------:R-:W-:Y:S02]  /*ff50*/  IMAD.MOV.U32 R13, RZ, RZ, R10 ;  /* 0x000000ffff0d7224 */ /* 0x000fe400078e000a */
[----:B------:R-:W-:Y:S02]  /*ff60*/  IMAD.MOV.U32 R12, RZ, RZ, 0x3 ;  /* 0x00000003ff0c7424 */ /* 0x000fe400078e00ff */
[----:B------:R-:W-:-:S07]  /*ff70*/  IMAD.MOV.U32 R2, RZ, RZ, R14 ;  /* 0x000000ffff027224 */ /* 0x000fce00078e000e */
[----:B------:R-:W-:Y:S05]  /*ff80*/  WARPSYNC.COLLECTIVE R15, `(.L_x_2278) ;  /* 0x000000000f087348 */ /* 0x000fea0003c00000 */
[----:B------:R0:W1:Y:S02]  /*ff90*/  SHFL.IDX P6, R14, R13, R12, R11 ;  /* 0x0000000c0d0e7389 */ /* 0x00006400000c000b */
[----:B01----:R-:W-:Y:S01]  /*ffa0*/  ENDCOLLECTIVE ;  /* 0x000000000000791b */ /* 0x003fe20003800000 */
.L_x_2278:
        /* <DEDUP_REMOVED lines=11> */
.L_x_2279:
[----:B------:R-:W-:Y:S02]  /*10060*/  IMAD.MOV.U32 R13, RZ, RZ, R10 ;  /* 0x000000ffff0d7224 */ /* 0x000fe400078e000a */
[----:B------:R-:W-:Y:S02]  /*10070*/  IMAD.MOV.U32 R12, RZ, RZ, 0x4 ;  /* 0x00000004ff0c7424 */ /* 0x000fe400078e00ff */
[----:B------:R-:W-:-:S07]  /*10080*/  IMAD.MOV.U32 R2, RZ, RZ, R14 ;  /* 0x000000ffff027224 */ /* 0x000fce00078e000e */
[----:B------:R-:W-:Y:S05]  /*10090*/  WARPSYNC.COLLECTIVE R15, `(.L_x_2280) ;  /* 0x000000000f087348 */ /* 0x000fea0003c00000 */
[----:B------:R0:W1:Y:S02]  /*100a0*/  SHFL.IDX P6, R14, R13, R12, R11 ;  /* 0x0000000c0d0e7389 */ /* 0x00006400000c000b */
[----:B01----:R-:W-:Y:S01]  /*100b0*/  ENDCOLLECTIVE ;  /* 0x000000000000791b */ /* 0x003fe20003800000 */
.L_x_2280:
        /* <DEDUP_REMOVED lines=11> */
.L_x_2281:
[----:B------:R-:W-:Y:S02]  /*10170*/  IMAD.MOV.U32 R13, RZ, RZ, R10 ;  /* 0x000000ffff0d7224 */ /* 0x000fe400078e000a */
[----:B------:R-:W-:Y:S02]  /*10180*/  IMAD.MOV.U32 R12, RZ, RZ, 0x5 ;  /* 0x00000005ff0c7424 */ /* 0x000fe400078e00ff */
[----:B------:R-:W-:-:S07]  /*10190*/  IMAD.MOV.U32 R2, RZ, RZ, R14 ;  /* 0x000000ffff027224 */ /* 0x000fce00078e000e */
[----:B------:R-:W-:Y:S05]  /*101a0*/  WARPSYNC.COLLECTIVE R15, `(.L_x_2282) ;  /* 0x000000000f087348 */ /* 0x000fea0003c00000 */
[----:B------:R0:W1:Y:S02]  /*101b0*/  SHFL.IDX P6, R14, R13, R12, R11 ;  /* 0x0000000c0d0e7389 */ /* 0x00006400000c000b */
[----:B01----:R-:W-:Y:S01]  /*101c0*/  ENDCOLLECTIVE ;  /* 0x000000000000791b */ /* 0x003fe20003800000 */
.L_x_2282:
        /* <DEDUP_REMOVED lines=11> */
.L_x_2283:
[----:B------:R-:W-:Y:S02]  /*10280*/  IMAD.MOV.U32 R13, RZ, RZ, R10 ;  /* 0x000000ffff0d7224 */ /* 0x000fe400078e000a */
[----:B------:R-:W-:Y:S02]  /*10290*/  IMAD.MOV.U32 R12, RZ, RZ, 0x6 ;  /* 0x00000006ff0c7424 */ /* 0x000fe400078e00ff */
[----:B------:R-:W-:-:S07]  /*102a0*/  IMAD.MOV.U32 R2, RZ, RZ, R14 ;  /* 0x000000ffff027224 */ /* 0x000fce00078e000e */
[----:B------:R-:W-:Y:S05]  /*102b0*/  WARPSYNC.COLLECTIVE R15, `(.L_x_2284) ;  /* 0x000000000f087348 */ /* 0x000fea0003c00000 */
[----:B------:R0:W1:Y:S02]  /*102c0*/  SHFL.IDX P6, R14, R13, R12, R11 ;  /* 0x0000000c0d0e7389 */ /* 0x00006400000c000b */
[----:B01----:R-:W-:Y:S01]  /*102d0*/  ENDCOLLECTIVE ;  /* 0x000000000000791b */ /* 0x003fe20003800000 */
.L_x_2284:
        /* <DEDUP_REMOVED lines=11> */
.L_x_2285:
[----:B------:R-:W-:Y:S02]  /*10390*/  IMAD.MOV.U32 R13, RZ, RZ, R10 ;  /* 0x000000ffff0d7224 */ /* 0x000fe400078e000a */
[----:B------:R-:W-:Y:S02]  /*103a0*/  IMAD.MOV.U32 R12, RZ, RZ, 0x7 ;  /* 0x00000007ff0c7424 */ /* 0x000fe400078e00ff */
[----:B------:R-:W-:-:S07]  /*103b0*/  IMAD.MOV.U32 R2, RZ, RZ, R14 ;  /* 0x000000ffff027224 */ /* 0x000fce00078e000e */
[----:B------:R-:W-:Y:S05]  /*103c0*/  WARPSYNC.COLLECTIVE R15, `(.L_x_2286) ;  /* 0x000000000f087348 */ /* 0x000fea0003c00000 */
[----:B------:R0:W1:Y:S02]  /*103d0*/  SHFL.IDX P6, R14, R13, R12, R11 ;  /* 0x0000000c0d0e7389 */ /* 0x00006400000c000b */
[----:B01----:R-:W-:Y:S01]  /*103e0*/  ENDCOLLECTIVE ;  /* 0x000000000000791b */ /* 0x003fe20003800000 */
.L_x_2286:
        /* <DEDUP_REMOVED lines=11> */
.L_x_2287:
[----:B------:R-:W-:Y:S01]  /*104a0*/  IMAD.MOV.U32 R2, RZ, RZ, R14 ;  /* 0x000000ffff027224 */ /* 0x000fe200078e000e */
[----:B------:R-:W-:Y:S06]  /*104b0*/  BRA `(.L_x_2288) ;  /* 0xffffffc000ec7947 */ /* 0x000fec000383ffff */
.L_x_2192:
[----:B-1----:R1:W2:Y:S02]  /*104c0*/  SYNCS.PHASECHK.TRANS64.TRYWAIT P0, [R5+URZ+0x16860], R2 ;  /* 0x01686002050075a7 */ /* 0x0022a4000800017f */
[----:B--2---:R-:W-:Y:S05]  /*104d0*/  @!P0 NANOSLEEP.SYNCS 0x989680 ;  /* 0x009896800000895d */ /* 0x004fea0003900000 */
[----:B------:R-:W2:Y:S02]  /*104e0*/  @!P0 SYNCS.PHASECHK.TRANS64 P0, [R5+URZ+0x16860], R2 ;  /* 0x01686002050085a7 */ /* 0x000ea4000800007f */
[----:B--2---:R-:W-:Y:S05]  /*104f0*/  @!P0 BRA `(.L_x_2192) ;  /* 0xfffffffc00f08947 */ /* 0x004fea000383ffff */
[----:B------:R-:W-:Y:S05]  /*10500*/  BRA `(.L_x_2289) ;  /* 0xffffffc400447947 */ /* 0x000fea000383ffff */
.L_x_2193:
        /* <DEDUP_REMOVED lines=8> */
.L_x_2291:
[----:B------:R-:W-:Y:S05]  /*10590*/  BSYNC B1 ;  /* 0x0000000000017941 */ /* 0x000fea0003800000 */
.L_x_2290:
        /* <DEDUP_REMOVED lines=9> */
.L_x_2292:
[----:B------:R-:W-:Y:S02]  /*10630*/  IMAD.MOV.U32 R13, RZ, RZ, R18 ;  /* 0x000000ffff0d7224 */ /* 0x000fe400078e0012 */
[----:B------:R-:W-:Y:S02]  /*10640*/  IMAD.MOV.U32 R12, RZ, RZ, 0x1 ;  /* 0x00000001ff0c7424 */ /* 0x000fe400078e00ff */
[----:B------:R-:W-:-:S07]  /*10650*/  IMAD.MOV.U32 R2, RZ, RZ, R14 ;  /* 0x000000ffff027224 */ /* 0x000fce00078e000e */
[----:B------:R-:W-:Y:S05]  /*10660*/  WARPSYNC.COLLECTIVE R15, `(.L_x_2293) ;  /* 0x000000000f087348 */ /* 0x000fea0003c00000 */
[----:B------:R0:W1:Y:S02]  /*10670*/  SHFL.IDX P6, R14, R13, R12, R11 ;  /* 0x0000000c0d0e7389 */ /* 0x00006400000c000b */
[----:B01----:R-:W-:Y:S01]  /*10680*/  ENDCOLLECTIVE ;  /* 0x000000000000791b */ /* 0x003fe20003800000 */
.L_x_2293:
        /* <DEDUP_REMOVED lines=12> */
.L_x_2294:
[----:B------:R-:W-:Y:S02]  /*10750*/  IMAD.MOV.U32 R13, RZ, RZ, R18 ;  /* 0x000000ffff0d7224 */ /* 0x000fe400078e0012 */
[----:B------:R-:W-:Y:S02]  /*10760*/  IMAD.MOV.U32 R12, RZ, RZ, 0x2 ;  /* 0x00000002ff0c7424 */ /* 0x000fe400078e00ff */
[----:B------:R-:W-:-:S07]  /*10770*/  IMAD.MOV.U32 R2, RZ, RZ, R14 ;  /* 0x000000ffff027224 */ /* 0x000fce00078e000e */
[----:B------:R-:W-:Y:S05]  /*10780*/  WARPSYNC.COLLECTIVE R15, `(.L_x_2295) ;  /* 0x000000000f087348 */ /* 0x000fea0003c00000 */
[----:B------:R0:W1:Y:S02]  /*10790*/  SHFL.IDX P6, R14, R13, R12, R11 ;  /* 0x0000000c0d0e7389 */ /* 0x00006400000c000b */
[----:B01----:R-:W-:Y:S01]  /*107a0*/  ENDCOLLECTIVE ;  /* 0x000000000000791b */ /* 0x003fe20003800000 */
.L_x_2295:
        /* <DEDUP_REMOVED lines=12> */
.L_x_2296:
[----:B------:R-:W-:Y:S02]  /*10870*/  IMAD.MOV.U32 R13, RZ, RZ, R18 ;  /* 0x000000ffff0d7224 */ /* 0x000fe400078e0012 */
[----:B------:R-:W-:Y:S02]  /*10880*/  IMAD.MOV.U32 R12, RZ, RZ, 0x3 ;  /* 0x00000003ff0c7424 */ /* 0x000fe400078e00ff */
[----:B------:R-:W-:-:S07]  /*10890*/  IMAD.MOV.U32 R2, RZ, RZ, R14 ;  /* 0x000000ffff027224 */ /* 0x000fce00078e000e */
[----:B------:R-:W-:Y:S05]  /*108a0*/  WARPSYNC.COLLECTIVE R15, `(.L_x_2297) ;  /* 0x000000000f087348 */ /* 0x000fea0003c00000 */
[----:B------:R0:W1:Y:S02]  /*108b0*/  SHFL.IDX P6, R14, R13, R12, R11 ;  /* 0x0000000c0d0e7389 */ /* 0x00006400000c000b */
[----:B01----:R-:W-:Y:S01]  /*108c0*/  ENDCOLLECTIVE ;  /* 0x000000000000791b */ /* 0x003fe20003800000 */
.L_x_2297:
        /* <DEDUP_REMOVED lines=12> */
.L_x_2298:
[----:B------:R-:W-:Y:S02]  /*10990*/  IMAD.MOV.U32 R13, RZ, RZ, R18 ;  /* 0x000000ffff0d7224 */ /* 0x000fe400078e0012 */
[----:B------:R-:W-:Y:S02]  /*109a0*/  IMAD.MOV.U32 R12, RZ, RZ, 0x4 ;  /* 0x00000004ff0c7424 */ /* 0x000fe400078e00ff */
[----:B------:R-:W-:-:S07]  /*109b0*/  IMAD.MOV.U32 R2, RZ, RZ, R14 ;  /* 0x000000ffff027224 */ /* 0x000fce00078e000e */
[----:B------:R-:W-:Y:S05]  /*109c0*/  WARPSYNC.COLLECTIVE R15, `(.L_x_2299) ;  /* 0x000000000f087348 */ /* 0x000fea0003c00000 */
[----:B------:R0:W1:Y:S02]  /*109d0*/  SHFL.IDX P6, R14, R13, R12, R11 ;  /* 0x0000000c0d0e7389 */ /* 0x00006400000c000b */
[----:B01----:R-:W-:Y:S01]  /*109e0*/  ENDCOLLECTIVE ;  /* 0x000000000000791b */ /* 0x003fe20003800000 */
.L_x_2299:
        /* <DEDUP_REMOVED lines=12> */
.L_x_2300:
[----:B------:R-:W-:Y:S02]  /*10ab0*/  IMAD.MOV.U32 R13, RZ, RZ, R18 ;  /* 0x000000ffff0d7224 */ /* 0x000fe400078e0012 */
[----:B------:R-:W-:Y:S02]  /*10ac0*/  IMAD.MOV.U32 R12, RZ, RZ, 0x5 ;  /* 0x00000005ff0c7424 */ /* 0x000fe400078e00ff */
[----:B------:R-:W-:-:S07]  /*10ad0*/  IMAD.MOV.U32 R2, RZ, RZ, R14 ;  /* 0x000000ffff027224 */ /* 0x000fce00078e000e */
[----:B------:R-:W-:Y:S05]  /*10ae0*/  WARPSYNC.COLLECTIVE R15, `(.L_x_2301) ;  /* 0x000000000f087348 */ /* 0x000fea0003c00000 */
[----:B------:R0:W1:Y:S02]  /*10af0*/  SHFL.IDX P6, R14, R13, R12, R11 ;  /* 0x0000000c0d0e7389 */ /* 0x00006400000c000b */
[----:B01----:R-:W-:Y:S01]  /*10b00*/  ENDCOLLECTIVE ;  /* 0x000000000000791b */ /* 0x003fe20003800000 */
.L_x_2301:
        /* <DEDUP_REMOVED lines=12> */
.L_x_2302:
[----:B------:R-:W-:Y:S02]  /*10bd0*/  IMAD.MOV.U32 R13, RZ, RZ, R18 ;  /* 0x000000ffff0d7224 */ /* 0x000fe400078e0012 */
[----:B------:R-:W-:Y:S02]  /*10be0*/  IMAD.MOV.U32 R12, RZ, RZ, 0x6 ;  /* 0x00000006ff0c7424 */ /* 0x000fe400078e00ff */
[----:B------:R-:W-:-:S07]  /*10bf0*/  IMAD.MOV.U32 R2, RZ, RZ, R14 ;  /* 0x000000ffff027224 */ /* 0x000fce00078e000e */
[----:B------:R-:W-:Y:S05]  /*10c00*/  WARPSYNC.COLLECTIVE R15, `(.L_x_2303) ;  /* 0x000000000f087348 */ /* 0x000fea0003c00000 */
[----:B------:R0:W1:Y:S02]  /*10c10*/  SHFL.IDX P6, R14, R13, R12, R11 ;  /* 0x0000000c0d0e7389 */ /* 0x00006400000c000b */
[----:B01----:R-:W-:Y:S01]  /*10c20*/  ENDCOLLECTIVE ;  /* 0x000000000000791b */ /* 0x003fe20003800000 */
.L_x_2303:
        /* <DEDUP_REMOVED lines=12> */
.L_x_2304:
[----:B------:R-:W-:Y:S02]  /*10cf0*/  IMAD.MOV.U32 R13, RZ, RZ, R18 ;  /* 0x000000ffff0d7224 */ /* 0x000fe400078e0012 */
[----:B------:R-:W-:Y:S02]  /*10d00*/  IMAD.MOV.U32 R12, RZ, RZ, 0x7 ;  /* 0x00000007ff0c7424 */ /* 0x000fe400078e00ff */
[----:B------:R-:W-:-:S07]  /*10d10*/  IMAD.MOV.U32 R2, RZ, RZ, R14 ;  /* 0x000000ffff027224 */ /* 0x000fce00078e000e */
[----:B------:R-:W-:Y:S05]  /*10d20*/  WARPSYNC.COLLECTIVE R15, `(.L_x_2305) ;  /* 0x000000000f087348 */ /* 0x000fea0003c00000 */
[----:B------:R0:W1:Y:S02]  /*10d30*/  SHFL.IDX P6, R14, R13, R12, R11 ;  /* 0x0000000c0d0e7389 */ /* 0x00006400000c000b */
[----:B01----:R-:W-:Y:S01]  /*10d40*/  ENDCOLLECTIVE ;  /* 0x000000000000791b */ /* 0x003fe20003800000 */
.L_x_2305:
        /* <DEDUP_REMOVED lines=12> */
.L_x_2306:
[----:B------:R-:W-:Y:S01]  /*10e10*/  IMAD.MOV.U32 R2, RZ, RZ, R14 ;  /* 0x000000ffff027224 */ /* 0x000fe200078e000e */
[----:B------:R-:W-:Y:S06]  /*10e20*/  BRA `(.L_x_2307) ;  /* 0xffffffbc00f47947 */ /* 0x000fec000383ffff */
.L_x_2201:
[----:B0-----:R0:W1:Y:S02]  /*10e30*/  SYNCS.PHASECHK.TRANS64.TRYWAIT P0, [R4+URZ+0x16860], R3 ;  /* 0x01686003040075a7 */ /* 0x001064000800017f */
[----:B-1----:R-:W-:Y:S05]  /*10e40*/  @!P0 NANOSLEEP.SYNCS 0x989680 ;  /* 0x009896800000895d */ /* 0x002fea0003900000 */
[----:B------:R-:W1:Y:S02]  /*10e50*/  @!P0 SYNCS.PHASECHK.TRANS64 P0, [R4+URZ+0x16860], R3 ;  /* 0x01686003040085a7 */ /* 0x000e64000800007f */
[----:B-1----:R-:W-:Y:S05]  /*10e60*/  @!P0 BRA `(.L_x_2201) ;  /* 0xfffffffc00f08947 */ /* 0x002fea000383ffff */
[----:B------:R-:W-:Y:S05]  /*10e70*/  BRA `(.L_x_2308) ;  /* 0xffffffc400087947 */ /* 0x000fea000383ffff */
.L_x_2202:
        /* <DEDUP_REMOVED lines=8> */
.L_x_2310:
[----:B------:R-:W-:Y:S05]  /*10f00*/  BSYNC B0 ;  /* 0x0000000000007941 */ /* 0x000fea0003800000 */
.L_x_2309:
        /* <DEDUP_REMOVED lines=10> */
.L_x_2311:
        /* <DEDUP_REMOVED lines=9> */
.L_x_2312:
        /* <DEDUP_REMOVED lines=11> */
.L_x_2313:
[----:B------:R-:W-:Y:S02]  /*110f0*/  IMAD.MOV.U32 R13, RZ, RZ, R18 ;  /* 0x000000ffff0d7224 */ /* 0x000fe400078e0012 */
[----:B------:R-:W-:Y:S01]  /*11100*/  IMAD.MOV.U32 R12, RZ, RZ, 0x2 ;  /* 0x00000002ff0c7424 */ /* 0x000fe200078e00ff */
[----:B------:R-:W-:-:S13]  /*11110*/  IADD3 R2, P0, R14, R6, RZ ;  /* 0x000000060e027210 */ /* 0x000fda0007f1e0ff */
[----:B------:R-:W-:Y:S05]  /*11120*/  WARPSYNC.COLLECTIVE R15, `(.L_x_2314) ;  /* 0x000000000f087348 */ /* 0x000fea0003c00000 */
[----:B------:R0:W1:Y:S02]  /*11130*/  SHFL.IDX P6, R14, R13, R12, R11 ;  /* 0x0000000c0d0e7389 */ /* 0x00006400000c000b */
[----:B01----:R-:W-:Y:S01]  /*11140*/  ENDCOLLECTIVE ;  /* 0x000000000000791b */ /* 0x003fe20003800000 */
.L_x_2314:
        /* <DEDUP_REMOVED lines=11> */
.L_x_2315:
[----:B------:R-:W-:Y:S02]  /*11200*/  IMAD.MOV.U32 R13, RZ, RZ, R18 ;  /* 0x000000ffff0d7224 */ /* 0x000fe400078e0012 */
[----:B------:R-:W-:Y:S02]  /*11210*/  IMAD.MOV.U32 R12, RZ, RZ, 0x3 ;  /* 0x00000003ff0c7424 */ /* 0x000fe400078e00ff */
[----:B------:R-:W-:-:S07]  /*11220*/  IMAD.MOV.U32 R9, RZ, RZ, R14 ;  /* 0x000000ffff097224 */ /* 0x000fce00078e000e */
[----:B------:R-:W-:Y:S05]  /*11230*/  WARPSYNC.COLLECTIVE R15, `(.L_x_2316) ;  /* 0x000000000f087348 */ /* 0x000fea0003c00000 */
[----:B------:R0:W1:Y:S02]  /*11240*/  SHFL.IDX P6, R14, R13, R12, R11 ;  /* 0x0000000c0d0e7389 */ /* 0x00006400000c000b */
[----:B01----:R-:W-:Y:S01]  /*11250*/  ENDCOLLECTIVE ;  /* 0x000000000000791b */ /* 0x003fe20003800000 */
.L_x_2316:
        /* <DEDUP_REMOVED lines=12> */
.L_x_2317:
[----:B------:R-:W-:Y:S02]  /*11320*/  IMAD.MOV.U32 R13, RZ, RZ, R18 ;  /* 0x000000ffff0d7224 */ /* 0x000fe400078e0012 */
[----:B------:R-:W-:Y:S01]  /*11330*/  IMAD.MOV.U32 R12, RZ, RZ, 0x4 ;  /* 0x00000004ff0c7424 */ /* 0x000fe200078e00ff */
[----:B------:R-:W-:-:S13]  /*11340*/  IADD3 R2, P0, R14, R6, RZ ;  /* 0x000000060e027210 */ /* 0x000fda0007f1e0ff */
[----:B------:R-:W-:Y:S05]  /*11350*/  WARPSYNC.COLLECTIVE R15, `(.L_x_2318) ;  /* 0x000000000f087348 */ /* 0x000fea0003c00000 */
[----:B------:R0:W1:Y:S02]  /*11360*/  SHFL.IDX P6, R14, R13, R12, R11 ;  /* 0x0000000c0d0e7389 */ /* 0x00006400000c000b */
[----:B01----:R-:W-:Y:S01]  /*11370*/  ENDCOLLECTIVE ;  /* 0x000000000000791b */ /* 0x003fe20003800000 */
.L_x_2318:
        /* <DEDUP_REMOVED lines=11> */
.L_x_2319:
[----:B------:R-:W-:Y:S02]  /*11430*/  IMAD.MOV.U32 R13, RZ, RZ, R18 ;  /* 0x000000ffff0d7224 */ /* 0x000fe400078e0012 */
[----:B------:R-:W-:Y:S02]  /*11440*/  IMAD.MOV.U32 R12, RZ, RZ, 0x5 ;  /* 0x00000005ff0c7424 */ /* 0x000fe400078e00ff */
[----:B------:R-:W-:-:S07]  /*11450*/  IMAD.MOV.U32 R9, RZ, RZ, R14 ;  /* 0x000000ffff097224 */ /* 0x000fce00078e000e */
[----:B------:R-:W-:Y:S05]  /*11460*/  WARPSYNC.COLLECTIVE R15, `(.L_x_2320) ;  /* 0x000000000f087348 */ /* 0x000fea0003c00000 */
[----:B------:R0:W1:Y:S02]  /*11470*/  SHFL.IDX P6, R14, R13, R12, R11 ;  /* 0x0000000c0d0e7389 */ /* 0x00006400000c000b */
[----:B01----:R-:W-:Y:S01]  /*11480*/  ENDCOLLECTIVE ;  /* 0x000000000000791b */ /* 0x003fe20003800000 */
.L_x_2320:
        /* <DEDUP_REMOVED lines=12> */
.L_x_2321:
[----:B------:R-:W-:Y:S02]  /*11550*/  IMAD.MOV.U32 R13, RZ, RZ, R18 ;  /* 0x000000ffff0d7224 */ /* 0x000fe400078e0012 */
[----:B------:R-:W-:Y:S01]  /*11560*/  IMAD.MOV.U32 R12, RZ, RZ, 0x6 ;  /* 0x00000006ff0c7424 */ /* 0x000fe200078e00ff */
[----:B------:R-:W-:-:S13]  /*11570*/  IADD3 R2, P0, R14, R6, RZ ;  /* 0x000000060e027210 */ /* 0x000fda0007f1e0ff */
[----:B------:R-:W-:Y:S05]  /*11580*/  WARPSYNC.COLLECTIVE R15, `(.L_x_2322) ;  /* 0x000000000f087348 */ /* 0x000fea0003c00000 */
[----:B------:R0:W1:Y:S02]  /*11590*/  SHFL.IDX P6, R14, R13, R12, R11 ;  /* 0x0000000c0d0e7389 */ /* 0x00006400000c000b */
[----:B01----:R-:W-:Y:S01]  /*115a0*/  ENDCOLLECTIVE ;  /* 0x000000000000791b */ /* 0x003fe20003800000 */
.L_x_2322:
        /* <DEDUP_REMOVED lines=11> */
.L_x_2323:
[----:B------:R-:W-:Y:S02]  /*11660*/  IMAD.MOV.U32 R13, RZ, RZ, R18 ;  /* 0x000000ffff0d7224 */ /* 0x000fe400078e0012 */
[----:B------:R-:W-:Y:S02]  /*11670*/  IMAD.MOV.U32 R12, RZ, RZ, 0x7 ;  /* 0x00000007ff0c7424 */ /* 0x000fe400078e00ff */
[----:B------:R-:W-:-:S07]  /*11680*/  IMAD.MOV.U32 R9, RZ, RZ, R14 ;  /* 0x000000ffff097224 */ /* 0x000fce00078e000e */
[----:B------:R-:W-:Y:S05]  /*11690*/  WARPSYNC.COLLECTIVE R15, `(.L_x_2324) ;  /* 0x000000000f087348 */ /* 0x000fea0003c00000 */
[----:B------:R0:W1:Y:S02]  /*116a0*/  SHFL.IDX P6, R14, R13, R12, R11 ;  /* 0x0000000c0d0e7389 */ /* 0x00006400000c000b */
[----:B01----:R-:W-:Y:S01]  /*116b0*/  ENDCOLLECTIVE ;  /* 0x000000000000791b */ /* 0x003fe20003800000 */
.L_x_2324:
        /* <DEDUP_REMOVED lines=12> */
.L_x_2325:
[----:B------:R-:W-:Y:S05]  /*11780*/  BRA `(.L_x_2326) ;  /* 0xffffffbc00c87947 */ /* 0x000fea000383ffff */
.L_x_2207:
        /* <DEDUP_REMOVED lines=8> */
.L_x_2328:
[----:B------:R-:W-:Y:S05]  /*11810*/  BSYNC B0 ;  /* 0x0000000000007941 */ /* 0x000fea0003800000 */
.L_x_2327:
[----:B------:R-:W-:Y:S05]  /*11820*/  BRA `(.L_x_2329) ;  /* 0xffffffc0004c7947 */ /* 0x000fea000383ffff */
.L_x_2210:
[----:B-1----:R1:W2:Y:S02]  /*11830*/  SYNCS.PHASECHK.TRANS64.TRYWAIT P0, [R5+URZ+0x16820], R0 ;  /* 0x01682000050075a7 */ /* 0x0022a4000800017f */
[----:B--2---:R-:W-:Y:S05]  /*11840*/  @!P0 NANOSLEEP.SYNCS 0x989680 ;  /* 0x009896800000895d */ /* 0x004fea0003900000 */
[----:B------:R-:W2:Y:S02]  /*11850*/  @!P0 SYNCS.PHASECHK.TRANS64 P0, [R5+URZ+0x16820], R0 ;  /* 0x01682000050085a7 */ /* 0x000ea4000800007f */
[----:B--2---:R-:W-:Y:S05]  /*11860*/  @!P0 BRA `(.L_x_2210) ;  /* 0xfffffffc00f08947 */ /* 0x004fea000383ffff */
[----:B------:R-:W-:Y:S05]  /*11870*/  BRA `(.L_x_2330) ;  /* 0xffffffc000987947 */ /* 0x000fea000383ffff */
.L_x_2211:
[----:B------:R-:W2:Y:S01]  /*11880*/  S2R R2, SR_TID.X ;  /* 0x0000000000027919 */ /* 0x000ea20000002100 */
[----:B------:R-:W-:Y:S01]  /*11890*/  BSSY B0, `(.L_x_2331) ;  /* 0x000000a000007945 */ /* 0x000fe20003800000 */
[----:B------:R-:W-:Y:S02]  /*118a0*/  IMAD.MOV.U32 R12, RZ, RZ, RZ ;  /* 0x000000ffff0c7224 */ /* 0x000fe400078e00ff */
[----:B------:R-:W-:Y:S02]  /*118b0*/  IMAD.MOV.U32 R11, RZ, RZ, 0x1f ;  /* 0x0000001fff0b7424 */ /* 0x000fe400078e00ff */
[----:B------:R-:W-:Y:S01]  /*118c0*/  IMAD.MOV.U32 R15, RZ, RZ, -0x1 ;  /* 0xffffffffff0f7424 */ /* 0x000fe200078e00ff */
[----:B--2---:R-:W-:-:S04]  /*118d0*/  SHF.R.U32.HI R2, RZ, 0x5, R2 ;  /* 0x00000005ff027819 */ /* 0x004fc80000011602 */
[----:B------:R-:W-:-:S05]  /*118e0*/  LOP3.LUT R2, R2, 0x3, RZ, 0xc0, !PT ;  /* 0x0000000302027812 */ /* 0x000fca00078ec0ff */
[----:B------:R-:W-:-:S07]  /*118f0*/  IMAD.MOV.U32 R13, RZ, RZ, R2 ;  /* 0x000000ffff0d7224 */ /* 0x000fce00078e0002 */
[----:B01----:R-:W-:Y:S05]  /*11900*/  WARPSYNC.COLLECTIVE R15, `(.L_x_2332) ;  /* 0x000000000f087348 */ /* 0x003fea0003c00000 */
[----:B------:R2:W3:Y:S02]  /*11910*/  SHFL.IDX P6, R14, R13, R12, R11 ;  /* 0x0000000c0d0e7389 */ /* 0x0004e400000c000b */
[----:B0123--:R-:W-:Y:S01]  /*11920*/  ENDCOLLECTIVE ;  /* 0x000000000000791b */ /* 0x00ffe20003800000 */
.L_x_2332:
[----:B------:R-:W-:Y:S05]  /*11930*/  BSYNC B0 ;  /* 0x0000000000007941 */ /* 0x000fea0003800000 */
.L_x_2331:
[----:B------:R-:W-:Y:S05]  /*11940*/  BRA `(.L_x_2333) ;  /* 0xffffffc000807947 */ /* 0x000fea000383ffff */
.L_x_2214:
[----:B------:R-:W-:Y:S01]  /*11950*/  BSSY B1, `(.L_x_2334) ;  /* 0x0000006000017945 */ /* 0x000fe20003800000 */
[----:B------:R-:W-:-:S07]  /*11960*/  IMAD.MOV.U32 R15, RZ, RZ, -0x1 ;  /* 0xffffffffff0f7424 */ /* 0x000fce00078e00ff */
[----:B01----:R-:W-:Y:S05]  /*11970*/  WARPSYNC.COLLECTIVE R15, `(.L_x_2335) ;  /* 0x000000000f0c7348 */ /* 0x003fea0003c00000 */
[----:B------:R-:W-:Y:S02]  /*11980*/  ELECT P6, UR62, PT ;  /* 0x00000000003e782f */ /* 0x000fe400038c0000 */
[----:B------:R-:W-:Y:S01]  /*11990*/  MOV R14, UR62 ;  /* 0x0000003e000e7c02 */ /* 0x000fe20008000f00 */
[----:B01----:R-:W-:Y:S10]  /*119a0*/  ENDCOLLECTIVE ;  /* 0x000000000000791b */ /* 0x003ff40003800000 */
.L_x_2335:
[----:B------:R-:W-:Y:S05]  /*119b0*/  BSYNC B1 ;  /* 0x0000000000017941 */ /* 0x000fea0003800000 */
.L_x_2334:
[----:B------:R-:W-:Y:S05]  /*119c0*/  BRA `(.L_x_2336) ;  /* 0xffffffc000787947 */ /* 0x000fea000383ffff */
.L_x_2216:
[----:B-1----:R1:W2:Y:S02]  /*119d0*/  SYNCS.PHASECHK.TRANS64.TRYWAIT P1, [R3+URZ+0x16840], R2 ;  /* 0x01684002030075a7 */ /* 0x0022a4000802017f */
[----:B--2---:R-:W-:Y:S05]  /*119e0*/  @!P1 NANOSLEEP.SYNCS 0x989680 ;  /* 0x009896800000995d */ /* 0x004fea0003900000 */
[----:B------:R-:W2:Y:S02]  /*119f0*/  @!P1 SYNCS.PHASECHK.TRANS64 P1, [R3+URZ+0x16840], R2 ;  /* 0x01684002030095a7 */ /* 0x000ea4000802007f */
[----:B--2---:R-:W-:Y:S05]  /*11a00*/  @!P1 BRA `(.L_x_2216) ;  /* 0xfffffffc00f09947 */ /* 0x004fea000383ffff */
[----:B------:R-:W-:Y:S05]  /*11a10*/  BRA `(.L_x_2337) ;  /* 0xffffffc000987947 */ /* 0x000fea000383ffff */
.L_x_2218:
[----:B--2---:R2:W3:Y:S02]  /*11a20*/  SYNCS.PHASECHK.TRANS64.TRYWAIT P1, [R5+URZ+0x16840], R0 ;  /* 0x01684000050075a7 */ /* 0x0044e4000802017f */
[----:B---3--:R-:W-:Y:S05]  /*11a30*/  @!P1 NANOSLEEP.SYNCS 0x989680 ;  /* 0x009896800000995d */ /* 0x008fea0003900000 */
[----:B------:R-:W3:Y:S02]  /*11a40*/  @!P1 SYNCS.PHASECHK.TRANS64 P1, [R5+URZ+0x16840], R0 ;  /* 0x01684000050095a7 */ /* 0x000ee4000802007f */
[----:B---3--:R-:W-:Y:S05]  /*11a50*/  @!P1 BRA `(.L_x_2218) ;  /* 0xfffffffc00f09947 */ /* 0x008fea000383ffff */
[----:B------:R-:W-:Y:S05]  /*11a60*/  BRA `(.L_x_2338) ;  /* 0xffffffc000a47947 */ /* 0x000fea000383ffff */
.L_x_2220:
[----:B---3--:R3:W4:Y:S02]  /*11a70*/  SYNCS.PHASECHK.TRANS64.TRYWAIT P1, [R3+URZ+0x16860], R2 ;  /* 0x01686002030075a7 */ /* 0x008724000802017f */
[----:B----4-:R-:W-:Y:S05]  /*11a80*/  @!P1 NANOSLEEP.SYNCS 0x989680 ;  /* 0x009896800000995d */ /* 0x010fea0003900000 */
[----:B------:R-:W4:Y:S02]  /*11a90*/  @!P1 SYNCS.PHASECHK.TRANS64 P1, [R3+URZ+0x16860], R2 ;  /* 0x01686002030095a7 */ /* 0x000f24000802007f */
[----:B----4-:R-:W-:Y:S05]  /*11aa0*/  @!P1 BRA `(.L_x_2220) ;  /* 0xfffffffc00f09947 */ /* 0x010fea000383ffff */
[----:B------:R-:W-:Y:S05]  /*11ab0*/  BRA `(.L_x_2339) ;  /* 0xffffffc000a07947 */ /* 0x000fea000383ffff */
.L_x_2340:
        /* <DEDUP_REMOVED lines=12> */
.L_x_3111:


//--------------------- .text._ZN7cutlass13device_kernelIN5flash11enable_sm90INS1_16FlashAttnFwdSm90INS1_25CollectiveMainloopFwdSm90ILi2EN4cute5tupleIJNS5_1CILi1EEES8_S8_EEENS6_IJNS7_ILi192EEENS7_ILi128EEENS7_ILi64EEEEEELi64ENS_6half_tEfNS_4arch4Sm90ELb1ELb0ELb0ELb1ELb1ELb0ELb0ELb1ELb1ELb1ELb0ELb0EEENS1_21CollectiveEpilogueFwdINS6_IJSA_SC_SB_EEES9_SE_SG_Li384ELb1ELb1ELb0ELb0EEENS1_36VarlenDynamicPersistentTileSchedulerILi192ELi128ELi384ELi128ELb0ELb1ELb1ELb1ELb1ELb1EEEEEEEEEvNT_6ParamsE --------------------------
	.section	.text._ZN7cutlass13device_kernelIN5flash11enable_sm90INS1_16FlashAttnFwdSm90INS1_25CollectiveMainloopFwdSm90ILi2EN4cute5tupleIJNS5_1CILi1EEES8_S8_EEENS6_IJNS7_ILi192EEENS7_ILi128EEENS7_ILi64EEEEEELi64ENS_6half_tEfNS_4arch4Sm90ELb1ELb0ELb0ELb1ELb1ELb0ELb0ELb1ELb1ELb1ELb0ELb0EEENS1_21CollectiveEpilogueFwdINS6_IJSA_SC_SB_EEES9_SE_SG_Li384ELb1ELb1ELb0ELb0EEENS1_36VarlenDynamicPersistentTileSchedulerILi192ELi128ELi384ELi128ELb0ELb1ELb1ELb1ELb1ELb1EEEEEEEEEvNT_6ParamsE,"ax",@progbits
	.align	128
.text._ZN7cutlass13device_kernelIN5flash11enable_sm90INS1_16FlashAttnFwdSm90INS1_25CollectiveMainloopFwdSm90ILi2EN4cute5tupleIJNS5_1CILi1EEES8_S8_EEENS6_IJNS7_ILi192EEENS7_ILi128EEENS7_ILi64EEEEEELi64ENS_6half_tEfNS_4arch4Sm90ELb1ELb0ELb0ELb1ELb1ELb0ELb0ELb1ELb1ELb1ELb0ELb0EEENS1_21CollectiveEpilogueFwdINS6_IJSA_SC_SB_EEES9_SE_SG_Li384ELb1ELb1ELb0ELb0EEENS1_36VarlenDynamicPersistentTileSchedulerILi192ELi128ELi384ELi128ELb0ELb1ELb1ELb1ELb1ELb1EEEEEEEEEvNT_6ParamsE:
        .type           _ZN7cutlass13device_kernelIN5flash11enable_sm90INS1_16FlashAttnFwdSm90INS1_25CollectiveMainloopFwdSm90ILi2EN4cute5tupleIJNS5_1CILi1EEES8_S8_EEENS6_IJNS7_ILi192EEENS7_ILi128EEENS7_ILi64EEEEEELi64ENS_6half_tEfNS_4arch4Sm90ELb1ELb0ELb0ELb1ELb1ELb0ELb0ELb1ELb1ELb1ELb0ELb0EEENS1_21CollectiveEpilogueFwdINS6_IJSA_SC_SB_EEES9_SE_SG_Li384ELb1ELb1ELb0ELb0EEENS1_36VarlenDynamicPersistentTileSchedulerILi192ELi128ELi384ELi128ELb0ELb1ELb1ELb1ELb1ELb1EEEEEEEEEvNT_6ParamsE,@function
        .size           _ZN7cutlass13device_kernelIN5flash11enable_sm90INS1_16FlashAttnFwdSm90INS1_25CollectiveMainloopFwdSm90ILi2EN4cute5tupleIJNS5_1CILi1EEES8_S8_EEENS6_IJNS7_ILi192EEENS7_ILi128EEENS7_ILi64EEEEEELi64ENS_6half_tEfNS_4arch4Sm90ELb1ELb0ELb0ELb1ELb1ELb0ELb0ELb1ELb1ELb1ELb0ELb0EEENS1_21CollectiveEpilogueFwdINS6_IJSA_SC_SB_EEES9_SE_SG_Li384ELb1ELb1ELb0ELb0EEENS1_36VarlenDynamicPersistentTileSchedulerILi192ELi128ELi384ELi128ELb0ELb1ELb1ELb1ELb1ELb1EEEEEEEEEvNT_6ParamsE,(.L_x_3112 - _ZN7cutlass13device_kernelIN5flash11enable_sm90INS1_16FlashAttnFwdSm90INS1_25CollectiveMainloopFwdSm90ILi2EN4cute5tupleIJNS5_1CILi1EEES8_S8_EEENS6_IJNS7_ILi192EEENS7_ILi128EEENS7_ILi64EEEEEELi64ENS_6half_tEfNS_4arch4Sm90ELb1ELb0ELb0ELb1ELb1ELb0ELb0ELb1ELb1ELb1ELb0ELb0EEENS1_21CollectiveEpilogueFwdINS6_IJSA_SC_SB_EEES9_SE_SG_Li384ELb1ELb1ELb0ELb0EEENS1_36VarlenDynamicPersistentTileSchedulerILi192ELi128ELi384ELi128ELb0ELb1ELb1ELb1ELb1ELb1EEEEEEEEEvNT_6ParamsE)
        .other          _ZN7cutlass13device_kernelIN5flash11enable_sm90INS1_16FlashAttnFwdSm90INS1_25CollectiveMainloopFwdSm90ILi2EN4cute5tupleIJNS5_1CILi1EEES8_S8_EEENS6_IJNS7_ILi192EEENS7_ILi128EEENS7_ILi64EEEEEELi64ENS_6half_tEfNS_4arch4Sm90ELb1ELb0ELb0ELb1ELb1ELb0ELb0ELb1ELb1ELb1ELb0ELb0EEENS1_21CollectiveEpilogueFwdINS6_IJSA_SC_SB_EEES9_SE_SG_Li384ELb1ELb1ELb0ELb0EEENS1_36VarlenDynamicPersistentTileSchedulerILi192ELi128ELi384ELi128ELb0ELb1ELb1ELb1ELb1ELb1EEEEEEEEEvNT_6ParamsE,@"STO_CUDA_ENTRY STV_DEFAULT"
_ZN7cutlass13device_kernelIN5flash11enable_sm90INS1_16FlashAttnFwdSm90INS1_25CollectiveMainloopFwdSm90ILi2EN4cute5tupleIJNS5_1CILi1EEES8_S8_EEENS6_IJNS7_ILi192EEENS7_ILi128EEENS7_ILi64EEEEEELi64ENS_6half_tEfNS_4arch4Sm90ELb1ELb0ELb0ELb1ELb1ELb0ELb0ELb1ELb1ELb1ELb0ELb0EEENS1_21CollectiveEpilogueFwdINS6_IJSA_SC_SB_EEES9_SE_SG_Li384ELb1ELb1ELb0ELb0EEENS1_36VarlenDynamicPersistentTileSchedulerILi192ELi128ELi384ELi128ELb0ELb1ELb1ELb1ELb1ELb1EEEEEEEEEvNT_6ParamsE:
        /* <DEDUP_REMOVED lines=45> */
.L_x_2341:
        /* <DEDUP_REMOVED lines=22> */
.L_x_2342:
        /* <DEDUP_REMOVED lines=18> */
.L_x_2343:
        /* <DEDUP_REMOVED lines=22> */
.L_x_2344:
        /* <DEDUP_REMOVED lines=23> */
.L_x_2345:
        /* <DEDUP_REMOVED lines=8> */
.L_x_2347:
        /* <DEDUP_REMOVED lines=25> */
[----:B------:R-:W-:Y:S02]  /*0a30*/  UMOV UR37, URZ ;  /* 0x0000003f00257c82 */ /* 0x000fe40008000000 */
[CC--:B------:R-:W-:Y:S02]  /*0a40*/  LEA.HI R153, R0.reuse, R157.reuse, RZ, 0x7 ;  /* 0x0000009d00997211 */ /* 0x0c0fe400078f38ff */
[----:B------:R-:W-:-:S02]  /*0a50*/  LEA.HI R3, R0, R157, RZ, 0x5 ;  /* 0x0000009d00037211 */ /* 0x000fc400078f28ff */
[----:B------:R-:W-:Y:S02]  /*0a60*/  LOP3.LUT R152, R153, 0xffffff80, RZ, 0xc0, !PT ;  /* 0xffffff8099987812 */ /* 0x000fe400078ec0ff */
[CC--:B------:R-:W-:Y:S01]  /*0a70*/  LEA.HI R2, R0.reuse, R157.reuse, RZ, 0x4 ;  /* 0x0000009d00027211 */ /* 0x0c0fe200078f20ff */
[----:B------:R-:W-:Y:S01]  /*0a80*/  IMAD.SHL.U32 R5, R3, 0x20, RZ ;  /* 0x0000002003057824 */ /* 0x000fe200078e00ff */
[----:B------:R-:W-:Y:S01]  /*0a90*/  LEA.HI R10, R0, R157, RZ, 0x2 ;  /* 0x0000009d000a7211 */ /* 0x000fe200078f10ff */
[----:B------:R-:W-:Y:S01]  /*0aa0*/  IMAD.IADD R152, R157, 0x1, -R152 ;  /* 0x000000019d987824 */ /* 0x000fe200078e0a98 */
[----:B------:R-:W-:Y:S02]  /*0ab0*/  SHF.R.S32.HI R3, RZ, 0x4, R2 ;  /* 0x00000004ff037819 */ /* 0x000fe40000011402 */
[----:B------:R-:W-:Y:S02]  /*0ac0*/  LOP3.LUT R4, R2, 0x3fffff0, RZ, 0xc0, !PT ;  /* 0x03fffff002047812 */ /* 0x000fe400078ec0ff */
[----:B------:R-:W-:-:S02]  /*0ad0*/  SHF.R.S32.HI R7, RZ, 0x1f, R152 ;  /* 0x0000001fff077819 */ /* 0x000fc40000011498 */
[----:B------:R-:W-:Y:S01]  /*0ae0*/  LEA.HI R2, R2, R3, RZ, 0x1 ;  /* 0x0000000302027211 */ /* 0x000fe200078f08ff */
[----:B------:R-:W-:Y:S01]  /*0af0*/  IMAD.IADD R4, R157, 0x1, -R4 ;  /* 0x000000019d047824 */ /* 0x000fe200078e0a04 */
[----:B------:R-:W-:Y:S02]  /*0b00*/  LEA.HI R6, R7, R152, RZ, 0x2 ;  /* 0x0000009807067211 */ /* 0x000fe400078f10ff */
[----:B------:R-:W-:Y:S02]  /*0b10*/  LOP3.LUT R2, R2, 0x1ffffffe, RZ, 0xc0, !PT ;  /* 0x1ffffffe02027812 */ /* 0x000fe400078ec0ff */
[--C-:B------:R-:W-:Y:S02]  /*0b20*/  SHF.R.S32.HI R8, RZ, 0x2, R6.reuse ;  /* 0x00000002ff087819 */ /* 0x100fe40000011406 */
[----:B------:R-:W-:Y:S01]  /*0b30*/  SHF.R.S32.HI R9, RZ, 0x1f, R6 ;  /* 0x0000001fff097819 */ /* 0x000fe20000011406 */
[----:B------:R-:W-:Y:S01]  /*0b40*/  IMAD.IADD R2, R3, 0x1, -R2 ;  /* 0x0000000103027824 */ /* 0x000fe200078e0a02 */
[----:B------:R-:W-:-:S02]  /*0b50*/  SHF.R.S32.HI R153, RZ, 0x7, R153 ;  /* 0x00000007ff997819 */ /* 0x000fc40000011499 */
[----:B------:R-:W-:Y:S02]  /*0b60*/  LOP3.LUT R10, R10, 0xfffffffc, RZ, 0xc0, !PT ;  /* 0xfffffffc0a0a7812 */ /* 0x000fe400078ec0ff */
[----:B------:R-:W-:Y:S01]  /*0b70*/  LEA.HI R9, R9, R8, RZ, 0x3 ;  /* 0x0000000809097211 */ /* 0x000fe200078f18ff */
[----:B------:R-:W-:Y:S01]  /*0b80*/  IMAD.HI R3, R153, 0x55555556, RZ ;  /* 0x5555555699037827 */ /* 0x000fe200078e02ff */
[----:B------:R-:W-:Y:S02]  /*0b90*/  LOP3.LUT R5, R5, 0xfffffc00, RZ, 0xc0, !PT ;  /* 0xfffffc0005057812 */ /* 0x000fe400078ec0ff */
[----:B------:R-:W-:Y:S01]  /*0ba0*/  LEA.HI R0, R0, R157, RZ, 0x3 ;  /* 0x0000009d00007211 */ /* 0x000fe200078f18ff */
[----:B------:R-:W-:Y:S01]  /*0bb0*/  IMAD.IADD R10, R157, 0x1, -R10 ;  /* 0x000000019d0a7824 */ /* 0x000fe200078e0a0a */
[----:B------:R-:W-:Y:S01]  /*0bc0*/  LOP3.LUT R9, R9, 0xfffffff8, RZ, 0xc0, !PT ;  /* 0xfffffff809097812 */ /* 0x000fe200078ec0ff */
[----:B------:R-:W-:Y:S01]  /*0bd0*/  IMAD R5, R4, 0x40, R5 ;  /* 0x0000004004057824 */ /* 0x000fe200078e0205 */
[----:B------:R-:W-:-:S02]  /*0be0*/  LEA.HI R7, R7, R152, RZ, 0x5 ;  /* 0x0000009807077211 */ /* 0x000fc400078f28ff */
[----:B------:R-:W-:Y:S01]  /*0bf0*/  LEA.HI R4, R3, R3, RZ, 0x1 ;  /* 0x0000000303047211 */ /* 0x000fe200078f08ff */
[----:B------:R-:W-:Y:S01]  /*0c00*/  IMAD.IADD R8, R8, 0x1, -R9 ;  /* 0x0000000108087824 */ /* 0x000fe200078e0a09 */
[----:B------:R-:W-:Y:S01]  /*0c10*/  LOP3.LUT R18, R0, 0xfffffff8, RZ, 0xc0, !PT ;  /* 0xfffffff800127812 */ /* 0x000fe200078ec0ff */
[----:B------:R-:W-:Y:S01]  /*0c20*/  IMAD R155, R2, 0x8, R5 ;  /* 0x00000008029b7824 */ /* 0x000fe200078e0205 */
[----:B------:R-:W-:Y:S01]  /*0c30*/  LEA.HI R3, R10, R10, RZ, 0x1 ;  /* 0x0000000a0a037211 */ /* 0x000fe200078f08ff */
[----:B------:R-:W-:Y:S01]  /*0c40*/  IMAD R4, R4, -0x3, R153 ;  /* 0xfffffffd04047824 */ /* 0x000fe200078e0299 */
[----:B------:R-:W-:Y:S01]  /*0c50*/  SHF.R.S32.HI R7, RZ, 0x5, R7 ;  /* 0x00000005ff077819 */ /* 0x000fe20000011407 */
[----:B------:R-:W-:Y:S01]  /*0c60*/  IMAD.IADD R18, R157, 0x1, -R18 ;  /* 0x000000019d127824 */ /* 0x000fe200078e0a12 */
[----:B------:R-:W-:Y:S02]  /*0c70*/  LOP3.LUT R3, R3, 0x1ffffffe, RZ, 0xc0, !PT ;  /* 0x1ffffffe03037812 */ /* 0x000fe400078ec0ff */
[----:B------:R-:W-:Y:S01]  /*0c80*/  LOP3.LUT R5, R6, 0x7ffffffc, RZ, 0xc0, !PT ;  /* 0x7ffffffc06057812 */ /* 0x000fe200078ec0ff */
[----:B------:R-:W-:Y:S01]  /*0c90*/  IMAD R7, R7, 0x10, R8 ;  /* 0x0000001007077824 */ /* 0x000fe200078e0208 */
[----:B------:R-:W-:Y:S01]  /*0ca0*/  SHF.R.S32.HI R22, RZ, 0x3, R0 ;  /* 0x00000003ff167819 */ /* 0x000fe20000011400 */
[----:B------:R-:W-:Y:S01]  /*0cb0*/  IMAD.SHL.U32 R19, R18, 0x8, RZ ;  /* 0x0000000812137824 */ /* 0x000fe200078e00ff */
[----:B------:R-:W-:Y:S01]  /*0cc0*/  IADD3 R16, R152, -R5, RZ ;  /* 0x8000000598107210 */ /* 0x000fe20007ffe0ff */
[----:B------:R-:W-:-:S02]  /*0cd0*/  IMAD.IADD R3, R10, 0x1, -R3 ;  /* 0x000000010a037824 */ /* 0x000fc400078e0a03 */
[----:B------:R-:W-:Y:S01]  /*0ce0*/  IMAD R154, R4, 0x40, R7 ;  /* 0x00000040049a7824 */ /* 0x000fe200078e0207 */
[----:B------:R-:W-:-:S03]  /*0cf0*/  SHF.R.S32.HI R156, RZ, 0x1f, R19 ;  /* 0x0000001fff9c7819 */ /* 0x000fc60000011413 */
[----:B------:R-:W-:-:S07]  /*0d00*/  IMAD R17, R3, 0x8, R154 ;  /* 0x0000000803117824 */ /* 0x000fce00078e029a */
.L_x_2395:
[----:B012---:R-:W0:Y:S01]  /*0d10*/  LDC.64 R2, c[0x0][0xc88] ;  /* 0x00032200ff027b82 */ /* 0x007e220000000a00 */
[----:B------:R-:W-:Y:S01]  /*0d20*/  ULDC.64 UR8, c[0x0][0xa28] ;  /* 0x00028a0000087ab9 */ /* 0x000fe20000000a00 */
[----:B------:R-:W-:Y:S01]  /*0d30*/  ULDC.64 UR10, c[0x0][0xa18] ;  /* 0x00028600000a7ab9 */ /* 0x000fe20000000a00 */
[----:B------:R-:W-:Y:S01]  /*0d40*/  ULDC UR4, c[0x0][0x424] ;  /* 0x0001090000047ab9 */ /* 0x000fe20000000800 */
        /* <DEDUP_REMOVED lines=11> */
[----:B------:R-:W-:-:S04]  /*0e00*/  @UP0 ULEA UR8, UP2, UR39, UR8, 0x2 ;  /* 0x0000000827080291 */ /* 0x000fc8000f84103f */
[----:B------:R-:W-:Y:S02]  /*0e10*/  @UP0 ULEA.HI.X UR9, UR39, UR9, UR40, 0x2, UP2 ;  /* 0x0000000927090291 */ /* 0x000fe400090f1428 */
[----:B------:R-:W-:Y:S01]  /*0e20*/  @UP1 ULEA UR10, UP0, UR39, UR10, 0x2 ;  /* 0x0000000a270a1291 */ /* 0x000fe2000f80103f */
[----:B------:R-:W-:-:S03]  /*0e30*/  IMAD.U32 R2, RZ, RZ, UR8 ;  /* 0x00000008ff027e24 */ /* 0x000fc6000f8e00ff */
[----:B------:R-:W-:Y:S01]  /*0e40*/  @UP1 ULEA.HI.X UR11, UR39, UR11, UR40, 0x2, UP0 ;  /* 0x0000000b270b1291 */ /* 0x000fe200080f1428 */
[----:B------:R-:W-:Y:S01]  /*0e50*/  IMAD.U32 R3, RZ, RZ, UR9 ;  /* 0x00000009ff037e24 */ /* 0x000fe2000f8e00ff */
[----:B------:R-:W-:Y:S01]  /*0e60*/  ULDC.64 UR8, c[0x0][0x418] ;  /* 0x0001060000087ab9 */ /* 0x000fe20000000a00 */
[----:B------:R-:W-:-:S03]  /*0e70*/  IMAD.U32 R4, RZ, RZ, UR10 ;  /* 0x0000000aff047e24 */ /* 0x000fc6000f8e00ff */
[----:B------:R-:W-:Y:S01]  /*0e80*/  IMAD.U32 R5, RZ, RZ, UR11 ;  /* 0x0000000bff057e24 */ /* 0x000fe2000f8e00ff */
[----:B------:R-:W2:Y:S04]  /*0e90*/  @P0 LDG.E R2, desc[UR52][R2.64] ;  /* 0x0000003402020981 */ /* 0x000ea8000c1e1900 */
[----:B------:R-:W3:Y:S01]  /*0ea0*/  @P2 LDG.E R4, desc[UR52][R4.64] ;  /* 0x0000003404042981 */ /* 0x000ee2000c1e1900 */
[----:B------:R-:W-:Y:S01]  /*0eb0*/  UISETP.NE.U32.AND UP0, UPT, UR8, URZ, UPT ;  /* 0x0000003f0800728c */ /* 0x000fe2000bf05070 */
[----:B------:R-:W-:Y:S01]  /*0ec0*/  UMOV UR48, URZ ;  /* 0x0000003f00307c82 */ /* 0x000fe20008000000 */
[----:B------:R-:W-:Y:S02]  /*0ed0*/  UMOV UR41, UR6 ;  /* 0x0000000600297c82 */ /* 0x000fe40008000000 */
[----:B------:R-:W-:-:S03]  /*0ee0*/  UISETP.NE.AND.EX UP0, UPT, UR9, URZ, UPT, UP0 ;  /* 0x0000003f0900728c */ /* 0x000fc6000bf05300 */
[----:B------:R-:W-:Y:S01]  /*0ef0*/  ULDC.64 UR8, c[0x0][0xa20] ;  /* 0x0002880000087ab9 */ /* 0x000fe20000000a00 */
[----:B------:R-:W-:Y:S01]  /*0f00*/  USEL UR4, UR4, 0x1, UP0 ;  /* 0x0000000104047887 */ /* 0x000fe20008000000 */
[----:B------:R-:W-:-:S03]  /*0f10*/  ISETP.NE.U32.AND P1, PT, RZ, UR8, PT ;  /* 0x00000008ff007c0c */ /* 0x000fc6000bf25070 */
        /* <DEDUP_REMOVED lines=19> */
.L_x_2348:
[----:B------:R-:W-:Y:S05]  /*1050*/  @!P1 BRA `(.L_x_2349) ;  /* 0x00000000001c9947 */ /* 0x000fea0003800000 */
[----:B------:R-:W-:-:S04]  /*1060*/  ULEA UR4, UP0, UR39, UR8, 0x2 ;  /* 0x0000000827047291 */ /* 0x000fc8000f80103f */
[----:B------:R-:W-:Y:S02]  /*1070*/  ULEA.HI.X UR6, UR39, UR9, UR40, 0x2, UP0 ;  /* 0x0000000927067291 */ /* 0x000fe400080f1428 */
[----:B------:R-:W-:-:S04]  /*1080*/  IMAD.U32 R2, RZ, RZ, UR4 ;  /* 0x00000004ff027e24 */ /* 0x000fc8000f8e00ff */
[----:B------:R-:W-:-:S05]  /*1090*/  IMAD.U32 R3, RZ, RZ, UR6 ;  /* 0x00000006ff037e24 */ /* 0x000fca000f8e00ff */
[----:B------:R-:W2:Y:S02]  /*10a0*/  LDG.E R2, desc[UR52][R2.64] ;  /* 0x0000003402027981 */ /* 0x000ea4000c1e1900 */
[----:B--2---:R-:W-:Y:S01]  /*10b0*/  R2UR UR4, R2 ;  /* 0x00000000020472ca */ /* 0x004fe200000e0000 */
[----:B------:R-:W-:-:S14]  /*10c0*/  BRA `(.L_x_2350) ;  /* 0x0000000000347947 */ /* 0x000fdc0003800000 */
.L_x_2349:
        /* <DEDUP_REMOVED lines=13> */
.L_x_2350:
[----:B------:R-:W-:Y:S01]  /*11a0*/  ULDC UR6, c[0x0][0x448] ;  /* 0x0001120000067ab9 */ /* 0x000fe20000000800 */
[----:B------:R-:W-:Y:S01]  /*11b0*/  UIMAD UR42, UR5, 0xc0, URZ ;  /* 0x000000c0052a78a4 */ /* 0x000fe2000f8e023f */
[----:B------:R-:W-:Y:S01]  /*11c0*/  PLOP3.LUT P0, PT, PT, PT, PT, 0x80, 0x0 ;  /* 0x000000000000781c */ /* 0x000fe20003f0f070 */
[----:B------:R-:W-:Y:S01]  /*11d0*/  UISETP.NE.AND UP0, UPT, UR6, 0x1, UPT ;  /* 0x000000010600788c */ /* 0x000fe2000bf05270 */
[----:B------:R-:W-:Y:S01]  /*11e0*/  CS2R R20, SRZ ;  /* 0x0000000000147805 */ /* 0x000fe2000001ff00 */
[----:B------:R-:W-:Y:S01]  /*11f0*/  UIADD3 UR6, UR42, 0xbf, URZ ;  /* 0x000000bf2a067890 */ /* 0x000fe2000fffe03f */
[----:B------:R-:W-:Y:S01]  /*1200*/  CS2R R118, SRZ ;  /* 0x0000000000767805 */ /* 0x000fe2000001ff00 */
[----:B------:R-:W-:Y:S01]  /*1210*/  UIADD3 UR48, -UR48, UR4, URZ ;  /* 0x0000000430307290 */ /* 0x000fe2000fffe13f */
[----:B------:R-:W-:Y:S01]  /*1220*/  CS2R R116, SRZ ;  /* 0x0000000000747805 */ /* 0x000fe2000001ff00 */
[----:B------:R-:W-:Y:S01]  /*1230*/  UP2UR UR50, UPR, URZ, 0x1 ;  /* 0x000000013f327883 */ /* 0x000fe20008000000 */
[----:B------:R-:W-:Y:S01]  /*1240*/  CS2R R114, SRZ ;  /* 0x0000000000727805 */ /* 0x000fe2000001ff00 */
[----:B------:R-:W-:Y:S01]  /*1250*/  UIADD3 UR7, UR48, 0x80, -UR49 ;  /* 0x0000008030077890 */ /* 0x000fe2000fffe831 */
[----:B------:R-:W-:-:S02]  /*1260*/  CS2R R112, SRZ ;  /* 0x0000000000707805 */ /* 0x000fc4000001ff00 */
[----:B------:R-:W-:Y:S01]  /*1270*/  CS2R R14, SRZ ;  /* 0x00000000000e7805 */ /* 0x000fe2000001ff00 */
[----:B------:R-:W-:Y:S01]  /*1280*/  @UP0 ULDC UR4, c[0x0][0x44c] ;  /* 0x0001130000040ab9 */ /* 0x000fe20000000800 */
[----:B------:R-:W-:Y:S01]  /*1290*/  @UP0 ULDC UR8, c[0x0][0x450] ;  /* 0x0001140000080ab9 */ /* 0x000fe20000000800 */
[----:B------:R-:W-:Y:S01]  /*12a0*/  UIMAD.WIDE.U32 UR4, UR6, UR4, URZ ;  /* 0x00000004060472a5 */ /* 0x000fe2000f8e003f */
[----:B------:R-:W-:Y:S01]  /*12b0*/  IMAD.MOV.U32 R110, RZ, RZ, RZ ;  /* 0x000000ffff6e7224 */ /* 0x000fe200078e00ff */
[----:B------:R-:W-:Y:S01]  /*12c0*/  UIADD3 UR4, UR48, 0x7f, URZ ;  /* 0x0000007f30047890 */ /* 0x000fe2000fffe03f */
[----:B------:R-:W-:Y:S01]  /*12d0*/  IMAD.MOV.U32 R25, RZ, RZ, RZ ;  /* 0x000000ffff197224 */ /* 0x000fe200078e00ff */
[----:B------:R-:W-:Y:S01]  /*12e0*/  @UP0 USHF.R.U32.HI UR6, URZ, UR8, UR5 ;  /* 0x000000083f060299 */ /* 0x000fe20008011605 */
[----:B------:R-:W-:Y:S01]  /*12f0*/  CS2R R12, SRZ ;  /* 0x00000000000c7805 */ /* 0x000fe2000001ff00 */
[----:B------:R-:W-:Y:S01]  /*1300*/  USHF.R.S32.HI UR5, URZ, 0x1f, UR4 ;  /* 0x0000001f3f057899 */ /* 0x000fe20008011404 */
[----:B------:R-:W-:Y:S01]  /*1310*/  IMAD.MOV.U32 R106, RZ, RZ, RZ ;  /* 0x000000ffff6a7224 */ /* 0x000fe200078e00ff */
[----:B------:R-:W-:Y:S01]  /*1320*/  UIADD3 UR6, UR7, UR6, URZ ;  /* 0x0000000607067290 */ /* 0x000fe2000fffe03f */
[----:B------:R-:W-:Y:S01]  /*1330*/  IMAD.MOV.U32 R27, RZ, RZ, RZ ;  /* 0x000000ffff1b7224 */ /* 0x000fe200078e00ff */
[----:B------:R-:W-:Y:S01]  /*1340*/  ULEA.HI UR5, UR5, UR4, URZ, 0x7 ;  /* 0x0000000405057291 */ /* 0x000fe2000f8f383f */
[----:B------:R-:W-:Y:S01]  /*1350*/  CS2R R102, SRZ ;  /* 0x0000000000667805 */ /* 0x000fe2000001ff00 */
[----:B------:R-:W-:Y:S01]  /*1360*/  USHF.R.S32.HI UR7, URZ, 0x1f, UR6 ;  /* 0x0000001f3f077899 */ /* 0x000fe20008011406 */
[----:B------:R-:W-:Y:S01]  /*1370*/  CS2R R100, SRZ ;  /* 0x0000000000647805 */ /* 0x000fe2000001ff00 */
[----:B------:R-:W-:Y:S01]  /*1380*/  USHF.R.S32.HI UR5, URZ, 0x7, UR5 ;  /* 0x000000073f057899 */ /* 0x000fe20008011405 */
[----:B------:R-:W-:Y:S01]  /*1390*/  CS2R R98, SRZ ;  /* 0x0000000000627805 */ /* 0x000fe2000001ff00 */
[----:B------:R-:W-:Y:S01]  /*13a0*/  ULEA.HI UR7, UR7, UR6, URZ, 0x7 ;  /* 0x0000000607077291 */ /* 0x000fe2000f8f383f */
[----:B------:R-:W-:-:S02]  /*13b0*/  CS2R R96, SRZ ;  /* 0x0000000000607805 */ /* 0x000fc4000001ff00 */
[----:B------:R-:W-:Y:S02]  /*13c0*/  CS2R R94, SRZ ;  /* 0x00000000005e7805 */ /* 0x000fe4000001ff00 */
[----:B------:R-:W-:Y:S01]  /*13d0*/  CS2R R92, SRZ ;  /* 0x00000000005c7805 */ /* 0x000fe2000001ff00 */
[----:B------:R-:W-:Y:S01]  /*13e0*/  USHF.R.S32.HI UR7, URZ, 0x7, UR7 ;  /* 0x000000073f077899 */ /* 0x000fe20008011407 */
[----:B------:R-:W-:Y:S02]  /*13f0*/  CS2R R90, SRZ ;  /* 0x00000000005a7805 */ /* 0x000fe4000001ff00 */
[----:B------:R-:W-:Y:S01]  /*1400*/  CS2R R88, SRZ ;  /* 0x0000000000587805 */ /* 0x000fe2000001ff00 */
[----:B------:R-:W-:-:S04]  /*1410*/  UISETP.LT.AND UP0, UPT, UR5, UR7, UPT ;  /* 0x000000070500728c */ /* 0x000fc8000bf01270 */
[----:B------:R-:W-:-:S04]  /*1420*/  USEL UR51, UR5, UR7, UP0 ;  /* 0x0000000705337287 */ /* 0x000fc80008000000 */
[----:B------:R-:W-:-:S06]  /*1430*/  UISETP.GE.AND UP0, UPT, UR51, 0x1, UPT ;  /* 0x000000013300788c */ /* 0x000fcc000bf06270 */
[----:B------:R-:W-:-:S13]  /*1440*/  PLOP3.LUT P1, PT, PT, PT, UP0, 0x80, 0x0 ;  /* 0x000000000000781c */ /* 0x000fda0003f2f008 */
        /* <DEDUP_REMOVED lines=19> */
[----:B------:R-:W-:Y:S01]  /*1580*/  MOV R4, UR4 ;  /* 0x0000000400047c02 */ /* 0x000fe20008000f00 */
        /* <DEDUP_REMOVED lines=12> */
.L_x_2352:
        /* <DEDUP_REMOVED lines=9> */
.L_x_2480:
[----:B------:R-:W-:Y:S05]  /*16e0*/  @!P0 BRA `(.L_x_2354) ;  /* 0x0000000000048947 */ /* 0x000fea0003800000 */
[----:B------:R-:W-:Y:S01]  /*16f0*/  BPT.TRAP 0x1 ;  /* 0x000000040000795c */ /* 0x000fe20000300000 */
.L_x_2354:
[----:B------:R-:W-:Y:S02]  /*1700*/  IMAD.U32 R4, RZ, RZ, UR37 ;  /* 0x00000025ff047e24 */ /* 0x000fe4000f8e00ff */
[----:B0-----:R-:W-:-:S03]  /*1710*/  IMAD.U32 R3, RZ, RZ, UR36 ;  /* 0x00000024ff037e24 */ /* 0x001fc6000f8e00ff */
[----:B------:R-:W-:Y:S02]  /*1720*/  LEA R4, R4, UR45, 0x3 ;  /* 0x0000002d04047c11 */ /* 0x000fe4000f8e18ff */
[----:B------:R-:W-:-:S04]  /*1730*/  SHF.L.U32 R3, R3, 0x1f, RZ ;  /* 0x0000001f03037819 */ /* 0x000fc800000006ff */
[----:B------:R0:W1:Y:S01]  /*1740*/  SYNCS.PHASECHK.TRANS64.TRYWAIT P1, [R4+URZ+0x16830], R3 ;  /* 0x01683003040075a7 */ /* 0x000062000802017f */
[----:B------:R-:W-:Y:S05]  /*1750*/  @!P0 BRA `(.L_x_2355) ;  /* 0x0000000000048947 */ /* 0x000fea0003800000 */
[----:B------:R-:W-:Y:S01]  /*1760*/  BPT.TRAP 0x1 ;  /* 0x000000040000795c */ /* 0x000fe20000300000 */
.L_x_2355:
[----:B-1----:R-:W-:Y:S05]  /*1770*/  @P1 BRA `(.L_x_2356) ;  /* 0x0000000000081947 */ /* 0x002fea0003800000 */
[----:B------:R-:W1:Y:S02]  /*1780*/  SYNCS.PHASECHK.TRANS64.TRYWAIT P1, [R4+URZ+0x16830], R3 ;  /* 0x01683003040075a7 */ /* 0x000e64000802017f */
[----:B-1----:R-:W-:Y:S05]  /*1790*/  @!P1 BRA `(.L_x_2357) ;  /* 0x000000e0009c9947 */ /* 0x002fea0003800000 */
.L_x_2356:
        /* <DEDUP_REMOVED lines=35> */
.L_x_2358:
[----:B------:R-:W-:Y:S01]  /*19d0*/  UISETP.NE.AND UP0, UPT, UR50, URZ, UPT ;  /* 0x0000003f3200728c */ /* 0x000fe2000bf05270 */
[----:B------:R-:W-:Y:S01]  /*19e0*/  VIADD R7, R17, UR42 ;  /* 0x0000002a11077c36 */ /* 0x000fe20008000000 */
[----:B------:R-:W-:Y:S01]  /*19f0*/  R2UR UR11, R4 ;  /* 0x00000000040b72ca */ /* 0x000fe200000e0000 */
[----:B------:R-:W-:Y:S01]  /*1a00*/  UMOV UR10, UR42 ;  /* 0x0000002a000a7c82 */ /* 0x000fe20008000000 */
[----:B------:R-:W-:Y:S01]  /*1a10*/  UIADD3 UR23, UR51, -0x2, URZ ;  /* 0xfffffffe33177890 */ /* 0x000fe2000fffe03f */
[----:B------:R-:W-:Y:S02]  /*1a20*/  CS2R R118, SRZ ;  /* 0x0000000000767805 */ /* 0x000fe4000001ff00 */
[----:B------:R-:W-:Y:S02]  /*1a30*/  PLOP3.LUT P1, PT, PT, PT, UP0, 0x80, 0x0 ;  /* 0x000000000000781c */ /* 0x000fe40003f2f008 */
[----:B------:R-:W-:Y:S02]  /*1a40*/  CS2R R116, SRZ ;  /* 0x0000000000747805 */ /* 0x000fe4000001ff00 */
[----:B------:R-:W-:-:S02]  /*1a50*/  PLOP3.LUT P2, PT, PT, PT, UP0, 0x80, 0x0 ;  /* 0x000000000000781c */ /* 0x000fc40003f4f008 */
[----:B------:R-:W-:Y:S02]  /*1a60*/  CS2R R114, SRZ ;  /* 0x0000000000727805 */ /* 0x000fe4000001ff00 */
[----:B------:R-:W-:Y:S01]  /*1a70*/  CS2R R112, SRZ ;  /* 0x0000000000707805 */ /* 0x000fe2000001ff00 */
[----:B------:R-:W-:Y:S01]  /*1a80*/  @UP0 ULDC UR6, c[0x0][0x44c] ;  /* 0x0001130000060ab9 */ /* 0x000fe20000000800 */
[----:B------:R-:W-:Y:S01]  /*1a90*/  @UP0 ULDC UR14, c[0x0][0x450] ;  /* 0x00011400000e0ab9 */ /* 0x000fe20000000800 */
[----:B------:R-:W-:Y:S02]  /*1aa0*/  CS2R R110, SRZ ;  /* 0x00000000006e7805 */ /* 0x000fe4000001ff00 */
[----:B------:R-:W-:Y:S01]  /*1ab0*/  @P1 IMAD.HI.U32 R0, R7, UR6, RZ ;  /* 0x0000000607001c27 */ /* 0x000fe2000f8e00ff */
[----:B------:R-:W-:-:S04]  /*1ac0*/  @UP0 ULDC UR6, c[0x0][0x450] ;  /* 0x0001140000060ab9 */ /* 0x000fc80000000800 */
[----:B------:R-:W-:Y:S01]  /*1ad0*/  @P2 SHF.R.U32.HI R7, RZ, UR6, R0 ;  /* 0x00000006ff072c19 */ /* 0x000fe20008011600 */
[----:B------:R-:W-:Y:S02]  /*1ae0*/  UMOV UR6, 0xffffff80 ;  /* 0xffffff8000067882 */ /* 0x000fe40000000000 */
[----:B------:R-:W-:Y:S02]  /*1af0*/  UIMAD UR6, UR51, UR6, 0x80 ;  /* 0x00000080330674a4 */ /* 0x000fe4000f8e0206 */
[----:B------:R-:W2:Y:S02]  /*1b00*/  SHFL.IDX PT, R2, R7, 0x1, 0x1c1f ;  /* 0x003c1f0007027f89 */ /* 0x000ea400000e0000 */
[----:B------:R-:W-:Y:S02]  /*1b10*/  UIADD3 UR7, UR6, 0x1, URZ ;  /* 0x0000000106077890 */ /* 0x000fe4000fffe03f */
[----:B------:R-:W-:Y:S01]  /*1b20*/  UIADD3 UR6, UR48, UR6, URZ ;  /* 0x0000000630067290 */ /* 0x000fe2000fffe03f */
[----:B------:R-:W3:Y:S03]  /*1b30*/  SHFL.IDX PT, R7, R7, RZ, 0x1c1f ;  /* 0x001c1fff07077589 */ /* 0x000ee600000e0000 */
[----:B------:R-:W-:-:S02]  /*1b40*/  IMAD.U32 R5, RZ, RZ, UR7 ;  /* 0x00000007ff057e24 */ /* 0x000fc4000f8e00ff */
[----:B01----:R-:W-:Y:S01]  /*1b50*/  IMAD.U32 R3, RZ, RZ, UR6 ;  /* 0x00000006ff037e24 */ /* 0x003fe2000f8e00ff */
[----:B------:R-:W-:Y:S01]  /*1b60*/  ULDC UR6, c[0x0][0x988] ;  /* 0x0002620000067ab9 */ /* 0x000fe20000000800 */
[C---:B------:R-:W-:Y:S01]  /*1b70*/  IMAD R0, R16.reuse, -0x2, R5 ;  /* 0xfffffffe10007824 */ /* 0x040fe200078e0205 */
[----:B------:R-:W-:Y:S01]  /*1b80*/  MOV R5, UR49 ;  /* 0x0000003100057c02 */ /* 0x000fe20008000f00 */
[----:B------:R-:W-:-:S03]  /*1b90*/  IMAD R3, R16, -0x2, R3 ;  /* 0xfffffffe10037824 */ /* 0x000fc600078e0203 */
[----:B------:R-:W-:-:S04]  /*1ba0*/  IADD3 R8, -R5, UR48, R0 ;  /* 0x0000003005087c10 */ /* 0x000fc8000fffe100 */
[----:B--2---:R-:W-:-:S04]  /*1bb0*/  VIADDMNMX R2, R2, R8, R3, PT ;  /* 0x0000000802027246 */ /* 0x004fc80003800103 */
        /* <DEDUP_REMOVED lines=93> */
[----:B------:R-:W-:Y:S02]  /*2190*/  FMNMX.FTZ R5, R86, R5, !PT ;  /* 0x0000000556057209 */ /* 0x000fe40007810000 */
[----:B---3--:R-:W-:Y:S02]  /*21a0*/  VIADDMNMX R3, R7, R8, R3, PT ;  /* 0x0000000807037246 */ /* 0x008fe40003800103 */
[----:B------:R-:W-:-:S02]  /*21b0*/  FMNMX.FTZ R9, R6, R5, !PT ;  /* 0x0000000506097209 */ /* 0x000fc40007810000 */
[C---:B------:R-:W-:Y:S02]  /*21c0*/  ISETP.GT.AND P2, PT, R3.reuse, 0x1, PT ;  /* 0x000000010300780c */ /* 0x040fe40003f44270 */
[----:B------:R-:W-:Y:S01]  /*21d0*/  ISETP.GT.AND P3, PT, R3, 0x8, PT ;  /* 0x000000080300780c */ /* 0x000fe20003f64270 */
[----:B------:R-:W0:Y:S01]  /*21e0*/  SHFL.BFLY PT, R0, R9, 0x2, 0x1f ;  /* 0x0c401f0009007f89 */ /* 0x000e2200000e0000 */
[----:B------:R-:W-:Y:S02]  /*21f0*/  FSEL R25, R25, -INF , P2 ;  /* 0xff80000019197808 */ /* 0x000fe40001000000 */
        /* <DEDUP_REMOVED lines=10> */
[----:B------:R-:W-:-:S04]  /*22a0*/  UIADD3 UR7, UR10, UR48, -UR49 ;  /* 0x000000300a077290 */ /* 0x000fc8000fffe831 */
        /* <DEDUP_REMOVED lines=89> */
[----:B------:R-:W-:Y:S01]  /*2840*/  FFMA.FTZ R123, R86, R0, -R5 ;  /* 0x00000000567b7223 */ /* 0x000fe20000010805 */
[----:B------:R-:W-:-:S02]  /*2850*/  FMNMX.FTZ R32, R31, R32, !PT ;  /* 0x000000201f207209 */ /* 0x000fc40007810000 */
[----:B------:R-:W-:Y:S02]  /*2860*/  CS2R R108, SRZ ;  /* 0x00000000006c7805 */ /* 0x000fe4000001ff00 */
[----:B------:R-:W-:Y:S02]  /*2870*/  ISETP.GT.AND P1, PT, R3, 0x41, PT ;  /* 0x000000410300780c */ /* 0x000fe40003f24270 */
[----:B------:R-:W-:Y:S02]  /*2880*/  CS2R R106, SRZ ;  /* 0x00000000006a7805 */ /* 0x000fe4000001ff00 */
[----:B------:R-:W-:Y:S01]  /*2890*/  FSEL R35, R56, -INF , P2 ;  /* 0xff80000038237808 */ /* 0x000fe20001000000 */
[----:B------:R-:W-:Y:S01]  /*28a0*/  MUFU.EX2 R143, R143 ;  /* 0x0000008f008f7308 */ /* 0x000fe20000000800 */
[----:B------:R-:W-:Y:S02]  /*28b0*/  FMNMX.FTZ R32, R53, R32, !PT ;  /* 0x0000002035207209 */ /* 0x000fe40007810000 */
[----:B------:R-:W-:-:S02]  /*28c0*/  CS2R R104, SRZ ;  /* 0x0000000000687805 */ /* 0x000fc4000001ff00 */
[----:B------:R-:W-:Y:S02]  /*28d0*/  ISETP.GT.AND P2, PT, R3, 0x48, PT ;  /* 0x000000480300780c */ /* 0x000fe40003f44270 */
[----:B------:R-:W-:Y:S02]  /*28e0*/  CS2R R102, SRZ ;  /* 0x0000000000667805 */ /* 0x000fe4000001ff00 */
[----:B------:R-:W-:Y:S02]  /*28f0*/  FSEL R57, R57, -INF , P1 ;  /* 0xff80000039397808 */ /* 0x000fe40000800000 */
[----:B-1----:R-:W-:Y:S02]  /*2900*/  CS2R R100, SRZ ;  /* 0x0000000000647805 */ /* 0x002fe4000001ff00 */
[----:B------:R-:W-:Y:S01]  /*2910*/  FMNMX.FTZ R36, R35, R32, !PT ;  /* 0x0000002023247209 */ /* 0x000fe20007810000 */
[----:B------:R-:W-:Y:S01]  /*2920*/  MUFU.EX2 R137, R137 ;  /* 0x0000008900897308 */ /* 0x000fe20000000800 */
[----:B------:R-:W-:-:S02]  /*2930*/  ISETP.GT.AND P1, PT, R3, 0x49, PT ;  /* 0x000000490300780c */ /* 0x000fc40003f24270 */
[----:B------:R-:W-:Y:S02]  /*2940*/  CS2R R98, SRZ ;  /* 0x0000000000627805 */ /* 0x000fe4000001ff00 */
[----:B------:R-:W-:Y:S02]  /*2950*/  FSEL R39, R60, -INF , P2 ;  /* 0xff8000003c277808 */ /* 0x000fe40001000000 */
[----:B--2---:R-:W-:Y:S02]  /*2960*/  CS2R R96, SRZ ;  /* 0x0000000000607805 */ /* 0x004fe4000001ff00 */
[----:B------:R-:W-:Y:S02]  /*2970*/  FMNMX.FTZ R36, R57, R36, !PT ;  /* 0x0000002439247209 */ /* 0x000fe40007810000 */
[----:B------:R-:W-:Y:S02]  /*2980*/  CS2R R94, SRZ ;  /* 0x00000000005e7805 */ /* 0x000fe4000001ff00 */
[----:B------:R-:W-:Y:S01]  /*2990*/  ISETP.GT.AND P2, PT, R3, 0x50, PT ;  /* 0x000000500300780c */ /* 0x000fe20003f44270 */
[----:B------:R1:W-:Y:S01]  /*29a0*/  MUFU.EX2 R32, R92 ;  /* 0x0000005c00207308 */ /* 0x0003e20000000800 */
[----:B------:R-:W-:-:S02]  /*29b0*/  FSEL R61, R61, -INF , P1 ;  /* 0xff8000003d3d7808 */ /* 0x000fc40000800000 */
[----:B------:R-:W-:Y:S02]  /*29c0*/  CS2R R90, SRZ ;  /* 0x00000000005a7805 */ /* 0x000fe4000001ff00 */
[----:B------:R-:W-:Y:S02]  /*29d0*/  FMNMX.FTZ R36, R39, R36, !PT ;  /* 0x0000002427247209 */ /* 0x000fe40007810000 */
[----:B------:R-:W-:Y:S02]  /*29e0*/  ISETP.GT.AND P1, PT, R3, 0x51, PT ;  /* 0x000000510300780c */ /* 0x000fe40003f24270 */
[----:B------:R-:W-:Y:S01]  /*29f0*/  FSEL R43, R64, -INF , P2 ;  /* 0xff800000402b7808 */ /* 0x000fe20001000000 */
[----:B------:R-:W-:Y:S01]  /*2a00*/  MUFU.EX2 R139, R139 ;  /* 0x0000008b008b7308 */ /* 0x000fe20000000800 */
[----:B------:R-:W-:Y:S02]  /*2a10*/  FMNMX.FTZ R36, R61, R36, !PT ;  /* 0x000000243d247209 */ /* 0x000fe40007810000 */
[----:B-1----:R-:W-:-:S02]  /*2a20*/  CS2R R92, SRZ ;  /* 0x00000000005c7805 */ /* 0x002fc4000001ff00 */
[----:B------:R-:W-:Y:S02]  /*2a30*/  ISETP.GT.AND P2, PT, R3, 0x58, PT ;  /* 0x000000580300780c */ /* 0x000fe40003f44270 */
[----:B------:R-:W-:Y:S02]  /*2a40*/  FSEL R65, R65, -INF , P1 ;  /* 0xff80000041417808 */ /* 0x000fe40000800000 */
[----:B------:R-:W-:Y:S01]  /*2a50*/  FMNMX.FTZ R40, R43, R36, !PT ;  /* 0x000000242b287209 */ /* 0x000fe20007810000 */
[----:B------:R-:W-:Y:S01]  /*2a60*/  MUFU.EX2 R42, R42 ;  /* 0x0000002a002a7308 */ /* 0x000fe20000000800 */
[----:B------:R-:W-:Y:S02]  /*2a70*/  ISETP.GT.AND P1, PT, R3, 0x59, PT ;  /* 0x000000590300780c */ /* 0x000fe40003f24270 */
[----:B------:R-:W-:Y:S02]  /*2a80*/  FSEL R47, R68, -INF , P2 ;  /* 0xff800000442f7808 */ /* 0x000fe40001000000 */
[----:B------:R-:W-:-:S02]  /*2a90*/  FMNMX.FTZ R40, R65, R40, !PT ;  /* 0x0000002841287209 */ /* 0x000fc40007810000 */
[----:B------:R-:W-:Y:S01]  /*2aa0*/  ISETP.GT.AND P2, PT, R3, 0x60, PT ;  /* 0x000000600300780c */ /* 0x000fe20003f44270 */
[----:B------:R1:W-:Y:S01]  /*2ab0*/  MUFU.EX2 R36, R88 ;  /* 0x0000005800247308 */ /* 0x0003e20000000800 */
[----:B------:R-:W-:Y:S02]  /*2ac0*/  FSEL R69, R69, -INF , P1 ;  /* 0xff80000045457808 */ /* 0x000fe40000800000 */
[----:B------:R-:W-:Y:S02]  /*2ad0*/  FMNMX.FTZ R40, R47, R40, !PT ;  /* 0x000000282f287209 */ /* 0x000fe40007810000 */
[----:B------:R-:W-:Y:S02]  /*2ae0*/  ISETP.GT.AND P1, PT, R3, 0x61, PT ;  /* 0x000000610300780c */ /* 0x000fe40003f24270 */
[----:B------:R-:W-:Y:S01]  /*2af0*/  FSEL R51, R72, -INF , P2 ;  /* 0xff80000048337808 */ /* 0x000fe20001000000 */
[----:B------:R-:W-:Y:S01]  /*2b00*/  MUFU.EX2 R133, R133 ;  /* 0x0000008500857308 */ /* 0x000fe20000000800 */
[----:B------:R-:W-:-:S02]  /*2b10*/  FMNMX.FTZ R40, R69, R40, !PT ;  /* 0x0000002845287209 */ /* 0x000fc40007810000 */
[----:B-1----:R-:W-:Y:S02]  /*2b20*/  CS2R R88, SRZ ;  /* 0x0000000000587805 */ /* 0x002fe4000001ff00 */
[----:B------:R-:W-:Y:S02]  /*2b30*/  ISETP.GT.AND P2, PT, R3, 0x68, PT ;  /* 0x000000680300780c */ /* 0x000fe40003f44270 */
[----:B------:R-:W-:Y:S02]  /*2b40*/  FSEL R73, R73, -INF , P1 ;  /* 0xff80000049497808 */ /* 0x000fe40000800000 */
[----:B------:R-:W-:Y:S01]  /*2b50*/  FMNMX.FTZ R44, R51, R40, !PT ;  /* 0x00000028332c7209 */ /* 0x000fe20007810000 */
[----:B------:R-:W-:Y:S01]  /*2b60*/  MUFU.EX2 R135, R135 ;  /* 0x0000008700877308 */ /* 0x000fe20000000800 */
[----:B------:R-:W-:Y:S02]  /*2b70*/  ISETP.GT.AND P1, PT, R3, 0x69, PT ;  /* 0x000000690300780c */ /* 0x000fe40003f24270 */
[----:B------:R-:W-:-:S02]  /*2b80*/  FSEL R55, R76, -INF , P2 ;  /* 0xff8000004c377808 */ /* 0x000fc40001000000 */
[----:B------:R-:W-:Y:S02]  /*2b90*/  FMNMX.FTZ R44, R73, R44, !PT ;  /* 0x0000002c492c7209 */ /* 0x000fe40007810000 */
        /* <DEDUP_REMOVED lines=8> */
[----:B------:R-:W-:Y:S02]  /*2c20*/  ISETP.GT.AND P2, PT, R3, 0x78, PT ;  /* 0x000000780300780c */ /* 0x000fe40003f44270 */
[----:B------:R-:W-:Y:S02]  /*2c30*/  FSEL R81, R81, -INF , P1 ;  /* 0xff80000051517808 */ /* 0x000fe40000800000 */
[----:B------:R-:W-:Y:S01]  /*2c40*/  FMNMX.FTZ R44, R59, R44, !PT ;  /* 0x0000002c3b2c7209 */ /* 0x000fe20007810000 */
[----:B------:R-:W-:Y:S01]  /*2c50*/  MUFU.EX2 R34, R34 ;  /* 0x0000002200227308 */ /* 0x000fe20000000800 */
[----:B------:R-:W-:Y:S02]  /*2c60*/  ISETP.GT.AND P1, PT, R3, 0x79, PT ;  /* 0x000000790300780c */ /* 0x000fe40003f24270 */
[----:B------:R-:W-:Y:S02]  /*2c70*/  FSEL R63, R84, -INF , P2 ;  /* 0xff800000543f7808 */ /* 0x000fe40001000000 */
[----:B------:R-:W-:-:S02]  /*2c80*/  FMNMX.FTZ R44, R81, R44, !PT ;  /* 0x0000002c512c7209 */ /* 0x000fc40007810000 */
[----:B------:R-:W-:Y:S01]  /*2c90*/  FSEL R85, R85, -INF , P1 ;  /* 0xff80000055557808 */ /* 0x000fe20000800000 */
[----:B------:R-:W-:Y:S01]  /*2ca0*/  MUFU.EX2 R131, R131 ;  /* 0x0000008300837308 */ /* 0x000fe20000000800 */
[----:B------:R-:W-:-:S04]  /*2cb0*/  FMNMX.FTZ R44, R63, R44, !PT ;  /* 0x0000002c3f2c7209 */ /* 0x000fc80007810000 */
[----:B------:R-:W-:Y:S01]  /*2cc0*/  FMNMX.FTZ R3, R85, R44, !PT ;  /* 0x0000002c55037209 */ /* 0x000fe20007810000 */
[-CC-:B------:R-:W-:Y:S01]  /*2cd0*/  FFMA.FTZ R44, R14, R0.reuse, -R5.reuse ;  /* 0x000000000e2c7223 */ /* 0x180fe20000010805 */
[-CC-:B------:R-:W-:Y:S01]  /*2ce0*/  FFMA.FTZ R14, R38, R0.reuse, -R5.reuse ;  /* 0x00000000260e7223 */ /* 0x180fe20000010805 */
[----:B------:R-:W-:Y:S01]  /*2cf0*/  FFMA.FTZ R5, R6, R0, -R5 ;  /* 0x0000000006057223 */ /* 0x000fe20000010805 */
[----:B------:R-:W-:Y:S01]  /*2d00*/  MUFU.EX2 R30, R30 ;  /* 0x0000001e001e7308 */ /* 0x000fe20000000800 */
[----:B-1----:R-:W1:Y:S07]  /*2d10*/  SHFL.BFLY PT, R46, R3, 0x2, 0x1f ;  /* 0x0c401f00032e7f89 */ /* 0x002e6e00000e0000 */
[----:B------:R-:W-:Y:S08]  /*2d20*/  MUFU.EX2 R44, R44 ;  /* 0x0000002c002c7308 */ /* 0x000ff00000000800 */
[----:B------:R-:W-:Y:S08]  /*2d30*/  MUFU.EX2 R14, R14 ;  /* 0x0000000e000e7308 */ /* 0x000ff00000000800 */
[----:B------:R-:W-:Y:S01]  /*2d40*/  MUFU.EX2 R125, R125 ;  /* 0x0000007d007d7308 */ /* 0x000fe20000000800 */
[----:B-1----:R-:W-:-:S05]  /*2d50*/  FMNMX.FTZ R46, R3, R46, !PT ;  /* 0x0000002e032e7209 */ /* 0x002fca0007810000 */
[----:B------:R-:W1:Y:S02]  /*2d60*/  SHFL.BFLY PT, R3, R46, 0x1, 0x1f ;  /* 0x0c201f002e037f89 */ /* 0x000e6400000e0000 */
[----:B------:R-:W-:Y:S08]  /*2d70*/  MUFU.EX2 R26, R26 ;  /* 0x0000001a001a7308 */ /* 0x000ff00000000800 */
[----:B------:R-:W-:Y:S08]  /*2d80*/  MUFU.EX2 R127, R127 ;  /* 0x0000007f007f7308 */ /* 0x000ff00000000800 */
[----:B------:R-:W-:Y:S01]  /*2d90*/  MUFU.EX2 R20, R20 ;  /* 0x0000001400147308 */ /* 0x000fe20000000800 */
[----:B-1----:R-:W-:Y:S01]  /*2da0*/  FMNMX.FTZ R3, R46, R3, !PT ;  /* 0x000000032e037209 */ /* 0x002fe20007810000 */
[----:B0-----:R-:W-:-:S06]  /*2db0*/  FADD.FTZ R46, R149, R8 ;  /* 0x00000008952e7221 */ /* 0x001fcc0000010000 */
[----:B------:R-:W-:Y:S01]  /*2dc0*/  MUFU.EX2 R121, R121 ;  /* 0x0000007900797308 */ /* 0x000fe20000000800 */
[----:B------:R-:W-:Y:S01]  /*2dd0*/  F2FP.F16.F32.PACK_AB R149, R8, R149 ;  /* 0x000000950895723e */ /* 0x000fe200000000ff */
[C---:B------:R-:W-:Y:S01]  /*2de0*/  FMUL.FTZ R38, R3.reuse, R0 ;  /* 0x0000000003267220 */ /* 0x040fe20000410000 */
[----:B------:R-:W-:-:S04]  /*2df0*/  FSETP.NEU.FTZ.AND P1, PT, R3, -INF , PT ;  /* 0xff8000000300780b */ /* 0x000fc80003f3d000 */
[----:B------:R-:W-:Y:S01]  /*2e00*/  FSEL R38, R38, RZ, P1 ;  /* 0x000000ff26267208 */ /* 0x000fe20000800000 */
[----:B------:R-:W-:Y:S01]  /*2e10*/  MUFU.EX2 R12, R12 ;  /* 0x0000000c000c7308 */ /* 0x000fe20000000800 */
        /* <DEDUP_REMOVED lines=124> */
[----:B------:R-:W-:Y:S01]  /*35e0*/  FADD.FTZ R9, R125, R4 ;  /* 0x000000047d097221 */ /* 0x000fe20000010000 */
[----:B------:R-:W-:-:S05]  /*35f0*/  F2FP.F16.F32.PACK_AB R125, R26, R125 ;  /* 0x0000007d1a7d723e */ /* 0x000fca00000000ff */
[----:B------:R-:W0:Y:S01]  /*3600*/  MUFU.EX2 R124, R73 ;  /* 0x00000049007c7308 */ /* 0x000e220000000800 */
[C---:B-1----:R-:W-:Y:S01]  /*3610*/  FADD.FTZ R6, R69.reuse, R6 ;  /* 0x0000000645067221 */ /* 0x042fe20000010000 */
[----:B------:R-:W-:-:S06]  /*3620*/  F2FP.F16.F32.PACK_AB R130, R69, R130 ;  /* 0x000000824582723e */ /* 0x000fcc00000000ff */
[----:B------:R-:W1:Y:S01]  /*3630*/  MUFU.EX2 R55, R55 ;  /* 0x0000003700377308 */ /* 0x000e620000000800 */
[----:B--2---:R-:W-:Y:S01]  /*3640*/  FADD.FTZ R7, R51, R6 ;  /* 0x0000000633077221 */ /* 0x004fe20000010000 */
[----:B------:R-:W-:-:S04]  /*3650*/  FADD.FTZ R6, R26, R9 ;  /* 0x000000091a067221 */ /* 0x000fc80000010000 */
[----:B------:R-:W-:Y:S01]  /*3660*/  FADD.FTZ R9, R127, R6 ;  /* 0x000000067f097221 */ /* 0x000fe20000010000 */
[----:B------:R-:W-:Y:S01]  /*3670*/  F2FP.F16.F32.PACK_AB R127, R20, R127 ;  /* 0x0000007f147f723e */ /* 0x000fe200000000ff */
[----:B------:R-:W2:Y:S01]  /*3680*/  MUFU.EX2 R126, R77 ;  /* 0x0000004d007e7308 */ /* 0x000ea20000000800 */
[----:B0-----:R-:W-:Y:S01]  /*3690*/  FADD.FTZ R4, R124, R7 ;  /* 0x000000077c047221 */ /* 0x001fe20000010000 */
[----:B------:R-:W-:Y:S01]  /*36a0*/  FADD.FTZ R8, R20, R9 ;  /* 0x0000000914087221 */ /* 0x000fe20000010000 */
[----:B------:R-:W-:-:S03]  /*36b0*/  F2FP.F16.F32.PACK_AB R124, R124, R51 ;  /* 0x000000337c7c723e */ /* 0x000fc600000000ff */
[----:B------:R-:W-:Y:S01]  /*36c0*/  FADD.FTZ R9, R121, R8 ;  /* 0x0000000879097221 */ /* 0x000fe20000010000 */
[C---:B------:R-:W-:Y:S01]  /*36d0*/  F2FP.F16.F32.PACK_AB R121, R12.reuse, R121 ;  /* 0x000000790c79723e */ /* 0x040fe200000000ff */
[----:B------:R-:W0:Y:S01]  /*36e0*/  MUFU.EX2 R59, R59 ;  /* 0x0000003b003b7308 */ /* 0x000e220000000800 */
[----:B-1----:R-:W-:Y:S01]  /*36f0*/  FADD.FTZ R7, R55, R4 ;  /* 0x0000000437077221 */ /* 0x002fe20000010000 */
[----:B------:R-:W-:-:S06]  /*3700*/  FADD.FTZ R8, R12, R9 ;  /* 0x000000090c087221 */ /* 0x000fcc0000010000 */
        /* <DEDUP_REMOVED lines=10> */
[----:B------:R1:W2:Y:S01]  /*37b0*/  MUFU.EX2 R6, R5 ;  /* 0x0000000500067308 */ /* 0x0002a20000000800 */
[----:B0-----:R-:W-:-:S04]  /*37c0*/  FADD.FTZ R7, R63, R4 ;  /* 0x000000043f077221 */ /* 0x001fc80000010000 */
[C---:B-1----:R-:W-:Y:S01]  /*37d0*/  FADD.FTZ R5, R38.reuse, R7 ;  /* 0x0000000726057221 */ /* 0x042fe20000010000 */
[----:B------:R-:W-:Y:S01]  /*37e0*/  F2FP.F16.F32.PACK_AB R122, R38, R63 ;  /* 0x0000003f267a723e */ /* 0x000fe200000000ff */
[C---:B--2---:R-:W-:Y:S01]  /*37f0*/  FADD.FTZ R4, R6.reuse, R9 ;  /* 0x0000000906047221 */ /* 0x044fe20000010000 */
[----:B------:R-:W-:Y:S01]  /*3800*/  F2FP.F16.F32.PACK_AB R123, R6, R123 ;  /* 0x0000007b067b723e */ /* 0x000fe200000000ff */
[----:B------:R-:W-:Y:S06]  /*3810*/  @!P1 BRA `(.L_x_2359) ;  /* 0x0000002400b49947 */ /* 0x000fec0003800000 */
[----:B------:R-:W-:Y:S01]  /*3820*/  IMAD.MOV.U32 R7, RZ, RZ, R2 ;  /* 0x000000ffff077224 */ /* 0x000fe200078e0002 */
[----:B------:R-:W-:Y:S01]  /*3830*/  UMOV UR24, UR36 ;  /* 0x0000002400187c82 */ /* 0x000fe20008000000 */
[----:B------:R-:W-:Y:S01]  /*3840*/  IMAD.MOV.U32 R6, RZ, RZ, R3 ;  /* 0x000000ffff067224 */ /* 0x000fe200078e0003 */
[----:B------:R-:W-:Y:S01]  /*3850*/  UMOV UR22, UR37 ;  /* 0x0000002500167c82 */ /* 0x000fe20008000000 */
[----:B------:R-:W-:-:S07]  /*3860*/  IMAD.MOV.U32 R119, RZ, RZ, RZ ;  /* 0x000000ffff777224 */ /* 0x000fce00078e00ff */
.L_x_2370:
[----:B------:R-:W-:Y:S01]  /*3870*/  ISETP.NE.AND P2, PT, RZ, UR44, PT ;  /* 0x0000002cff007c0c */ /* 0x000fe2000bf45270 */
[----:B------:R-:W-:-:S04]  /*3880*/  UISETP.NE.AND UP0, UPT, UR22, 0x1, UPT ;  /* 0x000000011600788c */ /* 0x000fc8000bf05270 */
[----:B------:R-:W-:-:S04]  /*3890*/  USEL UR36, URZ, 0x1, UP0 ;  /* 0x000000013f247887 */ /* 0x000fc80008000000 */
[----:B------:R-:W-:-:S04]  /*38a0*/  ULOP3.LUT UR36, UR24, UR36, URZ, 0x3c, !UPT ;  /* 0x0000002418247292 */ /* 0x000fc8000f8e3c3f */
[----:B------:R-:W-:Y:S08]  /*38b0*/  @P2 BRA `(.L_x_2360) ;  /* 0x0000000000382947 */ /* 0x000ff00003800000 */
[----:B------:R-:W-:Y:S05]  /*38c0*/  @!P0 BRA `(.L_x_2361) ;  /* 0x0000000000048947 */ /* 0x000fea0003800000 */
[----:B------:R-:W-:Y:S01]  /*38d0*/  BPT.TRAP 0x1 ;  /* 0x000000040000795c */ /* 0x000fe20000300000 */
.L_x_2361:
        /* <DEDUP_REMOVED lines=9> */
.L_x_2362:
[----:B-1----:R-:W-:Y:S05]  /*3970*/  @P1 BRA `(.L_x_2360) ;  /* 0x0000000000081947 */ /* 0x002fea0003800000 */
[----:B------:R-:W1:Y:S02]  /*3980*/  SYNCS.PHASECHK.TRANS64.TRYWAIT P1, [UR6+0x16830], R0 ;  /* 0x01683000ff0075a7 */ /* 0x000e640008020146 */
[----:B-1----:R-:W-:Y:S05]  /*3990*/  @!P1 BRA `(.L_x_2363) ;  /* 0x000000c000309947 */ /* 0x002fea0003800000 */
.L_x_2360:
        /* <DEDUP_REMOVED lines=28> */
.L_x_2365:
[----:B------:R-:W-:Y:S01]  /*3b60*/  ULEA UR6, UR22, UR45, 0x3 ;  /* 0x0000002d16067291 */ /* 0x000fe2000f8e183f */
[----:B------:R-:W-:-:S05]  /*3b70*/  IMAD.U32 R0, RZ, RZ, UR24 ;  /* 0x00000018ff007e24 */ /* 0x000fca000f8e00ff */
[----:B------:R-:W-:-:S04]  /*3b80*/  SHF.L.U32 R0, R0, 0x1f, RZ ;  /* 0x0000001f00007819 */ /* 0x000fc800000006ff */
[----:B------:R0:W1:Y:S01]  /*3b90*/  SYNCS.PHASECHK.TRANS64.TRYWAIT P1, [UR6+0x16850], R0 ;  /* 0x01685000ff0075a7 */ /* 0x0000620008020146 */
[----:B------:R-:W-:Y:S05]  /*3ba0*/  @!P0 BRA `(.L_x_2366) ;  /* 0x0000000000048947 */ /* 0x000fea0003800000 */
[----:B------:R-:W-:Y:S01]  /*3bb0*/  BPT.TRAP 0x1 ;  /* 0x000000040000795c */ /* 0x000fe20000300000 */
.L_x_2366:
[----:B-1----:R-:W-:Y:S05]  /*3bc0*/  @P1 BRA `(.L_x_2364) ;  /* 0x0000000000081947 */ /* 0x002fea0003800000 */
[----:B------:R-:W1:Y:S02]  /*3bd0*/  SYNCS.PHASECHK.TRANS64.TRYWAIT P1, [UR6+0x16850], R0 ;  /* 0x01685000ff0075a7 */ /* 0x000e640008020146 */
[----:B-1----:R-:W-:Y:S05]  /*3be0*/  @!P1 BRA `(.L_x_2367) ;  /* 0x000000bc00b49947 */ /* 0x002fea0003800000 */
.L_x_2364:
        /* <DEDUP_REMOVED lines=51> */
.L_x_2368:
[----:B------:R-:W-:Y:S01]  /*3f20*/  UISETP.NE.AND UP0, UPT, UR50, URZ, UPT ;  /* 0x0000003f3200728c */ /* 0x000fe2000bf05270 */
[----:B------:R-:W-:-:S05]  /*3f30*/  VIADD R12, R17, UR42 ;  /* 0x0000002a110c7c36 */ /* 0x000fca0008000000 */
        /* <DEDUP_REMOVED lines=10> */
[----:B------:R-:W1:Y:S01]  /*3fe0*/  SHFL.IDX PT, R137, R12, 0x1, 0x1c1f ;  /* 0x003c1f000c897f89 */ /* 0x000e6200000e0000 */
[----:B------:R-:W-:-:S02]  /*3ff0*/  ULEA UR6, UR37, UR45, 0x3 ;  /* 0x0000002d25067291 */ /* 0x000fc4000f8e183f */
[----:B------:R-:W-:Y:S02]  /*4000*/  IMAD R2, R16, -0x2, R9 ;  /* 0xfffffffe10027824 */ /* 0x000fe400078e0209 */
[----:B------:R-:W-:Y:S01]  /*4010*/  IMAD.U32 R9, RZ, RZ, UR49 ;  /* 0x00000031ff097e24 */ /* 0x000fe2000f8e00ff */
[----:B------:R-:W-:-:S04]  /*4020*/  UIADD3 UR6, UR6, 0x16840, URZ ;  /* 0x0001684006067890 */ /* 0x000fc8000fffe03f */
[----:B------:R-:W-:Y:S01]  /*4030*/  IADD3 R2, -R9, UR48, R2 ;  /* 0x0000003009027c10 */ /* 0x000fe2000fffe102 */
[----:B------:R-:W-:-:S04]  /*4040*/  UPRMT UR6, UR43, 0x654, UR6 ;  /* 0x000006542b067896 */ /* 0x000fc80008000006 */
[----:B0-----:R-:W-:-:S05]  /*4050*/  IMAD.IADD R0, R2, 0x1, R3 ;  /* 0x0000000102007824 */ /* 0x001fca00078e0203 */
[----:B------:R-:W-:Y:S01]  /*4060*/  SYNCS.ARRIVE.TRANS64.RED.A1T0 RZ, [UR6], RZ ;  /* 0x000000ffffff79a7 */ /* 0x000fe20008100406 */
[----:B------:R-:W-:Y:S01]  /*4070*/  ISETP.GT.AND P1, PT, R0, RZ, PT ;  /* 0x000000ff0000720c */ /* 0x000fe20003f24270 */
[----:B-1----:R-:W-:Y:S01]  /*4080*/  IMAD.IADD R2, R2, 0x1, R137 ;  /* 0x0000000102027824 */ /* 0x002fe200078e0289 */
        /* <DEDUP_REMOVED lines=95> */
[----:B------:R-:W-:-:S02]  /*4680*/  ISETP.GT.AND P2, PT, R2, RZ, PT ;  /* 0x000000ff0200720c */ /* 0x000fc40003f44270 */
[----:B------:R-:W-:Y:S02]  /*4690*/  FMNMX.FTZ R14, R85, R8, !PT ;  /* 0x00000008550e7209 */ /* 0x000fe40007810000 */
[----:B------:R-:W-:Y:S02]  /*46a0*/  ISETP.GT.AND P3, PT, R2, 0x1, PT ;  /* 0x000000010200780c */ /* 0x000fe40003f64270 */
[----:B------:R-:W-:Y:S01]  /*46b0*/  FSEL R26, R26, -INF , P2 ;  /* 0xff8000001a1a7808 */ /* 0x000fe20001000000 */
[----:B------:R-:W1:Y:S01]  /*46c0*/  SHFL.BFLY PT, R3, R14, 0x2, 0x1f ;  /* 0x0c401f000e037f89 */ /* 0x000e6200000e0000 */
[----:B------:R-:W-:Y:S02]  /*46d0*/  ISETP.GT.AND P2, PT, R2, 0x8, PT ;  /* 0x000000080200780c */ /* 0x000fe40003f44270 */
[----:B------:R-:W-:Y:S02]  /*46e0*/  FMNMX.FTZ R12, R26, R7, !PT ;  /* 0x000000071a0c7209 */ /* 0x000fe40007810000 */
        /* <DEDUP_REMOVED lines=306> */
.L_x_2369:
        /* <DEDUP_REMOVED lines=78> */
.L_x_2359:
[----:B------:R-:W-:-:S13]  /*5ef0*/  ISETP.LE.AND P1, PT, RZ, UR23, PT ;  /* 0x00000017ff007c0c */ /* 0x000fda000bf23270 */
[----:B------:R-:W-:Y:S05]  /*5f00*/  @!P1 BRA `(.L_x_2371) ;  /* 0x0000001c00389947 */ /* 0x000fea0003800000 */
[----:B------:R-:W-:Y:S01]  /*5f10*/  MOV R7, R2 ;  /* 0x0000000200077202 */ /* 0x000fe20000000f00 */
[----:B------:R-:W-:Y:S01]  /*5f20*/  IMAD.MOV.U32 R6, RZ, RZ, R3 ;  /* 0x000000ffff067224 */ /* 0x000fe200078e0003 */
[----:B------:R-:W-:Y:S01]  /*5f30*/  UMOV UR22, UR36 ;  /* 0x0000002400167c82 */ /* 0x000fe20008000000 */
[----:B------:R-:W-:-:S05]  /*5f40*/  UMOV UR21, UR37 ;  /* 0x0000002500157c82 */ /* 0x000fca0008000000 */
.L_x_2382:
        /* <DEDUP_REMOVED lines=9> */
.L_x_2373:
[----:B------:R-:W-:Y:S01]  /*5fe0*/  ULEA UR6, UR37, UR45, 0x3 ;  /* 0x0000002d25067291 */ /* 0x000fe2000f8e183f */
[----:B------:R-:W-:-:S05]  /*5ff0*/  IMAD.U32 R0, RZ, RZ, UR36 ;  /* 0x00000024ff007e24 */ /* 0x000fca000f8e00ff */
[----:B------:R-:W-:-:S04]  /*6000*/  SHF.L.U32 R0, R0, 0x1f, RZ ;  /* 0x0000001f00007819 */ /* 0x000fc800000006ff */
[----:B------:R0:W1:Y:S01]  /*6010*/  SYNCS.PHASECHK.TRANS64.TRYWAIT P1, [UR6+0x16830], R0 ;  /* 0x01683000ff0075a7 */ /* 0x0000620008020146 */
[----:B------:R-:W-:Y:S05]  /*6020*/  @!P0 BRA `(.L_x_2374) ;  /* 0x0000000000048947 */ /* 0x000fea0003800000 */
[----:B------:R-:W-:Y:S01]  /*6030*/  BPT.TRAP 0x1 ;  /* 0x000000040000795c */ /* 0x000fe20000300000 */
.L_x_2374:
[----:B-1----:R-:W-:Y:S05]  /*6040*/  @P1 BRA `(.L_x_2372) ;  /* 0x0000000000081947 */ /* 0x002fea0003800000 */
[----:B------:R-:W1:Y:S02]  /*6050*/  SYNCS.PHASECHK.TRANS64.TRYWAIT P1, [UR6+0x16830], R0 ;  /* 0x01683000ff0075a7 */ /* 0x000e640008020146 */
[----:B-1----:R-:W-:Y:S05]  /*6060*/  @!P1 BRA `(.L_x_2375) ;  /* 0x0000009800ac9947 */ /* 0x002fea0003800000 */
.L_x_2372:
        /* <DEDUP_REMOVED lines=25> */
.L_x_2377:
[----:B------:R-:W-:Y:S01]  /*6200*/  ULEA UR6, UR21, UR45, 0x3 ;  /* 0x0000002d15067291 */ /* 0x000fe2000f8e183f */
[----:B------:R-:W-:-:S05]  /*6210*/  IMAD.U32 R0, RZ, RZ, UR22 ;  /* 0x00000016ff007e24 */ /* 0x000fca000f8e00ff */
[----:B------:R-:W-:-:S04]  /*6220*/  SHF.L.U32 R0, R0, 0x1f, RZ ;  /* 0x0000001f00007819 */ /* 0x000fc800000006ff */
[----:B------:R0:W1:Y:S01]  /*6230*/  SYNCS.PHASECHK.TRANS64.TRYWAIT P1, [UR6+0x16850], R0 ;  /* 0x01685000ff0075a7 */ /* 0x0000620008020146 */
[----:B------:R-:W-:Y:S05]  /*6240*/  @!P0 BRA `(.L_x_2378) ;  /* 0x0000000000048947 */ /* 0x000fea0003800000 */
[----:B------:R-:W-:Y:S01]  /*6250*/  BPT.TRAP 0x1 ;  /* 0x000000040000795c */ /* 0x000fe20000300000 */
.L_x_2378:
[----:B-1----:R-:W-:Y:S05]  /*6260*/  @P1 BRA `(.L_x_2376) ;  /* 0x0000000000081947 */ /* 0x002fea0003800000 */
[----:B------:R-:W1:Y:S02]  /*6270*/  SYNCS.PHASECHK.TRANS64.TRYWAIT P1, [UR6+0x16850], R0 ;  /* 0x01685000ff0075a7 */ /* 0x000e640008020146 */
[----:B-1----:R-:W-:Y:S05]  /*6280*/  @!P1 BRA `(.L_x_2379) ;  /* 0x00000098003c9947 */ /* 0x002fea0003800000 */
.L_x_2376:
        /* <DEDUP_REMOVED lines=51> */
.L_x_2380:
        /* <DEDUP_REMOVED lines=279> */
.L_x_2381:
        /* <DEDUP_REMOVED lines=76> */
.L_x_2371:
[----:B------:R-:W-:Y:S06]  /*7bf0*/  BAR.ARV 0x8, 0x200 ;  /* 0x0208000000007b1d */ /* 0x000fec0000002000 */
[----:B------:R-:W-:Y:S05]  /*7c00*/  @!P0 BRA `(.L_x_2383) ;  /* 0x0000000000048947 */ /* 0x000fea0003800000 */
[----:B------:R-:W-:Y:S01]  /*7c10*/  BPT.TRAP 0x1 ;  /* 0x000000040000795c */ /* 0x000fe20000300000 */
.L_x_2383:
[----:B------:R-:W-:Y:S01]  /*7c20*/  ULEA UR5, UR37, UR45, 0x3 ;  /* 0x0000002d25057291 */ /* 0x000fe2000f8e183f */
[----:B------:R-:W-:-:S05]  /*7c30*/  IMAD.U32 R6, RZ, RZ, UR36 ;  /* 0x00000024ff067e24 */ /* 0x000fca000f8e00ff */
[----:B------:R-:W-:-:S04]  /*7c40*/  SHF.L.U32 R6, R6, 0x1f, RZ ;  /* 0x0000001f06067819 */ /* 0x000fc800000006ff */
[----:B------:R0:W1:Y:S01]  /*7c50*/  SYNCS.PHASECHK.TRANS64.TRYWAIT P1, [UR5+0x16850], R6 ;  /* 0x01685006ff0075a7 */ /* 0x0000620008020145 */
[----:B------:R-:W-:Y:S05]  /*7c60*/  @!P0 BRA `(.L_x_2384) ;  /* 0x0000000000048947 */ /* 0x000fea0003800000 */
[----:B------:R-:W-:Y:S01]  /*7c70*/  BPT.TRAP 0x1 ;  /* 0x000000040000795c */ /* 0x000fe20000300000 */
.L_x_2384:
[----:B-1----:R-:W-:Y:S05]  /*7c80*/  @P1 BRA `(.L_x_2385) ;  /* 0x0000000000081947 */ /* 0x002fea0003800000 */
[----:B------:R-:W1:Y:S02]  /*7c90*/  SYNCS.PHASECHK.TRANS64.TRYWAIT P1, [UR5+0x16850], R6 ;  /* 0x01685006ff0075a7 */ /* 0x000e640008020145 */
[----:B-1----:R-:W-:Y:S05]  /*7ca0*/  @!P1 BRA `(.L_x_2386) ;  /* 0x0000007c00cc9947 */ /* 0x002fea0003800000 */
.L_x_2385:
        /* <DEDUP_REMOVED lines=71> */
.L_x_2387:
        /* <DEDUP_REMOVED lines=42> */
.L_x_2351:
        /* <DEDUP_REMOVED lines=24> */
[----:B------:R-:W1:Y:S01]  /*8540*/  LDC R33, c[0x0][0xbe8] ;  /* 0x0002fa00ff217b82 */ /* 0x000e620000000800 */
[----:B------:R-:W-:Y:S01]  /*8550*/  F2FP.F16.F32.PACK_AB R115, R119, R118 ;  /* 0x000000767773723e */ /* 0x000fe200000000ff */
[----:B------:R-:W-:-:S02]  /*8560*/  UIADD3.X UR7, UR18, UR9, URZ, UP1, !UPT ;  /* 0x0000000912077290 */ /* 0x000fc40008ffe43f */
[----:B------:R-:W-:-:S04]  /*8570*/  MOV R24, UR4 ;  /* 0x0000000400187c02 */ /* 0x000fc80008000f00 */
[----:B------:R-:W-:Y:S01]  /*8580*/  BAR.SYNC.DEFER_BLOCKING 0x1, 0x180 ;  /* 0x0046000000007b1d */ /* 0x000fe20000010000 */
[----:B------:R-:W-:Y:S01]  /*8590*/  IMAD.U32 R25, RZ, RZ, UR7 ;  /* 0x00000007ff197e24 */ /* 0x000fe2000f8e00ff */
[----:B------:R-:W-:-:S04]  /*85a0*/  USHF.R.S32.HI UR17, URZ, 0x1f, UR41 ;  /* 0x0000001f3f117899 */ /* 0x000fc80008011429 */
[----:B------:R-:W-:Y:S01]  /*85b0*/  ULDC.64 UR10, c[0x0][0xb90] ;  /* 0x0002e400000a7ab9 */ /* 0x000fe20000000a00 */
        /* <DEDUP_REMOVED lines=33> */
[----:B------:R-:W-:Y:S01]  /*87d0*/  STSM.16.M88.4 [R32], R4 ;  /* 0x0000000420007844 */ /* 0x000fe20000000200 */
[----:B------:R-:W-:Y:S02]  /*87e0*/  F2FP.F16.F32.PACK_AB R10, R101, R100 ;  /* 0x00000064650a723e */ /* 0x000fe400000000ff */
[----:B------:R-:W-:-:S02]  /*87f0*/  F2FP.F16.F32.PACK_AB R11, R103, R102 ;  /* 0x00000066670b723e */ /* 0x000fc400000000ff */
[----:B------:R-:W-:-:S03]  /*8800*/  PLOP3.LUT P2, PT, PT, PT, UP0, 0x80, 0x0 ;  /* 0x000000000000781c */ /* 0x000fc60003f4f008 */
[----:B------:R0:W-:Y:S04]  /*8810*/  STSM.16.M88.4 [R30], R8 ;  /* 0x000000081e007844 */ /* 0x0001e80000000200 */
[----:B------:R2:W-:Y:S04]  /*8820*/  STSM.16.M88.4 [R29], R12 ;  /* 0x0000000c1d007844 */ /* 0x0005e80000000200 */
[----:B------:R2:W-:Y:S01]  /*8830*/  STSM.16.M88.4 [R28], R112 ;  /* 0x000000701c007844 */ /* 0x0005e20000000200 */
[----:B------:R-:W-:Y:S06]  /*8840*/  BAR.SYNC.DEFER_BLOCKING 0x1, 0x180 ;  /* 0x0046000000007b1d */ /* 0x000fec0000010000 */
[----:B------:R-:W3:Y:S01]  /*8850*/  @P2 LDG.E R26, desc[UR52][R24.64] ;  /* 0x00000034181a2981 */ /* 0x000ee2000c1e1900 */
[----:B-1----:R-:W-:Y:S01]  /*8860*/  ISETP.NE.AND P1, PT, R33, 0x1, PT ;  /* 0x000000012100780c */ /* 0x002fe20003f25270 */
[----:B------:R-:W-:Y:S01]  /*8870*/  UMOV UR4, URZ ;  /* 0x0000003f00047c82 */ /* 0x000fe20008000000 */
[----:B0-----:R-:W-:Y:S01]  /*8880*/  VIADD R8, R17, UR42 ;  /* 0x0000002a11087c36 */ /* 0x001fe20008000000 */
[----:B------:R-:W-:-:S02]  /*8890*/  UIMAD UR7, UR17, UR10, URZ ;  /* 0x0000000a110772a4 */ /* 0x000fc4000f8e023f */
[----:B------:R-:W-:Y:S01]  /*88a0*/  USEL UR40, UR40, URZ, !UP0 ;  /* 0x0000003f28287287 */ /* 0x000fe2000c000000 */
[----:B------:R-:W-:Y:S01]  /*88b0*/  IMAD.MOV.U32 R4, RZ, RZ, R8 ;  /* 0x000000ffff047224 */ /* 0x000fe200078e0008 */
[----:B------:R-:W-:Y:S02]  /*88c0*/  UIMAD UR7, UR41, UR11, UR7 ;  /* 0x0000000b290772a4 */ /* 0x000fe4000f8e0207 */
[----:B------:R-:W-:Y:S02]  /*88d0*/  UISETP.NE.U32.AND UP1, UPT, UR12, URZ, UPT ;  /* 0x0000003f0c00728c */ /* 0x000fe4000bf25070 */
[----:B------:R-:W-:Y:S02]  /*88e0*/  USEL UR39, UR39, URZ, !UP0 ;  /* 0x0000003f27277287 */ /* 0x000fe4000c000000 */
        /* <DEDUP_REMOVED lines=10> */
[----:B---3--:R-:W-:-:S13]  /*8990*/  @P2 R2UR UR4, R26 ;  /* 0x000000001a0422ca */ /* 0x008fda00000e0000 */
[----:B------:R-:W-:Y:S02]  /*89a0*/  USHF.R.S32.HI UR9, URZ, 0x1f, UR4 ;  /* 0x0000001f3f097899 */ /* 0x000fe40008011404 */
[----:B------:R-:W-:Y:S02]  /*89b0*/  UMOV UR8, UR4 ;  /* 0x0000000400087c82 */ /* 0x000fe40008000000 */
[----:B------:R-:W-:-:S04]  /*89c0*/  UIMAD.WIDE.U32 UR10, UR41, UR10, UR8 ;  /* 0x0000000a290a72a5 */ /* 0x000fc8000f8e0008 */
[----:B------:R-:W-:Y:S02]  /*89d0*/  UIADD3 UR11, UR11, UR7, URZ ;  /* 0x000000070b0b7290 */ /* 0x000fe4000fffe03f */
[----:B------:R-:W-:Y:S02]  /*89e0*/  UIMAD UR7, UR40, UR14, URZ ;  /* 0x0000000e280772a4 */ /* 0x000fe4000f8e023f */
[----:B------:R-:W-:Y:S02]  /*89f0*/  UIMAD.WIDE.U32 UR10, UR39, UR14, UR10 ;  /* 0x0000000e270a72a5 */ /* 0x000fe4000f8e000a */
[----:B------:R-:W-:-:S03]  /*8a00*/  UIMAD UR7, UR39, UR15, UR7 ;  /* 0x0000000f270772a4 */ /* 0x000fc6000f8e0207 */
[----:B------:R-:W-:Y:S01]  /*8a10*/  ULDC.64 UR14, c[0x0][0xb88] ;  /* 0x0002e200000e7ab9 */ /* 0x000fe20000000a00 */
[----:B------:R-:W-:Y:S01]  /*8a20*/  IADD3 R4, P0, R4, UR10, RZ ;  /* 0x0000000a04047c10 */ /* 0x000fe2000ff1e0ff */
[----:B------:R-:W-:Y:S01]  /*8a30*/  IMAD R8, R5, UR14, RZ ;  /* 0x0000000e05087c24 */ /* 0x000fe2000f8e02ff */
[----:B------:R-:W-:Y:S01]  /*8a40*/  @UP0 UIADD3 UR10, UP1, UR16, UR12, URZ ;  /* 0x0000000c100a0290 */ /* 0x000fe2000ff3e03f */
[----:B------:R-:W-:Y:S01]  /*8a50*/  IMAD.U32 R9, RZ, RZ, UR7 ;  /* 0x00000007ff097e24 */ /* 0x000fe2000f8e00ff */
[----:B------:R-:W-:-:S04]  /*8a60*/  ULDC UR7, c[0x0][0xa88] ;  /* 0x0002a20000077ab9 */ /* 0x000fc80000000800 */
[----:B------:R-:W-:Y:S01]  /*8a70*/  IADD3.X R5, R6, UR11, R9, P0, !PT ;  /* 0x0000000b06057c10 */ /* 0x000fe200087fe409 */
[----:B------:R-:W-:Y:S01]  /*8a80*/  @UP0 UIADD3.X UR11, UR18, UR13, URZ, UP1, !UPT ;  /* 0x0000000d120b0290 */ /* 0x000fe20008ffe43f */
[C---:B------:R-:W-:Y:S02]  /*8a90*/  IMAD R9, R7.reuse, UR15, R8 ;  /* 0x0000000f07097c24 */ /* 0x040fe4000f8e0208 */
[----:B------:R-:W-:Y:S01]  /*8aa0*/  IMAD.U32 R6, RZ, RZ, UR7 ;  /* 0x00000007ff067e24 */ /* 0x000fe2000f8e00ff */
[----:B------:R-:W-:Y:S01]  /*8ab0*/  ULDC.64 UR12, c[0x0][0xb50] ;  /* 0x0002d400000c7ab9 */ /* 0x000fe20000000a00 */
[----:B------:R-:W-:-:S04]  /*8ac0*/  IMAD.WIDE.U32 R4, R7, UR14, R4 ;  /* 0x0000000e07047c25 */ /* 0x000fc8000f8e0004 */
        /* <DEDUP_REMOVED lines=9> */
[----:B--2---:R-:W2:Y:S04]  /*8b60*/  LDG.E R9, desc[UR52][R24.64] ;  /* 0x0000003418097981 */ /* 0x004ea8000c1e1900 */
[----:B-----5:R-:W2:Y:S02]  /*8b70*/  LDG.E R6, desc[UR52][R24.64+0x4] ;  /* 0x0000043418067981 */ /* 0x020ea4000c1e1900 */
[----:B--2---:R-:W-:-:S07]  /*8b80*/  IMAD.IADD R6, R6, 0x1, -R9 ;  /* 0x0000000106067824 */ /* 0x004fce00078e0a09 */
.L_x_2390:
[----:B--2---:R-:W-:Y:S01]  /*8b90*/  SHFL.IDX PT, R12, R7, RZ, 0x1c1f ;  /* 0x001c1fff070c7589 */ /* 0x004fe200000e0000 */
        /* <DEDUP_REMOVED lines=20> */
[----:B------:R-:W-:Y:S02]  /*8ce0*/  LOP3.LUT R4, R5, R2, RZ, 0x3c, !PT ;  /* 0x0000000205047212 */ /* 0x000fe400078e3cff */
[----:B------:R-:W-:Y:S01]  /*8cf0*/  LOP3.LUT R8, R8, R9, RZ, 0x3c, !PT ;  /* 0x0000000908087212 */ /* 0x000fe200078e3cff */
[--C-:B------:R-:W-:Y:S01]  /*8d00*/  IMAD.X R9, RZ, RZ, R3.reuse, P3 ;  /* 0x000000ffff097224 */ /* 0x100fe200018e0603 */
[----:B------:R-:W-:Y:S02]  /*8d10*/  MOV R5, R3 ;  /* 0x0000000300057202 */ /* 0x000fe40000000f00 */
[----:B------:R-:W-:Y:S01]  /*8d20*/  LOP3.LUT R24, R24, R25, RZ, 0x3c, !PT ;  /* 0x0000001918187212 */ /* 0x000fe200078e3cff */
[----:B------:R-:W-:Y:S01]  /*8d30*/  IMAD.X R25, RZ, RZ, R3, P4 ;  /* 0x000000ffff197224 */ /* 0x000fe200020e0603 */
[----:B-1----:R0:W-:Y:S04]  /*8d40*/  @!P0 ST.E desc[UR52][R14.64], R20 ;  /* 0x000000140e008985 */ /* 0x0021e8000c101934 */
[----:B------:R-:W2:Y:S04]  /*8d50*/  LD.E.128 R4, desc[UR52][R4.64] ;  /* 0x0000003404047980 */ /* 0x000ea8000c101d00 */
[----:B------:R-:W3:Y:S04]  /*8d60*/  LD.E.128 R8, desc[UR52][R8.64] ;  /* 0x0000003408087980 */ /* 0x000ee8000c101d00 */
[----:B------:R-:W4:Y:S01]  /*8d70*/  LD.E.128 R24, desc[UR52][R24.64] ;  /* 0x0000003418187980 */ /* 0x000f22000c101d00 */
[----:B------:R-:W-:Y:S01]  /*8d80*/  IADD3 R29, P0, R2, 0x4800, RZ ;  /* 0x00004800021d7810 */ /* 0x000fe20007f1e0ff */
[----:B0-----:R-:W0:Y:S01]  /*8d90*/  @P1 LDC R20, c[0x0][0xbec] ;  /* 0x0002fb00ff141b82 */ /* 0x001e220000000800 */
[----:B------:R-:W-:-:S02]  /*8da0*/  UIMAD UR7, UR9, UR10, URZ ;  /* 0x0000000a090772a4 */ /* 0x000fc4000f8e023f */
[----:B------:R-:W-:Y:S01]  /*8db0*/  LOP3.LUT R2, R29, 0x380, RZ, 0xc0, !PT ;  /* 0x000003801d027812 */ /* 0x000fe200078ec0ff */
[----:B------:R-:W-:Y:S01]  /*8dc0*/  IMAD.X R13, RZ, RZ, R3, P0 ;  /* 0x000000ffff0d7224 */ /* 0x000fe200000e0603 */
[----:B------:R-:W-:Y:S02]  /*8dd0*/  UIMAD.WIDE.U32 UR8, UR4, UR10, URZ ;  /* 0x0000000a040872a5 */ /* 0x000fe4000f8e003f */
[----:B------:R-:W-:Y:S01]  /*8de0*/  SHF.R.U64 R2, R2, 0x3, RZ ;  /* 0x0000000302027819 */ /* 0x000fe200000012ff */
[----:B------:R-:W1:Y:S01]  /*8df0*/  @P1 LDC R3, c[0x0][0xbf0] ;  /* 0x0002fc00ff031b82 */ /* 0x000e620000000800 */
[----:B------:R-:W-:Y:S02]  /*8e00*/  UIMAD UR7, UR4, UR11, UR7 ;  /* 0x0000000b040772a4 */ /* 0x000fe4000f8e0207 */
[----:B------:R-:W-:Y:S01]  /*8e10*/  LOP3.LUT R12, R2, R29, RZ, 0x3c, !PT ;  /* 0x0000001d020c7212 */ /* 0x000fe200078e3cff */
[----:B------:R-:W-:Y:S01]  /*8e20*/  ULDC.64 UR10, c[0x0][0xae8] ;  /* 0x0002ba00000a7ab9 */ /* 0x000fe20000000a00 */
[----:B------:R-:W-:Y:S01]  /*8e30*/  IMAD R2, R18, 0x30, R22 ;  /* 0x0000003012027824 */ /* 0x000fe200078e0216 */
[----:B------:R-:W-:-:S02]  /*8e40*/  UIADD3 UR9, UR9, UR7, URZ ;  /* 0x0000000709097290 */ /* 0x000fc4000fffe03f */
[----:B------:R-:W-:Y:S01]  /*8e50*/  UIMAD UR4, UR17, UR10, URZ ;  /* 0x0000000a110472a4 */ /* 0x000fe2000f8e023f */
[----:B------:R-:W-:Y:S01]  /*8e60*/  VIADD R29, R2, UR42 ;  /* 0x0000002a021d7c36 */ /* 0x000fe20008000000 */
[----:B------:R-:W-:Y:S01]  /*8e70*/  UIMAD.WIDE.U32 UR8, UR41, UR10, UR8 ;  /* 0x0000000a290872a5 */ /* 0x000fe2000f8e0008 */
[----:B------:R-:W-:Y:S01]  /*8e80*/  VIADD R34, R22, UR42 ;  /* 0x0000002a16227c36 */ /* 0x000fe20008000000 */
[----:B------:R-:W-:Y:S01]  /*8e90*/  UIMAD UR4, UR41, UR11, UR4 ;  /* 0x0000000b290472a4 */ /* 0x000fe2000f8e0204 */
[----:B------:R-:W5:Y:S01]  /*8ea0*/  LD.E.128 R12, desc[UR52][R12.64] ;  /* 0x000000340c0c7980 */ /* 0x000f62000c101d00 */
[----:B------:R-:W-:Y:S01]  /*8eb0*/  IMAD.MOV.U32 R21, RZ, RZ, R29 ;  /* 0x000000ffff157224 */ /* 0x000fe200078e001d */
[----:B------:R-:W-:Y:S01]  /*8ec0*/  ULDC.64 UR10, c[0x0][0xaf0] ;  /* 0x0002bc00000a7ab9 */ /* 0x000fe20000000a00 */
[----:B0-----:R-:W-:Y:S01]  /*8ed0*/  @P1 IMAD.HI.U32 R2, R29, R20, RZ ;  /* 0x000000141d021227 */ /* 0x001fe200078e00ff */
[----:B------:R-:W-:Y:S01]  /*8ee0*/  UIADD3 UR9, UR9, UR4, URZ ;  /* 0x0000000409097290 */ /* 0x000fe2000fffe03f */
[----:B------:R-:W-:Y:S01]  /*8ef0*/  @!PT LDS RZ, [RZ] ;  /* 0x00000000fffff984 */ /* 0x000fe20000000800 */
[----:B------:R-:W-:Y:S01]  /*8f00*/  @!PT LDS RZ, [RZ] ;  /* 0x00000000fffff984 */ /* 0x000fe20000000800 */
[----:B------:R-:W-:Y:S01]  /*8f10*/  @!PT LDS RZ, [RZ] ;  /* 0x00000000fffff984 */ /* 0x000fe20000000800 */
[----:B------:R-:W-:Y:S01]  /*8f20*/  @!PT LDS RZ, [RZ] ;  /* 0x00000000fffff984 */ /* 0x000fe20000000800 */
[----:B------:R0:W-:Y:S06]  /*8f30*/  MEMBAR.ALL.CTA ;  /* 0x0000000000007992 */ /* 0x0001ec0000008000 */
[----:B0-----:R-:W0:Y:S01]  /*8f40*/  FENCE.VIEW.ASYNC.S ;  /* 0x00000000000073c6 */ /* 0x001e220000000000 */
[----:B------:R-:W-:Y:S01]  /*8f50*/  UIMAD UR4, UR40, UR10, URZ ;  /* 0x0000000a280472a4 */ /* 0x000fe2000f8e023f */
[----:B------:R-:W-:Y:S01]  /*8f60*/  VIADD R0, R0, 0x16820 ;  /* 0x0001682000007836 */ /* 0x000fe20000000000 */
[----:B------:R-:W-:-:S02]  /*8f70*/  UIMAD.WIDE.U32 UR8, UR39, UR10, UR8 ;  /* 0x0000000a270872a5 */ /* 0x000fc4000f8e0008 */
[----:B------:R-:W-:Y:S01]  /*8f80*/  UIMAD UR4, UR39, UR11, UR4 ;  /* 0x0000000b270472a4 */ /* 0x000fe2000f8e0204 */
[----:B-1----:R-:W-:Y:S02]  /*8f90*/  @P1 SHF.R.U32.HI R21, RZ, R3, R2 ;  /* 0x00000003ff151219 */ /* 0x002fe40000011602 */
[----:B------:R-:W-:Y:S01]  /*8fa0*/  ULDC.64 UR10, c[0x0][0xae0] ;  /* 0x0002b800000a7ab9 */ /* 0x000fe20000000a00 */
[----:B------:R-:W-:Y:S01]  /*8fb0*/  UIADD3 UR4, UR9, UR4, URZ ;  /* 0x0000000409047290 */ /* 0x000fe2000fffe03f */
[--C-:B------:R-:W-:Y:S01]  /*8fc0*/  SHF.R.S32.HI R20, RZ, 0x1f, R21.reuse ;  /* 0x0000001fff147819 */ /* 0x100fe20000011415 */
[----:B------:R-:W-:Y:S01]  /*8fd0*/  IMAD.MOV R28, RZ, RZ, -R21 ;  /* 0x000000ffff1c7224 */ /* 0x000fe200078e0a15 */
[----:B------:R-:W-:Y:S01]  /*8fe0*/  PRMT R0, RZ, 0x654, R0 ;  /* 0x00000654ff007816 */ /* 0x000fe20000000000 */
[----:B------:R-:W-:Y:S02]  /*8ff0*/  IMAD.U32 R3, RZ, RZ, UR9 ;  /* 0x00000009ff037e24 */ /* 0x000fe4000f8e00ff */
[----:B------:R-:W-:-:S02]  /*9000*/  IMAD R20, R20, UR10, RZ ;  /* 0x0000000a14147c24 */ /* 0x000fc4000f8e02ff */
[----:B------:R-:W-:Y:S02]  /*9010*/  IMAD R29, R33, R28, R29 ;  /* 0x0000001c211d7224 */ /* 0x000fe400078e021d */
[----:B------:R-:W-:Y:S01]  /*9020*/  IMAD.U32 R2, RZ, RZ, UR8 ;  /* 0x00000008ff027e24 */ /* 0x000fe2000f8e00ff */
[----:B------:R-:W-:Y:S01]  /*9030*/  ULDC.64 UR8, c[0x0][0xad8] ;  /* 0x0002b60000087ab9 */ /* 0x000fe20000000a00 */
[----:B------:R-:W-:Y:S01]  /*9040*/  IMAD.U32 R3, RZ, RZ, UR4 ;  /* 0x00000004ff037e24 */ /* 0x000fe2000f8e00ff */
[----:B------:R-:W-:Y:S01]  /*9050*/  ULDC UR4, c[0x0][0xac8] ;  /* 0x0002b20000047ab9 */ /* 0x000fe20000000800 */
[C---:B------:R-:W-:Y:S01]  /*9060*/  IMAD R33, R21.reuse, UR11, R20 ;  /* 0x0000000b15217c24 */ /* 0x040fe2000f8e0214 */
[----:B------:R-:W-:Y:S01]  /*9070*/  SHF.R.S32.HI R20, RZ, 0x1f, R29 ;  /* 0x0000001fff147819 */ /* 0x000fe2000001141d */
[----:B------:R-:W-:Y:S01]  /*9080*/  IMAD.WIDE.U32 R2, R21, UR10, R2 ;  /* 0x0000000a15027c25 */ /* 0x000fe2000f8e0002 */
[----:B0-----:R0:W-:Y:S03]  /*9090*/  SYNCS.ARRIVE.TRANS64.RED.A1T0 RZ, [R0+URZ], RZ ;  /* 0x000000ff00ff79a7 */ /* 0x0011e6000810043f */
[----:B------:R-:W-:-:S02]  /*90a0*/  IMAD.IADD R3, R3, 0x1, R33 ;  /* 0x0000000103037824 */ /* 0x000fc400078e0221 */
[----:B------:R-:W-:Y:S02]  /*90b0*/  IMAD R20, R20, UR8, RZ ;  /* 0x0000000814147c24 */ /* 0x000fe4000f8e02ff */
        /* <DEDUP_REMOVED lines=36> */
.L_x_2389:
        /* <DEDUP_REMOVED lines=8> */
[----:B------:R-:W-:Y:S01]  /*9380*/  IMAD.U32 R2, RZ, RZ, UR8 ;  /* 0x00000008ff027e24 */ /* 0x000fe2000f8e00ff */
[----:B------:R-:W-:Y:S01]  /*9390*/  MOV R3, UR9 ;  /* 0x0000000900037c02 */ /* 0x000fe20008000f00 */
[----:B------:R-:W-:Y:S02]  /*93a0*/  ULDC.64 UR8, c[0x0][0xc08] ;  /* 0x0003020000087ab9 */ /* 0x000fe40000000a00 */
[----:B------:R-:W-:-:S04]  /*93b0*/  UISETP.NE.U32.AND UP1, UPT, UR8, URZ, UPT ;  /* 0x0000003f0800728c */ /* 0x000fc8000bf25070 */
[----:B------:R-:W-:Y:S01]  /*93c0*/  UISETP.NE.AND.EX UP1, UPT, UR9, URZ, UPT, UP1 ;  /* 0x0000003f0900728c */ /* 0x000fe2000bf25310 */
[----:B------:R-:W2:Y:S01]  /*93d0*/  @P2 LDG.E R6, desc[UR52][R2.64] ;  /* 0x0000003402062981 */ /* 0x000ea2000c1e1900 */
[----:B------:R-:W-:-:S04]  /*93e0*/  IMAD.U32 R0, RZ, RZ, UR4 ;  /* 0x00000004ff007e24 */ /* 0x000fc8000f8e00ff */
        /* <DEDUP_REMOVED lines=18> */
.L_x_2392:
[----:B------:R-:W-:Y:S01]  /*9510*/  USEL UR39, UR39, URZ, !UP0 ;  /* 0x0000003f27277287 */ /* 0x000fe2000c000000 */
[----:B------:R-:W-:Y:S01]  /*9520*/  BSSY B1, `(.L_x_2393) ;  /* 0x000002c000017945 */ /* 0x000fe20003800000 */
[----:B------:R-:W-:-:S03]  /*9530*/  USEL UR40, UR40, URZ, !UP0 ;  /* 0x0000003f28287287 */ /* 0x000fc6000c000000 */
[----:B------:R-:W-:Y:S09]  /*9540*/  @P1 BRA `(.L_x_2394) ;  /* 0x0000000000a41947 */ /* 0x000ff20003800000 */
        /* <DEDUP_REMOVED lines=41> */
.L_x_2394:
[----:B------:R-:W-:Y:S05]  /*97e0*/  BSYNC B1 ;  /* 0x0000000000017941 */ /* 0x000fea0003800000 */
.L_x_2393:
        /* <DEDUP_REMOVED lines=29> */
[----:B------:R-:W-:Y:S01]  /*99c0*/  IMAD R6, R2, UR10, RZ ;  /* 0x0000000a02067c24 */ /* 0x000fe2000f8e02ff */
[----:B------:R-:W-:Y:S01]  /*99d0*/  MOV R3, UR4 ;  /* 0x0000000400037c02 */ /* 0x000fe20008000f00 */
[----:B------:R-:W-:Y:S01]  /*99e0*/  IMAD.U32 R2, RZ, RZ, UR8 ;  /* 0x00000008ff027e24 */ /* 0x000fe2000f8e00ff */
[----:B------:R-:W-:Y:S01]  /*99f0*/  SHF.R.S32.HI R4, RZ, 0x1f, R7 ;  /* 0x0000001fff047819 */ /* 0x000fe20000011407 */
[C---:B------:R-:W-:Y:S01]  /*9a00*/  IMAD R9, R5.reuse, UR11, R6 ;  /* 0x0000000b05097c24 */ /* 0x040fe2000f8e0206 */
[----:B------:R-:W-:Y:S01]  /*9a10*/  ULDC.64 UR8, c[0x0][0xad8] ;  /* 0x0002b60000087ab9 */ /* 0x000fe20000000a00 */
        /* <DEDUP_REMOVED lines=37> */
.L_x_2391:
[----:B------:R-:W-:Y:S05]  /*9c70*/  BSYNC B0 ;  /* 0x0000000000007941 */ /* 0x000fea0003800000 */
.L_x_2388:
[----:B------:R-:W-:Y:S02]  /*9c80*/  ULDC UR4, c[0x0][0xc3c] ;  /* 0x00030f0000047ab9 */ /* 0x000fe40000000800 */
[----:B------:R-:W-:-:S13]  /*9c90*/  ISETP.GE.AND P0, PT, R31, UR4, PT ;  /* 0x000000041f007c0c */ /* 0x000fda000bf06270 */
[----:B------:R-:W-:Y:S05]  /*9ca0*/  @!P0 BRA `(.L_x_2395) ;  /* 0xffffff7000188947 */ /* 0x000fea000383ffff */
[----:B------:R-:W-:Y:S05]  /*9cb0*/  EXIT ;  /* 0x000000000000794d */ /* 0x000fea0003800000 */
.L_x_2346:
        /* <DEDUP_REMOVED lines=18> */
.L_x_2396:
        /* <DEDUP_REMOVED lines=40> */
.L_x_2402:
[----:B------:R-:W0:Y:S01]  /*a060*/  LDC R2, c[0x0][0xc3c] ;  /* 0x00030f00ff027b82 */ /* 0x000e220000000800 */
[----:B------:R-:W-:-:S06]  /*a070*/  UIADD3 UR4, UR4, 0x1f, URZ ;  /* 0x0000001f04047890 */ /* 0x000fcc000fffe03f */
        /* <DEDUP_REMOVED lines=10> */
.L_x_2401:
[----:B------:R-:W-:Y:S05]  /*a120*/  BSYNC B0 ;  /* 0x0000000000007941 */ /* 0x000fea0003800000 */
.L_x_2400:
        /* <DEDUP_REMOVED lines=20> */
.L_x_2398:
        /* <DEDUP_REMOVED lines=20> */
.L_x_2403:
        /* <DEDUP_REMOVED lines=49> */
[----:B------:R-:W-:Y:S02]  /*a6c0*/  ISETP.GE.AND P2, PT, R3, RZ, PT ;  /* 0x000000ff0300720c */ /* 0x000fe40003f46270 */
[----:B------:R-:W-:-:S05]  /*a6d0*/  IADD3 R3, R4, R6, RZ ;  /* 0x0000000604037210 */ /* 0x000fca0007ffe0ff */
        /* <DEDUP_REMOVED lines=8> */
.L_x_2399:
[----:B------:R-:W-:Y:S01]  /*a760*/  ULDC UR4, c[0x0][0xc3c] ;  /* 0x00030f0000047ab9 */ /* 0x000fe20000000800 */
[----:B------:R-:W-:Y:S02]  /*a770*/  IMAD.MOV.U32 R17, RZ, RZ, RZ ;  /* 0x000000ffff117224 */ /* 0x000fe400078e00ff */
[----:B------:R-:W-:Y:S02]  /*a780*/  IMAD.U32 R16, RZ, RZ, UR6 ;  /* 0x00000006ff107e24 */ /* 0x000fe4000f8e00ff */
[----:B------:R-:W-:Y:S02]  /*a790*/  IMAD.MOV.U32 R18, RZ, RZ, RZ ;  /* 0x000000ffff127224 */ /* 0x000fe400078e00ff */
[----:B------:R-:W-:-:S07]  /*a7a0*/  IMAD.U32 R19, RZ, RZ, UR4 ;  /* 0x00000004ff137e24 */ /* 0x000fce000f8e00ff */
.L_x_2404:
[----:B------:R-:W-:-:S13]  /*a7b0*/  ISETP.NE.AND P0, PT, R5, RZ, PT ;  /* 0x000000ff0500720c */ /* 0x000fda0003f05270 */
[----:B------:R-:W0:Y:S01]  /*a7c0*/  @!P0 S2R R3, SR_CgaCtaId ;  /* 0x0000000000038919 */ /* 0x000e220000008800 */
[----:B------:R-:W-:-:S04]  /*a7d0*/  @!P0 MOV R0, 0x400 ;  /* 0x0000040000008802 */ /* 0x000fc80000000f00 */
[----:B0-----:R-:W-:-:S05]  /*a7e0*/  @!P0 LEA R0, R3, R0, 0x18 ;  /* 0x0000000003008211 */ /* 0x001fca00078ec0ff */
[----:B------:R0:W-:Y:S01]  /*a7f0*/  @!P0 STS.128 [R0+0x168d0], R16 ;  /* 0x0168d01000008388 */ /* 0x0001e20000000c00 */
[----:B------:R-:W-:Y:S06]  /*a800*/  BAR.ARV 0x5, 0x200 ;  /* 0x0148000000007b1d */ /* 0x000fec0000002000 */
.L_x_2397:
        /* <DEDUP_REMOVED lines=29> */
.L_x_2466:
[----:B0-----:R-:W0:Y:S01]  /*a9e0*/  LDC.64 R2, c[0x0][0xc88] ;  /* 0x00032200ff027b82 */ /* 0x001e220000000a00 */
[----:B--2---:R-:W2:Y:S01]  /*a9f0*/  LDL.LU R6, [R1] ;  /* 0x0000000001067983 */ /* 0x004ea20000300800 */
        /* <DEDUP_REMOVED lines=8> */
[----:B---3--:R-:W-:-:S11]  /*aa80*/  SHF.R.S32.HI R0, RZ, 0x1f, R29 ;  /* 0x0000001fff007819 */ /* 0x008fd6000001141d */
[C---:B------:R-:W-:Y:S02]  /*aa90*/  @P0 LEA R2, P1, R29.reuse, UR4, 0x2 ;  /* 0x000000041d020c11 */ /* 0x040fe4000f8210ff */
[C---:B------:R-:W-:Y:S01]  /*aaa0*/  SHF.L.U32 R23, R29.reuse, 0x2, RZ ;  /* 0x000000021d177819 */ /* 0x040fe200000006ff */
[----:B------:R0:W-:Y:S01]  /*aab0*/  STL [R1+0x30], R0 ;  /* 0x0000300001007387 */ /* 0x0001e20000100800 */
[----:B------:R-:W-:Y:S01]  /*aac0*/  @P0 LEA.HI.X R3, R29, UR5, R0, 0x2, P1 ;  /* 0x000000051d030c11 */ /* 0x000fe200088f1400 */
[----:B------:R-:W-:-:S04]  /*aad0*/  ULDC.64 UR4, c[0x0][0xa00] ;  /* 0x0002800000047ab9 */ /* 0x000fc80000000a00 */
[----:B------:R1:W3:Y:S01]  /*aae0*/  @P0 LDG.E R7, desc[UR52][R2.64] ;  /* 0x0000003402070981 */ /* 0x0002e2000c1e1900 */
[----:B------:R-:W-:Y:S02]  /*aaf0*/  ISETP.NE.U32.AND P0, PT, RZ, UR4, PT ;  /* 0x00000004ff007c0c */ /* 0x000fe4000bf05070 */
[----:B------:R-:W-:Y:S01]  /*ab00*/  SHF.L.U64.HI R24, R29, 0x2, R0 ;  /* 0x000000021d187819 */ /* 0x000fe20000010200 */
[----:B0-----:R-:W-:Y:S01]  /*ab10*/  IMAD.MOV.U32 R0, RZ, RZ, RZ ;  /* 0x000000ffff007224 */ /* 0x001fe200078e00ff */
[----:B------:R-:W-:Y:S02]  /*ab20*/  ISETP.NE.AND.EX P2, PT, RZ, UR5, PT, P0 ;  /* 0x00000005ff007c0c */ /* 0x000fe4000bf45300 */
[----:B------:R-:W-:Y:S02]  /*ab30*/  ISETP.NE.U32.AND P0, PT, RZ, UR6, PT ;  /* 0x00000006ff007c0c */ /* 0x000fe4000bf05070 */
[----:B--2---:R-:W-:Y:S02]  /*ab40*/  LOP3.LUT R6, R6, 0xffffffef, RZ, 0xc0, !PT ;  /* 0xffffffef06067812 */ /* 0x004fe400078ec0ff */
[----:B------:R-:W-:-:S02]  /*ab50*/  ISETP.NE.AND.EX P0, PT, RZ, UR7, PT, P0 ;  /* 0x00000007ff007c0c */ /* 0x000fc4000bf05300 */
[----:B-1----:R-:W-:-:S04]  /*ab60*/  IADD3 R2, P1, R23, UR4, RZ ;  /* 0x0000000417027c10 */ /* 0x002fc8000ff3e0ff */
[----:B------:R-:W-:Y:S01]  /*ab70*/  IADD3.X R3, R24, UR5, RZ, P1, !PT ;  /* 0x0000000518037c10 */ /* 0x000fe20008ffe4ff */
[----:B------:R-:W-:Y:S01]  /*ab80*/  ULDC.64 UR4, c[0x0][0x418] ;  /* 0x0001060000047ab9 */ /* 0x000fe20000000a00 */
[----:B------:R-:W-:-:S03]  /*ab90*/  @P2 LOP3.LUT R6, R6, 0x10, RZ, 0xfc, !PT ;  /* 0x0000001006062812 */ /* 0x000fc600078efcff */
[----:B------:R-:W2:Y:S02]  /*aba0*/  @P2 LDG.E R0, desc[UR52][R2.64] ;  /* 0x0000003402002981 */ /* 0x000ea4000c1e1900 */
[----:B------:R-:W-:Y:S02]  /*abb0*/  @P0 IADD3 R4, P1, R23, UR6, RZ ;  /* 0x0000000617040c10 */ /* 0x000fe4000ff3e0ff */
[----:B------:R-:W-:Y:S02]  /*abc0*/  STL [R1], R6 ;  /* 0x0000000601007387 */ /* 0x000fe40000100800 */
[----:B------:R-:W-:-:S05]  /*abd0*/  @P0 IADD3.X R5, R24, UR7, RZ, P1, !PT ;  /* 0x0000000718050c10 */ /* 0x000fca0008ffe4ff */
[----:B------:R-:W4:Y:S01]  /*abe0*/  @P0 LDG.E R4, desc[UR52][R4.64] ;  /* 0x0000003404040981 */ /* 0x000f22000c1e1900 */
[----:B------:R-:W-:-:S03]  /*abf0*/  UISETP.NE.U32.AND UP0, UPT, UR4, URZ, UPT ;  /* 0x0000003f0400728c */ /* 0x000fc6000bf05070 */
[----:B------:R-:W-:Y:S01]  /*ac00*/  ULDC UR4, c[0x0][0x424] ;  /* 0x0001090000047ab9 */ /* 0x000fe20000000800 */
[----:B------:R-:W-:-:S03]  /*ac10*/  UISETP.NE.AND.EX UP0, UPT, UR5, URZ, UPT, UP0 ;  /* 0x0000003f0500728c */ /* 0x000fc6000bf05300 */
[----:B------:R-:W-:Y:S01]  /*ac20*/  ULDC UR5, c[0x0][0x2f0] ;  /* 0x0000bc0000057ab9 */ /* 0x000fe20000000800 */
[----:B------:R-:W-:-:S04]  /*ac30*/  USEL UR4, UR4, 0x1, UP0 ;  /* 0x0000000104047887 */ /* 0x000fc80008000000 */
[----:B------:R-:W-:Y:S01]  /*ac40*/  UIMAD UR4, UR4, UR5, URZ ;  /* 0x00000005040472a4 */ /* 0x000fe2000f8e023f */
[----:B--2---:R0:W-:Y:S04]  /*ac50*/  STL [R1+0x20], R0 ;  /* 0x0000200001007387 */ /* 0x0041e80000100800 */
[----:B---3--:R1:W-:Y:S04]  /*ac60*/  STL [R1+0x14], R7 ;  /* 0x0000140701007387 */ /* 0x0083e80000100800 */
[----:B----4-:R1:W-:Y:S01]  /*ac70*/  @P0 STL [R1+0x2c], R4 ;  /* 0x00002c0401000387 */ /* 0x0103e20000100800 */
        /* <DEDUP_REMOVED lines=10> */
.L_x_2406:
[----:B01----:R-:W-:Y:S01]  /*ad20*/  IMAD.MOV.U32 R4, RZ, RZ, R29 ;  /* 0x000000ffff047224 */ /* 0x003fe200078e001d */
        /* <DEDUP_REMOVED lines=9> */
.L_x_2407:
        /* <DEDUP_REMOVED lines=9> */
.L_x_2408:
[----:B0-2---:R-:W-:Y:S01]  /*ae50*/  IMAD.MOV.U32 R2, RZ, RZ, R6 ;  /* 0x000000ffff027224 */ /* 0x005fe200078e0006 */
[----:B------:R-:W0:Y:S01]  /*ae60*/  LDC R3, c[0x0][0x448] ;  /* 0x00011200ff037b82 */ /* 0x000e220000000800 */
[----:B------:R-:W2:Y:S01]  /*ae70*/  LDL R6, [R1+0x2c] ;  /* 0x00002c0001067983 */ /* 0x000ea20000100800 */
[----:B-----5:R-:W-:Y:S01]  /*ae80*/  IMAD.IADD R5, R0, 0x1, -R7 ;  /* 0x0000000100057824 */ /* 0x020fe200078e0a07 */
[----:B------:R-:W-:Y:S01]  /*ae90*/  BSSY B7, `(.L_x_2409) ;  /* 0x00003b4000077945 */ /* 0x000fe20003800000 */
[----:B------:R-:W-:Y:S02]  /*aea0*/  LOP3.LUT R2, R2, 0xfffffff7, RZ, 0xc0, !PT ;  /* 0xfffffff702027812 */ /* 0x000fe400078ec0ff */
[----:B0-----:R-:W-:-:S13]  /*aeb0*/  ISETP.NE.AND P0, PT, R3, 0x1, PT ;  /* 0x000000010300780c */ /* 0x001fda0003f05270 */
[----:B------:R-:W0:Y:S01]  /*aec0*/  @P0 LDC R4, c[0x0][0x44c] ;  /* 0x00011300ff040b82 */ /* 0x000e220000000800 */
[----:B------:R-:W-:-:S05]  /*aed0*/  @P0 LOP3.LUT R2, R2, 0x8, RZ, 0xfc, !PT ;  /* 0x0000000802020812 */ /* 0x000fca00078efcff */
[----:B------:R1:W-:Y:S02]  /*aee0*/  STL [R1], R2 ;  /* 0x0000000201007387 */ /* 0x0003e40000100800 */
[----:B------:R-:W3:Y:S02]  /*aef0*/  @P0 LDC R3, c[0x0][0x450] ;  /* 0x00011400ff030b82 */ /* 0x000ee40000000800 */
[----:B------:R4:W-:Y:S01]  /*af00*/  STL [R1+0x10], R5 ;  /* 0x0000100501007387 */ /* 0x0009e20000100800 */
[----:B-1----:R-:W-:-:S04]  /*af10*/  IMAD R2, R17, 0xc0, RZ ;  /* 0x000000c011027824 */ /* 0x002fc800078e02ff */
[----:B------:R-:W-:-:S04]  /*af20*/  VIADD R2, R2, 0xbf ;  /* 0x000000bf02027836 */ /* 0x000fc80000000000 */
[----:B0-----:R-:W-:-:S05]  /*af30*/  @P0 IMAD.HI.U32 R4, R2, R4, RZ ;  /* 0x0000000402040227 */ /* 0x001fca00078e00ff */
[----:B---3--:R-:W-:Y:S02]  /*af40*/  @P0 SHF.R.U32.HI R2, RZ, R3, R4 ;  /* 0x00000003ff020219 */ /* 0x008fe40000011604 */
[----:B--2---:R-:W-:-:S05]  /*af50*/  IADD3 R0, R5, 0x80, -R6 ;  /* 0x0000008005007810 */ /* 0x004fca0007ffe806 */
[----:B------:R-:W-:-:S05]  /*af60*/  IMAD.IADD R0, R0, 0x1, R2 ;  /* 0x0000000100007824 */ /* 0x000fca00078e0202 */
[----:B------:R-:W-:-:S04]  /*af70*/  SHF.R.S32.HI R2, RZ, 0x1f, R0 ;  /* 0x0000001fff027819 */ /* 0x000fc80000011400 */
[----:B------:R-:W-:Y:S01]  /*af80*/  LEA.HI R0, R2, R0, RZ, 0x7 ;  /* 0x0000000002007211 */ /* 0x000fe200078f38ff */
[----:B------:R-:W-:-:S03]  /*af90*/  VIADD R2, R5, 0x7f ;  /* 0x0000007f05027836 */ /* 0x000fc60000000000 */
[----:B------:R-:W-:Y:S02]  /*afa0*/  SHF.R.S32.HI R0, RZ, 0x7, R0 ;  /* 0x00000007ff007819 */ /* 0x000fe40000011400 */
[----:B------:R-:W-:-:S04]  /*afb0*/  SHF.R.S32.HI R3, RZ, 0x1f, R2 ;  /* 0x0000001fff037819 */ /* 0x000fc80000011402 */
[----:B------:R-:W-:-:S04]  /*afc0*/  LEA.HI R2, R3, R2, RZ, 0x7 ;  /* 0x0000000203027211 */ /* 0x000fc800078f38ff */
[----:B------:R-:W-:-:S04]  /*afd0*/  SHF.R.S32.HI R2, RZ, 0x7, R2 ;  /* 0x00000007ff027819 */ /* 0x000fc80000011402 */
[----:B------:R-:W-:-:S04]  /*afe0*/  VIMNMX R4, R2, R0, PT ;  /* 0x0000000002047248 */ /* 0x000fc80003fe0100 */
[----:B------:R-:W-:Y:S01]  /*aff0*/  ISETP.GT.AND P0, PT, R4, RZ, PT ;  /* 0x000000ff0400720c */ /* 0x000fe20003f04270 */
[----:B------:R4:W-:-:S12]  /*b000*/  STL [R1+0x28], R4 ;  /* 0x0000280401007387 */ /* 0x0009d80000100800 */
[----:B----4-:R-:W-:Y:S05]  /*b010*/  @P0 BRA `(.L_x_2410) ;  /* 0x0000000000440947 */ /* 0x010fea0003800000 */
        /* <DEDUP_REMOVED lines=17> */
.L_x_2410:
        /* <DEDUP_REMOVED lines=20> */
.L_x_2413:
[----:B------:R-:W-:Y:S05]  /*b270*/  BSYNC B6 ;  /* 0x0000000000067941 */ /* 0x000fea0003800000 */
.L_x_2412:
        /* <DEDUP_REMOVED lines=20> */
.L_x_2416:
[----:B------:R0:W1:Y:S01]  /*b3c0*/  LDC.64 R2, c[0x4][R26] ;  /* 0x010000001a027b82 */ /* 0x0000620000000a00 */
[----:B------:R-:W-:Y:S01]  /*b3d0*/  ULDC.64 UR6, c[0x4][0x88] ;  /* 0x0100220000067ab9 */ /* 0x000fe20000000a00 */
[----:B------:R-:W-:Y:S01]  /*b3e0*/  ULDC.64 UR8, c[0x4][0x90] ;  /* 0x0100240000087ab9 */ /* 0x000fe20000000a00 */
[----:B------:R-:W-:Y:S01]  /*b3f0*/  ULDC.64 UR4, c[0x4][0x18] ;  /* 0x0100060000047ab9 */ /* 0x000fe20000000a00 */
[----:B------:R-:W-:Y:S01]  /*b400*/  MOV R4, UR6 ;  /* 0x0000000600047c02 */ /* 0x000fe20008000f00 */
[----:B------:R-:W-:Y:S02]  /*b410*/  IMAD.U32 R5, RZ, RZ, UR7 ;  /* 0x00000007ff057e24 */ /* 0x000fe4000f8e00ff */
        /* <DEDUP_REMOVED lines=9> */
.L_x_2415:
[----:B------:R-:W-:Y:S05]  /*b4b0*/  BSYNC B6 ;  /* 0x0000000000067941 */ /* 0x000fea0003800000 */
.L_x_2414:
        /* <DEDUP_REMOVED lines=10> */
[----:B------:R-:W0:Y:S03]  /*b560*/  S2R R0, SR_TID.X ;  /* 0x0000000000007919 */ /* 0x000e260000002100 */
[----:B------:R-:W-:Y:S01]  /*b570*/  @P0 IADD3.X R3, R24, UR5, RZ, P1, !PT ;  /* 0x0000000518030c10 */ /* 0x000fe20008ffe4ff */
[----:B------:R-:W4:Y:S04]  /*b580*/  LDL.LU R20, [R1] ;  /* 0x0000000001147983 */ /* 0x000f280000300800 */
[----:B--2---:R-:W2:Y:S01]  /*b590*/  @P0 LDG.E R21, desc[UR52][R2.64] ;  /* 0x0000003402150981 */ /* 0x004ea2000c1e1900 */
[----:B-1----:R-:W-:Y:S01]  /*b5a0*/  ISETP.NE.AND P2, PT, R7, 0x1, PT ;  /* 0x000000010700780c */ /* 0x002fe20003f45270 */
[----:B0-----:R-:W-:Y:S01]  /*b5b0*/  IMAD.SHL.U32 R5, R5, 0x10, RZ ;  /* 0x0000001005057824 */ /* 0x001fe200078e00ff */
[----:B------:R-:W-:Y:S01]  /*b5c0*/  LOP3.LUT R0, R0, 0x7f, RZ, 0xc0, !PT ;  /* 0x0000007f00007812 */ /* 0x000fe200078ec0ff */
[----:B---3--:R-:W-:-:S03]  /*b5d0*/  VIADD R26, R26, 0xffffffff ;  /* 0xffffffff1a1a7836 */ /* 0x008fc60000000000 */
[----:B------:R-:W-:Y:S01]  /*b5e0*/  SHF.R.U32.HI R0, RZ, 0x3, R0 ;  /* 0x00000003ff007819 */ /* 0x000fe20000011600 */
[----:B------:R-:W-:Y:S01]  /*b5f0*/  IMAD.SHL.U32 R8, R26, 0x80, RZ ;  /* 0x000000801a087824 */ /* 0x000fe200078e00ff */
[----:B------:R-:W-:-:S04]  /*b600*/  LOP3.LUT R5, R5, 0x70, RZ, 0xc0, !PT ;  /* 0x0000007005057812 */ /* 0x000fc800078ec0ff */
        /* <DEDUP_REMOVED lines=17> */
[----:B------:R-:W0:Y:S01]  /*b720*/  @!P0 LDC.64 R2, c[0x0][0x418] ;  /* 0x00010600ff028b82 */ /* 0x000e220000000a00 */
[----:B------:R0:W-:Y:S01]  /*b730*/  STL [R1+0x18], R6 ;  /* 0x0000180601007387 */ /* 0x0001e20000100800 */
[----:B------:R-:W-:Y:S01]  /*b740*/  @!P0 IMAD.IADD R7, R5, 0x1, R7 ;  /* 0x0000000105078824 */ /* 0x000fe200078e0207 */
[C---:B0-----:R-:W-:Y:S02]  /*b750*/  @!P0 LEA R6, P1, R4.reuse, R2, 0x2 ;  /* 0x0000000204068211 */ /* 0x041fe400078210ff */
[----:B------:R-:W-:Y:S02]  /*b760*/  MOV R2, RZ ;  /* 0x000000ff00027202 */ /* 0x000fe40000000f00 */
[----:B------:R-:W-:-:S05]  /*b770*/  @!P0 LEA.HI.X R7, R4, R3, R7, 0x2, P1 ;  /* 0x0000000304078211 */ /* 0x000fca00008f1407 */
[----:B------:R0:W5:Y:S01]  /*b780*/  @!P0 LDG.E R2, desc[UR52][R6.64] ;  /* 0x0000003406028981 */ /* 0x000162000c1e1900 */
[----:B------:R-:W-:Y:S01]  /*b790*/  LOP3.LUT R20, R20, 0xfffffffb, RZ, 0xc0, !PT ;  /* 0xfffffffb14147812 */ /* 0x000fe200078ec0ff */
[----:B------:R-:W-:-:S03]  /*b7a0*/  IMAD.U32 R9, RZ, RZ, UR36 ;  /* 0x00000024ff097e24 */ /* 0x000fc6000f8e00ff */
[----:B------:R-:W-:Y:S02]  /*b7b0*/  @P2 LOP3.LUT R20, R20, 0x4, RZ, 0xfc, !PT ;  /* 0x0000000414142812 */ /* 0x000fe400078efcff */
[----:B------:R-:W-:Y:S02]  /*b7c0*/  ISETP.NE.AND P2, PT, R9, 0x3, PT ;  /* 0x000000030900780c */ /* 0x000fe40003f45270 */
[----:B------:R-:W-:-:S11]  /*b7d0*/  LOP3.LUT R20, R20, 0xfffffffd, RZ, 0xc0, !PT ;  /* 0xfffffffd14147812 */ /* 0x000fd600078ec0ff */
[----:B------:R-:W-:-:S05]  /*b7e0*/  @P2 LOP3.LUT R20, R20, 0x2, RZ, 0xfc, !PT ;  /* 0x0000000214142812 */ /* 0x000fca00078efcff */
[----:B------:R0:W-:Y:S01]  /*b7f0*/  STL [R1], R20 ;  /* 0x0000001401007387 */ /* 0x0001e20000100800 */
[----:B------:R-:W-:-:S03]  /*b800*/  UMOV UR4, 0xffffffff ;  /* 0xffffffff00047882 */ /* 0x000fc60000000000 */
[----:B------:R-:W-:Y:S05]  /*b810*/  BRA.DIV UR4, `(.L_x_2417) ;  /* 0x0000004604087947 */ /* 0x000fea000b800000 */
.L_x_2483:
[----:B------:R-:W-:-:S05]  /*b820*/  SHF.R.S32.HI R9, RZ, 0x1f, R18 ;  /* 0x0000001fff097819 */ /* 0x000fca0000011412 */
[----:B------:R1:W-:Y:S01]  /*b830*/  STL [R1+0x8], R9 ;  /* 0x0000080901007387 */ /* 0x0003e20000100800 */
[----:B------:R-:W-:Y:S05]  /*b840*/  @!P2 BRA `(.L_x_2418) ;  /* 0x000000000004a947 */ /* 0x000fea0003800000 */
[----:B------:R-:W-:Y:S01]  /*b850*/  BPT.TRAP 0x1 ;  /* 0x000000040000795c */ /* 0x000fe20000300000 */
.L_x_2418:
        /* <DEDUP_REMOVED lines=23> */
[----:B------:R-:W0:Y:S02]  /*b9d0*/  SYNCS.PHASECHK.TRANS64.TRYWAIT P0, [R3+URZ+0x16840], R4 ;  /* 0x01684004030075a7 */ /* 0x000e24000800017f */
[----:B0-----:R-:W-:Y:S05]  /*b9e0*/  @!P0 BRA `(.L_x_2420) ;  /* 0x0000004000c88947 */ /* 0x001fea0003800000 */
.L_x_2484:
[----:B------:R-:W-:Y:S05]  /*b9f0*/  BSYNC B0 ;  /* 0x0000000000007941 */ /* 0x000fea0003800000 */
.L_x_2419:
        /* <DEDUP_REMOVED lines=21> */
[----:B------:R-:W-:Y:S02]  /*bb50*/  ULDC.64 UR4, c[0x0][0x2e8] ;  /* 0x0000ba0000047ab9 */ /* 0x000fe40000000a00 */
[----:B------:R-:W-:Y:S01]  /*bb60*/  LEA R0, P0, R4, UR4, 0x1 ;  /* 0x0000000404007c11 */ /* 0x000fe2000f8008ff */
[----:B------:R-:W-:Y:S01]  /*bb70*/  ULDC UR4, c[0x0][0x2f4] ;  /* 0x0000bd0000047ab9 */ /* 0x000fe20000000800 */
[----:B----4-:R-:W-:Y:S01]  /*bb80*/  LOP3.LUT R9, R9, 0xfffffffe, RZ, 0xc0, !PT ;  /* 0xfffffffe09097812 */ /* 0x010fe200078ec0ff */
[----:B------:R-:W-:Y:S01]  /*bb90*/  IMAD.IADD R2, R5, 0x1, R2 ;  /* 0x0000000105027824 */ /* 0x000fe200078e0202 */
[----:B------:R-:W-:Y:S01]  /*bba0*/  ISETP.GE.AND P2, PT, R28, UR4, PT ;  /* 0x000000041c007c0c */ /* 0x000fe2000bf46270 */
[----:B------:R-:W-:-:S03]  /*bbb0*/  UMOV UR4, 0xffffffff ;  /* 0xffffffff00047882 */ /* 0x000fc60000000000 */
[----:B------:R-:W-:Y:S02]  /*bbc0*/  LEA.HI.X R2, R4, UR5, R2, 0x1, P0 ;  /* 0x0000000504027c11 */ /* 0x000fe400080f0c02 */
[----:B---3--:R-:W-:-:S04]  /*bbd0*/  IADD3 R4, -R10, R11, -R8 ;  /* 0x0000000b0a047210 */ /* 0x008fc80007ffe908 */
[----:B------:R-:W-:-:S03]  /*bbe0*/  ISETP.GE.AND P0, PT, R4, 0x1, PT ;  /* 0x000000010400780c */ /* 0x000fc60003f06270 */
        /* <DEDUP_REMOVED lines=81> */
.L_x_2502:
        /* <DEDUP_REMOVED lines=10> */
.L_x_2422:
        /* <DEDUP_REMOVED lines=11> */
.L_x_2423:
[----:B------:R1:W5:Y:S01]  /*c250*/  LDL R0, [R1] ;  /* 0x0000000001007983 */ /* 0x0003620000100800 */
        /* <DEDUP_REMOVED lines=37> */
.L_x_2425:
[----:B------:R-:W-:Y:S05]  /*c4b0*/  BSYNC B6 ;  /* 0x0000000000067941 */ /* 0x000fea0003800000 */
.L_x_2424:
[----:B------:R-:W2:Y:S01]  /*c4c0*/  LDL.LU R21, [R1+0x34] ;  /* 0x0000340001157983 */ /* 0x000ea20000300800 */
[----:B------:R-:W-:Y:S01]  /*c4d0*/  ULDC.64 UR4, c[0x0][0x2d8] ;  /* 0x0000b60000047ab9 */ /* 0x000fe20000000a00 */
[----:B0-----:R-:W0:Y:S01]  /*c4e0*/  LDC R4, c[0x0][0x448] ;  /* 0x00011200ff047b82 */ /* 0x001e220000000800 */
[----:B------:R-:W-:Y:S01]  /*c4f0*/  ULDC.64 UR6, c[0x0][0x2c8] ;  /* 0x0000b20000067ab9 */ /* 0x000fe20000000a00 */
[----:B------:R-:W3:Y:S01]  /*c500*/  LDL.LU R0, [R1+0x30] ;  /* 0x0000300001007983 */ /* 0x000ee20000300800 */
[----:B------:R-:W-:-:S03]  /*c510*/  ULDC.64 UR8, c[0x0][0x280] ;  /* 0x0000a00000087ab9 */ /* 0x000fc60000000a00 */
[----:B------:R-:W3:Y:S02]  /*c520*/  LDL.LU.64 R2, [R1+0x20] ;  /* 0x0000200001027983 */ /* 0x000ee40000300a00 */
[----:B------:R-:W1:Y:S02]  /*c530*/  LDC R9, c[0x0][0x448] ;  /* 0x00011200ff097b82 */ /* 0x000e640000000800 */
[----:B------:R-:W4:Y:S04]  /*c540*/  LDL R20, [R1+0x8] ;  /* 0x0000080001147983 */ /* 0x000f280000100800 */
[----:B------:R0:W5:Y:S02]  /*c550*/  LDL R10, [R1+0x1c] ;  /* 0x00001c00010a7983 */ /* 0x0001640000100800 */
[----:B0-----:R-:W-:-:S13]  /*c560*/  ISETP.NE.AND P6, PT, R4, 0x1, PT ;  /* 0x000000010400780c */ /* 0x001fda0003fc5270 */
[----:B------:R-:W0:Y:S08]  /*c570*/  @P6 LDC R5, c[0x0][0x44c] ;  /* 0x00011300ff056b82 */ /* 0x000e300000000800 */
[----:B------:R-:W1:Y:S08]  /*c580*/  @P6 LDC R4, c[0x0][0x450] ;  /* 0x00011400ff046b82 */ /* 0x000e700000000800 */
[----:B------:R-:W1:Y:S01]  /*c590*/  @P6 LDC R8, c[0x0][0x450] ;  /* 0x00011400ff086b82 */ /* 0x000e620000000800 */
[----:B---3--:R-:W-:-:S02]  /*c5a0*/  IMAD.MOV.U32 R3, RZ, RZ, R0 ;  /* 0x000000ffff037224 */ /* 0x008fc400078e0000 */
[----:B----4-:R-:W-:Y:S02]  /*c5b0*/  IMAD R0, R20, UR4, RZ ;  /* 0x0000000414007c24 */ /* 0x010fe4000f8e02ff */
[C---:B------:R-:W-:Y:S01]  /*c5c0*/  IMAD.WIDE.U32 R2, R18.reuse, UR4, R2 ;  /* 0x0000000412027c25 */ /* 0x040fe2000f8e0002 */
[----:B------:R-:W3:Y:S03]  /*c5d0*/  S2R R20, SR_TID.X ;  /* 0x0000000000147919 */ /* 0x000ee60000002100 */
[----:B------:R-:W-:Y:S01]  /*c5e0*/  IMAD R0, R18, UR5, R0 ;  /* 0x0000000512007c24 */ /* 0x000fe2000f8e0200 */
[----:B------:R-:W-:-:S03]  /*c5f0*/  ULDC.64 UR4, c[0x0][0x2e0] ;  /* 0x0000b80000047ab9 */ /* 0x000fc60000000a00 */
[----:B------:R-:W-:Y:S02]  /*c600*/  IMAD.IADD R3, R3, 0x1, R0 ;  /* 0x0000000103037824 */ /* 0x000fe400078e0200 */
[----:B--2---:R-:W-:Y:S02]  /*c610*/  IMAD R0, R21, UR4, RZ ;  /* 0x0000000415007c24 */ /* 0x004fe4000f8e02ff */
[----:B------:R-:W2:Y:S01]  /*c620*/  S2R R21, SR_TID.X ;  /* 0x0000000000157919 */ /* 0x000ea20000002100 */
[----:B------:R-:W-:-:S04]  /*c630*/  IMAD.WIDE.U32 R2, R29, UR4, R2 ;  /* 0x000000041d027c25 */ /* 0x000fc8000f8e0002 */
[----:B------:R-:W-:Y:S01]  /*c640*/  IMAD R0, R29, UR5, R0 ;  /* 0x000000051d007c24 */ /* 0x000fe2000f8e0200 */
[----:B------:R-:W-:-:S03]  /*c650*/  ULDC.64 UR4, c[0x0][0x2d0] ;  /* 0x0000b40000047ab9 */ /* 0x000fc60000000a00 */
[----:B------:R-:W-:Y:S01]  /*c660*/  IMAD.IADD R3, R3, 0x1, R0 ;  /* 0x0000000103037824 */ /* 0x000fe200078e0200 */
[----:B---3--:R-:W-:-:S04]  /*c670*/  LOP3.LUT R20, R20, 0x7f, RZ, 0xc0, !PT ;  /* 0x0000007f14147812 */ /* 0x008fc800078ec0ff */
[----:B------:R-:W-:Y:S01]  /*c680*/  SHF.R.U32.HI R20, RZ, 0x3, R20 ;  /* 0x00000003ff147819 */ /* 0x000fe20000011614 */
[----:B--2---:R-:W-:-:S05]  /*c690*/  IMAD.SHL.U32 R21, R21, 0x10, RZ ;  /* 0x0000001015157824 */ /* 0x004fca00078e00ff */
[----:B------:R-:W-:-:S04]  /*c6a0*/  LOP3.LUT R21, R21, 0x70, RZ, 0xc0, !PT ;  /* 0x0000007015157812 */ /* 0x000fc800078ec0ff */
[----:B------:R-:W-:Y:S02]  /*c6b0*/  LOP3.LUT R20, R20, R21, RZ, 0xfc, !PT ;  /* 0x0000001514147212 */ /* 0x000fe400078efcff */
[----:B------:R2:W5:Y:S03]  /*c6c0*/  LDL R21, [R1+0x2c] ;  /* 0x00002c0001157983 */ /* 0x0005660000100800 */
[----:B------:R-:W-:-:S04]  /*c6d0*/  IMAD R6, R17, 0xc0, R20 ;  /* 0x000000c011067824 */ /* 0x000fc800078e0214 */
[----:B0-----:R-:W-:-:S04]  /*c6e0*/  @P6 IMAD.HI.U32 R0, R6, R5, RZ ;  /* 0x0000000506006227 */ /* 0x001fc800078e00ff */
        /* <DEDUP_REMOVED lines=19> */
[----:B------:R-:W1:Y:S01]  /*c820*/  S2R R20, SR_TID.X ;  /* 0x0000000000147919 */ /* 0x000e620000002100 */
[----:B0-----:R-:W-:-:S05]  /*c830*/  @P6 IMAD.HI.U32 R7, R5, R7, RZ ;  /* 0x0000000705076227 */ /* 0x001fca00078e00ff */
[----:B------:R-:W-:-:S05]  /*c840*/  @P6 SHF.R.U32.HI R6, RZ, R8, R7 ;  /* 0x00000008ff066219 */ /* 0x000fca0000011607 */
        /* <DEDUP_REMOVED lines=16> */
[----:B-1----:R-:W-:Y:S02]  /*c950*/  LOP3.LUT R20, R20, 0x7f, RZ, 0xc0, !PT ;  /* 0x0000007f14147812 */ /* 0x002fe400078ec0ff */
        /* <DEDUP_REMOVED lines=109> */
.L_x_2527:
        /* <DEDUP_REMOVED lines=10> */
.L_x_2427:
        /* <DEDUP_REMOVED lines=20> */
.L_x_2528:
[----:B------:R-:W-:Y:S05]  /*d210*/  BSYNC B0 ;  /* 0x0000000000007941 */ /* 0x000fea0003800000 */
.L_x_2428:
[----:B------:R-:W-:Y:S04]  /*d220*/  BSSY B0, `(.L_x_2430) ;  /* 0x0000106000007945 */ /* 0x000fe80003800000 */
[----:B------:R-:W-:Y:S05]  /*d230*/  @!P1 BRA `(.L_x_2431) ;  /* 0x0000001000109947 */ /* 0x000fea0003800000 */
[----:B------:R-:W2:Y:S01]  /*d240*/  LDL.LU R0, [R1+0x28] ;  /* 0x0000280001007983 */ /* 0x000ea20000300800 */
[----:B------:R-:W-:Y:S01]  /*d250*/  ULDC UR4, c[0x0][0x2f4] ;  /* 0x0000bd0000047ab9 */ /* 0x000fe20000000800 */
[----:B------:R-:W-:Y:S01]  /*d260*/  IMAD.MOV.U32 R17, RZ, RZ, R27 ;  /* 0x000000ffff117224 */ /* 0x000fe200078e001b */
[----:B------:R-:W-:Y:S01]  /*d270*/  ISETP.GE.AND P1, PT, R28, UR4, PT ;  /* 0x000000041c007c0c */ /* 0x000fe2000bf26270 */
[----:B------:R-:W-:Y:S02]  /*d280*/  IMAD.MOV.U32 R6, RZ, RZ, R25 ;  /* 0x000000ffff067224 */ /* 0x000fe400078e0019 */
[----:B------:R-:W-:Y:S02]  /*d290*/  IMAD.MOV.U32 R29, RZ, RZ, R26 ;  /* 0x000000ffff1d7224 */ /* 0x000fe400078e001a */
[----:B--2---:R-:W-:-:S08]  /*d2a0*/  VIADD R7, R0, 0xfffffffe ;  /* 0xfffffffe00077836 */ /* 0x004fd00000000000 */
.L_x_2444:
        /* <DEDUP_REMOVED lines=42> */
.L_x_2432:
[----:B------:R-:W-:Y:S01]  /*d550*/  IMAD R5, R25, 0x8, R22 ;  /* 0x0000000819057824 */ /* 0x000fe200078e0216 */
[----:B------:R-:W-:Y:S01]  /*d560*/  SHF.L.U32 R2, R27, 0x1f, RZ ;  /* 0x0000001f1b027819 */ /* 0x000fe200000006ff */
[----:B------:R-:W-:Y:S03]  /*d570*/  BSSY B1, `(.L_x_2433) ;  /* 0x0000003000017945 */ /* 0x000fe60003800000 */
[----:B------:R-:W0:Y:S02]  /*d580*/  SYNCS.PHASECHK.TRANS64.TRYWAIT P0, [R5+URZ+0x16840], R2 ;  /* 0x01684002050075a7 */ /* 0x000e24000800017f */
[----:B0-----:R-:W-:Y:S05]  /*d590*/  @!P0 BRA `(.L_x_2434) ;  /* 0x0000004000988947 */ /* 0x001fea0003800000 */
.L_x_2529:
[----:B------:R-:W-:Y:S05]  /*d5a0*/  BSYNC B1 ;  /* 0x0000000000017941 */ /* 0x000fea0003800000 */
.L_x_2433:
        /* <DEDUP_REMOVED lines=15> */
[----:B------:R-:W-:-:S04]  /*d6a0*/  ULDC.64 UR4, c[0x0][0x308] ;  /* 0x0000c20000047ab9 */ /* 0x000fc80000000a00 */
[----:B------:R-:W-:Y:S01]  /*d6b0*/  IADD3 R3, R3, R7, RZ ;  /* 0x0000000703037210 */ /* 0x000fe20007ffe0ff */
[----:B---3--:R-:W-:Y:S02]  /*d6c0*/  IMAD R7, R8, UR4, RZ ;  /* 0x0000000408077c24 */ /* 0x008fe4000f8e02ff */
[----:B------:R-:W-:Y:S02]  /*d6d0*/  IMAD.SHL.U32 R8, R9, 0x8, RZ ;  /* 0x0000000809087824 */ /* 0x000fe400078e00ff */
[C---:B------:R-:W-:Y:S02]  /*d6e0*/  IMAD R7, R18.reuse, UR5, R7 ;  /* 0x0000000512077c24 */ /* 0x040fe4000f8e0207 */
[----:B------:R-:W-:Y:S01]  /*d6f0*/  IMAD.WIDE.U32 R2, R18, UR4, R2 ;  /* 0x0000000412027c25 */ /* 0x000fe2000f8e0002 */
[----:B------:R-:W-:Y:S01]  /*d700*/  LOP3.LUT R8, R8, 0x1f8, RZ, 0xc0, !PT ;  /* 0x000001f808087812 */ /* 0x000fe200078ec0ff */
[----:B------:R-:W-:Y:S02]  /*d710*/  ULDC.64 UR4, c[0x0][0x2e8] ;  /* 0x0000ba0000047ab9 */ /* 0x000fe40000000a00 */
[----:B------:R-:W-:Y:S01]  /*d720*/  IMAD.IADD R7, R7, 0x1, R3 ;  /* 0x0000000107077824 */ /* 0x000fe200078e0203 */
[----:B------:R-:W-:-:S02]  /*d730*/  LOP3.LUT R8, R8, 0x38, R9, 0x78, !PT ;  /* 0x0000003808087812 */ /* 0x000fc400078e7809 */
        /* <DEDUP_REMOVED lines=46> */
.L_x_2547:
        /* <DEDUP_REMOVED lines=8> */
.L_x_2436:
        /* <DEDUP_REMOVED lines=11> */
.L_x_2437:
[----:B------:R1:W-:Y:S01]  /*db50*/  SYNCS.ARRIVE.TRANS64.A1T0 RZ, [R5+URZ+0x16830], RZ ;  /* 0x016830ff05ff79a7 */ /* 0x0003e2000810003f */
[----:B------:R-:W-:Y:S05]  /*db60*/  @!P3 BRA `(.L_x_2438) ;  /* 0x000000000004b947 */ /* 0x000fea0003800000 */
[----:B------:R-:W-:Y:S01]  /*db70*/  BPT.TRAP 0x1 ;  /* 0x000000040000795c */ /* 0x000fe20000300000 */
.L_x_2438:
[----:B------:R-:W-:Y:S01]  /*db80*/  SHF.L.U32 R2, R17, 0x1f, RZ ;  /* 0x0000001f11027819 */ /* 0x000fe200000006ff */
[----:B------:R-:W-:Y:S01]  /*db90*/  BSSY B1, `(.L_x_2439) ;  /* 0x0000004000017945 */ /* 0x000fe20003800000 */
[----:B-1----:R-:W-:-:S04]  /*dba0*/  LEA R5, R6, R22, 0x3 ;  /* 0x0000001606057211 */ /* 0x002fc800078e18ff */
[----:B------:R-:W1:Y:S02]  /*dbb0*/  SYNCS.PHASECHK.TRANS64.TRYWAIT P0, [R5+URZ+0x16860], R2 ;  /* 0x01686002050075a7 */ /* 0x000e64000800017f */
[----:B-1----:R-:W-:Y:S05]  /*dbc0*/  @!P0 BRA `(.L_x_2440) ;  /* 0x0000004400508947 */ /* 0x002fea0003800000 */
.L_x_2548:
[----:B------:R-:W-:Y:S05]  /*dbd0*/  BSYNC B1 ;  /* 0x0000000000017941 */ /* 0x000fea0003800000 */
.L_x_2439:
        /* <DEDUP_REMOVED lines=60> */
.L_x_2566:
        /* <DEDUP_REMOVED lines=25> */
[----:B0-----:R-:W-:Y:S02]  /*e130*/  LEA R23, P2, R2, UR4, 0x1 ;  /* 0x0000000402177c11 */ /* 0x001fe4000f8408ff */
[----:B------:R-:W-:-:S04]  /*e140*/  IADD3 R0, R0, R3, RZ ;  /* 0x0000000300007210 */ /* 0x000fc80007ffe0ff */
[----:B------:R-:W-:-:S07]  /*e150*/  LEA.HI.X R24, R2, UR5, R0, 0x1, P2 ;  /* 0x0000000502187c11 */ /* 0x000fce00090f0c00 */
.L_x_2442:
        /* <DEDUP_REMOVED lines=11> */
.L_x_2443:
[C---:B------:R-:W-:Y:S01]  /*e210*/  ISETP.GT.AND P0, PT, R26.reuse, RZ, PT ;  /* 0x000000ff1a00720c */ /* 0x040fe20003f04270 */
[----:B------:R1:W-:Y:S01]  /*e220*/  SYNCS.ARRIVE.TRANS64.A1T0 RZ, [R5+URZ+0x16850], RZ ;  /* 0x016850ff05ff79a7 */ /* 0x0003e2000810003f */
[----:B------:R-:W-:Y:S02]  /*e230*/  VIADD R7, R26, 0xffffffff ;  /* 0xffffffff1a077836 */ /* 0x000fe40000000000 */
[----:B------:R-:W-:Y:S02]  /*e240*/  IMAD.MOV.U32 R17, RZ, RZ, R27 ;  /* 0x000000ffff117224 */ /* 0x000fe400078e001b */
[----:B------:R-:W-:Y:S02]  /*e250*/  IMAD.MOV.U32 R6, RZ, RZ, R25 ;  /* 0x000000ffff067224 */ /* 0x000fe400078e0019 */
[----:B------:R-:W-:-:S05]  /*e260*/  IMAD.MOV.U32 R29, RZ, RZ, R26 ;  /* 0x000000ffff1d7224 */ /* 0x000fca00078e001a */
[----:B-1----:R-:W-:Y:S05]  /*e270*/  @P0 BRA `(.L_x_2444) ;  /* 0xfffffff0000c0947 */ /* 0x002fea000383ffff */
.L_x_2431:
[----:B------:R-:W-:Y:S05]  /*e280*/  BSYNC B0 ;  /* 0x0000000000007941 */ /* 0x000fea0003800000 */
.L_x_2430:
        /* <DEDUP_REMOVED lines=17> */
.L_x_2446:
[----:B------:R-:W-:Y:S05]  /*e3a0*/  BSYNC B0 ;  /* 0x0000000000007941 */ /* 0x000fea0003800000 */
.L_x_2445:
[----:B------:R-:W-:-:S05]  /*e3b0*/  IMAD.U32 R0, RZ, RZ, UR36 ;  /* 0x00000024ff007e24 */ /* 0x000fca000f8e00ff */
[----:B------:R-:W-:-:S13]  /*e3c0*/  ISETP.NE.AND P0, PT, R0, 0x3, PT ;  /* 0x000000030000780c */ /* 0x000fda0003f05270 */
[----:B------:R-:W-:Y:S05]  /*e3d0*/  @!P0 BRA `(.L_x_2447) ;  /* 0x0000000000048947 */ /* 0x000fea0003800000 */
[----:B------:R-:W-:Y:S01]  /*e3e0*/  BPT.TRAP 0x1 ;  /* 0x000000040000795c */ /* 0x000fe20000300000 */
.L_x_2447:
[----:B------:R-:W2:Y:S01]  /*e3f0*/  LDL.LU R2, [R1+0x10] ;  /* 0x0000100001027983 */ /* 0x000ea20000300800 */
[----:B------:R-:W-:Y:S01]  /*e400*/  IMAD R0, R25, 0x8, R22 ;  /* 0x0000000819007824 */ /* 0x000fe200078e0216 */
[----:B0-----:R-:W-:Y:S01]  /*e410*/  SHF.L.U32 R3, R27, 0x1f, RZ ;  /* 0x0000001f1b037819 */ /* 0x001fe200000006ff */
[----:B------:R-:W-:Y:S03]  /*e420*/  BSSY B0, `(.L_x_2448) ;  /* 0x0000004000007945 */ /* 0x000fe60003800000 */
[----:B------:R-:W0:Y:S01]  /*e430*/  SYNCS.PHASECHK.TRANS64.TRYWAIT P0, [R0+URZ+0x16860], R3 ;  /* 0x01686003000075a7 */ /* 0x000e22000800017f */
[----:B--2---:R-:W-:Y:S01]  /*e440*/  IMAD R6, R26, -0x80, R2 ;  /* 0xffffff801a067824 */ /* 0x004fe200078e0202 */
[----:B0-----:R-:W-:Y:S06]  /*e450*/  @!P0 BRA `(.L_x_2449) ;  /* 0x0000004400888947 */ /* 0x001fec0003800000 */
.L_x_2567:
[----:B------:R-:W-:Y:S05]  /*e460*/  BSYNC B0 ;  /* 0x0000000000007941 */ /* 0x000fea0003800000 */
.L_x_2448:
        /* <DEDUP_REMOVED lines=60> */
.L_x_2585:
        /* <DEDUP_REMOVED lines=9> */
.L_x_2451:
        /* <DEDUP_REMOVED lines=11> */
.L_x_2452:
[----:B------:R-:W-:Y:S01]  /*e970*/  VIADD R25, R25, 0x1 ;  /* 0x0000000119197836 */ /* 0x000fe20000000000 */
[----:B------:R0:W-:Y:S04]  /*e980*/  SYNCS.ARRIVE.TRANS64.A1T0 RZ, [R0+URZ+0x16850], RZ ;  /* 0x016850ff00ff79a7 */ /* 0x0001e8000810003f */
[----:B------:R-:W-:-:S04]  /*e990*/  ISETP.NE.AND P0, PT, R25, 0x2, PT ;  /* 0x000000021900780c */ /* 0x000fc80003f05270 */
[----:B0-----:R-:W-:Y:S02]  /*e9a0*/  SEL R0, RZ, 0x1, P0 ;  /* 0x00000001ff007807 */ /* 0x001fe40000000000 */
[----:B------:R-:W-:Y:S02]  /*e9b0*/  SEL R25, R25, RZ, P0 ;  /* 0x000000ff19197207 */ /* 0x000fe40000000000 */
[----:B------:R-:W-:-:S07]  /*e9c0*/  LOP3.LUT R27, R27, R0, RZ, 0x3c, !PT ;  /* 0x000000001b1b7212 */ /* 0x000fce00078e3cff */
.L_x_2411:
[----:B------:R-:W-:Y:S05]  /*e9d0*/  BSYNC B7 ;  /* 0x0000000000077941 */ /* 0x000fea0003800000 */
.L_x_2409:
        /* <DEDUP_REMOVED lines=12> */
.L_x_2453:
        /* <DEDUP_REMOVED lines=19> */
[----:B------:R-:W0:Y:S02]  /*ebd0*/  SHFL.UP PT, R14, R17, 0x1, RZ ;  /* 0x04200000110e7989 */ /* 0x000e2400000e00ff */
[----:B0-----:R-:W-:-:S05]  /*ebe0*/  SEL R4, R14, RZ, P1 ;  /* 0x000000ff0e047207 */ /* 0x001fca0000800000 */
[----:B------:R-:W-:-:S05]  /*ebf0*/  IMAD.IADD R4, R17, 0x1, R4 ;  /* 0x0000000111047824 */ /* 0x000fca00078e0204 */
[----:B------:R-:W0:Y:S02]  /*ec00*/  SHFL.UP PT, R14, R4, 0x2, RZ ;  /* 0x04400000040e7989 */ /* 0x000e2400000e00ff */
[----:B0-----:R-:W-:-:S05]  /*ec10*/  SEL R5, R14, RZ, P2 ;  /* 0x000000ff0e057207 */ /* 0x001fca0001000000 */
[----:B------:R-:W-:Y:S02]  /*ec20*/  IMAD.IADD R6, R4, 0x1, R5 ;  /* 0x0000000104067824 */ /* 0x000fe400078e0205 */
[----:B------:R-:W-:Y:S04]  /*ec30*/  SHFL.IDX PT, R5, R16, 0x1, 0x1f ;  /* 0x00201f0010057f89 */ /* 0x000fe800000e0000 */
        /* <DEDUP_REMOVED lines=9> */
[----:B------:R0:W1:Y:S02]  /*ecd0*/  SHFL.IDX PT, R14, R3, 0x1f, 0x1f ;  /* 0x03e01f00030e7f89 */ /* 0x00006400000e0000 */
.L_x_2595:
[----:B------:R-:W-:Y:S02]  /*ece0*/  ULDC UR4, c[0x0][0xc38] ;  /* 0x00030e0000047ab9 */ /* 0x000fe40000000800 */
[----:B------:R-:W-:-:S04]  /*ecf0*/  IMAD.U32 R4, RZ, RZ, UR4 ;  /* 0x00000004ff047e24 */ /* 0x000fc8000f8e00ff */
[----:B-1----:R-:W-:-:S04]  /*ed00*/  IMAD R14, R14, R4, RZ ;  /* 0x000000040e0e7224 */ /* 0x002fc800078e02ff */
[----:B------:R-:W-:-:S05]  /*ed10*/  IMAD.IADD R5, R5, 0x1, R14 ;  /* 0x0000000105057824 */ /* 0x000fca00078e020e */
[----:B------:R-:W-:-:S13]  /*ed20*/  ISETP.GT.AND P6, PT, R5, R0, PT ;  /* 0x000000000500720c */ /* 0x000fda0003fc4270 */
[----:B------:R-:W-:Y:S05]  /*ed30*/  @P6 BRA `(.L_x_2456) ;  /* 0x00000000009c6947 */ /* 0x000fea0003800000 */
.L_x_2461:
[----:B------:R-:W1:Y:S01]  /*ed40*/  LDC R2, c[0x0][0xc3c] ;  /* 0x00030f00ff027b82 */ /* 0x000e620000000800 */
[----:B------:R-:W-:-:S05]  /*ed50*/  VIADD R19, R19, 0x1f ;  /* 0x0000001f13137836 */ /* 0x000fca0000000000 */
[----:B-1----:R-:W-:-:S13]  /*ed60*/  ISETP.GE.AND P6, PT, R19, R2, PT ;  /* 0x000000021300720c */ /* 0x002fda0003fc6270 */
[----:B------:R-:W-:Y:S05]  /*ed70*/  @P6 BRA `(.L_x_2457) ;  /* 0x0000000400d06947 */ /* 0x000fea0003800000 */
[----:B0-----:R-:W0:Y:S01]  /*ed80*/  S2R R3, SR_TID.X ;  /* 0x0000000000037919 */ /* 0x001e220000002100 */
[----:B------:R-:W-:Y:S01]  /*ed90*/  BSSY B0, `(.L_x_2458) ;  /* 0x0000009000007945 */ /* 0x000fe20003800000 */
[----:B------:R-:W-:Y:S01]  /*eda0*/  IMAD.MOV.U32 R17, RZ, RZ, RZ ;  /* 0x000000ffff117224 */ /* 0x000fe200078e00ff */
[----:B0-----:R-:W-:-:S05]  /*edb0*/  LOP3.LUT R3, R3, 0x1f, RZ, 0xc0, !PT ;  /* 0x0000001f03037812 */ /* 0x001fca00078ec0ff */
[----:B------:R-:W-:-:S05]  /*edc0*/  IMAD.IADD R7, R19, 0x1, R3 ;  /* 0x0000000113077824 */ /* 0x000fca00078e0203 */
[----:B------:R-:W-:-:S13]  /*edd0*/  ISETP.GE.OR P6, PT, R7, R2, !P0 ;  /* 0x000000020700720c */ /* 0x000fda00047c6670 */
[----:B------:R-:W-:Y:S05]  /*ede0*/  @P6 BRA `(.L_x_2459) ;  /* 0x00000000000c6947 */ /* 0x000fea0003800000 */
[----:B------:R-:W0:Y:S02]  /*edf0*/  LDC.64 R2, c[0x0][0xc80] ;  /* 0x00032000ff027b82 */ /* 0x000e240000000a00 */
[----:B0-----:R-:W-:-:S05]  /*ee00*/  IMAD.WIDE R2, R7, 0x4, R2 ;  /* 0x0000000407027825 */ /* 0x001fca00078e0202 */
[----:B------:R0:W5:Y:S02]  /*ee10*/  LDG.E R17, desc[UR52][R2.64] ;  /* 0x0000003402117981 */ /* 0x000164000c1e1900 */
.L_x_2459:
[----:B------:R-:W-:Y:S05]  /*ee20*/  BSYNC B0 ;  /* 0x0000000000007941 */ /* 0x000fea0003800000 */
.L_x_2458:
        /* <DEDUP_REMOVED lines=18> */
.L_x_2603:
[----:B------:R-:W-:Y:S02]  /*ef50*/  ULDC UR4, c[0x0][0xc38] ;  /* 0x00030e0000047ab9 */ /* 0x000fe40000000800 */
[----:B------:R-:W-:-:S04]  /*ef60*/  IMAD.U32 R4, RZ, RZ, UR4 ;  /* 0x00000004ff047e24 */ /* 0x000fc8000f8e00ff */
[----:B-1----:R-:W-:-:S04]  /*ef70*/  IMAD R14, R14, R4, RZ ;  /* 0x000000040e0e7224 */ /* 0x002fc800078e02ff */
[----:B------:R-:W-:-:S05]  /*ef80*/  IMAD.IADD R5, R14, 0x1, R5 ;  /* 0x000000010e057824 */ /* 0x000fca00078e0205 */
[----:B------:R-:W-:-:S13]  /*ef90*/  ISETP.GT.AND P6, PT, R5, R0, PT ;  /* 0x000000000500720c */ /* 0x000fda0003fc4270 */
[----:B------:R-:W-:Y:S05]  /*efa0*/  @!P6 BRA `(.L_x_2461) ;  /* 0xfffffffc0064e947 */ /* 0x000fea000383ffff */
.L_x_2456:
        /* <DEDUP_REMOVED lines=8> */
.L_x_2607:
[----:B------:R-:W-:Y:S01]  /*f030*/  ISETP.NE.AND P0, PT, R2, RZ, PT ;  /* 0x000000ff0200720c */ /* 0x000fe20003f05270 */
[----:B------:R-:W-:-:S12]  /*f040*/  IMAD.MOV.U32 R14, RZ, RZ, RZ ;  /* 0x000000ffff0e7224 */ /* 0x000fd800078e00ff */
[----:B------:R-:W-:Y:S05]  /*f050*/  @!P0 BRA `(.L_x_2463) ;  /* 0x0000000000108947 */ /* 0x000fea0003800000 */
[----:B------:R-:W-:Y:S01]  /*f060*/  UMOV UR4, 0xffffffff ;  /* 0xffffffff00047882 */ /* 0x000fe20000000000 */
[----:B------:R-:W-:Y:S02]  /*f070*/  VIADD R12, R6, 0xffffffff ;  /* 0xffffffff060c7836 */ /* 0x000fe40000000000 */
[----:B------:R-:W-:Y:S05]  /*f080*/  BRA.DIV UR4, `(.L_x_2464) ;  /* 0x0000004a04f87947 */ /* 0x000fea000b800000 */
[----:B------:R3:W4:Y:S02]  /*f090*/  SHFL.IDX PT, R14, R3, R12, 0x1f ;  /* 0x00001f0c030e7589 */ /* 0x00072400000e0000 */
.L_x_2463:
[----:B0--3--:R-:W0:Y:S01]  /*f0a0*/  LDC.64 R2, c[0x0][0xc90] ;  /* 0x00032400ff027b82 */ /* 0x009e220000000a00 */
[----:B------:R-:W-:-:S05]  /*f0b0*/  IADD3 R19, R6, R19, RZ ;  /* 0x0000001306137210 */ /* 0x000fca0007ffe0ff */
[----:B0-----:R-:W-:-:S05]  /*f0c0*/  IMAD.WIDE R2, R19, 0x4, R2 ;  /* 0x0000000413027825 */ /* 0x001fca00078e0202 */
[----:B-1----:R0:W2:Y:S01]  /*f0d0*/  LDG.E R6, desc[UR52][R2.64] ;  /* 0x0000003402067981 */ /* 0x0020a2000c1e1900 */
[----:B----4-:R-:W-:-:S04]  /*f0e0*/  IMAD R16, R14, R4, R16 ;  /* 0x000000040e107224 */ /* 0x010fc800078e0210 */
[----:B------:R-:W-:Y:S02]  /*f0f0*/  IMAD.IADD R0, R0, 0x1, -R16 ;  /* 0x0000000100007824 */ /* 0x000fe400078e0a10 */
[----:B0-----:R-:W-:Y:S02]  /*f100*/  IMAD.MOV.U32 R2, RZ, RZ, RZ ;  /* 0x000000ffff027224 */ /* 0x001fe400078e00ff */
[----:B--2---:R-:W-:-:S05]  /*f110*/  IMAD R5, R17, R6, RZ ;  /* 0x0000000611057224 */ /* 0x004fca00078e02ff */
        /* <DEDUP_REMOVED lines=46> */
[-C--:B------:R-:W-:Y:S01]  /*f400*/  @!P1 IADD3 R5, R5, -R6.reuse, RZ ;  /* 0x8000000605059210 */ /* 0x080fe20007ffe0ff */
        /* <DEDUP_REMOVED lines=11> */
.L_x_2457:
[----:B------:R-:W-:Y:S01]  /*f4c0*/  UMOV UR4, URZ ;  /* 0x0000003f00047c82 */ /* 0x000fe20008000000 */
[----:B------:R-:W-:Y:S01]  /*f4d0*/  UMOV UR5, URZ ;  /* 0x0000003f00057c82 */ /* 0x000fe20008000000 */
[----:B------:R-:W-:Y:S01]  /*f4e0*/  ULDC UR6, c[0x0][0xc3c] ;  /* 0x00030f0000067ab9 */ /* 0x000fe20000000800 */
[----:B------:R-:W-:Y:S02]  /*f4f0*/  IMAD.MOV.U32 R16, RZ, RZ, R0 ;  /* 0x000000ffff107224 */ /* 0x000fe400078e0000 */
[----:B------:R-:W-:Y:S02]  /*f500*/  IMAD.U32 R17, RZ, RZ, UR4 ;  /* 0x00000004ff117e24 */ /* 0x000fe4000f8e00ff */
[----:B------:R-:W-:Y:S02]  /*f510*/  IMAD.U32 R18, RZ, RZ, UR5 ;  /* 0x00000005ff127e24 */ /* 0x000fe4000f8e00ff */
[----:B------:R-:W-:-:S07]  /*f520*/  IMAD.U32 R19, RZ, RZ, UR6 ;  /* 0x00000006ff137e24 */ /* 0x000fce000f8e00ff */
.L_x_2465:
        /* <DEDUP_REMOVED lines=10> */
.L_x_2454:
[----:B------:R-:W-:Y:S02]  /*f5d0*/  ULDC UR4, c[0x0][0xc3c] ;  /* 0x00030f0000047ab9 */ /* 0x000fe40000000800 */
[----:B-1----:R-:W-:-:S13]  /*f5e0*/  ISETP.GE.AND P0, PT, R19, UR4, PT ;  /* 0x0000000413007c0c */ /* 0x002fda000bf06270 */
[----:B------:R-:W-:Y:S05]  /*f5f0*/  @!P0 BRA `(.L_x_2466) ;  /* 0xffffffb000f88947 */ /* 0x000fea000383ffff */
[----:B------:R-:W-:Y:S05]  /*f600*/  BSYNC B8 ;  /* 0x0000000000087941 */ /* 0x000fea0003800000 */
.L_x_2405:
        /* <DEDUP_REMOVED lines=12> */
.L_x_2610:
[----:B------:R-:W-:Y:S05]  /*f6d0*/  BSYNC B0 ;  /* 0x0000000000007941 */ /* 0x000fea0003800000 */
.L_x_2467:
[----:B------:R-:W-:-:S03]  /*f6e0*/  UMOV UR4, 0xffffffff ;  /* 0xffffffff00047882 */ /* 0x000fc60000000000 */
[----:B------:R-:W-:Y:S05]  /*f6f0*/  BRA.DIV UR4, `(.L_x_2469) ;  /* 0x0000004604947947 */ /* 0x000fea000b800000 */
[----:B0-----:R-:W0:Y:S02]  /*f700*/  S2R R0, SR_TID.X ;  /* 0x0000000000007919 */ /* 0x001e240000002100 */
[----:B0-----:R-:W-:-:S04]  /*f710*/  SHF.R.U32.HI R0, RZ, 0x5, R0 ;  /* 0x00000005ff007819 */ /* 0x001fc80000011600 */
[----:B------:R-:W-:-:S05]  /*f720*/  LOP3.LUT R0, R0, 0x3, RZ, 0xc0, !PT ;  /* 0x0000000300007812 */ /* 0x000fca00078ec0ff */
[----:B------:R0:W1:Y:S02]  /*f730*/  SHFL.IDX PT, R14, R0, RZ, 0x1f ;  /* 0x00001fff000e7589 */ /* 0x00006400000e0000 */
.L_x_2613:
[----:B-1----:R-:W-:Y:S01]  /*f740*/  ISETP.NE.AND P0, PT, R14, RZ, PT ;  /* 0x000000ff0e00720c */ /* 0x002fe20003f05270 */
[----:B------:R-:W-:-:S12]  /*f750*/  BSSY B0, `(.L_x_2470) ;  /* 0x0000024000007945 */ /* 0x000fd80003800000 */
[----:B------:R-:W-:Y:S05]  /*f760*/  @P0 BRA `(.L_x_2471) ;  /* 0x0000000000880947 */ /* 0x000fea0003800000 */
[----:B------:R-:W-:-:S03]  /*f770*/  UMOV UR4, 0xffffffff ;  /* 0xffffffff00047882 */ /* 0x000fc60000000000 */
[----:B------:R-:W-:Y:S05]  /*f780*/  BRA.DIV UR4, `(.L_x_2472) ;  /* 0x0000004604a47947 */ /* 0x000fea000b800000 */
[----:B------:R-:W-:-:S13]  /*f790*/  ELECT P6, URZ, PT ;  /* 0x00000000003f782f */ /* 0x000fda00038c0000 */
.L_x_2616:
[----:B------:R-:W-:Y:S05]  /*f7a0*/  @!P6 BRA `(.L_x_2471) ;  /* 0x000000000078e947 */ /* 0x000fea0003800000 */
[----:B------:R-:W-:-:S06]  /*f7b0*/  ULOP3.LUT UR4, UR38, 0x2, URZ, 0xfc, !UPT ;  /* 0x0000000226047892 */ /* 0x000fcc000f8efc3f */
[----:B0-----:R-:W-:-:S05]  /*f7c0*/  IMAD.U32 R0, RZ, RZ, UR4 ;  /* 0x00000004ff007e24 */ /* 0x001fca000f8e00ff */
[----:B------:R-:W-:-:S13]  /*f7d0*/  ISETP.NE.AND P0, PT, R0, 0x3, PT ;  /* 0x000000030000780c */ /* 0x000fda0003f05270 */
[----:B------:R-:W-:Y:S05]  /*f7e0*/  @!P0 BRA `(.L_x_2473) ;  /* 0x0000000000048947 */ /* 0x000fea0003800000 */
[----:B------:R-:W-:Y:S01]  /*f7f0*/  BPT.TRAP 0x1 ;  /* 0x000000040000795c */ /* 0x000fe20000300000 */
.L_x_2473:
[----:B------:R-:W-:Y:S01]  /*f800*/  IMAD R3, R25, 0x8, R5 ;  /* 0x0000000819037824 */ /* 0x000fe200078e0205 */
[----:B------:R-:W-:Y:S01]  /*f810*/  SHF.L.U32 R2, R27, 0x1f, RZ ;  /* 0x0000001f1b027819 */ /* 0x000fe200000006ff */
[----:B------:R-:W-:-:S03]  /*f820*/  VIADD R25, R25, 0x1 ;  /* 0x0000000119197836 */ /* 0x000fc60000000000 */
[----:B------:R-:W0:Y:S02]  /*f830*/  SYNCS.PHASECHK.TRANS64.TRYWAIT P1, [R3+URZ+0x16840], R2 ;  /* 0x01684002030075a7 */ /* 0x000e24000802017f */
[----:B------:R-:W-:-:S04]  /*f840*/  ISETP.NE.AND P2, PT, R25, 0x2, PT ;  /* 0x000000021900780c */ /* 0x000fc80003f45270 */
[----:B------:R-:W-:Y:S01]  /*f850*/  SEL R0, RZ, 0x1, P2 ;  /* 0x00000001ff007807 */ /* 0x000fe20001000000 */
[----:B0-----:R-:W-:Y:S08]  /*f860*/  @!P1 BRA `(.L_x_2474) ;  /* 0x00000044008c9947 */ /* 0x001ff00003800000 */
.L_x_2617:
[----:B------:R-:W-:Y:S02]  /*f870*/  SEL R25, R25, RZ, P2 ;  /* 0x000000ff19197207 */ /* 0x000fe40001000000 */
[----:B------:R-:W-:Y:S01]  /*f880*/  LOP3.LUT R0, R27, R0, RZ, 0x3c, !PT ;  /* 0x000000001b007212 */ /* 0x000fe200078e3cff */
[----:B------:R-:W-:Y:S06]  /*f890*/  @!P0 BRA `(.L_x_2475) ;  /* 0x0000000000048947 */ /* 0x000fec0003800000 */
[----:B------:R-:W-:Y:S01]  /*f8a0*/  BPT.TRAP 0x1 ;  /* 0x000000040000795c */ /* 0x000fe20000300000 */
.L_x_2475:
[----:B------:R-:W-:Y:S02]  /*f8b0*/  LEA R25, R25, R5, 0x3 ;  /* 0x0000000519197211 */ /* 0x000fe400078e18ff */
[----:B------:R-:W-:-:S04]  /*f8c0*/  SHF.L.U32 R0, R0, 0x1f, RZ ;  /* 0x0000001f00007819 */ /* 0x000fc800000006ff */
[----:B------:R-:W1:Y:S02]  /*f8d0*/  SYNCS.PHASECHK.TRANS64.TRYWAIT P1, [R25+URZ+0x16840], R0 ;  /* 0x01684000190075a7 */ /* 0x000e64000802017f */
[----:B-1----:R-:W-:Y:S05]  /*f8e0*/  @!P1 BRA `(.L_x_2476) ;  /* 0x0000004400809947 */ /* 0x002fea0003800000 */
.L_x_2618:
[----:B------:R-:W-:Y:S05]  /*f8f0*/  @!P0 BRA `(.L_x_2477) ;  /* 0x0000000000048947 */ /* 0x000fea0003800000 */
[----:B------:R-:W-:Y:S01]  /*f900*/  BPT.TRAP 0x1 ;  /* 0x000000040000795c */ /* 0x000fe20000300000 */
.L_x_2477:
[----:B------:R-:W3:Y:S02]  /*f910*/  SYNCS.PHASECHK.TRANS64.TRYWAIT P1, [R3+URZ+0x16860], R2 ;  /* 0x01686002030075a7 */ /* 0x000ee4000802017f */
[----:B---3--:R-:W-:Y:S05]  /*f920*/  @!P1 BRA `(.L_x_2478) ;  /* 0x0000004400849947 */ /* 0x008fea0003800000 */
.L_x_2619:
[----:B------:R-:W-:Y:S05]  /*f930*/  @!P0 BRA `(.L_x_2479) ;  /* 0x0000000000048947 */ /* 0x000fea0003800000 */
[----:B------:R-:W-:Y:S01]  /*f940*/  BPT.TRAP 0x1 ;  /* 0x000000040000795c */ /* 0x000fe20000300000 */
.L_x_2479:
[----:B----4-:R4:W0:Y:S02]  /*f950*/  SYNCS.PHASECHK.TRANS64.TRYWAIT P0, [R25+URZ+0x16860], R0 ;  /* 0x01686000190075a7 */ /* 0x010824000800017f */
[----:B0-----:R-:W-:Y:S05]  /*f960*/  @!P0 NANOSLEEP.SYNCS 0x989680 ;  /* 0x009896800000895d */ /* 0x001fea0003900000 */
[----:B------:R-:W0:Y:S02]  /*f970*/  @!P0 SYNCS.PHASECHK.TRANS64 P0, [R25+URZ+0x16860], R0 ;  /* 0x01686000190085a7 */ /* 0x000e24000800007f */
[----:B0-----:R-:W-:Y:S05]  /*f980*/  @!P0 BRA `(.L_x_2479) ;  /* 0xfffffffc00f08947 */ /* 0x001fea000383ffff */
.L_x_2471:
[----:B------:R-:W-:Y:S05]  /*f990*/  BSYNC B0 ;  /* 0x0000000000007941 */ /* 0x000fea0003800000 */
.L_x_2470:
[----:B------:R-:W-:Y:S05]  /*f9a0*/  EXIT ;  /* 0x000000000000794d */ /* 0x000fea0003800000 */
.L_x_2353:
[----:B0-----:R-:W-:-:S04]  /*f9b0*/  IMAD.U32 R3, RZ, RZ, UR45 ;  /* 0x0000002dff037e24 */ /* 0x001fc8000f8e00ff */
[----:B------:R0:W1:Y:S03]  /*f9c0*/  SYNCS.PHASECHK.TRANS64.TRYWAIT P1, [R3+URZ+0x16800], R0 ;  /* 0x01680000030075a7 */ /* 0x000066000802017f */
[----:B-1----:R-:W-:Y:S05]  /*f9d0*/  @!P1 NANOSLEEP.SYNCS 0x989680 ;  /* 0x009896800000995d */ /* 0x002fea0003900000 */
[----:B------:R-:W1:Y:S02]  /*f9e0*/  @!P1 SYNCS.PHASECHK.TRANS64 P1, [R3+URZ+0x16800], R0 ;  /* 0x01680000030095a7 */ /* 0x000e64000802007f */
[----:B-1----:R-:W-:Y:S05]  /*f9f0*/  @!P1 BRA `(.L_x_2353) ;  /* 0xfffffffc00ec9947 */ /* 0x002fea000383ffff */
[----:B------:R-:W-:Y:S05]  /*fa00*/  BRA `(.L_x_2480) ;  /* 0xffffff1c00347947 */ /* 0x000fea000383ffff */
.L_x_2357:
[----:B-1----:R1:W2:Y:S02]  /*fa10*/  SYNCS.PHASECHK.TRANS64.TRYWAIT P1, [R4+URZ+0x16830], R3 ;  /* 0x01683003040075a7 */ /* 0x0022a4000802017f */
[----:B--2---:R-:W-:Y:S05]  /*fa20*/  @!P1 NANOSLEEP.SYNCS 0x989680 ;  /* 0x009896800000995d */ /* 0x004fea0003900000 */
[----:B------:R-:W2:Y:S02]  /*fa30*/  @!P1 SYNCS.PHASECHK.TRANS64 P1, [R4+URZ+0x16830], R3 ;  /* 0x01683003040095a7 */ /* 0x000ea4000802007f */
[----:B--2---:R-:W-:Y:S05]  /*fa40*/  @!P1 BRA `(.L_x_2357) ;  /* 0xfffffffc00f09947 */ /* 0x004fea000383ffff */
[----:B------:R-:W-:Y:S05]  /*fa50*/  BRA `(.L_x_2356) ;  /* 0xffffff1c00507947 */ /* 0x000fea000383ffff */
.L_x_2363:
[----:B-1----:R-:W-:-:S04]  /*fa60*/  IMAD.U32 R3, RZ, RZ, UR6 ;  /* 0x00000006ff037e24 */ /* 0x002fc8000f8e00ff */
[----:B------:R1:W2:Y:S03]  /*fa70*/  SYNCS.PHASECHK.TRANS64.TRYWAIT P1, [R3+URZ+0x16830], R0 ;  /* 0x01683000030075a7 */ /* 0x0002a6000802017f */
[----:B--2---:R-:W-:Y:S05]  /*fa80*/  @!P1 NANOSLEEP.SYNCS 0x989680 ;  /* 0x009896800000995d */ /* 0x004fea0003900000 */
[----:B------:R-:W2:Y:S02]  /*fa90*/  @!P1 SYNCS.PHASECHK.TRANS64 P1, [R3+URZ+0x16830], R0 ;  /* 0x01683000030095a7 */ /* 0x000ea4000802007f */
[----:B--2---:R-:W-:Y:S05]  /*faa0*/  @!P1 BRA `(.L_x_2363) ;  /* 0xfffffffc00ec9947 */ /* 0x004fea000383ffff */
[----:B------:R-:W-:Y:S05]  /*fab0*/  BRA `(.L_x_2360) ;  /* 0xffffff3c00b87947 */ /* 0x000fea000383ffff */
.L_x_2367:
[----:B-1----:R-:W-:-:S04]  /*fac0*/  IMAD.U32 R3, RZ, RZ, UR6 ;  /* 0x00000006ff037e24 */ /* 0x002fc8000f8e00ff */
[----:B------:R1:W2:Y:S03]  /*fad0*/  SYNCS.PHASECHK.TRANS64.TRYWAIT P1, [R3+URZ+0x16850], R0 ;  /* 0x01685000030075a7 */ /* 0x0002a6000802017f */
[----:B--2---:R-:W-:Y:S05]  /*fae0*/  @!P1 NANOSLEEP.SYNCS 0x989680 ;  /* 0x009896800000995d */ /* 0x004fea0003900000 */
[----:B------:R-:W2:Y:S02]  /*faf0*/  @!P1 SYNCS.PHASECHK.TRANS64 P1, [R3+URZ+0x16850], R0 ;  /* 0x01685000030095a7 */ /* 0x000ea4000802007f */
[----:B--2---:R-:W-:Y:S05]  /*fb00*/  @!P1 BRA `(.L_x_2367) ;  /* 0xfffffffc00ec9947 */ /* 0x004fea000383ffff */
[----:B------:R-:W-:Y:S05]  /*fb10*/  BRA `(.L_x_2364) ;  /* 0xffffff4000347947 */ /* 0x000fea000383ffff */
.L_x_2375:
[----:B-1----:R-:W-:-:S04]  /*fb20*/  IMAD.U32 R3, RZ, RZ, UR6 ;  /* 0x00000006ff037e24 */ /* 0x002fc8000f8e00ff */
[----:B------:R1:W2:Y:S03]  /*fb30*/  SYNCS.PHASECHK.TRANS64.TRYWAIT P1, [R3+URZ+0x16830], R0 ;  /* 0x01683000030075a7 */ /* 0x0002a6000802017f */
[----:B--2---:R-:W-:Y:S05]  /*fb40*/  @!P1 NANOSLEEP.SYNCS 0x989680 ;  /* 0x009896800000995d */ /* 0x004fea0003900000 */
[----:B------:R-:W2:Y:S02]  /*fb50*/  @!P1 SYNCS.PHASECHK.TRANS64 P1, [R3+URZ+0x16830], R0 ;  /* 0x01683000030095a7 */ /* 0x000ea4000802007f */
[----:B--2---:R-:W-:Y:S05]  /*fb60*/  @!P1 BRA `(.L_x_2375) ;  /* 0xfffffffc00ec9947 */ /* 0x004fea000383ffff */
[----:B------:R-:W-:Y:S05]  /*fb70*/  BRA `(.L_x_2372) ;  /* 0xffffff64003c7947 */ /* 0x000fea000383ffff */
.L_x_2379:
[----:B-1----:R-:W-:-:S04]  /*fb80*/  IMAD.U32 R3, RZ, RZ, UR6 ;  /* 0x00000006ff037e24 */ /* 0x002fc8000f8e00ff */
[----:B------:R1:W2:Y:S03]  /*fb90*/  SYNCS.PHASECHK.TRANS64.TRYWAIT P1, [R3+URZ+0x16850], R0 ;  /* 0x01685000030075a7 */ /* 0x0002a6000802017f */
[----:B--2---:R-:W-:Y:S05]  /*fba0*/  @!P1 NANOSLEEP.SYNCS 0x989680 ;  /* 0x009896800000995d */ /* 0x004fea0003900000 */
[----:B------:R-:W2:Y:S02]  /*fbb0*/  @!P1 SYNCS.PHASECHK.TRANS64 P1, [R3+URZ+0x16850], R0 ;  /* 0x01685000030095a7 */ /* 0x000ea4000802007f */
[----:B--2---:R-:W-:Y:S05]  /*fbc0*/  @!P1 BRA `(.L_x_2379) ;  /* 0xfffffffc00ec9947 */ /* 0x004fea000383ffff */
[----:B------:R-:W-:Y:S05]  /*fbd0*/  BRA `(.L_x_2376) ;  /* 0xffffff6400ac7947 */ /* 0x000fea000383ffff */
.L_x_2386:
[----:B-1----:R-:W-:-:S04]  /*fbe0*/  IMAD.U32 R7, RZ, RZ, UR5 ;  /* 0x00000005ff077e24 */ /* 0x002fc8000f8e00ff */
[----:B------:R1:W2:Y:S03]  /*fbf0*/  SYNCS.PHASECHK.TRANS64.TRYWAIT P1, [R7+URZ+0x16850], R6 ;  /* 0x01685006070075a7 */ /* 0x0002a6000802017f */
[----:B--2---:R-:W-:Y:S05]  /*fc00*/  @!P1 NANOSLEEP.SYNCS 0x989680 ;  /* 0x009896800000995d */ /* 0x004fea0003900000 */
[----:B------:R-:W2:Y:S02]  /*fc10*/  @!P1 SYNCS.PHASECHK.TRANS64 P1, [R7+URZ+0x16850], R6 ;  /* 0x01685006070095a7 */ /* 0x000ea4000802007f */
[----:B--2---:R-:W-:Y:S05]  /*fc20*/  @!P1 BRA `(.L_x_2386) ;  /* 0xfffffffc00ec9947 */ /* 0x004fea000383ffff */
[----:B------:R-:W-:Y:S05]  /*fc30*/  BRA `(.L_x_2385) ;  /* 0xffffff80001c7947 */ /* 0x000fea000383ffff */
.L_x_2417:
        /* <DEDUP_REMOVED lines=11> */
.L_x_2482:
[----:B------:R-:W-:Y:S05]  /*fcf0*/  BSYNC B0 ;  /* 0x0000000000007941 */ /* 0x000fea0003800000 */
.L_x_2481:
[----:B------:R-:W-:Y:S05]  /*fd00*/  BRA `(.L_x_2483) ;  /* 0xffffffb800c47947 */ /* 0x000fea000383ffff */
.L_x_2420:
[----:B0-----:R0:W2:Y:S02]  /*fd10*/  SYNCS.PHASECHK.TRANS64.TRYWAIT P0, [R3+URZ+0x16840], R4 ;  /* 0x01684004030075a7 */ /* 0x0010a4000800017f */
[----:B--2---:R-:W-:Y:S05]  /*fd20*/  @!P0 NANOSLEEP.SYNCS 0x989680 ;  /* 0x009896800000895d */ /* 0x004fea0003900000 */
[----:B------:R-:W2:Y:S02]  /*fd30*/  @!P0 SYNCS.PHASECHK.TRANS64 P0, [R3+URZ+0x16840], R4 ;  /* 0x01684004030085a7 */ /* 0x000ea4000800007f */
[----:B--2---:R-:W-:Y:S05]  /*fd40*/  @!P0 BRA `(.L_x_2420) ;  /* 0xfffffffc00f08947 */ /* 0x004fea000383ffff */
[----:B------:R-:W-:Y:S05]  /*fd50*/  BRA `(.L_x_2484) ;  /* 0xffffffbc00247947 */ /* 0x000fea000383ffff */
.L_x_2421:
        /* <DEDUP_REMOVED lines=8> */
.L_x_2486:
[----:B------:R-:W-:Y:S05]  /*fde0*/  BSYNC B0 ;  /* 0x0000000000007941 */ /* 0x000fea0003800000 */
.L_x_2485:
[----:B------:R-:W-:Y:S01]  /*fdf0*/  MOV R13, R0 ;  /* 0x00000000000d7202 */ /* 0x000fe20000000f00 */
        /* <DEDUP_REMOVED lines=8> */
.L_x_2487:
[----:B------:R-:W-:Y:S02]  /*fe80*/  IMAD.MOV.U32 R13, RZ, RZ, R2 ;  /* 0x000000ffff0d7224 */ /* 0x000fe400078e0002 */
[----:B------:R-:W-:Y:S02]  /*fe90*/  IMAD.MOV.U32 R12, RZ, RZ, 0x1 ;  /* 0x00000001ff0c7424 */ /* 0x000fe400078e00ff */
[----:B------:R-:W-:-:S07]  /*fea0*/  IMAD.MOV.U32 R7, RZ, RZ, R14 ;  /* 0x000000ffff077224 */ /* 0x000fce00078e000e */
[----:B------:R-:W-:Y:S05]  /*feb0*/  WARPSYNC.COLLECTIVE R15, `(.L_x_2488) ;  /* 0x000000000f087348 */ /* 0x000fea0003c00000 */
[----:B------:R0:W1:Y:S02]  /*fec0*/  SHFL.IDX P6, R14, R13, R12, R11 ;  /* 0x0000000c0d0e7389 */ /* 0x00006400000c000b */
[----:B01----:R-:W-:Y:S01]  /*fed0*/  ENDCOLLECTIVE ;  /* 0x000000000000791b */ /* 0x003fe20003800000 */
.L_x_2488:
        /* <DEDUP_REMOVED lines=15> */
.L_x_2489:
[----:B------:R-:W-:Y:S02]  /*ffd0*/  @P1 IMAD R8, R5, 0x2, R22 ;  /* 0x0000000205081824 */ /* 0x000fe400078e0216 */
[----:B------:R-:W-:Y:S02]  /*ffe0*/  IMAD.MOV.U32 R13, RZ, RZ, R2 ;  /* 0x000000ffff0d7224 */ /* 0x000fe400078e0002 */
[----:B------:R-:W-:Y:S02]  /*fff0*/  IMAD.MOV.U32 R12, RZ, RZ, 0x2 ;  /* 0x00000002ff0c7424 */ /* 0x000fe400078e00ff */
[----:B------:R-:W-:-:S07]  /*10000*/  IMAD.MOV.U32 R7, RZ, RZ, R14 ;  /* 0x000000ffff077224 */ /* 0x000fce00078e000e */
[----:B------:R-:W-:Y:S05]  /*10010*/  WARPSYNC.COLLECTIVE R15, `(.L_x_2490) ;  /* 0x000000000f087348 */ /* 0x000fea0003c00000 */
[----:B------:R0:W1:Y:S02]  /*10020*/  SHFL.IDX P6, R14, R13, R12, R11 ;  /* 0x0000000c0d0e7389 */ /* 0x00006400000c000b */
[----:B01----:R-:W-:Y:S01]  /*10030*/  ENDCOLLECTIVE ;  /* 0x000000000000791b */ /* 0x003fe20003800000 */
.L_x_2490:
        /* <DEDUP_REMOVED lines=15> */
.L_x_2491:
[----:B------:R-:W-:Y:S02]  /*10130*/  @P1 IMAD R8, R5, 0x2, R22 ;  /* 0x0000000205081824 */ /* 0x000fe400078e0216 */
[----:B------:R-:W-:Y:S02]  /*10140*/  IMAD.MOV.U32 R13, RZ, RZ, R2 ;  /* 0x000000ffff0d7224 */ /* 0x000fe400078e0002 */
[----:B------:R-:W-:Y:S02]  /*10150*/  IMAD.MOV.U32 R12, RZ, RZ, 0x3 ;  /* 0x00000003ff0c7424 */ /* 0x000fe400078e00ff */
[----:B------:R-:W-:-:S07]  /*10160*/  IMAD.MOV.U32 R7, RZ, RZ, R14 ;  /* 0x000000ffff077224 */ /* 0x000fce00078e000e */
[----:B------:R-:W-:Y:S05]  /*10170*/  WARPSYNC.COLLECTIVE R15, `(.L_x_2492) ;  /* 0x000000000f087348 */ /* 0x000fea0003c00000 */
[----:B------:R0:W1:Y:S02]  /*10180*/  SHFL.IDX P6, R14, R13, R12, R11 ;  /* 0x0000000c0d0e7389 */ /* 0x00006400000c000b */
[----:B01----:R-:W-:Y:S01]  /*10190*/  ENDCOLLECTIVE ;  /* 0x000000000000791b */ /* 0x003fe20003800000 */
.L_x_2492:
        /* <DEDUP_REMOVED lines=15> */
.L_x_2493:
[----:B------:R-:W-:Y:S02]  /*10290*/  @P1 IMAD R8, R5, 0x2, R22 ;  /* 0x0000000205081824 */ /* 0x000fe400078e0216 */
[----:B------:R-:W-:Y:S02]  /*102a0*/  IMAD.MOV.U32 R13, RZ, RZ, R2 ;  /* 0x000000ffff0d7224 */ /* 0x000fe400078e0002 */
[----:B------:R-:W-:Y:S02]  /*102b0*/  IMAD.MOV.U32 R12, RZ, RZ, 0x4 ;  /* 0x00000004ff0c7424 */ /* 0x000fe400078e00ff */
[----:B------:R-:W-:-:S07]  /*102c0*/  IMAD.MOV.U32 R7, RZ, RZ, R14 ;  /* 0x000000ffff077224 */ /* 0x000fce00078e000e */
[----:B------:R-:W-:Y:S05]  /*102d0*/  WARPSYNC.COLLECTIVE R15, `(.L_x_2494) ;  /* 0x000000000f087348 */ /* 0x000fea0003c00000 */
[----:B------:R0:W1:Y:S02]  /*102e0*/  SHFL.IDX P6, R14, R13, R12, R11 ;  /* 0x0000000c0d0e7389 */ /* 0x00006400000c000b */
[----:B01----:R-:W-:Y:S01]  /*102f0*/  ENDCOLLECTIVE ;  /* 0x000000000000791b */ /* 0x003fe20003800000 */
.L_x_2494:
        /* <DEDUP_REMOVED lines=15> */
.L_x_2495:
[----:B------:R-:W-:Y:S02]  /*103f0*/  @P1 IMAD R8, R5, 0x2, R22 ;  /* 0x0000000205081824 */ /* 0x000fe400078e0216 */
[----:B------:R-:W-:Y:S02]  /*10400*/  IMAD.MOV.U32 R13, RZ, RZ, R2 ;  /* 0x000000ffff0d7224 */ /* 0x000fe400078e0002 */
[----:B------:R-:W-:Y:S01]  /*10410*/  IMAD.MOV.U32 R12, RZ, RZ, 0x5 ;  /* 0x00000005ff0c7424 */ /* 0x000fe200078e00ff */
[----:B------:R-:W-:-:S07]  /*10420*/  MOV R7, R14 ;  /* 0x0000000e00077202 */ /* 0x000fce0000000f00 */
[----:B------:R-:W-:Y:S05]  /*10430*/  WARPSYNC.COLLECTIVE R15, `(.L_x_2496) ;  /* 0x000000000f087348 */ /* 0x000fea0003c00000 */
[----:B------:R0:W1:Y:S02]  /*10440*/  SHFL.IDX P6, R14, R13, R12, R11 ;  /* 0x0000000c0d0e7389 */ /* 0x00006400000c000b */
[----:B01----:R-:W-:Y:S01]  /*10450*/  ENDCOLLECTIVE ;  /* 0x000000000000791b */ /* 0x003fe20003800000 */
.L_x_2496:
        /* <DEDUP_REMOVED lines=15> */
.L_x_2497:
[----:B------:R-:W-:Y:S02]  /*10550*/  @P1 IMAD R8, R5, 0x2, R22 ;  /* 0x0000000205081824 */ /* 0x000fe400078e0216 */
[----:B------:R-:W-:Y:S02]  /*10560*/  IMAD.MOV.U32 R13, RZ, RZ, R2 ;  /* 0x000000ffff0d7224 */ /* 0x000fe400078e0002 */
[----:B------:R-:W-:Y:S02]  /*10570*/  IMAD.MOV.U32 R12, RZ, RZ, 0x6 ;  /* 0x00000006ff0c7424 */ /* 0x000fe400078e00ff */
[----:B------:R-:W-:-:S07]  /*10580*/  IMAD.MOV.U32 R7, RZ, RZ, R14 ;  /* 0x000000ffff077224 */ /* 0x000fce00078e000e */
[----:B------:R-:W-:Y:S05]  /*10590*/  WARPSYNC.COLLECTIVE R15, `(.L_x_2498) ;  /* 0x000000000f087348 */ /* 0x000fea0003c00000 */
[----:B------:R0:W1:Y:S02]  /*105a0*/  SHFL.IDX P6, R14, R13, R12, R11 ;  /* 0x0000000c0d0e7389 */ /* 0x00006400000c000b */
[----:B01----:R-:W-:Y:S01]  /*105b0*/  ENDCOLLECTIVE ;  /* 0x000000000000791b */ /* 0x003fe20003800000 */
.L_x_2498:
        /* <DEDUP_REMOVED lines=15> */
.L_x_2499:
[----:B------:R-:W-:Y:S01]  /*106b0*/  @P1 LEA R8, R5, R22, 0x1 ;  /* 0x0000001605081211 */ /* 0x000fe200078e08ff */
[----:B------:R-:W-:Y:S02]  /*106c0*/  IMAD.MOV.U32 R13, RZ, RZ, R2 ;  /* 0x000000ffff0d7224 */ /* 0x000fe400078e0002 */
[----:B------:R-:W-:Y:S02]  /*106d0*/  IMAD.MOV.U32 R12, RZ, RZ, 0x7 ;  /* 0x00000007ff0c7424 */ /* 0x000fe400078e00ff */
[----:B------:R-:W-:-:S07]  /*106e0*/  IMAD.MOV.U32 R7, RZ, RZ, R14 ;  /* 0x000000ffff077224 */ /* 0x000fce00078e000e */
[----:B------:R-:W-:Y:S05]  /*106f0*/  WARPSYNC.COLLECTIVE R15, `(.L_x_2500) ;  /* 0x000000000f087348 */ /* 0x000fea0003c00000 */
[----:B------:R0:W1:Y:S02]  /*10700*/  SHFL.IDX P6, R14, R13, R12, R11 ;  /* 0x0000000c0d0e7389 */ /* 0x00006400000c000b */
[----:B01----:R-:W-:Y:S01]  /*10710*/  ENDCOLLECTIVE ;  /* 0x000000000000791b */ /* 0x003fe20003800000 */
.L_x_2500:
        /* <DEDUP_REMOVED lines=10> */
.L_x_2501:
[----:B------:R-:W-:Y:S01]  /*107c0*/  @!PT LDS RZ, [RZ] ;  /* 0x00000000fffff984 */ /* 0x000fe20000000800 */
[----:B------:R-:W-:Y:S01]  /*107d0*/  @!PT LDS RZ, [RZ] ;  /* 0x00000000fffff984 */ /* 0x000fe20000000800 */
[----:B------:R-:W-:Y:S01]  /*107e0*/  @!PT LDS RZ, [RZ] ;  /* 0x00000000fffff984 */ /* 0x000fe20000000800 */
[----:B------:R0:W-:Y:S01]  /*107f0*/  @P1 LDGSTS.E.BYPASS.LTC128B.128 [R8+0x11400], desc[UR52][R6.64], !P2 ;  /* 0x1140000006081fae */ /* 0x0001e2000d101d74 */
[----:B------:R-:W-:Y:S01]  /*10800*/  IMAD.MOV.U32 R0, RZ, RZ, R14 ;  /* 0x000000ffff007224 */ /* 0x000fe200078e000e */
[----:B------:R-:W-:Y:S06]  /*10810*/  BRA `(.L_x_2502) ;  /* 0xffffffb800387947 */ /* 0x000fec000383ffff */
.L_x_2426:
        /* <DEDUP_REMOVED lines=9> */
.L_x_2503:
[C---:B------:R-:W-:Y:S01]  /*108b0*/  VIADD R8, R17.reuse, 0x10 ;  /* 0x0000001011087836 */ /* 0x040fe20000000000 */
[----:B------:R-:W-:Y:S01]  /*108c0*/  ISETP.GE.AND P2, PT, R17, R3, PT ;  /* 0x000000031100720c */ /* 0x000fe20003f46270 */
[----:B------:R-:W-:Y:S02]  /*108d0*/  IMAD.MOV.U32 R13, RZ, RZ, R0 ;  /* 0x000000ffff0d7224 */ /* 0x000fe400078e0000 */
[----:B------:R-:W-:-:S10]  /*108e0*/  IMAD.MOV.U32 R6, RZ, RZ, R14 ;  /* 0x000000ffff067224 */ /* 0x000fd400078e000e */
[----:B------:R-:W-:Y:S05]  /*108f0*/  WARPSYNC.COLLECTIVE R15, `(.L_x_2504) ;  /* 0x000000000f087348 */ /* 0x000fea0003c00000 */
[----:B------:R0:W1:Y:S02]  /*10900*/  SHFL.IDX P6, R14, R13, R12, R11 ;  /* 0x0000000c0d0e7389 */ /* 0x00006400000c000b */
[----:B01----:R-:W-:Y:S01]  /*10910*/  ENDCOLLECTIVE ;  /* 0x000000000000791b */ /* 0x003fe20003800000 */
.L_x_2504:
[----:B------:R-:W-:Y:S01]  /*10920*/  IMAD.MOV.U32 R13, RZ, RZ, R4 ;  /* 0x000000ffff0d7224 */ /* 0x000fe200078e0004 */
[----:B------:R-:W-:Y:S01]  /*10930*/  MOV R12, 0x1 ;  /* 0x00000001000c7802 */ /* 0x000fe20000000f00 */
[----:B------:R-:W-:-:S07]  /*10940*/  IMAD.MOV.U32 R7, RZ, RZ, R14 ;  /* 0x000000ffff077224 */ /* 0x000fce00078e000e */
[----:B------:R-:W-:Y:S05]  /*10950*/  WARPSYNC.COLLECTIVE R15, `(.L_x_2505) ;  /* 0x000000000f087348 */ /* 0x000fea0003c00000 */
[----:B------:R0:W1:Y:S02]  /*10960*/  SHFL.IDX P6, R14, R13, R12, R11 ;  /* 0x0000000c0d0e7389 */ /* 0x00006400000c000b */
[----:B01----:R-:W-:Y:S01]  /*10970*/  ENDCOLLECTIVE ;  /* 0x000000000000791b */ /* 0x003fe20003800000 */
.L_x_2505:
        /* <DEDUP_REMOVED lines=15> */
.L_x_2506:
[----:B------:R-:W-:Y:S02]  /*10a70*/  IMAD.MOV.U32 R13, RZ, RZ, R4 ;  /* 0x000000ffff0d7224 */ /* 0x000fe400078e0004 */
[----:B------:R-:W-:Y:S02]  /*10a80*/  IMAD.MOV.U32 R12, RZ, RZ, 0x2 ;  /* 0x00000002ff0c7424 */ /* 0x000fe400078e00ff */
[----:B------:R-:W-:-:S07]  /*10a90*/  IMAD.MOV.U32 R7, RZ, RZ, R14 ;  /* 0x000000ffff077224 */ /* 0x000fce00078e000e */
[----:B------:R-:W-:Y:S05]  /*10aa0*/  WARPSYNC.COLLECTIVE R15, `(.L_x_2507) ;  /* 0x000000000f087348 */ /* 0x000fea0003c00000 */
[----:B------:R0:W1:Y:S02]  /*10ab0*/  SHFL.IDX P6, R14, R13, R12, R11 ;  /* 0x0000000c0d0e7389 */ /* 0x00006400000c000b */
[----:B01----:R-:W-:Y:S01]  /*10ac0*/  ENDCOLLECTIVE ;  /* 0x000000000000791b */ /* 0x003fe20003800000 */
.L_x_2507:
        /* <DEDUP_REMOVED lines=16> */
.L_x_2508:
[----:B------:R-:W-:Y:S02]  /*10bd0*/  IMAD.MOV.U32 R13, RZ, RZ, R4 ;  /* 0x000000ffff0d7224 */ /* 0x000fe400078e0004 */
[----:B------:R-:W-:Y:S02]  /*10be0*/  IMAD.MOV.U32 R12, RZ, RZ, 0x3 ;  /* 0x00000003ff0c7424 */ /* 0x000fe400078e00ff */
[----:B------:R-:W-:-:S07]  /*10bf0*/  IMAD.MOV.U32 R7, RZ, RZ, R14 ;  /* 0x000000ffff077224 */ /* 0x000fce00078e000e */
[----:B------:R-:W-:Y:S05]  /*10c00*/  WARPSYNC.COLLECTIVE R15, `(.L_x_2509) ;  /* 0x000000000f087348 */ /* 0x000fea0003c00000 */
[----:B------:R0:W1:Y:S02]  /*10c10*/  SHFL.IDX P6, R14, R13, R12, R11 ;  /* 0x0000000c0d0e7389 */ /* 0x00006400000c000b */
[----:B01----:R-:W-:Y:S01]  /*10c20*/  ENDCOLLECTIVE ;  /* 0x000000000000791b */ /* 0x003fe20003800000 */
.L_x_2509:
        /* <DEDUP_REMOVED lines=16> */
.L_x_2510:
[----:B------:R-:W-:Y:S02]  /*10d30*/  IMAD.MOV.U32 R13, RZ, RZ, R4 ;  /* 0x000000ffff0d7224 */ /* 0x000fe400078e0004 */
[----:B------:R-:W-:Y:S02]  /*10d40*/  IMAD.MOV.U32 R12, RZ, RZ, 0x4 ;  /* 0x00000004ff0c7424 */ /* 0x000fe400078e00ff */
[----:B------:R-:W-:-:S07]  /*10d50*/  IMAD.MOV.U32 R7, RZ, RZ, R14 ;  /* 0x000000ffff077224 */ /* 0x000fce00078e000e */
[----:B------:R-:W-:Y:S05]  /*10d60*/  WARPSYNC.COLLECTIVE R15, `(.L_x_2511) ;  /* 0x000000000f087348 */ /* 0x000fea0003c00000 */
[----:B------:R0:W1:Y:S02]  /*10d70*/  SHFL.IDX P6, R14, R13, R12, R11 ;  /* 0x0000000c0d0e7389 */ /* 0x00006400000c000b */
[----:B01----:R-:W-:Y:S01]  /*10d80*/  ENDCOLLECTIVE ;  /* 0x000000000000791b */ /* 0x003fe20003800000 */
.L_x_2511:
        /* <DEDUP_REMOVED lines=16> */
.L_x_2512:
[----:B------:R-:W-:Y:S02]  /*10e90*/  IMAD.MOV.U32 R13, RZ, RZ, R4 ;  /* 0x000000ffff0d7224 */ /* 0x000fe400078e0004 */
[----:B------:R-:W-:Y:S02]  /*10ea0*/  IMAD.MOV.U32 R12, RZ, RZ, 0x5 ;  /* 0x00000005ff0c7424 */ /* 0x000fe400078e00ff */
[----:B------:R-:W-:-:S07]  /*10eb0*/  IMAD.MOV.U32 R7, RZ, RZ, R14 ;  /* 0x000000ffff077224 */ /* 0x000fce00078e000e */
[----:B------:R-:W-:Y:S05]  /*10ec0*/  WARPSYNC.COLLECTIVE R15, `(.L_x_2513) ;  /* 0x000000000f087348 */ /* 0x000fea0003c00000 */
[----:B------:R0:W1:Y:S02]  /*10ed0*/  SHFL.IDX P6, R14, R13, R12, R11 ;  /* 0x0000000c0d0e7389 */ /* 0x00006400000c000b */
[----:B01----:R-:W-:Y:S01]  /*10ee0*/  ENDCOLLECTIVE ;  /* 0x000000000000791b */ /* 0x003fe20003800000 */
.L_x_2513:
        /* <DEDUP_REMOVED lines=16> */
.L_x_2514:
[----:B------:R-:W-:Y:S02]  /*10ff0*/  IMAD.MOV.U32 R13, RZ, RZ, R4 ;  /* 0x000000ffff0d7224 */ /* 0x000fe400078e0004 */
[----:B------:R-:W-:Y:S02]  /*11000*/  IMAD.MOV.U32 R12, RZ, RZ, 0x6 ;  /* 0x00000006ff0c7424 */ /* 0x000fe400078e00ff */
[----:B------:R-:W-:-:S07]  /*11010*/  IMAD.MOV.U32 R7, RZ, RZ, R14 ;  /* 0x000000ffff077224 */ /* 0x000fce00078e000e */
[----:B------:R-:W-:Y:S05]  /*11020*/  WARPSYNC.COLLECTIVE R15, `(.L_x_2515) ;  /* 0x000000000f087348 */ /* 0x000fea0003c00000 */
[----:B------:R0:W1:Y:S02]  /*11030*/  SHFL.IDX P6, R14, R13, R12, R11 ;  /* 0x0000000c0d0e7389 */ /* 0x00006400000c000b */
[----:B01----:R-:W-:Y:S01]  /*11040*/  ENDCOLLECTIVE ;  /* 0x000000000000791b */ /* 0x003fe20003800000 */
.L_x_2515:
        /* <DEDUP_REMOVED lines=16> */
.L_x_2516:
[----:B------:R-:W-:Y:S02]  /*11150*/  IMAD.MOV.U32 R13, RZ, RZ, R4 ;  /* 0x000000ffff0d7224 */ /* 0x000fe400078e0004 */
[----:B------:R-:W-:Y:S02]  /*11160*/  IMAD.MOV.U32 R12, RZ, RZ, 0x7 ;  /* 0x00000007ff0c7424 */ /* 0x000fe400078e00ff */
[----:B------:R-:W-:-:S07]  /*11170*/  IMAD.MOV.U32 R7, RZ, RZ, R14 ;  /* 0x000000ffff077224 */ /* 0x000fce00078e000e */
[----:B------:R-:W-:Y:S05]  /*11180*/  WARPSYNC.COLLECTIVE R15, `(.L_x_2517) ;  /* 0x000000000f087348 */ /* 0x000fea0003c00000 */
[----:B------:R0:W1:Y:S02]  /*11190*/  SHFL.IDX P6, R14, R13, R12, R11 ;  /* 0x0000000c0d0e7389 */ /* 0x00006400000c000b */
[----:B01----:R-:W-:Y:S01]  /*111a0*/  ENDCOLLECTIVE ;  /* 0x000000000000791b */ /* 0x003fe20003800000 */
.L_x_2517:
        /* <DEDUP_REMOVED lines=11> */
.L_x_2518:
[----:B------:R-:W-:Y:S01]  /*11260*/  @!PT LDS RZ, [RZ] ;  /* 0x00000000fffff984 */ /* 0x000fe20000000800 */
[----:B------:R-:W-:Y:S01]  /*11270*/  @!PT LDS RZ, [RZ] ;  /* 0x00000000fffff984 */ /* 0x000fe20000000800 */
[----:B------:R-:W-:Y:S01]  /*11280*/  @!PT LDS RZ, [RZ] ;  /* 0x00000000fffff984 */ /* 0x000fe20000000800 */
[----:B------:R0:W-:Y:S01]  /*11290*/  @!P1 LDGSTS.E.BYPASS.LTC128B.128 [R10+0xb400], desc[UR52][R6.64], !P0 ;  /* 0x0b400000060a9fae */ /* 0x0001e2000c101d74 */
[----:B------:R-:W-:Y:S01]  /*112a0*/  ISETP.GE.AND P1, PT, R0, R3, PT ;  /* 0x000000030000720c */ /* 0x000fe20003f26270 */
[----:B------:R-:W-:Y:S01]  /*112b0*/  VIADD R0, R17, 0x80 ;  /* 0x0000008011007836 */ /* 0x000fe20000000000 */
[----:B------:R-:W-:Y:S01]  /*112c0*/  MOV R13, R2 ;  /* 0x00000002000d7202 */ /* 0x000fe20000000f00 */
[----:B------:R-:W-:Y:S02]  /*112d0*/  IMAD.MOV.U32 R12, RZ, RZ, RZ ;  /* 0x000000ffff0c7224 */ /* 0x000fe400078e00ff */
[----:B0-----:R-:W-:-:S08]  /*112e0*/  IMAD.MOV.U32 R6, RZ, RZ, R14 ;  /* 0x000000ffff067224 */ /* 0x001fd000078e000e */
[----:B------:R-:W-:Y:S05]  /*112f0*/  WARPSYNC.COLLECTIVE R15, `(.L_x_2519) ;  /* 0x000000000f087348 */ /* 0x000fea0003c00000 */
[----:B------:R0:W1:Y:S02]  /*11300*/  SHFL.IDX P6, R14, R13, R12, R11 ;  /* 0x0000000c0d0e7389 */ /* 0x00006400000c000b */
[----:B01----:R-:W-:Y:S01]  /*11310*/  ENDCOLLECTIVE ;  /* 0x000000000000791b */ /* 0x003fe20003800000 */
.L_x_2519:
[----:B------:R-:W-:-:S05]  /*11320*/  @!P1 LEA R6, P3, R28, R6, 0x1 ;  /* 0x000000061c069211 */ /* 0x000fca00078608ff */
[----:B------:R-:W-:-:S05]  /*11330*/  @!P1 IMAD.X R7, RZ, RZ, R4, P3 ;  /* 0x000000ffff079224 */ /* 0x000fca00018e0604 */
        /* <DEDUP_REMOVED lines=10> */
.L_x_2520:
[----:B------:R-:W-:Y:S02]  /*113e0*/  IMAD.MOV.U32 R13, RZ, RZ, R2 ;  /* 0x000000ffff0d7224 */ /* 0x000fe400078e0002 */
[----:B------:R-:W-:Y:S02]  /*113f0*/  IMAD.MOV.U32 R12, RZ, RZ, 0x1 ;  /* 0x00000001ff0c7424 */ /* 0x000fe400078e00ff */
[----:B------:R-:W-:-:S07]  /*11400*/  IMAD.MOV.U32 R4, RZ, RZ, R14 ;  /* 0x000000ffff047224 */ /* 0x000fce00078e000e */
[----:B------:R-:W-:Y:S05]  /*11410*/  WARPSYNC.COLLECTIVE R15, `(.L_x_2521) ;  /* 0x000000000f087348 */ /* 0x000fea0003c00000 */
[----:B------:R0:W1:Y:S02]  /*11420*/  SHFL.IDX P6, R14, R13, R12, R11 ;  /* 0x0000000c0d0e7389 */ /* 0x00006400000c000b */
[----:B01----:R-:W-:Y:S01]  /*11430*/  ENDCOLLECTIVE ;  /* 0x000000000000791b */ /* 0x003fe20003800000 */
.L_x_2521:
        /* <DEDUP_REMOVED lines=16> */
.L_x_2522:
[----:B------:R-:W-:Y:S02]  /*11540*/  IMAD.MOV.U32 R13, RZ, RZ, R2 ;  /* 0x000000ffff0d7224 */ /* 0x000fe400078e0002 */
[----:B------:R-:W-:Y:S02]  /*11550*/  IMAD.MOV.U32 R12, RZ, RZ, 0x2 ;  /* 0x00000002ff0c7424 */ /* 0x000fe400078e00ff */
[----:B------:R-:W-:-:S07]  /*11560*/  IMAD.MOV.U32 R6, RZ, RZ, R14 ;  /* 0x000000ffff067224 */ /* 0x000fce00078e000e */
[----:B------:R-:W-:Y:S05]  /*11570*/  WARPSYNC.COLLECTIVE R15, `(.L_x_2523) ;  /* 0x000000000f087348 */ /* 0x000fea0003c00000 */
[----:B------:R0:W1:Y:S02]  /*11580*/  SHFL.IDX P6, R14, R13, R12, R11 ;  /* 0x0000000c0d0e7389 */ /* 0x00006400000c000b */
[----:B01----:R-:W-:Y:S01]  /*11590*/  ENDCOLLECTIVE ;  /* 0x000000000000791b */ /* 0x003fe20003800000 */
.L_x_2523:
[----:B------:R-:W-:-:S05]  /*115a0*/  @!P1 LEA R6, P2, R28, R6, 0x1 ;  /* 0x000000061c069211 */ /* 0x000fca00078408ff */
[----:B------:R-:W-:Y:S01]  /*115b0*/  @!P1 IMAD.X R0, RZ, RZ, R0, P2 ;  /* 0x000000ffff009224 */ /* 0x000fe200010e0600 */
[----:B------:R-:W-:-:S04]  /*115c0*/  ISETP.GE.AND P2, PT, R4, R3, PT ;  /* 0x000000030400720c */ /* 0x000fc80003f46270 */
[----:B------:R-:W-:Y:S01]  /*115d0*/  @!P1 MOV R7, R0 ;  /* 0x0000000000079202 */ /* 0x000fe20000000f00 */
[----:B------:R-:W-:-:S04]  /*115e0*/  IMAD.MOV.U32 R13, RZ, RZ, R5 ;  /* 0x000000ffff0d7224 */ /* 0x000fc800078e0005 */
        /* <DEDUP_REMOVED lines=8> */
.L_x_2524:
[----:B------:R-:W-:Y:S02]  /*11670*/  IMAD.MOV.U32 R13, RZ, RZ, R2 ;  /* 0x000000ffff0d7224 */ /* 0x000fe400078e0002 */
[----:B------:R-:W-:Y:S02]  /*11680*/  IMAD.MOV.U32 R12, RZ, RZ, 0x3 ;  /* 0x00000003ff0c7424 */ /* 0x000fe400078e00ff */
[----:B------:R-:W-:-:S07]  /*11690*/  IMAD.MOV.U32 R6, RZ, RZ, R14 ;  /* 0x000000ffff067224 */ /* 0x000fce00078e000e */
[----:B------:R-:W-:Y:S05]  /*116a0*/  WARPSYNC.COLLECTIVE R15, `(.L_x_2525) ;  /* 0x000000000f087348 */ /* 0x000fea0003c00000 */
[----:B------:R0:W1:Y:S02]  /*116b0*/  SHFL.IDX P6, R14, R13, R12, R11 ;  /* 0x0000000c0d0e7389 */ /* 0x00006400000c000b */
[----:B01----:R-:W-:Y:S01]  /*116c0*/  ENDCOLLECTIVE ;  /* 0x000000000000791b */ /* 0x003fe20003800000 */
.L_x_2525:
        /* <DEDUP_REMOVED lines=12> */
.L_x_2526:
[----:B------:R-:W-:Y:S01]  /*11790*/  IMAD.MOV.U32 R2, RZ, RZ, R14 ;  /* 0x000000ffff027224 */ /* 0x000fe200078e000e */
[----:B------:R-:W-:Y:S06]  /*117a0*/  BRA `(.L_x_2527) ;  /* 0xffffffb800207947 */ /* 0x000fec000383ffff */
.L_x_2429:
[----:B0-----:R0:W1:Y:S02]  /*117b0*/  SYNCS.PHASECHK.TRANS64.TRYWAIT P0, [R22+URZ+0x16820], R3 ;  /* 0x01682003160075a7 */ /* 0x001064000800017f */
[----:B-1----:R-:W-:Y:S05]  /*117c0*/  @!P0 NANOSLEEP.SYNCS 0x989680 ;  /* 0x009896800000895d */ /* 0x002fea0003900000 */
[----:B------:R-:W1:Y:S02]  /*117d0*/  @!P0 SYNCS.PHASECHK.TRANS64 P0, [R22+URZ+0x16820], R3 ;  /* 0x01682003160085a7 */ /* 0x000e64000800007f */
[----:B-1----:R-:W-:Y:S05]  /*117e0*/  @!P0 BRA `(.L_x_2429) ;  /* 0xfffffffc00f08947 */ /* 0x002fea000383ffff */
[----:B------:R-:W-:Y:S05]  /*117f0*/  BRA `(.L_x_2528) ;  /* 0xffffffb800847947 */ /* 0x000fea000383ffff */
.L_x_2434:
[----:B0-----:R0:W1:Y:S02]  /*11800*/  SYNCS.PHASECHK.TRANS64.TRYWAIT P0, [R5+URZ+0x16840], R2 ;  /* 0x01684002050075a7 */ /* 0x001064000800017f */
[----:B-1----:R-:W-:Y:S05]  /*11810*/  @!P0 NANOSLEEP.SYNCS 0x989680 ;  /* 0x009896800000895d */ /* 0x002fea0003900000 */
[----:B------:R-:W1:Y:S02]  /*11820*/  @!P0 SYNCS.PHASECHK.TRANS64 P0, [R5+URZ+0x16840], R2 ;  /* 0x01684002050085a7 */ /* 0x000e64000800007f */
[----:B-1----:R-:W-:Y:S05]  /*11830*/  @!P0 BRA `(.L_x_2434) ;  /* 0xfffffffc00f08947 */ /* 0x002fea000383ffff */
[----:B------:R-:W-:Y:S05]  /*11840*/  BRA `(.L_x_2529) ;  /* 0xffffffbc00547947 */ /* 0x000fea000383ffff */
.L_x_2435:
        /* <DEDUP_REMOVED lines=8> */
.L_x_2531:
[----:B------:R-:W-:Y:S05]  /*118d0*/  BSYNC B1 ;  /* 0x0000000000017941 */ /* 0x000fea0003800000 */
.L_x_2530:
        /* <DEDUP_REMOVED lines=9> */
.L_x_2532:
[----:B------:R-:W-:Y:S02]  /*11970*/  IMAD R8, R8, 0x2, R22 ;  /* 0x0000000208087824 */ /* 0x000fe400078e0216 */
[----:B------:R-:W-:Y:S02]  /*11980*/  IMAD.MOV.U32 R13, RZ, RZ, R10 ;  /* 0x000000ffff0d7224 */ /* 0x000fe400078e000a */
[----:B------:R-:W-:Y:S02]  /*11990*/  IMAD.MOV.U32 R12, RZ, RZ, 0x1 ;  /* 0x00000001ff0c7424 */ /* 0x000fe400078e00ff */
[----:B------:R-:W-:-:S07]  /*119a0*/  IMAD.MOV.U32 R2, RZ, RZ, R14 ;  /* 0x000000ffff027224 */ /* 0x000fce00078e000e */
[----:B------:R-:W-:Y:S05]  /*119b0*/  WARPSYNC.COLLECTIVE R15, `(.L_x_2533) ;  /* 0x000000000f087348 */ /* 0x000fea0003c00000 */
[----:B------:R0:W1:Y:S02]  /*119c0*/  SHFL.IDX P6, R14, R13, R12, R11 ;  /* 0x0000000c0d0e7389 */ /* 0x00006400000c000b */
[----:B01----:R-:W-:Y:S01]  /*119d0*/  ENDCOLLECTIVE ;  /* 0x000000000000791b */ /* 0x003fe20003800000 */
.L_x_2533:
        /* <DEDUP_REMOVED lines=11> */
.L_x_2534:
[----:B------:R-:W-:Y:S02]  /*11a90*/  IMAD.MOV.U32 R13, RZ, RZ, R10 ;  /* 0x000000ffff0d7224 */ /* 0x000fe400078e000a */
[----:B------:R-:W-:Y:S02]  /*11aa0*/  IMAD.MOV.U32 R12, RZ, RZ, 0x2 ;  /* 0x00000002ff0c7424 */ /* 0x000fe400078e00ff */
[----:B------:R-:W-:-:S07]  /*11ab0*/  IMAD.MOV.U32 R2, RZ, RZ, R14 ;  /* 0x000000ffff027224 */ /* 0x000fce00078e000e */
[----:B------:R-:W-:Y:S05]  /*11ac0*/  WARPSYNC.COLLECTIVE R15, `(.L_x_2535) ;  /* 0x000000000f087348 */ /* 0x000fea0003c00000 */
[----:B------:R0:W1:Y:S02]  /*11ad0*/  SHFL.IDX P6, R14, R13, R12, R11 ;  /* 0x0000000c0d0e7389 */ /* 0x00006400000c000b */
[----:B01----:R-:W-:Y:S01]  /*11ae0*/  ENDCOLLECTIVE ;  /* 0x000000000000791b */ /* 0x003fe20003800000 */
.L_x_2535:
        /* <DEDUP_REMOVED lines=11> */
.L_x_2536:
[----:B------:R-:W-:Y:S02]  /*11ba0*/  IMAD.MOV.U32 R13, RZ, RZ, R10 ;  /* 0x000000ffff0d7224 */ /* 0x000fe400078e000a */
[----:B------:R-:W-:Y:S02]  /*11bb0*/  IMAD.MOV.U32 R12, RZ, RZ, 0x3 ;  /* 0x00000003ff0c7424 */ /* 0x000fe400078e00ff */
[----:B------:R-:W-:-:S07]  /*11bc0*/  IMAD.MOV.U32 R2, RZ, RZ, R14 ;  /* 0x000000ffff027224 */ /* 0x000fce00078e000e */
[----:B------:R-:W-:Y:S05]  /*11bd0*/  WARPSYNC.COLLECTIVE R15, `(.L_x_2537) ;  /* 0x000000000f087348 */ /* 0x000fea0003c00000 */
[----:B------:R0:W1:Y:S02]  /*11be0*/  SHFL.IDX P6, R14, R13, R12, R11 ;  /* 0x0000000c0d0e7389 */ /* 0x00006400000c000b */
[----:B01----:R-:W-:Y:S01]  /*11bf0*/  ENDCOLLECTIVE ;  /* 0x000000000000791b */ /* 0x003fe20003800000 */
.L_x_2537:
        /* <DEDUP_REMOVED lines=11> */
.L_x_2538:
[----:B------:R-:W-:Y:S01]  /*11cb0*/  MOV R13, R10 ;  /* 0x0000000a000d7202 */ /* 0x000fe20000000f00 */
[----:B------:R-:W-:Y:S02]  /*11cc0*/  IMAD.MOV.U32 R12, RZ, RZ, 0x4 ;  /* 0x00000004ff0c7424 */ /* 0x000fe400078e00ff */
[----:B------:R-:W-:-:S07]  /*11cd0*/  IMAD.MOV.U32 R2, RZ, RZ, R14 ;  /* 0x000000ffff027224 */ /* 0x000fce00078e000e */
[----:B------:R-:W-:Y:S05]  /*11ce0*/  WARPSYNC.COLLECTIVE R15, `(.L_x_2539) ;  /* 0x000000000f087348 */ /* 0x000fea0003c00000 */
[----:B------:R0:W1:Y:S02]  /*11cf0*/  SHFL.IDX P6, R14, R13, R12, R11 ;  /* 0x0000000c0d0e7389 */ /* 0x00006400000c000b */
[----:B01----:R-:W-:Y:S01]  /*11d00*/  ENDCOLLECTIVE ;  /* 0x000000000000791b */ /* 0x003fe20003800000 */
.L_x_2539:
        /* <DEDUP_REMOVED lines=11> */
.L_x_2540:
[----:B------:R-:W-:Y:S02]  /*11dc0*/  IMAD.MOV.U32 R13, RZ, RZ, R10 ;  /* 0x000000ffff0d7224 */ /* 0x000fe400078e000a */
[----:B------:R-:W-:Y:S02]  /*11dd0*/  IMAD.MOV.U32 R12, RZ, RZ, 0x5 ;  /* 0x00000005ff0c7424 */ /* 0x000fe400078e00ff */
[----:B------:R-:W-:-:S07]  /*11de0*/  IMAD.MOV.U32 R2, RZ, RZ, R14 ;  /* 0x000000ffff027224 */ /* 0x000fce00078e000e */
[----:B------:R-:W-:Y:S05]  /*11df0*/  WARPSYNC.COLLECTIVE R15, `(.L_x_2541) ;  /* 0x000000000f087348 */ /* 0x000fea0003c00000 */
[----:B------:R0:W1:Y:S02]  /*11e00*/  SHFL.IDX P6, R14, R13, R12, R11 ;  /* 0x0000000c0d0e7389 */ /* 0x00006400000c000b */
[----:B01----:R-:W-:Y:S01]  /*11e10*/  ENDCOLLECTIVE ;  /* 0x000000000000791b */ /* 0x003fe20003800000 */
.L_x_2541:
        /* <DEDUP_REMOVED lines=11> */
.L_x_2542:
[----:B------:R-:W-:Y:S02]  /*11ed0*/  IMAD.MOV.U32 R13, RZ, RZ, R10 ;  /* 0x000000ffff0d7224 */ /* 0x000fe400078e000a */
[----:B------:R-:W-:Y:S02]  /*11ee0*/  IMAD.MOV.U32 R12, RZ, RZ, 0x6 ;  /* 0x00000006ff0c7424 */ /* 0x000fe400078e00ff */
[----:B------:R-:W-:-:S07]  /*11ef0*/  IMAD.MOV.U32 R2, RZ, RZ, R14 ;  /* 0x000000ffff027224 */ /* 0x000fce00078e000e */
[----:B------:R-:W-:Y:S05]  /*11f00*/  WARPSYNC.COLLECTIVE R15, `(.L_x_2543) ;  /* 0x000000000f087348 */ /* 0x000fea0003c00000 */
[----:B------:R0:W1:Y:S02]  /*11f10*/  SHFL.IDX P6, R14, R13, R12, R11 ;  /* 0x0000000c0d0e7389 */ /* 0x00006400000c000b */
[----:B01----:R-:W-:Y:S01]  /*11f20*/  ENDCOLLECTIVE ;  /* 0x000000000000791b */ /* 0x003fe20003800000 */
.L_x_2543:
        /* <DEDUP_REMOVED lines=11> */
.L_x_2544:
[----:B------:R-:W-:Y:S02]  /*11fe0*/  IMAD.MOV.U32 R13, RZ, RZ, R10 ;  /* 0x000000ffff0d7224 */ /* 0x000fe400078e000a */
[----:B------:R-:W-:Y:S02]  /*11ff0*/  IMAD.MOV.U32 R12, RZ, RZ, 0x7 ;  /* 0x00000007ff0c7424 */ /* 0x000fe400078e00ff */
[----:B------:R-:W-:-:S07]  /*12000*/  IMAD.MOV.U32 R2, RZ, RZ, R14 ;  /* 0x000000ffff027224 */ /* 0x000fce00078e000e */
[----:B------:R-:W-:Y:S05]  /*12010*/  WARPSYNC.COLLECTIVE R15, `(.L_x_2545) ;  /* 0x000000000f087348 */ /* 0x000fea0003c00000 */
[----:B------:R0:W1:Y:S02]  /*12020*/  SHFL.IDX P6, R14, R13, R12, R11 ;  /* 0x0000000c0d0e7389 */ /* 0x00006400000c000b */
[----:B01----:R-:W-:Y:S01]  /*12030*/  ENDCOLLECTIVE ;  /* 0x000000000000791b */ /* 0x003fe20003800000 */
.L_x_2545:
        /* <DEDUP_REMOVED lines=11> */
.L_x_2546:
[----:B------:R-:W-:Y:S01]  /*120f0*/  IMAD.MOV.U32 R2, RZ, RZ, R14 ;  /* 0x000000ffff027224 */ /* 0x000fe200078e000e */
[----:B------:R-:W-:Y:S06]  /*12100*/  BRA `(.L_x_2547) ;  /* 0xffffffb800447947 */ /* 0x000fec000383ffff */
.L_x_2440:
[----:B-1----:R1:W2:Y:S02]  /*12110*/  SYNCS.PHASECHK.TRANS64.TRYWAIT P0, [R5+URZ+0x16860], R2 ;  /* 0x01686002050075a7 */ /* 0x0022a4000800017f */
[----:B--2---:R-:W-:Y:S05]  /*12120*/  @!P0 NANOSLEEP.SYNCS 0x989680 ;  /* 0x009896800000895d */ /* 0x004fea0003900000 */
[----:B------:R-:W2:Y:S02]  /*12130*/  @!P0 SYNCS.PHASECHK.TRANS64 P0, [R5+URZ+0x16860], R2 ;  /* 0x01686002050085a7 */ /* 0x000ea4000800007f */
[----:B--2---:R-:W-:Y:S05]  /*12140*/  @!P0 BRA `(.L_x_2440) ;  /* 0xfffffffc00f08947 */ /* 0x004fea000383ffff */
[----:B------:R-:W-:Y:S05]  /*12150*/  BRA `(.L_x_2548) ;  /* 0xffffffb8009c7947 */ /* 0x000fea000383ffff */
.L_x_2441:
        /* <DEDUP_REMOVED lines=8> */
.L_x_2550:
[----:B------:R-:W-:Y:S05]  /*121e0*/  BSYNC B1 ;  /* 0x0000000000017941 */ /* 0x000fea0003800000 */
.L_x_2549:
[----:B------:R-:W-:Y:S01]  /*121f0*/  IMAD.MOV.U32 R13, RZ, RZ, R23 ;  /* 0x000000ffff0d7224 */ /* 0x000fe200078e0017 */
[----:B------:R-:W-:Y:S01]  /*12200*/  MOV R11, 0x181f ;  /* 0x0000181f000b7802 */ /* 0x000fe20000000f00 */
[----:B------:R-:W-:Y:S01]  /*12210*/  IMAD.MOV.U32 R12, RZ, RZ, RZ ;  /* 0x000000ffff0c7224 */ /* 0x000fe200078e00ff */
[----:B------:R-:W-:Y:S01]  /*12220*/  ISETP.LT.OR P2, PT, R8, 0x1, P1 ;  /* 0x000000010800780c */ /* 0x000fe20000f41670 */
[----:B------:R-:W-:Y:S02]  /*12230*/  IMAD.MOV.U32 R15, RZ, RZ, -0x1 ;  /* 0xffffffffff0f7424 */ /* 0x000fe400078e00ff */
[----:B------:R-:W-:Y:S02]  /*12240*/  IMAD.MOV.U32 R3, RZ, RZ, R14 ;  /* 0x000000ffff037224 */ /* 0x000fe400078e000e */
[----:B------:R-:W-:-:S08]  /*12250*/  IMAD R6, R6, 0x2, R22 ;  /* 0x0000000206067824 */ /* 0x000fd000078e0216 */
[----:B------:R-:W-:Y:S05]  /*12260*/  WARPSYNC.COLLECTIVE R15, `(.L_x_2551) ;  /* 0x000000000f087348 */ /* 0x000fea0003c00000 */
[----:B------:R0:W1:Y:S02]  /*12270*/  SHFL.IDX P6, R14, R13, R12, R11 ;  /* 0x0000000c0d0e7389 */ /* 0x00006400000c000b */
[----:B01----:R-:W-:Y:S01]  /*12280*/  ENDCOLLECTIVE ;  /* 0x000000000000791b */ /* 0x003fe20003800000 */
.L_x_2551:
[----:B------:R-:W-:Y:S02]  /*12290*/  IMAD.MOV.U32 R13, RZ, RZ, R24 ;  /* 0x000000ffff0d7224 */ /* 0x000fe400078e0018 */
[----:B------:R-:W-:Y:S02]  /*122a0*/  IMAD.MOV.U32 R12, RZ, RZ, 0x1 ;  /* 0x00000001ff0c7424 */ /* 0x000fe400078e00ff */
[----:B------:R-:W-:-:S07]  /*122b0*/  IMAD.MOV.U32 R2, RZ, RZ, R14 ;  /* 0x000000ffff027224 */ /* 0x000fce00078e000e */
[----:B------:R-:W-:Y:S05]  /*122c0*/  WARPSYNC.COLLECTIVE R15, `(.L_x_2552) ;  /* 0x000000000f087348 */ /* 0x000fea0003c00000 */
[----:B------:R0:W1:Y:S02]  /*122d0*/  SHFL.IDX P6, R14, R13, R12, R11 ;  /* 0x0000000c0d0e7389 */ /* 0x00006400000c000b */
[----:B01----:R-:W-:Y:S01]  /*122e0*/  ENDCOLLECTIVE ;  /* 0x000000000000791b */ /* 0x003fe20003800000 */
.L_x_2552:
        /* <DEDUP_REMOVED lines=12> */
.L_x_2553:
[----:B------:R-:W-:Y:S02]  /*123b0*/  IMAD.MOV.U32 R13, RZ, RZ, R24 ;  /* 0x000000ffff0d7224 */ /* 0x000fe400078e0018 */
[----:B------:R-:W-:Y:S02]  /*123c0*/  IMAD.MOV.U32 R12, RZ, RZ, 0x2 ;  /* 0x00000002ff0c7424 */ /* 0x000fe400078e00ff */
[----:B------:R-:W-:-:S07]  /*123d0*/  IMAD.MOV.U32 R2, RZ, RZ, R14 ;  /* 0x000000ffff027224 */ /* 0x000fce00078e000e */
[----:B------:R-:W-:Y:S05]  /*123e0*/  WARPSYNC.COLLECTIVE R15, `(.L_x_2554) ;  /* 0x000000000f087348 */ /* 0x000fea0003c00000 */
[----:B------:R0:W1:Y:S02]  /*123f0*/  SHFL.IDX P6, R14, R13, R12, R11 ;  /* 0x0000000c0d0e7389 */ /* 0x00006400000c000b */
[----:B01----:R-:W-:Y:S01]  /*12400*/  ENDCOLLECTIVE ;  /* 0x000000000000791b */ /* 0x003fe20003800000 */
.L_x_2554:
        /* <DEDUP_REMOVED lines=12> */
.L_x_2555:
[----:B------:R-:W-:Y:S02]  /*124d0*/  IMAD.MOV.U32 R13, RZ, RZ, R24 ;  /* 0x000000ffff0d7224 */ /* 0x000fe400078e0018 */
[----:B------:R-:W-:Y:S01]  /*124e0*/  IMAD.MOV.U32 R12, RZ, RZ, 0x3 ;  /* 0x00000003ff0c7424 */ /* 0x000fe200078e00ff */
[----:B------:R-:W-:-:S07]  /*124f0*/  MOV R2, R14 ;  /* 0x0000000e00027202 */ /* 0x000fce0000000f00 */
[----:B------:R-:W-:Y:S05]  /*12500*/  WARPSYNC.COLLECTIVE R15, `(.L_x_2556) ;  /* 0x000000000f087348 */ /* 0x000fea0003c00000 */
[----:B------:R0:W1:Y:S02]  /*12510*/  SHFL.IDX P6, R14, R13, R12, R11 ;  /* 0x0000000c0d0e7389 */ /* 0x00006400000c000b */
[----:B01----:R-:W-:Y:S01]  /*12520*/  ENDCOLLECTIVE ;  /* 0x000000000000791b */ /* 0x003fe20003800000 */
.L_x_2556:
        /* <DEDUP_REMOVED lines=12> */
.L_x_2557:
[----:B------:R-:W-:Y:S02]  /*125f0*/  IMAD.MOV.U32 R13, RZ, RZ, R24 ;  /* 0x000000ffff0d7224 */ /* 0x000fe400078e0018 */
[----:B------:R-:W-:Y:S02]  /*12600*/  IMAD.MOV.U32 R12, RZ, RZ, 0x4 ;  /* 0x00000004ff0c7424 */ /* 0x000fe400078e00ff */
[----:B------:R-:W-:-:S07]  /*12610*/  IMAD.MOV.U32 R2, RZ, RZ, R14 ;  /* 0x000000ffff027224 */ /* 0x000fce00078e000e */
[----:B------:R-:W-:Y:S05]  /*12620*/  WARPSYNC.COLLECTIVE R15, `(.L_x_2558) ;  /* 0x000000000f087348 */ /* 0x000fea0003c00000 */
[----:B------:R0:W1:Y:S02]  /*12630*/  SHFL.IDX P6, R14, R13, R12, R11 ;  /* 0x0000000c0d0e7389 */ /* 0x00006400000c000b */
[----:B01----:R-:W-:Y:S01]  /*12640*/  ENDCOLLECTIVE ;  /* 0x000000000000791b */ /* 0x003fe20003800000 */
.L_x_2558:
        /* <DEDUP_REMOVED lines=12> */
.L_x_2559:
[----:B------:R-:W-:Y:S01]  /*12710*/  IMAD.MOV.U32 R13, RZ, RZ, R24 ;  /* 0x000000ffff0d7224 */ /* 0x000fe200078e0018 */
[----:B------:R-:W-:Y:S01]  /*12720*/  MOV R12, 0x5 ;  /* 0x00000005000c7802 */ /* 0x000fe20000000f00 */
[----:B------:R-:W-:-:S07]  /*12730*/  IMAD.MOV.U32 R2, RZ, RZ, R14 ;  /* 0x000000ffff027224 */ /* 0x000fce00078e000e */
[----:B------:R-:W-:Y:S05]  /*12740*/  WARPSYNC.COLLECTIVE R15, `(.L_x_2560) ;  /* 0x000000000f087348 */ /* 0x000fea0003c00000 */
[----:B------:R0:W1:Y:S02]  /*12750*/  SHFL.IDX P6, R14, R13, R12, R11 ;  /* 0x0000000c0d0e7389 */ /* 0x00006400000c000b */
[----:B01----:R-:W-:Y:S01]  /*12760*/  ENDCOLLECTIVE ;  /* 0x000000000000791b */ /* 0x003fe20003800000 */
.L_x_2560:
        /* <DEDUP_REMOVED lines=12> */
.L_x_2561:
[----:B------:R-:W-:Y:S02]  /*12830*/  IMAD.MOV.U32 R13, RZ, RZ, R24 ;  /* 0x000000ffff0d7224 */ /* 0x000fe400078e0018 */
[----:B------:R-:W-:Y:S02]  /*12840*/  IMAD.MOV.U32 R12, RZ, RZ, 0x6 ;  /* 0x00000006ff0c7424 */ /* 0x000fe400078e00ff */
[----:B------:R-:W-:-:S07]  /*12850*/  IMAD.MOV.U32 R2, RZ, RZ, R14 ;  /* 0x000000ffff027224 */ /* 0x000fce00078e000e */
[----:B------:R-:W-:Y:S05]  /*12860*/  WARPSYNC.COLLECTIVE R15, `(.L_x_2562) ;  /* 0x000000000f087348 */ /* 0x000fea0003c00000 */
[----:B------:R0:W1:Y:S02]  /*12870*/  SHFL.IDX P6, R14, R13, R12, R11 ;  /* 0x0000000c0d0e7389 */ /* 0x00006400000c000b */
[----:B01----:R-:W-:Y:S01]  /*12880*/  ENDCOLLECTIVE ;  /* 0x000000000000791b */ /* 0x003fe20003800000 */
.L_x_2562:
        /* <DEDUP_REMOVED lines=12> */
.L_x_2563:
[----:B------:R-:W-:Y:S02]  /*12950*/  IMAD.MOV.U32 R13, RZ, RZ, R24 ;  /* 0x000000ffff0d7224 */ /* 0x000fe400078e0018 */
[----:B------:R-:W-:Y:S02]  /*12960*/  IMAD.MOV.U32 R12, RZ, RZ, 0x7 ;  /* 0x00000007ff0c7424 */ /* 0x000fe400078e00ff */
[----:B------:R-:W-:-:S07]  /*12970*/  IMAD.MOV.U32 R2, RZ, RZ, R14 ;  /* 0x000000ffff027224 */ /* 0x000fce00078e000e */
[----:B------:R-:W-:Y:S05]  /*12980*/  WARPSYNC.COLLECTIVE R15, `(.L_x_2564) ;  /* 0x000000000f087348 */ /* 0x000fea0003c00000 */
[----:B------:R0:W1:Y:S02]  /*12990*/  SHFL.IDX P6, R14, R13, R12, R11 ;  /* 0x0000000c0d0e7389 */ /* 0x00006400000c000b */
[----:B01----:R-:W-:Y:S01]  /*129a0*/  ENDCOLLECTIVE ;  /* 0x000000000000791b */ /* 0x003fe20003800000 */
.L_x_2564:
        /* <DEDUP_REMOVED lines=11> */
.L_x_2565:
[----:B------:R-:W-:Y:S01]  /*12a60*/  MOV R2, R14 ;  /* 0x0000000e00027202 */ /* 0x000fe20000000f00 */
[----:B------:R-:W-:Y:S06]  /*12a70*/  BRA `(.L_x_2566) ;  /* 0xffffffb400487947 */ /* 0x000fec000383ffff */
.L_x_2449:
[----:B0-----:R0:W1:Y:S02]  /*12a80*/  SYNCS.PHASECHK.TRANS64.TRYWAIT P0, [R0+URZ+0x16860], R3 ;  /* 0x01686003000075a7 */ /* 0x001064000800017f */
[----:B-1----:R-:W-:Y:S05]  /*12a90*/  @!P0 NANOSLEEP.SYNCS 0x989680 ;  /* 0x009896800000895d */ /* 0x002fea0003900000 */
[----:B------:R-:W1:Y:S02]  /*12aa0*/  @!P0 SYNCS.PHASECHK.TRANS64 P0, [R0+URZ+0x16860], R3 ;  /* 0x01686003000085a7 */ /* 0x000e64000800007f */
[----:B-1----:R-:W-:Y:S05]  /*12ab0*/  @!P0 BRA `(.L_x_2449) ;  /* 0xfffffffc00f08947 */ /* 0x002fea000383ffff */
[----:B------:R-:W-:Y:S05]  /*12ac0*/  BRA `(.L_x_2567) ;  /* 0xffffffb800647947 */ /* 0x000fea000383ffff */
.L_x_2450:
        /* <DEDUP_REMOVED lines=8> */
.L_x_2569:
[----:B------:R-:W-:Y:S05]  /*12b50*/  BSYNC B0 ;  /* 0x0000000000007941 */ /* 0x000fea0003800000 */
.L_x_2568:
        /* <DEDUP_REMOVED lines=10> */
.L_x_2570:
[----:B------:R-:W-:Y:S02]  /*12c00*/  IMAD R4, R4, 0x2, R22 ;  /* 0x0000000204047824 */ /* 0x000fe400078e0216 */
[----:B------:R-:W-:Y:S02]  /*12c10*/  IMAD.MOV.U32 R13, RZ, RZ, R24 ;  /* 0x000000ffff0d7224 */ /* 0x000fe400078e0018 */
[----:B------:R-:W-:Y:S01]  /*12c20*/  IMAD.MOV.U32 R12, RZ, RZ, 0x1 ;  /* 0x00000001ff0c7424 */ /* 0x000fe200078e00ff */
[----:B------:R-:W-:-:S13]  /*12c30*/  IADD3 R2, P1, R14, R5, RZ ;  /* 0x000000050e027210 */ /* 0x000fda0007f3e0ff */
[----:B------:R-:W-:Y:S05]  /*12c40*/  WARPSYNC.COLLECTIVE R15, `(.L_x_2571) ;  /* 0x000000000f087348 */ /* 0x000fea0003c00000 */
[----:B------:R0:W1:Y:S02]  /*12c50*/  SHFL.IDX P6, R14, R13, R12, R11 ;  /* 0x0000000c0d0e7389 */ /* 0x00006400000c000b */
[----:B01----:R-:W-:Y:S01]  /*12c60*/  ENDCOLLECTIVE ;  /* 0x000000000000791b */ /* 0x003fe20003800000 */
.L_x_2571:
        /* <DEDUP_REMOVED lines=11> */
.L_x_2572:
[----:B------:R-:W-:Y:S02]  /*12d20*/  IMAD.MOV.U32 R13, RZ, RZ, R24 ;  /* 0x000000ffff0d7224 */ /* 0x000fe400078e0018 */
[----:B------:R-:W-:Y:S02]  /*12d30*/  IMAD.MOV.U32 R12, RZ, RZ, 0x2 ;  /* 0x00000002ff0c7424 */ /* 0x000fe400078e00ff */
[----:B------:R-:W-:-:S07]  /*12d40*/  IMAD.MOV.U32 R9, RZ, RZ, R14 ;  /* 0x000000ffff097224 */ /* 0x000fce00078e000e */
[----:B------:R-:W-:Y:S05]  /*12d50*/  WARPSYNC.COLLECTIVE R15, `(.L_x_2573) ;  /* 0x000000000f087348 */ /* 0x000fea0003c00000 */
[----:B------:R0:W1:Y:S02]  /*12d60*/  SHFL.IDX P6, R14, R13, R12, R11 ;  /* 0x0000000c0d0e7389 */ /* 0x00006400000c000b */
[----:B01----:R-:W-:Y:S01]  /*12d70*/  ENDCOLLECTIVE ;  /* 0x000000000000791b */ /* 0x003fe20003800000 */
.L_x_2573:
        /* <DEDUP_REMOVED lines=12> */
.L_x_2574:
[----:B------:R-:W-:Y:S02]  /*12e40*/  IMAD.MOV.U32 R13, RZ, RZ, R24 ;  /* 0x000000ffff0d7224 */ /* 0x000fe400078e0018 */
[----:B------:R-:W-:Y:S02]  /*12e50*/  IMAD.MOV.U32 R12, RZ, RZ, 0x3 ;  /* 0x00000003ff0c7424 */ /* 0x000fe400078e00ff */
[----:B------:R-:W-:-:S07]  /*12e60*/  IMAD.MOV.U32 R10, RZ, RZ, R14 ;  /* 0x000000ffff0a7224 */ /* 0x000fce00078e000e */
[----:B------:R-:W-:Y:S05]  /*12e70*/  WARPSYNC.COLLECTIVE R15, `(.L_x_2575) ;  /* 0x000000000f087348 */ /* 0x000fea0003c00000 */
[----:B------:R0:W1:Y:S02]  /*12e80*/  SHFL.IDX P6, R14, R13, R12, R11 ;  /* 0x0000000c0d0e7389 */ /* 0x00006400000c000b */
[----:B01----:R-:W-:Y:S01]  /*12e90*/  ENDCOLLECTIVE ;  /* 0x000000000000791b */ /* 0x003fe20003800000 */
.L_x_2575:
        /* <DEDUP_REMOVED lines=12> */
.L_x_2576:
[----:B------:R-:W-:Y:S02]  /*12f60*/  IMAD.MOV.U32 R13, RZ, RZ, R24 ;  /* 0x000000ffff0d7224 */ /* 0x000fe400078e0018 */
[----:B------:R-:W-:Y:S02]  /*12f70*/  IMAD.MOV.U32 R12, RZ, RZ, 0x4 ;  /* 0x00000004ff0c7424 */ /* 0x000fe400078e00ff */
[----:B------:R-:W-:-:S07]  /*12f80*/  IMAD.MOV.U32 R9, RZ, RZ, R14 ;  /* 0x000000ffff097224 */ /* 0x000fce00078e000e */
[----:B------:R-:W-:Y:S05]  /*12f90*/  WARPSYNC.COLLECTIVE R15, `(.L_x_2577) ;  /* 0x000000000f087348 */ /* 0x000fea0003c00000 */
[----:B------:R0:W1:Y:S02]  /*12fa0*/  SHFL.IDX P6, R14, R13, R12, R11 ;  /* 0x0000000c0d0e7389 */ /* 0x00006400000c000b */
[----:B01----:R-:W-:Y:S01]  /*12fb0*/  ENDCOLLECTIVE ;  /* 0x000000000000791b */ /* 0x003fe20003800000 */
.L_x_2577:
        /* <DEDUP_REMOVED lines=12> */
.L_x_2578:
[----:B------:R-:W-:Y:S02]  /*13080*/  IMAD.MOV.U32 R13, RZ, RZ, R24 ;  /* 0x000000ffff0d7224 */ /* 0x000fe400078e0018 */
[----:B------:R-:W-:Y:S02]  /*13090*/  IMAD.MOV.U32 R12, RZ, RZ, 0x5 ;  /* 0x00000005ff0c7424 */ /* 0x000fe400078e00ff */
[----:B------:R-:W-:-:S07]  /*130a0*/  IMAD.MOV.U32 R10, RZ, RZ, R14 ;  /* 0x000000ffff0a7224 */ /* 0x000fce00078e000e */
[----:B------:R-:W-:Y:S05]  /*130b0*/  WARPSYNC.COLLECTIVE R15, `(.L_x_2579) ;  /* 0x000000000f087348 */ /* 0x000fea0003c00000 */
[----:B------:R0:W1:Y:S02]  /*130c0*/  SHFL.IDX P6, R14, R13, R12, R11 ;  /* 0x0000000c0d0e7389 */ /* 0x00006400000c000b */
[----:B01----:R-:W-:Y:S01]  /*130d0*/  ENDCOLLECTIVE ;  /* 0x000000000000791b */ /* 0x003fe20003800000 */
.L_x_2579:
        /* <DEDUP_REMOVED lines=12> */
.L_x_2580:
[----:B------:R-:W-:Y:S02]  /*131a0*/  IMAD.MOV.U32 R13, RZ, RZ, R24 ;  /* 0x000000ffff0d7224 */ /* 0x000fe400078e0018 */
[----:B------:R-:W-:Y:S02]  /*131b0*/  IMAD.MOV.U32 R12, RZ, RZ, 0x6 ;  /* 0x00000006ff0c7424 */ /* 0x000fe400078e00ff */
[----:B------:R-:W-:-:S07]  /*131c0*/  IMAD.MOV.U32 R9, RZ, RZ, R14 ;  /* 0x000000ffff097224 */ /* 0x000fce00078e000e */
[----:B------:R-:W-:Y:S05]  /*131d0*/  WARPSYNC.COLLECTIVE R15, `(.L_x_2581) ;  /* 0x000000000f087348 */ /* 0x000fea0003c00000 */
[----:B------:R0:W1:Y:S02]  /*131e0*/  SHFL.IDX P6, R14, R13, R12, R11 ;  /* 0x0000000c0d0e7389 */ /* 0x00006400000c000b */
[----:B01----:R-:W-:Y:S01]  /*131f0*/  ENDCOLLECTIVE ;  /* 0x000000000000791b */ /* 0x003fe20003800000 */
.L_x_2581:
        /* <DEDUP_REMOVED lines=8> */
[----:B------:R-:W-:-:S11]  /*13280*/  MOV R8, R14 ;  /* 0x0000000e00087202 */ /* 0x000fd60000000f00 */
[----:B0-----:R-:W-:Y:S05]  /*13290*/  WARPSYNC.COLLECTIVE R15, `(.L_x_2582) ;  /* 0x000000000f087348 */ /* 0x001fea0003c00000 */
[----:B------:R1:W2:Y:S02]  /*132a0*/  SHFL.IDX P6, R14, R13, R12, R11 ;  /* 0x0000000c0d0e7389 */ /* 0x0002a400000c000b */
[----:B012---:R-:W-:Y:S01]  /*132b0*/  ENDCOLLECTIVE ;  /* 0x000000000000791b */ /* 0x007fe20003800000 */
.L_x_2582:
[----:B------:R-:W-:Y:S02]  /*132c0*/  IMAD.MOV.U32 R13, RZ, RZ, R24 ;  /* 0x000000ffff0d7224 */ /* 0x000fe400078e0018 */
[----:B------:R-:W-:Y:S01]  /*132d0*/  IMAD.MOV.U32 R12, RZ, RZ, 0x7 ;  /* 0x00000007ff0c7424 */ /* 0x000fe200078e00ff */
[----:B------:R-:W-:-:S13]  /*132e0*/  IADD3 R2, P1, R14, R5, RZ ;  /* 0x000000050e027210 */ /* 0x000fda0007f3e0ff */
[----:B------:R-:W-:Y:S05]  /*132f0*/  WARPSYNC.COLLECTIVE R15, `(.L_x_2583) ;  /* 0x000000000f087348 */ /* 0x000fea0003c00000 */
[----:B------:R0:W1:Y:S02]  /*13300*/  SHFL.IDX P6, R14, R13, R12, R11 ;  /* 0x0000000c0d0e7389 */ /* 0x00006400000c000b */
[----:B01----:R-:W-:Y:S01]  /*13310*/  ENDCOLLECTIVE ;  /* 0x000000000000791b */ /* 0x003fe20003800000 */
.L_x_2583:
        /* <DEDUP_REMOVED lines=10> */
.L_x_2584:
[----:B------:R-:W-:Y:S05]  /*133c0*/  BRA `(.L_x_2585) ;  /* 0xffffffb400187947 */ /* 0x000fea000383ffff */
.L_x_2455:
        /* <DEDUP_REMOVED lines=8> */
.L_x_2587:
[----:B------:R-:W-:Y:S05]  /*13450*/  BSYNC B0 ;  /* 0x0000000000007941 */ /* 0x000fea0003800000 */
.L_x_2586:
[----:B------:R-:W-:Y:S01]  /*13460*/  IMAD.MOV.U32 R13, RZ, RZ, R16 ;  /* 0x000000ffff0d7224 */ /* 0x000fe200078e0010 */
[----:B------:R-:W-:Y:S01]  /*13470*/  MOV R15, 0xffffffff ;  /* 0xffffffff000f7802 */ /* 0x000fe20000000f00 */
[----:B------:R-:W-:Y:S02]  /*13480*/  IMAD.MOV.U32 R12, RZ, RZ, 0x1 ;  /* 0x00000001ff0c7424 */ /* 0x000fe400078e00ff */
[----:B------:R-:W-:Y:S02]  /*13490*/  IMAD.MOV.U32 R11, RZ, RZ, 0x1f ;  /* 0x0000001fff0b7424 */ /* 0x000fe400078e00ff */
[----:B------:R-:W-:Y:S02]  /*134a0*/  IMAD.IADD R7, R19, 0x1, R8 ;  /* 0x0000000113077824 */ /* 0x000fe400078e0208 */
[----:B------:R-:W-:-:S07]  /*134b0*/  IMAD.MOV.U32 R0, RZ, RZ, R14 ;  /* 0x000000ffff007224 */ /* 0x000fce00078e000e */
[----:B------:R-:W-:Y:S05]  /*134c0*/  WARPSYNC.COLLECTIVE R15, `(.L_x_2588) ;  /* 0x000000000f087348 */ /* 0x000fea0003c00000 */
[----:B------:R0:W1:Y:S02]  /*134d0*/  SHFL.IDX P6, R14, R13, R12, R11 ;  /* 0x0000000c0d0e7389 */ /* 0x00006400000c000b */
[----:B01----:R-:W-:Y:S01]  /*134e0*/  ENDCOLLECTIVE ;  /* 0x000000000000791b */ /* 0x003fe20003800000 */
.L_x_2588:
        /* <DEDUP_REMOVED lines=18> */
.L_x_2589:
[----:B------:R-:W-:Y:S01]  /*13610*/  IMAD.MOV.U32 R12, RZ, RZ, 0x2 ;  /* 0x00000002ff0c7424 */ /* 0x000fe200078e00ff */
[----:B------:R-:W-:-:S05]  /*13620*/  SEL R4, R14, RZ, P1 ;  /* 0x000000ff0e047207 */ /* 0x000fca0000800000 */
[----:B------:R-:W-:-:S04]  /*13630*/  IMAD.IADD R4, R17, 0x1, R4 ;  /* 0x0000000111047824 */ /* 0x000fc800078e0204 */
[----:B------:R-:W-:-:S07]  /*13640*/  IMAD.MOV.U32 R13, RZ, RZ, R4 ;  /* 0x000000ffff0d7224 */ /* 0x000fce00078e0004 */
[----:B------:R-:W-:Y:S05]  /*13650*/  WARPSYNC.COLLECTIVE R15, `(.L_x_2590) ;  /* 0x000000000f087348 */ /* 0x000fea0003c00000 */
[----:B------:R0:W1:Y:S02]  /*13660*/  SHFL.UP P6, R14, R13, R12, R11 ;  /* 0x0400000c0d0e7389 */ /* 0x00006400000c000b */
[----:B01----:R-:W-:Y:S01]  /*13670*/  ENDCOLLECTIVE ;  /* 0x000000000000791b */ /* 0x003fe20003800000 */
.L_x_2590:
[----:B------:R-:W-:Y:S01]  /*13680*/  IMAD.MOV.U32 R12, RZ, RZ, 0x4 ;  /* 0x00000004ff0c7424 */ /* 0x000fe200078e00ff */
[----:B------:R-:W-:-:S05]  /*13690*/  SEL R3, R14, RZ, P2 ;  /* 0x000000ff0e037207 */ /* 0x000fca0001000000 */
[----:B------:R-:W-:-:S04]  /*136a0*/  IMAD.IADD R6, R4, 0x1, R3 ;  /* 0x0000000104067824 */ /* 0x000fc800078e0203 */
[----:B------:R-:W-:-:S07]  /*136b0*/  IMAD.MOV.U32 R13, RZ, RZ, R6 ;  /* 0x000000ffff0d7224 */ /* 0x000fce00078e0006 */
[----:B------:R-:W-:Y:S05]  /*136c0*/  WARPSYNC.COLLECTIVE R15, `(.L_x_2591) ;  /* 0x000000000f087348 */ /* 0x000fea0003c00000 */
[----:B------:R0:W1:Y:S02]  /*136d0*/  SHFL.UP P6, R14, R13, R12, R11 ;  /* 0x0400000c0d0e7389 */ /* 0x00006400000c000b */
[----:B01----:R-:W-:Y:S01]  /*136e0*/  ENDCOLLECTIVE ;  /* 0x000000000000791b */ /* 0x003fe20003800000 */
.L_x_2591:
[----:B------:R-:W-:Y:S02]  /*136f0*/  MOV R12, 0x8 ;  /* 0x00000008000c7802 */ /* 0x000fe40000000f00 */
[----:B------:R-:W-:-:S05]  /*13700*/  SEL R3, R14, RZ, P3 ;  /* 0x000000ff0e037207 */ /* 0x000fca0001800000 */
[----:B------:R-:W-:-:S04]  /*13710*/  IMAD.IADD R2, R6, 0x1, R3 ;  /* 0x0000000106027824 */ /* 0x000fc800078e0203 */
[----:B------:R-:W-:-:S07]  /*13720*/  IMAD.MOV.U32 R13, RZ, RZ, R2 ;  /* 0x000000ffff0d7224 */ /* 0x000fce00078e0002 */
[----:B------:R-:W-:Y:S05]  /*13730*/  WARPSYNC.COLLECTIVE R15, `(.L_x_2592) ;  /* 0x000000000f087348 */ /* 0x000fea0003c00000 */
[----:B------:R0:W1:Y:S02]  /*13740*/  SHFL.UP P6, R14, R13, R12, R11 ;  /* 0x0400000c0d0e7389 */ /* 0x00006400000c000b */
[----:B01----:R-:W-:Y:S01]  /*13750*/  ENDCOLLECTIVE ;  /* 0x000000000000791b */ /* 0x003fe20003800000 */
.L_x_2592:
[----:B------:R-:W-:Y:S01]  /*13760*/  IMAD.MOV.U32 R12, RZ, RZ, 0x10 ;  /* 0x00000010ff0c7424 */ /* 0x000fe200078e00ff */
[----:B------:R-:W-:-:S05]  /*13770*/  SEL R3, R14, RZ, P4 ;  /* 0x000000ff0e037207 */ /* 0x000fca0002000000 */
[----:B------:R-:W-:-:S04]  /*13780*/  IMAD.IADD R3, R2, 0x1, R3 ;  /* 0x0000000102037824 */ /* 0x000fc800078e0203 */
[----:B------:R-:W-:-:S07]  /*13790*/  IMAD.MOV.U32 R13, RZ, RZ, R3 ;  /* 0x000000ffff0d7224 */ /* 0x000fce00078e0003 */
[----:B------:R-:W-:Y:S05]  /*137a0*/  WARPSYNC.COLLECTIVE R15, `(.L_x_2593) ;  /* 0x000000000f087348 */ /* 0x000fea0003c00000 */
[----:B------:R0:W1:Y:S02]  /*137b0*/  SHFL.UP P6, R14, R13, R12, R11 ;  /* 0x0400000c0d0e7389 */ /* 0x00006400000c000b */
[----:B01----:R-:W-:Y:S01]  /*137c0*/  ENDCOLLECTIVE ;  /* 0x000000000000791b */ /* 0x003fe20003800000 */
.L_x_2593:
        /* <DEDUP_REMOVED lines=8> */
.L_x_2594:
[----:B------:R-:W-:Y:S05]  /*13850*/  BRA `(.L_x_2595) ;  /* 0xffffffb400207947 */ /* 0x000fea000383ffff */
.L_x_2460:
[----:B------:R-:W-:Y:S01]  /*13860*/  BSSY B0, `(.L_x_2596) ;  /* 0x0000008000007945 */ /* 0x000fe20003800000 */
[----:B-----5:R-:W-:Y:S02]  /*13870*/  IMAD.MOV.U32 R13, RZ, RZ, R17 ;  /* 0x000000ffff0d7224 */ /* 0x020fe400078e0011 */
[----:B------:R-:W-:Y:S02]  /*13880*/  IMAD.MOV.U32 R12, RZ, RZ, 0x1 ;  /* 0x00000001ff0c7424 */ /* 0x000fe400078e00ff */
[----:B------:R-:W-:Y:S02]  /*13890*/  IMAD.MOV.U32 R11, RZ, RZ, RZ ;  /* 0x000000ffff0b7224 */ /* 0x000fe400078e00ff */
[----:B------:R-:W-:-:S07]  /*138a0*/  IMAD.MOV.U32 R15, RZ, RZ, -0x1 ;  /* 0xffffffffff0f7424 */ /* 0x000fce00078e00ff */
[----:B0-----:R-:W-:Y:S05]  /*138b0*/  WARPSYNC.COLLECTIVE R15, `(.L_x_2597) ;  /* 0x000000000f087348 */ /* 0x001fea0003c00000 */
[----:B------:R1:W2:Y:S02]  /*138c0*/  SHFL.UP P6, R14, R13, R12, R11 ;  /* 0x0400000c0d0e7389 */ /* 0x0002a400000c000b */
[----:B012---:R-:W-:Y:S01]  /*138d0*/  ENDCOLLECTIVE ;  /* 0x000000000000791b */ /* 0x007fe20003800000 */
.L_x_2597:
[----:B------:R-:W-:Y:S05]  /*138e0*/  BSYNC B0 ;  /* 0x0000000000007941 */ /* 0x000fea0003800000 */
.L_x_2596:
[----:B------:R-:W-:Y:S01]  /*138f0*/  SEL R14, R14, RZ, P1 ;  /* 0x000000ff0e0e7207 */ /* 0x000fe20000800000 */
[----:B------:R-:W-:Y:S01]  /*13900*/  IMAD.MOV.U32 R12, RZ, RZ, 0x2 ;  /* 0x00000002ff0c7424 */ /* 0x000fe200078e00ff */
[----:B------:R-:W-:Y:S01]  /*13910*/  MOV R15, 0xffffffff ;  /* 0xffffffff000f7802 */ /* 0x000fe20000000f00 */
[----:B------:R-:W-:Y:S02]  /*13920*/  IMAD.MOV.U32 R11, RZ, RZ, RZ ;  /* 0x000000ffff0b7224 */ /* 0x000fe400078e00ff */
[----:B------:R-:W-:-:S07]  /*13930*/  IMAD.IADD R13, R17, 0x1, R14 ;  /* 0x00000001110d7824 */ /* 0x000fce00078e020e */
[----:B------:R-:W-:Y:S05]  /*13940*/  WARPSYNC.COLLECTIVE R15, `(.L_x_2598) ;  /* 0x000000000f087348 */ /* 0x000fea0003c00000 */
[----:B------:R0:W1:Y:S02]  /*13950*/  SHFL.UP P6, R14, R13, R12, R11 ;  /* 0x0400000c0d0e7389 */ /* 0x00006400000c000b */
[----:B01----:R-:W-:Y:S01]  /*13960*/  ENDCOLLECTIVE ;  /* 0x000000000000791b */ /* 0x003fe20003800000 */
.L_x_2598:
[----:B------:R-:W-:Y:S01]  /*13970*/  IMAD.MOV.U32 R12, RZ, RZ, 0x4 ;  /* 0x00000004ff0c7424 */ /* 0x000fe200078e00ff */
[----:B------:R-:W-:-:S05]  /*13980*/  SEL R2, R14, RZ, P2 ;  /* 0x000000ff0e027207 */ /* 0x000fca0001000000 */
[----:B------:R-:W-:-:S04]  /*13990*/  IMAD.IADD R2, R13, 0x1, R2 ;  /* 0x000000010d027824 */ /* 0x000fc800078e0202 */
[----:B------:R-:W-:-:S07]  /*139a0*/  IMAD.MOV.U32 R13, RZ, RZ, R2 ;  /* 0x000000ffff0d7224 */ /* 0x000fce00078e0002 */
[----:B------:R-:W-:Y:S05]  /*139b0*/  WARPSYNC.COLLECTIVE R15, `(.L_x_2599) ;  /* 0x000000000f087348 */ /* 0x000fea0003c00000 */
[----:B------:R0:W1:Y:S02]  /*139c0*/  SHFL.UP P6, R14, R13, R12, R11 ;  /* 0x0400000c0d0e7389 */ /* 0x00006400000c000b */
[----:B01----:R-:W-:Y:S01]  /*139d0*/  ENDCOLLECTIVE ;  /* 0x000000000000791b */ /* 0x003fe20003800000 */
.L_x_2599:
[----:B------:R-:W-:Y:S01]  /*139e0*/  IMAD.MOV.U32 R12, RZ, RZ, 0x8 ;  /* 0x00000008ff0c7424 */ /* 0x000fe200078e00ff */
[----:B------:R-:W-:-:S05]  /*139f0*/  SEL R3, R14, RZ, P3 ;  /* 0x000000ff0e037207 */ /* 0x000fca0001800000 */
[----:B------:R-:W-:-:S04]  /*13a00*/  IMAD.IADD R3, R2, 0x1, R3 ;  /* 0x0000000102037824 */ /* 0x000fc800078e0203 */
[----:B------:R-:W-:-:S07]  /*13a10*/  IMAD.MOV.U32 R13, RZ, RZ, R3 ;  /* 0x000000ffff0d7224 */ /* 0x000fce00078e0003 */
[----:B------:R-:W-:Y:S05]  /*13a20*/  WARPSYNC.COLLECTIVE R15, `(.L_x_2600) ;  /* 0x000000000f087348 */ /* 0x000fea0003c00000 */
[----:B------:R0:W1:Y:S02]  /*13a30*/  SHFL.UP P6, R14, R13, R12, R11 ;  /* 0x0400000c0d0e7389 */ /* 0x00006400000c000b */
[----:B01----:R-:W-:Y:S01]  /*13a40*/  ENDCOLLECTIVE ;  /* 0x000000000000791b */ /* 0x003fe20003800000 */
.L_x_2600:
[----:B------:R-:W-:Y:S01]  /*13a50*/  IMAD.MOV.U32 R12, RZ, RZ, 0x10 ;  /* 0x00000010ff0c7424 */ /* 0x000fe200078e00ff */
[----:B------:R-:W-:-:S05]  /*13a60*/  SEL R4, R14, RZ, P4 ;  /* 0x000000ff0e047207 */ /* 0x000fca0002000000 */
[----:B------:R-:W-:-:S04]  /*13a70*/  IMAD.IADD R4, R3, 0x1, R4 ;  /* 0x0000000103047824 */ /* 0x000fc800078e0204 */
[----:B------:R-:W-:-:S07]  /*13a80*/  IMAD.MOV.U32 R13, RZ, RZ, R4 ;  /* 0x000000ffff0d7224 */ /* 0x000fce00078e0004 */
[----:B------:R-:W-:Y:S05]  /*13a90*/  WARPSYNC.COLLECTIVE R15, `(.L_x_2601) ;  /* 0x000000000f087348 */ /* 0x000fea0003c00000 */
[----:B------:R0:W1:Y:S02]  /*13aa0*/  SHFL.UP P6, R14, R13, R12, R11 ;  /* 0x0400000c0d0e7389 */ /* 0x00006400000c000b */
[----:B01----:R-:W-:Y:S01]  /*13ab0*/  ENDCOLLECTIVE ;  /* 0x000000000000791b */ /* 0x003fe20003800000 */
.L_x_2601:
        /* <DEDUP_REMOVED lines=8> */
.L_x_2602:
[----:B------:R-:W-:Y:S05]  /*13b40*/  BRA `(.L_x_2603) ;  /* 0xffffffb400007947 */ /* 0x000fea000383ffff */
.L_x_2462:
[----:B------:R-:W-:Y:S01]  /*13b50*/  BSSY B0, `(.L_x_2604) ;  /* 0x0000006000007945 */ /* 0x000fe20003800000 */
[----:B------:R-:W-:Y:S01]  /*13b60*/  PLOP3.LUT P6, PT, P6, PT, PT, 0x8, 0x0 ;  /* 0x000000000000781c */ /* 0x000fe200037ce170 */
[----:B------:R-:W-:-:S12]  /*13b70*/  IMAD.MOV.U32 R15, RZ, RZ, -0x1 ;  /* 0xffffffffff0f7424 */ /* 0x000fd800078e00ff */
[----:B0-----:R-:W-:Y:S05]  /*13b80*/  WARPSYNC.COLLECTIVE R15, `(.L_x_2605) ;  /* 0x000000000f087348 */ /* 0x001fea0003c00000 */
[----:B------:R-:W-:Y:S01]  /*13b90*/  VOTE.ANY R14, PT, P6 ;  /* 0x00000000000e7806 */ /* 0x000fe200030e0100 */
[----:B0-----:R-:W-:Y:S06]  /*13ba0*/  ENDCOLLECTIVE ;  /* 0x000000000000791b */ /* 0x001fec0003800000 */
.L_x_2605:
[----:B------:R-:W-:Y:S05]  /*13bb0*/  BSYNC B0 ;  /* 0x0000000000007941 */ /* 0x000fea0003800000 */
.L_x_2604:
[----:B------:R-:W-:Y:S01]  /*13bc0*/  MOV R2, R14 ;  /* 0x0000000e00027202 */ /* 0x000fe20000000f00 */
[----:B------:R-:W-:Y:S02]  /*13bd0*/  IMAD.MOV.U32 R13, RZ, RZ, R17 ;  /* 0x000000ffff0d7224 */ /* 0x000fe400078e0011 */
[----:B------:R-:W-:Y:S01]  /*13be0*/  IMAD.MOV.U32 R11, RZ, RZ, 0x1f ;  /* 0x0000001fff0b7424 */ /* 0x000fe200078e00ff */
[----:B------:R-:W0:Y:S01]  /*13bf0*/  POPC R6, R2 ;  /* 0x0000000200067309 */ /* 0x000e220000000000 */
[----:B------:R-:W-:Y:S02]  /*13c00*/  IMAD.MOV.U32 R15, RZ, RZ, -0x1 ;  /* 0xffffffffff0f7424 */ /* 0x000fe400078e00ff */
[----:B0-----:R-:W-:-:S07]  /*13c10*/  IMAD.MOV.U32 R12, RZ, RZ, R6 ;  /* 0x000000ffff0c7224 */ /* 0x001fce00078e0006 */
[----:B------:R-:W-:Y:S05]  /*13c20*/  WARPSYNC.COLLECTIVE R15, `(.L_x_2606) ;  /* 0x000000000f087348 */ /* 0x000fea0003c00000 */
[----:B------:R0:W1:Y:S02]  /*13c30*/  SHFL.IDX P6, R14, R13, R12, R11 ;  /* 0x0000000c0d0e7389 */ /* 0x00006400000c000b */
[----:B01----:R-:W-:Y:S01]  /*13c40*/  ENDCOLLECTIVE ;  /* 0x000000000000791b */ /* 0x003fe20003800000 */
.L_x_2606:
[----:B------:R-:W-:Y:S01]  /*13c50*/  IMAD.MOV.U32 R17, RZ, RZ, R14 ;  /* 0x000000ffff117224 */ /* 0x000fe200078e000e */
[----:B------:R-:W-:Y:S06]  /*13c60*/  BRA `(.L_x_2607) ;  /* 0xffffffb000f07947 */ /* 0x000fec000383ffff */
.L_x_2464:
[----:B------:R-:W-:Y:S01]  /*13c70*/  BSSY B0, `(.L_x_2608) ;  /* 0x0000007000007945 */ /* 0x000fe20003800000 */
[----:B------:R-:W-:Y:S02]  /*13c80*/  IMAD.MOV.U32 R13, RZ, RZ, R3 ;  /* 0x000000ffff0d7224 */ /* 0x000fe400078e0003 */
[----:B------:R-:W-:Y:S02]  /*13c90*/  IMAD.MOV.U32 R11, RZ, RZ, 0x1f ;  /* 0x0000001fff0b7424 */ /* 0x000fe400078e00ff */
[----:B------:R-:W-:-:S07]  /*13ca0*/  IMAD.MOV.U32 R15, RZ, RZ, -0x1 ;  /* 0xffffffffff0f7424 */ /* 0x000fce00078e00ff */
[----:B012---:R-:W-:Y:S05]  /*13cb0*/  WARPSYNC.COLLECTIVE R15, `(.L_x_2609) ;  /* 0x000000000f087348 */ /* 0x007fea0003c00000 */
[----:B------:R3:W4:Y:S02]  /*13cc0*/  SHFL.IDX P6, R14, R13, R12, R11 ;  /* 0x0000000c0d0e7389 */ /* 0x00072400000c000b */
[----:B01234-:R-:W-:Y:S01]  /*13cd0*/  ENDCOLLECTIVE ;  /* 0x000000000000791b */ /* 0x01ffe20003800000 */
.L_x_2609:
[----:B------:R-:W-:Y:S05]  /*13ce0*/  BSYNC B0 ;  /* 0x0000000000007941 */ /* 0x000fea0003800000 */
.L_x_2608:
[----:B------:R-:W-:Y:S05]  /*13cf0*/  BRA `(.L_x_2463) ;  /* 0xffffffb000e87947 */ /* 0x000fea000383ffff */
.L_x_2468:
[----:B0-----:R0:W1:Y:S02]  /*13d00*/  SYNCS.PHASECHK.TRANS64.TRYWAIT P0, [R5+URZ+0x16820], R0 ;  /* 0x01682000050075a7 */ /* 0x001064000800017f */
[----:B-1----:R-:W-:Y:S05]  /*13d10*/  @!P0 NANOSLEEP.SYNCS 0x989680 ;  /* 0x009896800000895d */ /* 0x002fea0003900000 */
[----:B------:R-:W1:Y:S02]  /*13d20*/  @!P0 SYNCS.PHASECHK.TRANS64 P0, [R5+URZ+0x16820], R0 ;  /* 0x01682000050085a7 */ /* 0x000e64000800007f */
[----:B-1----:R-:W-:Y:S05]  /*13d30*/  @!P0 BRA `(.L_x_2468) ;  /* 0xfffffffc00f08947 */ /* 0x002fea000383ffff */
[----:B------:R-:W-:Y:S05]  /*13d40*/  BRA `(.L_x_2610) ;  /* 0xffffffb800607947 */ /* 0x000fea000383ffff */
.L_x_2469:
        /* <DEDUP_REMOVED lines=11> */
.L_x_2612:
[----:B------:R-:W-:Y:S05]  /*13e00*/  BSYNC B0 ;  /* 0x0000000000007941 */ /* 0x000fea0003800000 */
.L_x_2611:
[----:B------:R-:W-:Y:S05]  /*13e10*/  BRA `(.L_x_2613) ;  /* 0xffffffb800487947 */ /* 0x000fea000383ffff */
.L_x_2472:
[----:B------:R-:W-:Y:S01]  /*13e20*/  BSSY B1, `(.L_x_2614) ;  /* 0x0000006000017945 */ /* 0x000fe20003800000 */
[----:B------:R-:W-:-:S07]  /*13e30*/  IMAD.MOV.U32 R15, RZ, RZ, -0x1 ;  /* 0xffffffffff0f7424 */ /* 0x000fce00078e00ff */
[----:B0-2---:R-:W-:Y:S05]  /*13e40*/  WARPSYNC.COLLECTIVE R15, `(.L_x_2615) ;  /* 0x000000000f0c7348 */ /* 0x005fea0003c00000 */
[----:B------:R-:W-:Y:S02]  /*13e50*/  ELECT P6, UR62, PT ;  /* 0x00000000003e782f */ /* 0x000fe400038c0000 */
[----:B------:R-:W-:Y:S01]  /*13e60*/  MOV R14, UR62 ;  /* 0x0000003e000e7c02 */ /* 0x000fe20008000f00 */
[----:B0-2---:R-:W-:Y:S10]  /*13e70*/  ENDCOLLECTIVE ;  /* 0x000000000000791b */ /* 0x005ff40003800000 */
.L_x_2615:
[----:B------:R-:W-:Y:S05]  /*13e80*/  BSYNC B1 ;  /* 0x0000000000017941 */ /* 0x000fea0003800000 */
.L_x_2614:
[----:B------:R-:W-:Y:S05]  /*13e90*/  BRA `(.L_x_2616) ;  /* 0xffffffb800407947 */ /* 0x000fea000383ffff */
.L_x_2474:
[----:B0-----:R0:W1:Y:S02]  /*13ea0*/  SYNCS.PHASECHK.TRANS64.TRYWAIT P1, [R3+URZ+0x16840], R2 ;  /* 0x01684002030075a7 */ /* 0x001064000802017f */
[----:B-1----:R-:W-:Y:S05]  /*13eb0*/  @!P1 NANOSLEEP.SYNCS 0x989680 ;  /* 0x009896800000995d */ /* 0x002fea0003900000 */
[----:B------:R-:W1:Y:S02]  /*13ec0*/  @!P1 SYNCS.PHASECHK.TRANS64 P1, [R3+URZ+0x16840], R2 ;  /* 0x01684002030095a7 */ /* 0x000e64000802007f */
[----:B-1----:R-:W-:Y:S05]  /*13ed0*/  @!P1 BRA `(.L_x_2474) ;  /* 0xfffffffc00f09947 */ /* 0x002fea000383ffff */
[----:B------:R-:W-:Y:S05]  /*13ee0*/  BRA `(.L_x_2617) ;  /* 0xffffffb800607947 */ /* 0x000fea000383ffff */
.L_x_2476:
[----:B-1----:R1:W3:Y:S02]  /*13ef0*/  SYNCS.PHASECHK.TRANS64.TRYWAIT P1, [R25+URZ+0x16840], R0 ;  /* 0x01684000190075a7 */ /* 0x0022e4000802017f */
[----:B---3--:R-:W-:Y:S05]  /*13f00*/  @!P1 NANOSLEEP.SYNCS 0x989680 ;  /* 0x009896800000995d */ /* 0x008fea0003900000 */
[----:B------:R-:W3:Y:S02]  /*13f10*/  @!P1 SYNCS.PHASECHK.TRANS64 P1, [R25+URZ+0x16840], R0 ;  /* 0x01684000190095a7 */ /* 0x000ee4000802007f */
[----:B---3--:R-:W-:Y:S05]  /*13f20*/  @!P1 BRA `(.L_x_2476) ;  /* 0xfffffffc00f09947 */ /* 0x008fea000383ffff */
[----:B------:R-:W-:Y:S05]  /*13f30*/  BRA `(.L_x_2618) ;  /* 0xffffffb8006c7947 */ /* 0x000fea000383ffff */
.L_x_2478:
[----:B---3--:R3:W4:Y:S02]  /*13f40*/  SYNCS.PHASECHK.TRANS64.TRYWAIT P1, [R3+URZ+0x16860], R2 ;  /* 0x01686002030075a7 */ /* 0x008724000802017f */
[----:B----4-:R-:W-:Y:S05]  /*13f50*/  @!P1 NANOSLEEP.SYNCS 0x989680 ;  /* 0x009896800000995d */ /* 0x010fea0003900000 */
[----:B------:R-:W4:Y:S02]  /*13f60*/  @!P1 SYNCS.PHASECHK.TRANS64 P1, [R3+URZ+0x16860], R2 ;  /* 0x01686002030095a7 */ /* 0x000f24000802007f */
[----:B----4-:R-:W-:Y:S05]  /*13f70*/  @!P1 BRA `(.L_x_2478) ;  /* 0xfffffffc00f09947 */ /* 0x010fea000383ffff */
[----:B------:R-:W-:Y:S05]  /*13f80*/  BRA `(.L_x_2619) ;  /* 0xffffffb800687947 */ /* 0x000fea000383ffff */
.L_x_2620:
        /* <DEDUP_REMOVED lines=15> */
.L_x_3112:


//--------------------- .text._ZN7cutlass13device_kernelIN5flash11enable_sm90INS1_16FlashAttnFwdSm90INS1_25CollectiveMainloopFwdSm90ILi2EN4cute5tupleIJNS5_1CILi1EEES8_S8_EEENS6_IJNS7_ILi192EEENS7_ILi128EEENS7_ILi64EEEEEELi64ENS_6half_tEfNS_4arch4Sm90ELb1ELb0ELb0ELb1ELb1ELb1ELb0ELb1ELb1ELb1ELb0ELb0EEENS1_21CollectiveEpilogueFwdINS6_IJSA_SC_SB_EEES9_SE_SG_Li384ELb1ELb1ELb0ELb0EEENS1_36VarlenDynamicPersistentTileSchedulerILi192ELi128ELi384ELi128ELb0ELb1ELb1ELb1ELb1ELb1EEEEEEEEEvNT_6ParamsE --------------------------
	.section	.text._ZN7cutlass13device_kernelIN5flash11enable_sm90INS1_16FlashAttnFwdSm90INS1_25CollectiveMainloopFwdSm90ILi2EN4cute5tupleIJNS5_1CILi1EEES8_S8_EEENS6_IJNS7_ILi192EEENS7_ILi128EEENS7_ILi64EEEEEELi64ENS_6half_tEfNS_4arch4Sm90ELb1ELb0ELb0ELb1ELb1ELb1ELb0ELb1ELb1ELb1ELb0ELb0EEENS1_21CollectiveEpilogueFwdINS6_IJSA_SC_SB_EEES9_SE_SG_Li384ELb1ELb1ELb0ELb0EEENS1_36VarlenDynamicPersistentTileSchedulerILi192ELi128ELi384ELi128ELb0ELb1ELb1ELb1ELb1ELb1EEEEEEEEEvNT_6ParamsE,"ax",@progbits
	.align	128
.text._ZN7cutlass13device_kernelIN5flash11enable_sm90INS1_16FlashAttnFwdSm90INS1_25CollectiveMainloopFwdSm90ILi2EN4cute5tupleIJNS5_1CILi1EEES8_S8_EEENS6_IJNS7_ILi192EEENS7_ILi128EEENS7_ILi64EEEEEELi64ENS_6half_tEfNS_4arch4Sm90ELb1ELb0ELb0ELb1ELb1ELb1ELb0ELb1ELb1ELb1ELb0ELb0EEENS1_21CollectiveEpilogueFwdINS6_IJSA_SC_SB_EEES9_SE_SG_Li384ELb1ELb1ELb0ELb0EEENS1_36VarlenDynamicPersistentTileSchedulerILi192ELi128ELi384ELi128ELb0ELb1ELb1ELb1ELb1ELb1EEEEEEEEEvNT_6ParamsE:
        .type           _ZN7cutlass13device_kernelIN5flash11enable_sm90INS1_16FlashAttnFwdSm90INS1_25CollectiveMainloopFwdSm90ILi2EN4cute5tupleIJNS5_1CILi1EEES8_S8_EEENS6_IJNS7_ILi192EEENS7_ILi128EEENS7_ILi64EEEEEELi64ENS_6half_tEfNS_4arch4Sm90ELb1ELb0ELb0ELb1ELb1ELb1ELb0ELb1ELb1ELb1ELb0ELb0EEENS1_21CollectiveEpilogueFwdINS6_IJSA_SC_SB_EEES9_SE_SG_Li384ELb1ELb1ELb0ELb0EEENS1_36VarlenDynamicPersistentTileSchedulerILi192ELi128ELi384ELi128ELb0ELb1ELb1ELb1ELb1ELb1EEEEEEEEEvNT_6ParamsE,@function
        .size           _ZN7cutlass13device_kernelIN5flash11enable_sm90INS1_16FlashAttnFwdSm90INS1_25CollectiveMainloopFwdSm90ILi2EN4cute5tupleIJNS5_1CILi1EEES8_S8_EEENS6_IJNS7_ILi192EEENS7_ILi128EEENS7_ILi64EEEEEELi64ENS_6half_tEfNS_4arch4Sm90ELb1ELb0ELb0ELb1ELb1ELb1ELb0ELb1ELb1ELb1ELb0ELb0EEENS1_21CollectiveEpilogueFwdINS6_IJSA_SC_SB_EEES9_SE_SG_Li384ELb1ELb1ELb0ELb0EEENS1_36VarlenDynamicPersistentTileSchedulerILi192ELi128ELi384ELi128ELb0ELb1ELb1ELb1ELb1ELb1EEEEEEEEEvNT_6ParamsE,(.L_x_3113 - _ZN7cutlass13device_kernelIN5flash11enable_sm90INS1_16FlashAttnFwdSm90INS1_25CollectiveMainloopFwdSm90ILi2EN4cute5tupleIJNS5_1CILi1EEES8_S8_EEENS6_IJNS7_ILi192EEENS7_ILi128EEENS7_ILi64EEEEEELi64ENS_6half_tEfNS_4arch4Sm90ELb1ELb0ELb0ELb1ELb1ELb1ELb0ELb1ELb1ELb1ELb0ELb0EEENS1_21CollectiveEpilogueFwdINS6_IJSA_SC_SB_EEES9_SE_SG_Li384ELb1ELb1ELb0ELb0EEENS1_36VarlenDynamicPersistentTileSchedulerILi192ELi128ELi384ELi128ELb0ELb1ELb1ELb1ELb1ELb1EEEEEEEEEvNT_6ParamsE)
        .other          _ZN7cutlass13device_kernelIN5flash11enable_sm90INS1_16FlashAttnFwdSm90INS1_25CollectiveMainloopFwdSm90ILi2EN4cute5tupleIJNS5_1CILi1EEES8_S8_EEENS6_IJNS7_ILi192EEENS7_ILi128EEENS7_ILi64EEEEEELi64ENS_6half_tEfNS_4arch4Sm90ELb1ELb0ELb0ELb1ELb1ELb1ELb0ELb1ELb1ELb1ELb0ELb0EEENS1_21CollectiveEpilogueFwdINS6_IJSA_SC_SB_EEES9_SE_SG_Li384ELb1ELb1ELb0ELb0EEENS1_36VarlenDynamicPersistentTileSchedulerILi192ELi128ELi384ELi128ELb0ELb1ELb1ELb1ELb1ELb1EEEEEEEEEvNT_6ParamsE,@"STO_CUDA_ENTRY STV_DEFAULT"
_ZN7cutlass13device_kernelIN5flash11enable_sm90INS1_16FlashAttnFwdSm90INS1_25CollectiveMainloopFwdSm90ILi2EN4cute5tupleIJNS5_1CILi1EEES8_S8_EEENS6_IJNS7_ILi192EEENS7_ILi128EEENS7_ILi64EEEEEELi64ENS_6half_tEfNS_4arch4Sm90ELb1ELb0ELb0ELb1ELb1ELb1ELb0ELb1ELb1ELb1ELb0ELb0EEENS1_21CollectiveEpilogueFwdINS6_IJSA_SC_SB_EEES9_SE_SG_Li384ELb1ELb1ELb0ELb0EEENS1_36VarlenDynamicPersistentTileSchedulerILi192ELi128ELi384ELi128ELb0ELb1ELb1ELb1ELb1ELb1EEEEEEEEEvNT_6ParamsE:
[----:B------:R-:W0:Y:S02]  /*0000*/  LDC R1, c[0x0][0x28] ;  /* 0x00000a00ff017b82 */ /* 0x000e240000000800 */
[----:B0-----:R-:W-:Y:S01]  /*0010*/  VIADD R1, R1, 0xffffff88 ;  /* 0xffffff8801017836 */ /* 0x001fe20000000000 */
[----:B------:R-:W0:Y:S01]  /*0020*/  S2R R3, SR_TID.X ;  /* 0x0000000000037919 */ /* 0x000e220000002100 */
[----:B------:R-:W-:Y:S01]  /*0030*/  ELECT P0, URZ, PT ;  /* 0x00000000003f782f */ /* 0x000fe20003800000 */
[----:B------:R-:W-:Y:S01]  /*0040*/  BSSY B0, `(.L_x_2621) ;  /* 0x000000d000007945 */ /* 0x000fe20003800000 */
[----:B0-----:R-:W-:-:S05]  /*0050*/  SHF.R.U32.HI R0, RZ, 0x5, R3 ;  /* 0x00000005ff007819 */ /* 0x001fca0000011603 */
        /* <DEDUP_REMOVED lines=11> */
.L_x_2622:
[----:B------:R-:W-:Y:S05]  /*0110*/  BSYNC B0 ;  /* 0x0000000000007941 */ /* 0x000fea0003800000 */
.L_x_2621:
[----:B------:R-:W-:Y:S01]  /*0120*/  VOTEU.ANY UP0, P0 ;  /* 0x00000000003f7886 */ /* 0x000fe20000000100 */
[----:B------:R-:W0:Y:S01]  /*0130*/  SHFL.IDX PT, R2, R0, RZ, 0x1f ;  /* 0x00001fff00027589 */ /* 0x000e2200000e0000 */
[----:B------:R-:W-:Y:S01]  /*0140*/  UMOV UR4, 0x80 ;  /* 0x0000008000047882 */ /* 0x000fe20000000000 */
[----:B------:R-:W-:Y:S01]  /*0150*/  UMOV UR7, 0x180 ;  /* 0x0000018000077882 */ /* 0x000fe20000000000 */
[----:B------:R-:W-:Y:S01]  /*0160*/  SHF.R.U32.HI R3, RZ, 0x7, R3 ;  /* 0x00000007ff037819 */ /* 0x000fe20000011603 */
[----:B------:R-:W1:Y:S01]  /*0170*/  @UP0 S2UR UR8, SR_CgaCtaId ;  /* 0x00000000000809c3 */ /* 0x000e620000008800 */
[----:B------:R-:W-:Y:S01]  /*0180*/  @UP0 UMOV UR6, 0x400 ;  /* 0x0000040000060882 */ /* 0x000fe20000000000 */
[----:B------:R-:W-:-:S04]  /*0190*/  @UP0 UIADD3 UR4, -UR4, 0x100000, URZ ;  /* 0x0010000004040890 */ /* 0x000fc8000fffe13f */
[----:B------:R-:W-:Y:S02]  /*01a0*/  @UP0 USHF.L.U32 UR5, UR4, 0xb, URZ ;  /* 0x0000000b04050899 */ /* 0x000fe4000800063f */
[----:B------:R-:W-:Y:S01]  /*01b0*/  @UP0 USHF.L.U32 UR4, UR4, 0x1, URZ ;  /* 0x0000000104040899 */ /* 0x000fe2000800063f */
[----:B------:R-:W-:Y:S01]  /*01c0*/  VOTEU.ANY UP1, P0 ;  /* 0x00000000003f7886 */ /* 0x000fe20000020100 */
[----:B0-----:R-:W-:Y:S02]  /*01d0*/  ISETP.NE.AND P1, PT, R2, RZ, PT ;  /* 0x000000ff0200720c */ /* 0x001fe40003f25270 */
[----:B------:R0:W2:Y:S01]  /*01e0*/  SHFL.IDX PT, R2, R3, RZ, 0x1f ;  /* 0x00001fff03027589 */ /* 0x0000a200000e0000 */
[----:B-1----:R-:W-:Y:S02]  /*01f0*/  @UP0 ULEA UR8, UR8, UR6, 0x18 ;  /* 0x0000000608080291 */ /* 0x002fe4000f8ec03f */
[----:B------:R-:W-:-:S04]  /*0200*/  @UP0 UIADD3 UR6, -UR7, 0x100000, URZ ;  /* 0x0010000007060890 */ /* 0x000fc8000fffe13f */
[----:B------:R-:W-:Y:S02]  /*0210*/  @UP0 USHF.L.U32 UR7, UR6, 0xb, URZ ;  /* 0x0000000b06070899 */ /* 0x000fe4000800063f */
[----:B------:R-:W-:Y:S01]  /*0220*/  @UP0 USHF.L.U32 UR6, UR6, 0x1, URZ ;  /* 0x0000000106060899 */ /* 0x000fe2000800063f */
[----:B------:R-:W-:Y:S01]  /*0230*/  VOTEU.ANY UP0, P0 ;  /* 0x00000000003f7886 */ /* 0x000fe20000000100 */
[----:B------:R-:W1:Y:S04]  /*0240*/  FENCE.VIEW.ASYNC.S ;  /* 0x00000000000073c6 */ /* 0x000e680000000000 */
[----:B-1----:R0:W1:Y:S06]  /*0250*/  @UP0 SYNCS.EXCH.64 URZ, [UR8+0x16800], UR4 ;  /* 0x01680004083f05b2 */ /* 0x00206c0008000100 */
[----:B------:R0:W3:Y:S02]  /*0260*/  @UP1 SYNCS.EXCH.64 URZ, [UR8+0x16820], UR6 ;  /* 0x01682006083f15b2 */ /* 0x0000e40008000100 */
[----:B0-----:R-:W-:Y:S05]  /*0270*/  @P1 BRA `(.L_x_2623) ;  /* 0x0000000000481947 */ /* 0x001fea0003800000 */
[----:B------:R-:W0:Y:S01]  /*0280*/  S2UR UR5, SR_CgaCtaId ;  /* 0x00000000000579c3 */ /* 0x000e220000008800 */
        /* <DEDUP_REMOVED lines=15> */
[----:B------:R0:W0:Y:S01]  /*0380*/  SYNCS.EXCH.64 URZ, [UR8+0x16848], UR6 ;  /* 0x01684806083f75b2 */ /* 0x0000220008000100 */
[----:B------:R-:W-:Y:S01]  /*0390*/  NOP ;  /* 0x0000000000007918 */ /* 0x000fe20000000000 */
.L_x_2623:
[----:B------:R-:W5:Y:S01]  /*03a0*/  SHFL.IDX PT, R3, R0, RZ, 0x1f ;  /* 0x00001fff00037589 */ /* 0x000f6200000e0000 */
[----:B------:R-:W-:Y:S01]  /*03b0*/  NOP ;  /* 0x0000000000007918 */ /* 0x000fe20000000000 */
[----:B-----5:R-:W-:-:S13]  /*03c0*/  ISETP.NE.AND P0, PT, R3, RZ, PT ;  /* 0x000000ff0300720c */ /* 0x020fda0003f05270 */
        /* <DEDUP_REMOVED lines=17> */
[----:B------:R0:W0:Y:S01]  /*04e0*/  SYNCS.EXCH.64 URZ, [UR8+0x16868], UR6 ;  /* 0x01686806083f75b2 */ /* 0x0000220008000100 */
[----:B------:R-:W-:Y:S01]  /*04f0*/  NOP ;  /* 0x0000000000007918 */ /* 0x000fe20000000000 */
.L_x_2624:
[----:B------:R-:W5:Y:S01]  /*0500*/  SHFL.IDX PT, R3, R0, RZ, 0x1f ;  /* 0x00001fff00037589 */ /* 0x000f6200000e0000 */
[----:B------:R-:W-:Y:S01]  /*0510*/  NOP ;  /* 0x0000000000007918 */ /* 0x000fe20000000000 */
[----:B-----5:R-:W-:-:S13]  /*0520*/  ISETP.NE.AND P0, PT, R3, RZ, PT ;  /* 0x000000ff0300720c */ /* 0x020fda0003f05270 */
        /* <DEDUP_REMOVED lines=13> */
[----:B------:R0:W0:Y:S01]  /*0600*/  SYNCS.EXCH.64 URZ, [UR6+0x16888], UR4 ;  /* 0x01688804063f75b2 */ /* 0x0000220008000100 */
[----:B------:R-:W-:Y:S01]  /*0610*/  NOP ;  /* 0x0000000000007918 */ /* 0x000fe20000000000 */
.L_x_2625:
        /* <DEDUP_REMOVED lines=22> */
.L_x_2626:
        /* <DEDUP_REMOVED lines=22> */
.L_x_2627:
[----:B--2---:R-:W-:Y:S01]  /*08e0*/  ISETP.NE.AND P0, PT, R2, RZ, PT ;  /* 0x000000ff0200720c */ /* 0x004fe20003f05270 */
[----:B------:R-:W-:Y:S01]  /*08f0*/  IMAD.MOV.U32 R2, RZ, RZ, 0x1 ;  /* 0x00000001ff027424 */ /* 0x000fe200078e00ff */
[----:B------:R-:W-:Y:S01]  /*0900*/  NOP ;  /* 0x0000000000007918 */ /* 0x000fe20000000000 */
[----:B------:R-:W-:Y:S01]  /*0910*/  ULDC.64 UR40, c[0x0][0x208] ;  /* 0x0000820000287ab9 */ /* 0x000fe20000000a00 */
[----:B------:R-:W-:Y:S02]  /*0920*/  BSSY B9, `(.L_x_2628) ;  /* 0x00017f2000097945 */ /* 0x000fe40003800000 */
[----:B------:R-:W-:-:S05]  /*0930*/  SEL R2, R2, 0x2, !P0 ;  /* 0x0000000202027807 */ /* 0x000fca0004000000 */
[----:B------:R2:W-:Y:S01]  /*0940*/  STL [R1+0x30], R2 ;  /* 0x0000300201007387 */ /* 0x0005e20000100800 */
[----:B01-34-:R-:W-:Y:S06]  /*0950*/  BAR.SYNC.DEFER_BLOCKING 0x0 ;  /* 0x0000000000007b1d */ /* 0x01bfec0000010000 */
[----:B------:R-:W-:Y:S05]  /*0960*/  @!P0 BRA `(.L_x_2629) ;  /* 0x00000110008c8947 */ /* 0x000fea0003800000 */
.L_x_2630:
[----:B------:R-:W-:-:S08]  /*0970*/  NOP ;  /* 0x0000000000007918 */ /* 0x000fd00000000000 */
[----:B------:R-:W0:Y:S02]  /*0980*/  USETMAXREG.TRY_ALLOC.CTAPOOL UP0, 0xa0 ;  /* 0x000000a0000079c8 */ /* 0x000e240008000600 */
[----:B0-----:R-:W-:-:S13]  /*0990*/  PLOP3.LUT P0, PT, PT, PT, UP0, 0x80, 0x0 ;  /* 0x000000000000781c */ /* 0x001fda0003f0f008 */
[----:B------:R-:W-:Y:S05]  /*09a0*/  @!P0 BRA `(.L_x_2630) ;  /* 0xfffffffc00f08947 */ /* 0x000fea000383ffff */
[----:B------:R-:W2:Y:S01]  /*09b0*/  S2R R0, SR_TID.X ;  /* 0x0000000000007919 */ /* 0x000ea20000002100 */
[----:B------:R-:W-:Y:S01]  /*09c0*/  LOP3.LUT R23, R23, 0xffffffef, RZ, 0xc0, !PT ;  /* 0xffffffef17177812 */ /* 0x000fe200078ec0ff */
[----:B------:R-:W-:Y:S01]  /*09d0*/  ULDC UR4, c[0x0][0xc3c] ;  /* 0x00030f0000047ab9 */ /* 0x000fe20000000800 */
[----:B--2---:R-:W-:Y:S02]  /*09e0*/  SHF.R.U32.HI R2, RZ, 0x7, R0 ;  /* 0x00000007ff027819 */ /* 0x004fe40000011600 */
[----:B------:R-:W0:Y:S01]  /*09f0*/  S2R R0, SR_CgaCtaId ;  /* 0x0000000000007919 */ /* 0x000e220000008800 */
[----:B------:R-:W-:Y:S06]  /*0a00*/  BAR.ARV 0x8, 0x200 ;  /* 0x0208000000007b1d */ /* 0x000fec0000002000 */
[----:B------:R-:W-:-:S02]  /*0a10*/  ISETP.NE.AND P0, PT, R2, 0x1, PT ;  /* 0x000000010200780c */ /* 0x000fc40003f05270 */
[----:B------:R-:W-:-:S11]  /*0a20*/  MOV R2, 0x400 ;  /* 0x0000040000027802 */ /* 0x000fd60000000f00 */
[----:B------:R-:W-:Y:S06]  /*0a30*/  @!P0 BAR.ARV 0x9, 0x100 ;  /* 0x0244000000008b1d */ /* 0x000fec0000002000 */
[----:B------:R-:W-:Y:S02]  /*0a40*/  @P0 LOP3.LUT R23, R23, 0x10, RZ, 0xfc, !PT ;  /* 0x0000001017170812 */ /* 0x000fe400078efcff */
[----:B------:R-:W-:Y:S01]  /*0a50*/  BAR.SYNC.DEFER_BLOCKING 0x5, 0x200 ;  /* 0x0148000000007b1d */ /* 0x000fe20000010000 */
[----:B0-----:R-:W-:-:S05]  /*0a60*/  LEA R2, R0, R2, 0x18 ;  /* 0x0000000200027211 */ /* 0x001fca00078ec0ff */
[----:B------:R-:W0:Y:S02]  /*0a70*/  LDS.128 R32, [R2+0x168d0] ;  /* 0x0168d00002207984 */ /* 0x000e240000000c00 */
[----:B------:R-:W-:Y:S06]  /*0a80*/  BAR.ARV 0x4, 0x200 ;  /* 0x0108000000007b1d */ /* 0x000fec0000002000 */
[----:B0-----:R-:W-:-:S13]  /*0a90*/  ISETP.GE.AND P0, PT, R35, UR4, PT ;  /* 0x0000000423007c0c */ /* 0x001fda000bf06270 */
[----:B------:R-:W-:Y:S05]  /*0aa0*/  @P0 BRA `(.L_x_2631) ;  /* 0x0000017c00640947 */ /* 0x000fea0003800000 */
[----:B------:R-:W2:Y:S01]  /*0ab0*/  LDL R13, [R1+0x30] ;  /* 0x00003000010d7983 */ /* 0x000ea20000100800 */
[----:B------:R-:W0:Y:S02]  /*0ac0*/  S2R R0, SR_TID.X ;  /* 0x0000000000007919 */ /* 0x000e240000002100 */
[----:B0-----:R-:W-:-:S05]  /*0ad0*/  VIADD R12, R0, 0xffffff80 ;  /* 0xffffff80000c7836 */ /* 0x001fca0000000000 */
[----:B------:R-:W-:-:S04]  /*0ae0*/  SHF.R.S32.HI R0, RZ, 0x1f, R12 ;  /* 0x0000001fff007819 */ /* 0x000fc8000001140c */
[----:B------:R-:W-:-:S04]  /*0af0*/  LEA.HI R3, R0, R12, RZ, 0x7 ;  /* 0x0000000c00037211 */ /* 0x000fc800078f38ff */
[----:B------:R-:W-:-:S05]  /*0b00*/  LOP3.LUT R4, R3, 0xffffff80, RZ, 0xc0, !PT ;  /* 0xffffff8003047812 */ /* 0x000fca00078ec0ff */
[----:B------:R-:W-:Y:S01]  /*0b10*/  IMAD.IADD R11, R12, 0x1, -R4 ;  /* 0x000000010c0b7824 */ /* 0x000fe200078e0a04 */
[----:B------:R-:W-:-:S04]  /*0b20*/  LEA.HI R4, R0, R12, RZ, 0x4 ;  /* 0x0000000c00047211 */ /* 0x000fc800078f20ff */
[----:B------:R-:W-:Y:S02]  /*0b30*/  SHF.R.S32.HI R6, RZ, 0x1f, R11 ;  /* 0x0000001fff067819 */ /* 0x000fe4000001140b */
[----:B------:R-:W-:Y:S02]  /*0b40*/  SHF.R.S32.HI R7, RZ, 0x4, R4 ;  /* 0x00000004ff077819 */ /* 0x000fe40000011404 */
[----:B------:R-:W-:Y:S02]  /*0b50*/  LEA.HI R8, R6, R11, RZ, 0x2 ;  /* 0x0000000b06087211 */ /* 0x000fe400078f10ff */
[----:B------:R-:W-:Y:S02]  /*0b60*/  SHF.R.S32.HI R14, RZ, 0x7, R3 ;  /* 0x00000007ff0e7819 */ /* 0x000fe40000011403 */
[----:B------:R-:W-:Y:S02]  /*0b70*/  LOP3.LUT R3, R4, 0x3fffff0, RZ, 0xc0, !PT ;  /* 0x03fffff004037812 */ /* 0x000fe400078ec0ff */
[----:B------:R-:W-:-:S02]  /*0b80*/  LEA.HI R5, R0, R12, RZ, 0x5 ;  /* 0x0000000c00057211 */ /* 0x000fc400078f28ff */
[----:B------:R-:W-:Y:S02]  /*0b90*/  LEA.HI R4, R4, R7, RZ, 0x1 ;  /* 0x0000000704047211 */ /* 0x000fe400078f08ff */
[--C-:B------:R-:W-:Y:S02]  /*0ba0*/  SHF.R.S32.HI R9, RZ, 0x2, R8.reuse ;  /* 0x00000002ff097819 */ /* 0x100fe40000011408 */
[----:B------:R-:W-:Y:S01]  /*0bb0*/  SHF.R.S32.HI R10, RZ, 0x1f, R8 ;  /* 0x0000001fff0a7819 */ /* 0x000fe20000011408 */
[----:B------:R-:W-:Y:S01]  /*0bc0*/  IMAD.IADD R3, R12, 0x1, -R3 ;  /* 0x000000010c037824 */ /* 0x000fe200078e0a03 */
[----:B------:R-:W-:Y:S02]  /*0bd0*/  SHF.R.S32.HI R15, RZ, 0x5, R5 ;  /* 0x00000005ff0f7819 */ /* 0x000fe40000011405 */
[----:B------:R-:W-:Y:S02]  /*0be0*/  LOP3.LUT R4, R4, 0x1ffffffe, RZ, 0xc0, !PT ;  /* 0x1ffffffe04047812 */ /* 0x000fe400078ec0ff */
[----:B------:R-:W-:Y:S01]  /*0bf0*/  LEA.HI R10, R10, R9, RZ, 0x3 ;  /* 0x000000090a0a7211 */ /* 0x000fe200078f18ff */
[----:B------:R-:W-:Y:S01]  /*0c00*/  IMAD.HI R5, R14, 0x55555556, RZ ;  /* 0x555555560e057827 */ /* 0x000fe200078e02ff */
[----:B------:R-:W-:-:S02]  /*0c10*/  LEA.HI R6, R6, R11, RZ, 0x5 ;  /* 0x0000000b06067211 */ /* 0x000fc400078f28ff */
[----:B------:R-:W-:Y:S01]  /*0c20*/  LOP3.LUT R10, R10, 0xfffffff8, RZ, 0xc0, !PT ;  /* 0xfffffff80a0a7812 */ /* 0x000fe200078ec0ff */
[----:B------:R-:W-:Y:S02]  /*0c30*/  IMAD.IADD R4, R7, 0x1, -R4 ;  /* 0x0000000107047824 */ /* 0x000fe400078e0a04 */
[----:B------:R-:W-:Y:S01]  /*0c40*/  IMAD R3, R15, 0x10, R3 ;  /* 0x000000100f037824 */ /* 0x000fe200078e0203 */
[----:B------:R-:W-:Y:S02]  /*0c50*/  LEA.HI R5, R5, R5, RZ, 0x1 ;  /* 0x0000000505057211 */ /* 0x000fe400078f08ff */
[----:B------:R-:W-:Y:S01]  /*0c60*/  IADD3 R9, R9, -R10, RZ ;  /* 0x8000000a09097210 */ /* 0x000fe20007ffe0ff */
[----:B------:R-:W-:Y:S01]  /*0c70*/  IMAD R7, R3, 0x8, R4 ;  /* 0x0000000803077824 */ /* 0x000fe200078e0204 */
[----:B------:R-:W-:Y:S02]  /*0c80*/  SHF.R.S32.HI R6, RZ, 0x5, R6 ;  /* 0x00000005ff067819 */ /* 0x000fe40000011406 */
[----:B------:R-:W-:Y:S01]  /*0c90*/  LEA.HI R3, R0, R12, RZ, 0x2 ;  /* 0x0000000c00037211 */ /* 0x000fe200078f10ff */
[----:B------:R-:W-:-:S02]  /*0ca0*/  IMAD R5, R5, -0x3, R14 ;  /* 0xfffffffd05057824 */ /* 0x000fc400078e020e */
[----:B------:R-:W-:Y:S01]  /*0cb0*/  IMAD R6, R6, 0x10, R9 ;  /* 0x0000001006067824 */ /* 0x000fe200078e0209 */
[--C-:B------:R-:W-:Y:S02]  /*0cc0*/  SHF.R.S32.HI R154, RZ, 0x2, R3.reuse ;  /* 0x00000002ff9a7819 */ /* 0x100fe40000011403 */
[----:B------:R-:W-:Y:S01]  /*0cd0*/  LEA.HI R0, R0, R12, RZ, 0x3 ;  /* 0x0000000c00007211 */ /* 0x000fe200078f18ff */
[----:B------:R-:W-:Y:S01]  /*0ce0*/  IMAD R10, R5, 0x40, R6 ;  /* 0x00000040050a7824 */ /* 0x000fe200078e0206 */
[----:B------:R-:W-:Y:S01]  /*0cf0*/  SHF.R.S32.HI R5, RZ, 0x1f, R3 ;  /* 0x0000001fff057819 */ /* 0x000fe20000011403 */
[----:B------:R-:W-:Y:S01]  /*0d00*/  VIADD R6, R154, 0x60 ;  /* 0x000000609a067836 */ /* 0x000fe20000000000 */
[----:B------:R-:W-:Y:S02]  /*0d10*/  LOP3.LUT R3, R3, 0xfffffffc, RZ, 0xc0, !PT ;  /* 0xfffffffc03037812 */ /* 0x000fe400078ec0ff */
[----:B------:R-:W-:Y:S02]  /*0d20*/  SHF.R.S32.HI R4, RZ, 0x3, R0 ;  /* 0x00000003ff047819 */ /* 0x000fe40000011400 */
[----:B------:R-:W-:-:S02]  /*0d30*/  LEA.HI R5, R5, R154, RZ, 0x3 ;  /* 0x0000009a05057211 */ /* 0x000fc400078f18ff */
[----:B------:R-:W-:Y:S01]  /*0d40*/  SHF.R.S32.HI R4, RZ, 0x1f, R6 ;  /* 0x0000001fff047819 */ /* 0x000fe20000011406 */
[----:B------:R-:W-:Y:S01]  /*0d50*/  IMAD.IADD R9, R12, 0x1, -R3 ;  /* 0x000000010c097824 */ /* 0x000fe200078e0a03 */
[----:B------:R-:W-:Y:S02]  /*0d60*/  LOP3.LUT R0, R0, 0xfffffff8, RZ, 0xc0, !PT ;  /* 0xfffffff800007812 */ /* 0x000fe400078ec0ff */
[----:B------:R-:W-:Y:S02]  /*0d70*/  LOP3.LUT R5, R5, 0xfffffff8, RZ, 0xc0, !PT ;  /* 0xfffffff805057812 */ /* 0x000fe400078ec0ff */
[----:B------:R-:W-:Y:S02]  /*0d80*/  LEA.HI R4, R4, R6, RZ, 0x3 ;  /* 0x0000000604047211 */ /* 0x000fe400078f18ff */
[----:B------:R-:W-:Y:S01]  /*0d90*/  SHF.L.U32 R3, R6, 0x6, RZ ;  /* 0x0000000606037819 */ /* 0x000fe200000006ff */
[----:B------:R-:W-:Y:S01]  /*0da0*/  IMAD.IADD R0, R12, 0x1, -R0 ;  /* 0x000000010c007824 */ /* 0x000fe200078e0a00 */
[----:B------:R-:W-:Y:S01]  /*0db0*/  LEA.HI R0, R9, R9, RZ, 0x1 ;  /* 0x0000000909007211 */ /* 0x000fe200078f08ff */
[----:B------:R-:W-:Y:S01]  /*0dc0*/  IMAD.IADD R5, R154, 0x1, -R5 ;  /* 0x000000019a057824 */ /* 0x000fe200078e0a05 */
[----:B------:R-:W-:Y:S01]  /*0dd0*/  LOP3.LUT R3, R3, 0x1c0, RZ, 0xc0, !PT ;  /* 0x000001c003037812 */ /* 0x000fe200078ec0ff */
[C---:B------:R-:W-:Y:S01]  /*0de0*/  IMAD.SHL.U32 R16, R9.reuse, 0x8, RZ ;  /* 0x0000000809107824 */ /* 0x040fe200078e00ff */
[----:B------:R-:W-:Y:S01]  /*0df0*/  STL [R1+0x68], R10 ;  /* 0x0000680a01007387 */ /* 0x000fe20000100800 */
[----:B------:R-:W-:-:S02]  /*0e00*/  IMAD.SHL.U32 R152, R9, 0x4, RZ ;  /* 0x0000000409987824 */ /* 0x000fc400078e00ff */
[----:B------:R-:W-:Y:S01]  /*0e10*/  IMAD.SHL.U32 R4, R4, 0x40, RZ ;  /* 0x0000004004047824 */ /* 0x000fe200078e00ff */
[----:B------:R-:W-:Y:S01]  /*0e20*/  STL [R1+0x58], RZ ;  /* 0x000058ff01007387 */ /* 0x000fe20000100800 */
[----:B------:R-:W-:Y:S02]  /*0e30*/  LOP3.LUT R0, R0, 0x1ffffffe, RZ, 0xc0, !PT ;  /* 0x1ffffffe00007812 */ /* 0x000fe400078ec0ff */
[----:B------:R-:W-:Y:S01]  /*0e40*/  SHF.R.U32.HI R6, RZ, 0x3, R3 ;  /* 0x00000003ff067819 */ /* 0x000fe20000011603 */
[----:B------:R-:W-:Y:S01]  /*0e50*/  STL [R1], RZ ;  /* 0x000000ff01007387 */ /* 0x000fe20000100800 */
[----:B------:R-:W-:Y:S02]  /*0e60*/  LOP3.LUT R3, R3, 0x38, R16, 0xf8, !PT ;  /* 0x0000003803037812 */ /* 0x000fe400078ef810 */
[----:B------:R-:W-:Y:S01]  /*0e70*/  LOP3.LUT R4, R4, 0xfffffe00, RZ, 0xc0, !PT ;  /* 0xfffffe0004047812 */ /* 0x000fe200078ec0ff */
[----:B------:R0:W-:Y:S01]  /*0e80*/  STL [R1+0x38], R5 ;  /* 0x0000380501007387 */ /* 0x0001e20000100800 */
[----:B------:R-:W-:Y:S01]  /*0e90*/  LOP3.LUT R8, R8, 0x7ffffffc, RZ, 0xc0, !PT ;  /* 0x7ffffffc08087812 */ /* 0x000fe200078ec0ff */
[----:B------:R-:W-:Y:S01]  /*0ea0*/  IMAD.IADD R0, R9, 0x1, -R0 ;  /* 0x0000000109007824 */ /* 0x000fe200078e0a00 */
[----:B------:R-:W-:-:S02]  /*0eb0*/  LOP3.LUT R3, R4, R3, R6, 0xf6, !PT ;  /* 0x0000000304037212 */ /* 0x000fc400078ef606 */
[----:B0-----:R-:W-:Y:S01]  /*0ec0*/  IADD3 R5, R152, 0x10, RZ ;  /* 0x0000001098057810 */ /* 0x001fe20007ffe0ff */
[----:B------:R-:W-:-:S03]  /*0ed0*/  IMAD R0, R0, 0x8, R10 ;  /* 0x0000000800007824 */ /* 0x000fc600078e020a */
[----:B------:R-:W-:Y:S01]  /*0ee0*/  SHF.R.S32.HI R6, RZ, 0x1f, R5 ;  /* 0x0000001fff067819 */ /* 0x000fe20000011405 */
[----:B------:R0:W-:Y:S01]  /*0ef0*/  STL [R1+0x4], R5 ;  /* 0x0000040501007387 */ /* 0x0001e20000100800 */
[----:B------:R-:W-:-:S03]  /*0f00*/  IMAD R3, R3, 0x2, R2 ;  /* 0x0000000203037824 */ /* 0x000fc600078e0202 */
[----:B------:R1:W-:Y:S01]  /*0f10*/  STL [R1+0x3c], R4 ;  /* 0x00003c0401007387 */ /* 0x0003e20000100800 */
[----:B0-----:R-:W-:-:S03]  /*0f20*/  IMAD.IADD R5, R11, 0x1, -R8 ;  /* 0x000000010b057824 */ /* 0x001fc600078e0a08 */
[----:B------:R0:W-:Y:S01]  /*0f30*/  STL [R1+0x60], R6 ;  /* 0x0000600601007387 */ /* 0x0001e20000100800 */
[----:B-1----:R-:W-:-:S03]  /*0f40*/  IMAD.SHL.U32 R4, R7, 0x8, RZ ;  /* 0x0000000807047824 */ /* 0x002fc600078e00ff */
[----:B------:R0:W-:Y:S04]  /*0f50*/  STL [R1+0x40], R5 ;  /* 0x0000400501007387 */ /* 0x0001e80000100800 */
[----:B------:R0:W-:Y:S04]  /*0f60*/  STL [R1+0x6c], R4 ;  /* 0x00006c0401007387 */ /* 0x0001e80000100800 */
[----:B------:R0:W-:Y:S04]  /*0f70*/  STL [R1+0x44], R0 ;  /* 0x0000440001007387 */ /* 0x0001e80000100800 */
[----:B------:R0:W-:Y:S01]  /*0f80*/  STL [R1+0x64], R3 ;  /* 0x0000640301007387 */ /* 0x0001e20000100800 */
[----:B------:R-:W-:Y:S01]  /*0f90*/  VIADD R18, R16, 0x20 ;  /* 0x0000002010127836 */ /* 0x000fe20000000000 */
[----:B------:R-:W-:Y:S01]  /*0fa0*/  MOV R19, RZ ;  /* 0x000000ff00137202 */ /* 0x000fe20000000f00 */
[----:B------:R-:W-:Y:S01]  /*0fb0*/  IMAD.MOV.U32 R155, RZ, RZ, RZ ;  /* 0x000000ffff9b7224 */ /* 0x000fe200078e00ff */
[----:B------:R-:W-:Y:S01]  /*0fc0*/  SHF.R.S32.HI R17, RZ, 0x1f, R16 ;  /* 0x0000001fff117819 */ /* 0x000fe20000011410 */
[----:B------:R-:W-:Y:S01]  /*0fd0*/  IMAD.MOV.U32 R22, RZ, RZ, RZ ;  /* 0x000000ffff167224 */ /* 0x000fe200078e00ff */
[----:B------:R-:W-:-:S02]  /*0fe0*/  SHF.R.S32.HI R156, RZ, 0x1f, R18 ;  /* 0x0000001fff9c7819 */ /* 0x000fc40000011412 */
[----:B0-2---:R-:W-:-:S07]  /*0ff0*/  LOP3.LUT R157, R13, 0x1, RZ, 0xfc, !PT ;  /* 0x000000010d9d7812 */ /* 0x005fce00078efcff */
.L_x_2776:
        /* <DEDUP_REMOVED lines=8> */
[----:B---3--:R-:W-:Y:S01]  /*1080*/  IMAD.MOV.U32 R31, RZ, RZ, RZ ;  /* 0x000000ffff1f7224 */ /* 0x008fe200078e00ff */
[----:B------:R-:W-:-:S02]  /*1090*/  ISETP.NE.U32.AND P0, PT, RZ, UR6, PT ;  /* 0x00000006ff007c0c */ /* 0x000fc4000bf05070 */
[----:B------:R-:W-:Y:S02]  /*10a0*/  ISETP.NE.AND.EX P1, PT, RZ, UR5, PT, P1 ;  /* 0x00000005ff007c0c */ /* 0x000fe4000bf25310 */
[----:B------:R-:W-:Y:S02]  /*10b0*/  ISETP.NE.AND.EX P0, PT, RZ, UR7, PT, P0 ;  /* 0x00000007ff007c0c */ /* 0x000fe4000bf05300 */
[----:B--2---:R-:W-:Y:S01]  /*10c0*/  SHF.R.S32.HI R3, RZ, 0x1f, R0 ;  /* 0x0000001fff037819 */ /* 0x004fe20000011400 */
[----:B------:R-:W-:Y:S08]  /*10d0*/  STL [R1+0x54], R0 ;  /* 0x0000540001007387 */ /* 0x000ff00000100800 */
[----:B------:R-:W-:-:S02]  /*10e0*/  @P1 LEA R6, P2, R0, UR4, 0x2 ;  /* 0x0000000400061c11 */ /* 0x000fc4000f8410ff */
[C-C-:B------:R-:W-:Y:S01]  /*10f0*/  SHF.L.U64.HI R32, R0.reuse, 0x2, R3.reuse ;  /* 0x0000000200207819 */ /* 0x140fe20000010203 */
[----:B------:R0:W-:Y:S01]  /*1100*/  STL [R1+0x5c], R3 ;  /* 0x00005c0301007387 */ /* 0x0001e20000100800 */
[C---:B------:R-:W-:Y:S02]  /*1110*/  @P1 LEA.HI.X R7, R0.reuse, UR5, R3, 0x2, P2 ;  /* 0x0000000500071c11 */ /* 0x040fe400090f1403 */
[----:B------:R-:W-:Y:S02]  /*1120*/  ISETP.NE.U32.AND P2, PT, RZ, UR8, PT ;  /* 0x00000008ff007c0c */ /* 0x000fe4000bf45070 */
[----:B------:R-:W-:Y:S02]  /*1130*/  SHF.L.U32 R36, R0, 0x2, RZ ;  /* 0x0000000200247819 */ /* 0x000fe400000006ff */
[----:B------:R-:W-:Y:S01]  /*1140*/  ISETP.NE.AND.EX P2, PT, RZ, UR9, PT, P2 ;  /* 0x00000009ff007c0c */ /* 0x000fe2000bf45320 */
[----:B------:R-:W-:Y:S01]  /*1150*/  ULDC UR4, c[0x0][0x288] ;  /* 0x0000a20000047ab9 */ /* 0x000fe20000000800 */
[----:B------:R-:W-:Y:S01]  /*1160*/  IADD3 R8, P3, R36, UR6, RZ ;  /* 0x0000000624087c10 */ /* 0x000fe2000ff7e0ff */
[----:B0-----:R-:W-:Y:S01]  /*1170*/  IMAD.MOV.U32 R3, RZ, RZ, RZ ;  /* 0x000000ffff037224 */ /* 0x001fe200078e00ff */
[----:B------:R0:W-:Y:S01]  /*1180*/  STL [R1+0x4c], R36 ;  /* 0x00004c2401007387 */ /* 0x0001e20000100800 */
[----:B------:R-:W-:Y:S01]  /*1190*/  IMAD.U32 R10, RZ, RZ, UR4 ;  /* 0x00000004ff0a7e24 */ /* 0x000fe2000f8e00ff */
[----:B------:R-:W-:Y:S01]  /*11a0*/  IADD3.X R9, R32, UR7, RZ, P3, !PT ;  /* 0x0000000720097c10 */ /* 0x000fe20009ffe4ff */
[----:B------:R-:W-:Y:S01]  /*11b0*/  ULDC.64 UR4, c[0x0][0x418] ;  /* 0x0001060000047ab9 */ /* 0x000fe20000000a00 */
[----:B------:R0:W-:Y:S04]  /*11c0*/  STL [R1+0x50], R32 ;  /* 0x0000502001007387 */ /* 0x0001e80000100800 */
[----:B------:R0:W5:Y:S01]  /*11d0*/  @P1 LDG.E R3, desc[UR40][R6.64] ;  /* 0x0000002806031981 */ /* 0x000162000c1e1900 */
[----:B------:R-:W-:-:S03]  /*11e0*/  @P2 IADD3 R4, P1, R36, UR8, RZ ;  /* 0x0000000824042c10 */ /* 0x000fc6000ff3e0ff */
[----:B------:R0:W5:Y:S01]  /*11f0*/  @P0 LDG.E R31, desc[UR40][R8.64] ;  /* 0x00000028081f0981 */ /* 0x000162000c1e1900 */
[----:B------:R-:W-:-:S05]  /*1200*/  @P2 IADD3.X R5, R32, UR9, RZ, P1, !PT ;  /* 0x0000000920052c10 */ /* 0x000fca0008ffe4ff */
[----:B------:R-:W2:Y:S01]  /*1210*/  @P2 LDG.E R10, desc[UR40][R4.64] ;  /* 0x00000028040a2981 */ /* 0x000ea2000c1e1900 */
        /* <DEDUP_REMOVED lines=8> */
[----:B------:R-:W-:Y:S01]  /*12a0*/  IMAD.U32 R29, RZ, RZ, UR5 ;  /* 0x00000005ff1d7e24 */ /* 0x000fe2000f8e00ff */
[----:B------:R-:W-:Y:S01]  /*12b0*/  MOV R30, UR4 ;  /* 0x00000004001e7c02 */ /* 0x000fe20008000f00 */
[----:B--2---:R0:W-:Y:S01]  /*12c0*/  STL [R1+0x18], R10 ;  /* 0x0000180a01007387 */ /* 0x0041e20000100800 */
[----:B-1----:R-:W-:Y:S05]  /*12d0*/  @P2 BRA `(.L_x_2632) ;  /* 0x0000000000282947 */ /* 0x002fea0003800000 */
        /* <DEDUP_REMOVED lines=8> */
[----:B--2---:R-:W-:-:S05]  /*1360*/  IMAD.IADD R10, R7, 0x1, -R0 ;  /* 0x00000001070a7824 */ /* 0x004fca00078e0a00 */
[----:B------:R1:W-:Y:S02]  /*1370*/  STL [R1+0x18], R10 ;  /* 0x0000180a01007387 */ /* 0x0003e40000100800 */
.L_x_2632:
[----:B------:R-:W-:Y:S01]  /*1380*/  ULDC.64 UR4, c[0x0][0xa20] ;  /* 0x0002880000047ab9 */ /* 0x000fe20000000a00 */
[----:B------:R2:W-:Y:S01]  /*1390*/  STL [R1+0x48], R34 ;  /* 0x0000482201007387 */ /* 0x0005e20000100800 */
[----:B------:R-:W-:-:S04]  /*13a0*/  ISETP.NE.U32.AND P1, PT, RZ, UR4, PT ;  /* 0x00000004ff007c0c */ /* 0x000fc8000bf25070 */
[----:B------:R-:W-:-:S13]  /*13b0*/  ISETP.NE.AND.EX P1, PT, RZ, UR5, PT, P1 ;  /* 0x00000005ff007c0c */ /* 0x000fda000bf25310 */
[----:B--2---:R-:W-:Y:S05]  /*13c0*/  @!P1 BRA `(.L_x_2633) ;  /* 0x0000000000109947 */ /* 0x004fea0003800000 */
[----:B------:R-:W-:-:S04]  /*13d0*/  IADD3 R4, P0, R36, UR4, RZ ;  /* 0x0000000424047c10 */ /* 0x000fc8000ff1e0ff */
[----:B------:R-:W-:-:S05]  /*13e0*/  IADD3.X R5, R32, UR5, RZ, P0, !PT ;  /* 0x0000000520057c10 */ /* 0x000fca00087fe4ff */
[----:B------:R2:W5:Y:S01]  /*13f0*/  LDG.E R30, desc[UR40][R4.64] ;  /* 0x00000028041e7981 */ /* 0x000562000c1e1900 */
[----:B------:R-:W-:Y:S05]  /*1400*/  BRA `(.L_x_2634) ;  /* 0x0000000000107947 */ /* 0x000fea0003800000 */
.L_x_2633:
[----:B------:R-:W-:Y:S05]  /*1410*/  @!P0 BRA `(.L_x_2634) ;  /* 0x00000000000c8947 */ /* 0x000fea0003800000 */
[----:B------:R-:W2:Y:S04]  /*1420*/  LDG.E R5, desc[UR40][R8.64] ;  /* 0x0000002808057981 */ /* 0x000ea8000c1e1900 */
[----:B------:R-:W2:Y:S02]  /*1430*/  LDG.E R30, desc[UR40][R8.64+0x4] ;  /* 0x00000428081e7981 */ /* 0x000ea4000c1e1900 */
[----:B--2---:R-:W-:-:S07]  /*1440*/  IMAD.IADD R30, R30, 0x1, -R5 ;  /* 0x000000011e1e7824 */ /* 0x004fce00078e0a05 */
.L_x_2634:
[----:B------:R-:W-:Y:S01]  /*1450*/  ULDC.64 UR4, c[0x0][0xa10] ;  /* 0x0002840000047ab9 */ /* 0x000fe20000000a00 */
[----:B0-----:R-:W0:Y:S01]  /*1460*/  LDC R8, c[0x0][0x448] ;  /* 0x00011200ff087b82 */ /* 0x001e220000000800 */
[----:B------:R-:W-:-:S04]  /*1470*/  ISETP.NE.U32.AND P0, PT, RZ, UR4, PT ;  /* 0x00000004ff007c0c */ /* 0x000fc8000bf05070 */
[----:B------:R-:W-:Y:S01]  /*1480*/  ISETP.NE.AND.EX P0, PT, RZ, UR5, PT, P0 ;  /* 0x00000005ff007c0c */ /* 0x000fe2000bf05300 */
[----:B------:R-:W-:-:S12]  /*1490*/  ULDC.64 UR4, c[0x0][0xa30] ;  /* 0x00028c0000047ab9 */ /* 0x000fd80000000a00 */
[----:B--2---:R-:W2:Y:S02]  /*14a0*/  @P0 LDC.64 R4, c[0x0][0xa10] ;  /* 0x00028400ff040b82 */ /* 0x004ea40000000a00 */
[----:B--2---:R-:W-:-:S05]  /*14b0*/  @P0 IMAD.WIDE R4, R28, 0x4, R4 ;  /* 0x000000041c040825 */ /* 0x004fca00078e0204 */
[----:B------:R-:W2:Y:S04]  /*14c0*/  @P0 LDG.E R0, desc[UR40][R4.64] ;  /* 0x0000002804000981 */ /* 0x000ea8000c1e1900 */
[----:B------:R3:W2:Y:S01]  /*14d0*/  @P0 LDG.E R9, desc[UR40][R4.64+0x4] ;  /* 0x0000042804090981 */ /* 0x0006a2000c1e1900 */
[----:B------:R-:W-:Y:S01]  /*14e0*/  ISETP.NE.U32.AND P1, PT, RZ, UR4, PT ;  /* 0x00000004ff007c0c */ /* 0x000fe2000bf25070 */
[----:B-----5:R-:W-:-:S03]  /*14f0*/  IMAD.MOV.U32 R24, RZ, RZ, R30 ;  /* 0x000000ffff187224 */ /* 0x020fc600078e001e */
[----:B------:R-:W-:-:S13]  /*1500*/  ISETP.NE.AND.EX P1, PT, RZ, UR5, PT, P1 ;  /* 0x00000005ff007c0c */ /* 0x000fda000bf25310 */
[----:B------:R-:W-:-:S04]  /*1510*/  @P1 IADD3 R6, P2, R36, UR4, RZ ;  /* 0x0000000424061c10 */ /* 0x000fc8000ff5e0ff */
[----:B------:R-:W-:-:S05]  /*1520*/  @P1 IADD3.X R7, R32, UR5, RZ, P2, !PT ;  /* 0x0000000520071c10 */ /* 0x000fca00097fe4ff */
[----:B------:R4:W5:Y:S01]  /*1530*/  @P1 LDG.E R24, desc[UR40][R6.64] ;  /* 0x0000002806181981 */ /* 0x000962000c1e1900 */
[----:B0-----:R-:W-:Y:S01]  /*1540*/  ISETP.NE.AND P1, PT, R8, 0x1, PT ;  /* 0x000000010800780c */ /* 0x001fe20003f25270 */
[----:B------:R-:W-:Y:S01]  /*1550*/  IMAD R12, R33, 0xc0, RZ ;  /* 0x000000c0210c7824 */ /* 0x000fe200078e02ff */
[----:B------:R-:W-:-:S03]  /*1560*/  IADD3 R8, -R3, R30, RZ ;  /* 0x0000001e03087210 */ /* 0x000fc60007ffe1ff */
[----:B---3--:R-:W-:Y:S01]  /*1570*/  VIADD R4, R12, 0xbf ;  /* 0x000000bf0c047836 */ /* 0x008fe20000000000 */
[----:B------:R0:W-:Y:S01]  /*1580*/  STL [R1+0x28], R12 ;  /* 0x0000280c01007387 */ /* 0x0001e20000100800 */
[----:B------:R-:W-:-:S05]  /*1590*/  IMAD.MOV R27, RZ, RZ, -R8 ;  /* 0x000000ffff1b7224 */ /* 0x000fca00078e0a08 */
[----:B------:R-:W-:Y:S01]  /*15a0*/  VIMNMX R27, RZ, R27, !PT ;  /* 0x0000001bff1b7248 */ /* 0x000fe20007fe0100 */
[----:B------:R-:W3:Y:S08]  /*15b0*/  @P1 LDC R11, c[0x0][0x44c] ;  /* 0x00011300ff0b1b82 */ /* 0x000ef00000000800 */
[----:B------:R-:W1:Y:S01]  /*15c0*/  @P1 LDC R5, c[0x0][0x450] ;  /* 0x00011400ff051b82 */ /* 0x000e620000000800 */
[----:B--2---:R-:W-:-:S02]  /*15d0*/  @P0 IMAD.IADD R29, R9, 0x1, -R0 ;  /* 0x00000001091d0824 */ /* 0x004fc400078e0a00 */
[----:B---3--:R-:W-:-:S04]  /*15e0*/  @P1 IMAD.HI.U32 R0, R4, R11, RZ ;  /* 0x0000000b04001227 */ /* 0x008fc800078e00ff */
[----:B----4-:R-:W-:Y:S01]  /*15f0*/  IMAD.IADD R6, R8, 0x1, R29 ;  /* 0x0000000108067824 */ /* 0x010fe200078e021d */
[----:B-1----:R-:W-:-:S03]  /*1600*/  @P1 SHF.R.U32.HI R4, RZ, R5, R0 ;  /* 0x00000005ff041219 */ /* 0x002fc60000011600 */
[C---:B------:R-:W-:Y:S01]  /*1610*/  VIADD R0, R6.reuse, 0x7f ;  /* 0x0000007f06007836 */ /* 0x040fe20000000000 */
[----:B------:R-:W-:Y:S01]  /*1620*/  IADD3 R83, R6, 0x80, -R10 ;  /* 0x0000008006537810 */ /* 0x000fe20007ffe80a */
[----:B------:R0:W-:Y:S03]  /*1630*/  STL [R1+0x24], R6 ;  /* 0x0000240601007387 */ /* 0x0001e60000100800 */
[----:B------:R-:W-:Y:S01]  /*1640*/  SHF.R.S32.HI R3, RZ, 0x1f, R0 ;  /* 0x0000001fff037819 */ /* 0x000fe20000011400 */
[----:B------:R-:W-:-:S03]  /*1650*/  IMAD.IADD R4, R83, 0x1, R4 ;  /* 0x0000000153047824 */ /* 0x000fc600078e0204 */
[----:B------:R-:W-:Y:S02]  /*1660*/  LEA.HI R3, R3, R0, RZ, 0x7 ;  /* 0x0000000003037211 */ /* 0x000fe400078f38ff */
[----:B------:R-:W-:Y:S02]  /*1670*/  SHF.R.S32.HI R5, RZ, 0x1f, R4 ;  /* 0x0000001fff057819 */ /* 0x000fe40000011404 */
[----:B------:R-:W-:Y:S02]  /*1680*/  SHF.R.S32.HI R84, RZ, 0x7, R3 ;  /* 0x00000007ff547819 */ /* 0x000fe40000011403 */
[----:B------:R-:W-:-:S04]  /*1690*/  LEA.HI R5, R5, R4, RZ, 0x7 ;  /* 0x0000000405057211 */ /* 0x000fc800078f38ff */
[----:B------:R-:W-:-:S04]  /*16a0*/  SHF.R.S32.HI R5, RZ, 0x7, R5 ;  /* 0x00000007ff057819 */ /* 0x000fc80000011405 */
[----:B------:R-:W-:-:S05]  /*16b0*/  VIMNMX R5, R84, R5, PT ;  /* 0x0000000554057248 */ /* 0x000fca0003fe0100 */
[----:B------:R-:W-:-:S05]  /*16c0*/  IMAD R0, R5, 0x80, -R8 ;  /* 0x0000008005007824 */ /* 0x000fca00078e0a08 */
[----:B------:R-:W-:-:S04]  /*16d0*/  VIMNMX R0, R0, R29, PT ;  /* 0x0000001d00007248 */ /* 0x000fc80003fe0100 */
[----:B------:R-:W-:Y:S02]  /*16e0*/  ISETP.GT.AND P0, PT, R0, R27, PT ;  /* 0x0000001b0000720c */ /* 0x000fe40003f04270 */
[----:B------:R-:W-:-:S05]  /*16f0*/  SHF.R.U32.HI R27, RZ, 0x7, R27 ;  /* 0x00000007ff1b7819 */ /* 0x000fca000001161b */
[----:B------:R-:W-:-:S06]  /*1700*/  IMAD.MOV.U32 R26, RZ, RZ, R27 ;  /* 0x000000ffff1a7224 */ /* 0x000fcc00078e001b */
[----:B------:R-:W-:-:S04]  /*1710*/  @P0 IADD3 R0, R0, 0x7f, RZ ;  /* 0x0000007f00000810 */ /* 0x000fc80007ffe0ff */
[----:B------:R-:W-:-:S04]  /*1720*/  @P0 SHF.R.S32.HI R3, RZ, 0x1f, R0 ;  /* 0x0000001fff030819 */ /* 0x000fc80000011400 */
[----:B------:R-:W-:-:S04]  /*1730*/  @P0 LEA.HI R3, R3, R0, RZ, 0x7 ;  /* 0x0000000003030211 */ /* 0x000fc800078f38ff */
[----:B------:R-:W-:Y:S02]  /*1740*/  @P0 SHF.R.S32.HI R26, RZ, 0x7, R3 ;  /* 0x00000007ff1a0819 */ /* 0x000fe40000011403 */
[----:B------:R-:W-:Y:S02]  /*1750*/  PLOP3.LUT P0, PT, PT, PT, PT, 0x80, 0x0 ;  /* 0x000000000000781c */ /* 0x000fe40003f0f070 */
        /* <DEDUP_REMOVED lines=22> */
.L_x_2637:
[----:B------:R-:W-:Y:S05]  /*18c0*/  BSYNC B6 ;  /* 0x0000000000067941 */ /* 0x000fea0003800000 */
.L_x_2636:
[----:B------:R-:W-:Y:S01]  /*18d0*/  IADD3 R25, R2, 0x400, RZ ;  /* 0x0000040002197810 */ /* 0x000fe20007ffe0ff */
[----:B------:R-:W-:Y:S03]  /*18e0*/  BSSY B6, `(.L_x_2638) ;  /* 0x0000013000067945 */ /* 0x000fe60003800000 */
        /* <DEDUP_REMOVED lines=18> */
.L_x_2639:
[----:B------:R-:W-:Y:S05]  /*1a10*/  BSYNC B6 ;  /* 0x0000000000067941 */ /* 0x000fea0003800000 */
.L_x_2638:
[----:B------:R-:W2:Y:S01]  /*1a20*/  LDL R14, [R1+0x38] ;  /* 0x00003800010e7983 */ /* 0x000ea20000100800 */
[----:B------:R-:W-:Y:S01]  /*1a30*/  ULDC.64 UR4, c[0x0][0x9f8] ;  /* 0x00027e0000047ab9 */ /* 0x000fe20000000a00 */
[----:B------:R-:W0:Y:S01]  /*1a40*/  LDC.64 R4, c[0x0][0x3f8] ;  /* 0x0000fe00ff047b82 */ /* 0x000e220000000a00 */
[----:B------:R-:W-:Y:S01]  /*1a50*/  ISETP.NE.U32.AND P0, PT, RZ, UR4, PT ;  /* 0x00000004ff007c0c */ /* 0x000fe2000bf05070 */
[----:B------:R-:W3:Y:S03]  /*1a60*/  LDL R12, [R1+0x3c] ;  /* 0x00003c00010c7983 */ /* 0x000ee60000100800 */
[----:B------:R-:W-:-:S03]  /*1a70*/  ISETP.NE.AND.EX P0, PT, RZ, UR5, PT, P0 ;  /* 0x00000005ff007c0c */ /* 0x000fc6000bf05300 */
[----:B------:R-:W1:Y:S08]  /*1a80*/  LDC.64 R62, c[0x0][0x408] ;  /* 0x00010200ff3e7b82 */ /* 0x000e700000000a00 */
[----:B------:R-:W4:Y:S02]  /*1a90*/  LDC R59, c[0x0][0x3f4] ;  /* 0x0000fd00ff3b7b82 */ /* 0x000f240000000800 */
[----:B------:R-:W-:-:S04]  /*1aa0*/  @P0 IADD3 R6, P1, R36, UR4, RZ ;  /* 0x0000000424060c10 */ /* 0x000fc8000ff3e0ff */
[----:B------:R-:W-:-:S05]  /*1ab0*/  @P0 IADD3.X R7, R32, UR5, RZ, P1, !PT ;  /* 0x0000000520070c10 */ /* 0x000fca0008ffe4ff */
[----:B------:R4:W3:Y:S01]  /*1ac0*/  @P0 LDG.E R28, desc[UR40][R6.64] ;  /* 0x00000028061c0981 */ /* 0x0008e2000c1e1900 */
[----:B------:R-:W4:Y:S01]  /*1ad0*/  S2R R32, SR_TID.X ;  /* 0x0000000000207919 */ /* 0x000f220000002100 */
[----:B------:R-:W-:Y:S02]  /*1ae0*/  SHF.R.S32.HI R3, RZ, 0x1f, R154 ;  /* 0x0000001fff037819 */ /* 0x000fe4000001149a */
[----:B------:R-:W-:-:S03]  /*1af0*/  SHF.R.S32.HI R153, RZ, 0x1f, R152 ;  /* 0x0000001fff997819 */ /* 0x000fc60000011498 */
[C---:B0-----:R-:W-:Y:S02]  /*1b00*/  IMAD R0, R3.reuse, R4, RZ ;  /* 0x0000000403007224 */ /* 0x041fe400078e02ff */
[----:B-1----:R-:W-:Y:S01]  /*1b10*/  IMAD R3, R3, R62, RZ ;  /* 0x0000003e03037224 */ /* 0x002fe200078e02ff */
[----:B----4-:R-:W-:Y:S01]  /*1b20*/  ISETP.GE.AND P0, PT, R16, R59, PT ;  /* 0x0000003b1000720c */ /* 0x010fe20003f06270 */
[C---:B------:R-:W-:Y:S01]  /*1b30*/  IMAD R13, R154.reuse, R5, R0 ;  /* 0x000000059a0d7224 */ /* 0x040fe200078e0200 */
[----:B-----5:R-:W-:Y:S01]  /*1b40*/  SHF.R.S32.HI R7, RZ, 0x1f, R24 ;  /* 0x0000001fff077819 */ /* 0x020fe20000011418 */
[----:B------:R-:W-:-:S04]  /*1b50*/  IMAD.WIDE.U32 R10, R154, R4, R16 ;  /* 0x000000049a0a7225 */ /* 0x000fc800078e0010 */
[----:B------:R-:W-:Y:S01]  /*1b60*/  IMAD.WIDE.U32 R8, R154, R4, R152 ;  /* 0x000000049a087225 */ /* 0x000fe200078e0098 */
[----:B------:R-:W-:-:S03]  /*1b70*/  IADD3 R11, R13, R11, RZ ;  /* 0x0000000b0d0b7210 */ /* 0x000fc60007ffe0ff */
[----:B------:R-:W-:Y:S02]  /*1b80*/  IMAD R15, R154, R63, R3 ;  /* 0x0000003f9a0f7224 */ /* 0x000fe400078e0203 */
[----:B------:R-:W-:Y:S01]  /*1b90*/  VIADD R36, R32, 0xffffff80 ;  /* 0xffffff8020247836 */ /* 0x000fe20000000000 */
[----:B------:R-:W-:-:S04]  /*1ba0*/  SHF.R.U32.HI R35, RZ, 0x7, R32 ;  /* 0x00000007ff237819 */ /* 0x000fc80000011620 */
[----:B------:R-:W-:-:S04]  /*1bb0*/  SHF.R.S32.HI R32, RZ, 0x1f, R36 ;  /* 0x0000001fff207819 */ /* 0x000fc80000011424 */
[----:B------:R-:W-:Y:S02]  /*1bc0*/  LEA.HI R32, R32, R36, RZ, 0x2 ;  /* 0x0000002420207211 */ /* 0x000fe400078f10ff */
[----:B------:R-:W-:Y:S02]  /*1bd0*/  SEL R3, R59, RZ, P0 ;  /* 0x000000ff3b037207 */ /* 0x000fe40000000000 */
[----:B------:R-:W-:Y:S01]  /*1be0*/  LOP3.LUT R32, R32, 0xfffffffc, RZ, 0xc0, !PT ;  /* 0xfffffffc20207812 */ /* 0x000fe200078ec0ff */
[----:B------:R-:W-:Y:S02]  /*1bf0*/  IMAD R6, R7, R4, RZ ;  /* 0x0000000407067224 */ /* 0x000fe400078e02ff */
[----:B------:R-:W-:Y:S02]  /*1c00*/  IMAD.IADD R9, R9, 0x1, R13 ;  /* 0x0000000109097824 */ /* 0x000fe400078e020d */
[-C--:B------:R-:W-:Y:S02]  /*1c10*/  IMAD R7, R7, R62.reuse, RZ ;  /* 0x0000003e07077224 */ /* 0x080fe400078e02ff */
[----:B------:R-:W-:Y:S01]  /*1c20*/  IMAD.WIDE.U32 R52, R154, R62, R152 ;  /* 0x0000003e9a347225 */ /* 0x000fe200078e0098 */
[----:B------:R-:W-:-:S03]  /*1c30*/  SHF.L.U64.HI R66, R4, 0x7, R5 ;  /* 0x0000000704427819 */ /* 0x000fc60000010205 */
[----:B------:R-:W-:Y:S01]  /*1c40*/  IMAD.WIDE.U32 R54, R154, R62, R16 ;  /* 0x0000003e9a367225 */ /* 0x000fe200078e0010 */
[----:B------:R-:W-:-:S03]  /*1c50*/  SHF.L.U64.HI R64, R62, 0x7, R63 ;  /* 0x000000073e407819 */ /* 0x000fc6000001023f */
[----:B------:R-:W-:Y:S02]  /*1c60*/  IMAD.IADD R3, R16, 0x1, R3 ;  /* 0x0000000110037824 */ /* 0x000fe400078e0203 */
[----:B------:R-:W-:Y:S02]  /*1c70*/  IMAD.IADD R32, R36, 0x1, -R32 ;  /* 0x0000000124207824 */ /* 0x000fe400078e0a20 */
[----:B------:R-:W-:Y:S02]  /*1c80*/  IMAD.IADD R68, R31, 0x1, R30 ;  /* 0x000000011f447824 */ /* 0x000fe400078e021e */
[----:B------:R-:W-:Y:S01]  /*1c90*/  IMAD.WIDE.U32 R20, R24, R4, R8 ;  /* 0x0000000418147225 */ /* 0x000fe200078e0008 */
[----:B------:R-:W-:-:S03]  /*1ca0*/  ISETP.NE.AND P6, PT, R35, 0x1, PT ;  /* 0x000000012300780c */ /* 0x000fc60003fc5270 */
[----:B------:R-:W-:Y:S01]  /*1cb0*/  IMAD.WIDE.U32 R30, R24, R4, R10 ;  /* 0x00000004181e7225 */ /* 0x000fe200078e000a */
[----:B------:R-:W-:-:S03]  /*1cc0*/  SHF.R.S32.HI R0, RZ, 0x1f, R3 ;  /* 0x0000001fff007819 */ /* 0x000fc60000011403 */
[----:B------:R-:W-:Y:S02]  /*1cd0*/  IMAD.SHL.U32 R65, R4, 0x80, RZ ;  /* 0x0000008004417824 */ /* 0x000fe400078e00ff */
[----:B------:R-:W-:Y:S02]  /*1ce0*/  IMAD R7, R24, R63, R7 ;  /* 0x0000003f18077224 */ /* 0x000fe400078e0207 */
[----:B------:R-:W-:Y:S02]  /*1cf0*/  IMAD.IADD R53, R53, 0x1, R15 ;  /* 0x0000000135357824 */ /* 0x000fe400078e020f */
[----:B------:R-:W-:Y:S01]  /*1d00*/  IMAD.IADD R55, R15, 0x1, R55 ;  /* 0x000000010f377824 */ /* 0x000fe200078e0237 */
[----:B------:R-:W-:Y:S01]  /*1d10*/  LEA.HI R0, R0, R3, RZ, 0x3 ;  /* 0x0000000300007211 */ /* 0x000fe200078f18ff */
[----:B------:R-:W-:-:S04]  /*1d20*/  IMAD.WIDE.U32 R52, R24, R62, R52 ;  /* 0x0000003e18347225 */ /* 0x000fc800078e0034 */
[----:B------:R-:W-:-:S04]  /*1d30*/  IMAD.WIDE.U32 R54, R24, R62, R54 ;  /* 0x0000003e18367225 */ /* 0x000fc800078e0036 */
[----:B------:R-:W-:Y:S02]  /*1d40*/  VIADD R82, R35, 0x8 ;  /* 0x0000000823527836 */ /* 0x000fe40000000000 */
[----:B------:R-:W-:Y:S02]  /*1d50*/  IMAD R60, R32, 0x60, R154 ;  /* 0x00000060203c7824 */ /* 0x000fe400078e029a */
[----:B------:R-:W-:Y:S01]  /*1d60*/  IMAD R3, R24, R5, R6 ;  /* 0x0000000518037224 */ /* 0x000fe200078e0206 */
[----:B------:R-:W-:Y:S01]  /*1d70*/  LOP3.LUT R6, R0, 0xfffffff8, RZ, 0xc0, !PT ;  /* 0xfffffff800067812 */ /* 0x000fe200078ec0ff */
[----:B------:R-:W-:Y:S02]  /*1d80*/  IMAD.IADD R35, R53, 0x1, R7 ;  /* 0x0000000135237824 */ /* 0x000fe400078e0207 */
[----:B------:R-:W-:Y:S01]  /*1d90*/  IMAD.IADD R32, R7, 0x1, R55 ;  /* 0x0000000107207824 */ /* 0x000fe200078e0237 */
[----:B------:R-:W-:Y:S01]  /*1da0*/  SHF.R.S32.HI R7, RZ, 0x3, R0 ;  /* 0x00000003ff077819 */ /* 0x000fe20000011400 */
[----:B------:R-:W-:Y:S05]  /*1db0*/  @!P6 WARPSYNC.ALL ;  /* 0x000000000000e948 */ /* 0x000fea0003800000 */
[----:B------:R-:W-:Y:S01]  /*1dc0*/  IADD3 R57, R21, R3, RZ ;  /* 0x0000000315397210 */ /* 0x000fe20007ffe0ff */
[----:B------:R-:W-:Y:S01]  /*1dd0*/  IMAD.IADD R56, R3, 0x1, R31 ;  /* 0x0000000103387824 */ /* 0x000fe200078e021f */
[----:B------:R-:W-:Y:S01]  /*1de0*/  LOP3.LUT R23, R23, 0xfffffffd, RZ, 0xc0, !PT ;  /* 0xfffffffd17177812 */ /* 0x000fe200078ec0ff */
[----:B------:R-:W-:Y:S01]  /*1df0*/  ULDC UR4, c[0x0][0x2f4] ;  /* 0x0000bd0000047ab9 */ /* 0x000fe20000000800 */
[----:B------:R-:W-:Y:S01]  /*1e00*/  SHF.L.U32 R62, R62, 0x7, RZ ;  /* 0x000000073e3e7819 */ /* 0x000fe200000006ff */
[----:B------:R-:W-:Y:S01]  /*1e10*/  IMAD.SHL.U32 R59, R59, 0x2, RZ ;  /* 0x000000023b3b7824 */ /* 0x000fe200078e00ff */
[----:B------:R-:W-:Y:S01]  /*1e20*/  SHF.R.S32.HI R61, RZ, 0x1f, R34 ;  /* 0x0000001fff3d7819 */ /* 0x000fe20000011422 */
[----:B------:R-:W-:Y:S01]  /*1e30*/  @!P6 BAR.SYNC.DEFER_BLOCKING 0x9, 0x100 ;  /* 0x024400000000eb1d */ /* 0x000fe20000010000 */
[----:B------:R-:W-:Y:S01]  /*1e40*/  ISETP.GE.AND P2, PT, R18, UR4, PT ;  /* 0x0000000412007c0c */ /* 0x000fe2000bf46270 */
[C---:B--2---:R-:W-:Y:S01]  /*1e50*/  IMAD.SHL.U32 R67, R14.reuse, 0x40, RZ ;  /* 0x000000400e437824 */ /* 0x044fe200078e00ff */
[----:B------:R-:W-:-:S02]  /*1e60*/  LOP3.LUT P1, RZ, R14, 0x4, RZ, 0xc0, !PT ;  /* 0x000000040eff7812 */ /* 0x000fc4000782c0ff */
[----:B------:R-:W-:Y:S02]  /*1e70*/  SHF.R.S32.HI R14, RZ, 0x1f, R36 ;  /* 0x0000001fff0e7819 */ /* 0x000fe40000011424 */
[----:B------:R-:W-:Y:S02]  /*1e80*/  LOP3.LUT R67, R67, 0x1c0, RZ, 0xc0, !PT ;  /* 0x000001c043437812 */ /* 0x000fe400078ec0ff */
[----:B------:R-:W-:Y:S01]  /*1e90*/  LEA.HI R14, R14, R36, RZ, 0x5 ;  /* 0x000000240e0e7211 */ /* 0x000fe200078f28ff */
[----:B------:R-:W-:Y:S01]  /*1ea0*/  VIADD R36, R154, 0x60 ;  /* 0x000000609a247836 */ /* 0x000fe20000000000 */
[----:B------:R-:W-:Y:S02]  /*1eb0*/  SHF.R.U32.HI R63, RZ, 0x3, R67 ;  /* 0x00000003ff3f7819 */ /* 0x000fe40000011643 */
[----:B------:R-:W-:Y:S01]  /*1ec0*/  LOP3.LUT R4, R67, 0x18, R16, 0xf8, !PT ;  /* 0x0000001843047812 */ /* 0x000fe200078ef810 */
[----:B------:R-:W-:Y:S01]  /*1ed0*/  IMAD.SHL.U32 R36, R36, 0x40, RZ ;  /* 0x0000004024247824 */ /* 0x000fe200078e00ff */
[----:B------:R-:W-:-:S02]  /*1ee0*/  SHF.R.S32.HI R14, RZ, 0x5, R14 ;  /* 0x00000005ff0e7819 */ /* 0x000fc4000001140e */
[----:B------:R-:W-:Y:S02]  /*1ef0*/  LOP3.LUT R4, R4, R63, RZ, 0x3c, !PT ;  /* 0x0000003f04047212 */ /* 0x000fe400078e3cff */
[----:B------:R-:W-:-:S03]  /*1f00*/  LOP3.LUT R36, R36, 0x1c0, RZ, 0xc0, !PT ;  /* 0x000001c024247812 */ /* 0x000fc600078ec0ff */
[----:B------:R-:W-:Y:S01]  /*1f10*/  IMAD R58, R14, 0x200, R4 ;  /* 0x000002000e3a7824 */ /* 0x000fe200078e0204 */
[--C-:B------:R-:W-:Y:S02]  /*1f20*/  LOP3.LUT R4, R67, 0x38, R0.reuse, 0xf8, !PT ;  /* 0x0000003843047812 */ /* 0x100fe400078ef800 */
[----:B------:R-:W-:Y:S02]  /*1f30*/  LOP3.LUT R0, R36, 0x38, R0, 0xf8, !PT ;  /* 0x0000003824007812 */ /* 0x000fe400078ef800 */
[----:B------:R-:W-:-:S05]  /*1f40*/  IADD3 R36, R154, 0x60, RZ ;  /* 0x000000609a247810 */ /* 0x000fca0007ffe0ff */
[----:B------:R-:W-:-:S05]  /*1f50*/  IMAD.SHL.U32 R36, R36, 0x40, RZ ;  /* 0x0000004024247824 */ /* 0x000fca00078e00ff */
[----:B------:R-:W-:-:S04]  /*1f60*/  LOP3.LUT R36, R36, 0x1c0, RZ, 0xc0, !PT ;  /* 0x000001c024247812 */ /* 0x000fc800078ec0ff */
[----:B------:R-:W-:Y:S02]  /*1f70*/  SHF.R.U32.HI R36, RZ, 0x3, R36 ;  /* 0x00000003ff247819 */ /* 0x000fe40000011624 */
[----:B------:R-:W-:Y:S02]  /*1f80*/  LOP3.LUT R3, R4, R63, RZ, 0x3c, !PT ;  /* 0x0000003f04037212 */ /* 0x000fe400078e3cff */
[----:B------:R-:W-:Y:S02]  /*1f90*/  LOP3.LUT R0, R0, R36, RZ, 0x3c, !PT ;  /* 0x0000002400007212 */ /* 0x000fe400078e3cff */
[----:B------:R-:W-:Y:S01]  /*1fa0*/  @P1 LOP3.LUT R23, R23, 0x2, RZ, 0xfc, !PT ;  /* 0x0000000217171812 */ /* 0x000fe200078efcff */
[----:B------:R-:W-:Y:S01]  /*1fb0*/  IMAD R3, R14, 0x200, R3 ;  /* 0x000002000e037824 */ /* 0x000fe200078e0203 */
[----:B------:R-:W-:Y:S01]  /*1fc0*/  ISETP.GE.AND P1, PT, R16, UR4, PT ;  /* 0x0000000410007c0c */ /* 0x000fe2000bf26270 */
[----:B---3--:R-:W-:Y:S01]  /*1fd0*/  IMAD.IADD R0, R12, 0x1, R0 ;  /* 0x000000010c007824 */ /* 0x008fe200078e0200 */
[----:B------:R-:W-:-:S02]  /*1fe0*/  SHF.R.S32.HI R5, RZ, 0x1f, R28 ;  /* 0x0000001fff057819 */ /* 0x000fc4000001141c */
[----:B------:R-:W-:-:S09]  /*1ff0*/  SHF.R.S32.HI R4, RZ, 0x1f, R6 ;  /* 0x0000001fff047819 */ /* 0x000fd20000011406 */
.L_x_2695:
[----:B--2-4-:R-:W2:Y:S01]  /*2000*/  LDL R37, [R1+0x38] ;  /* 0x0000380001257983 */ /* 0x014ea20000100800 */
[----:B0-----:R-:W0:Y:S01]  /*2010*/  LDC R73, c[0x0][0x430] ;  /* 0x00010c00ff497b82 */ /* 0x001e220000000800 */
[----:B------:R-:W-:Y:S02]  /*2020*/  VIADD R26, R26, 0xffffffff ;  /* 0xffffffff1a1a7836 */ /* 0x000fe40000000000 */
[----:B------:R-:W-:Y:S02]  /*2030*/  IMAD.MOV.U32 R72, RZ, RZ, RZ ;  /* 0x000000ffff487224 */ /* 0x000fe400078e00ff */
[----:B------:R-:W-:-:S03]  /*2040*/  IMAD R8, R26, 0x80, R60 ;  /* 0x000000801a087824 */ /* 0x000fc600078e023c */
[----:B------:R-:W1:Y:S02]  /*2050*/  LDC R78, c[0x0][0x3f4] ;  /* 0x0000fd00ff4e7b82 */ /* 0x000e640000000800 */
[----:B------:R-:W-:Y:S02]  /*2060*/  ISETP.GE.AND P3, PT, R8, R29, PT ;  /* 0x0000001d0800720c */ /* 0x000fe40003f66270 */
[----:B------:R-:W-:Y:S02]  /*2070*/  IADD3 R36, R68, R8, RZ ;  /* 0x0000000844247210 */ /* 0x000fe40007ffe0ff */
[----:B------:R-:W-:-:S03]  /*2080*/  ISETP.GT.OR P3, PT, R60, 0x7f, P3 ;  /* 0x0000007f3c00780c */ /* 0x000fc60001f64670 */
[----:B------:R-:W-:Y:S01]  /*2090*/  IMAD.MOV.U32 R12, RZ, RZ, R36 ;  /* 0x000000ffff0c7224 */ /* 0x000fe200078e0024 */
[----:B0-----:R-:W-:-:S09]  /*20a0*/  ISETP.NE.AND P4, PT, R73, 0x1, PT ;  /* 0x000000014900780c */ /* 0x001fd20003f85270 */
        /* <DEDUP_REMOVED lines=13> */
[----:B------:R0:W5:Y:S01]  /*2180*/  @!P3 LDG.E R72, desc[UR40][R8.64] ;  /* 0x000000280848b981 */ /* 0x000162000c1e1900 */
[----:B------:R-:W-:Y:S01]  /*2190*/  ISETP.GT.AND P3, PT, R26, R27, PT ;  /* 0x0000001b1a00720c */ /* 0x000fe20003f64270 */
[----:B------:R-:W-:Y:S01]  /*21a0*/  IMAD R10, R19, 0x2000, R58 ;  /* 0x00002000130a7824 */ /* 0x000fe200078e023a */
[----:B------:R-:W-:Y:S01]  /*21b0*/  LOP3.LUT R23, R23, 0xfffffffe, RZ, 0xc0, !PT ;  /* 0xfffffffe17177812 */ /* 0x000fe200078ec0ff */
[----:B------:R-:W-:Y:S01]  /*21c0*/  IMAD.MOV R12, RZ, RZ, -R12 ;  /* 0x000000ffff0c7224 */ /* 0x000fe200078e0a0c */
[----:B------:R-:W-:Y:S05]  /*21d0*/  YIELD ;  /* 0x0000000000007946 */ /* 0x000fea0003800000 */
[----:B------:R-:W-:Y:S01]  /*21e0*/  IADD3 R70, R10, 0x20, RZ ;  /* 0x000000200a467810 */ /* 0x000fe20007ffe0ff */
[----:B------:R-:W-:Y:S01]  /*21f0*/  BSSY B0, `(.L_x_2640) ;  /* 0x0000305000007945 */ /* 0x000fe20003800000 */
[----:B------:R-:W-:-:S02]  /*2200*/  IMAD R73, R73, R12, R36 ;  /* 0x0000000c49497224 */ /* 0x000fc400078e0224 */
[----:B------:R-:W-:Y:S01]  /*2210*/  @P3 LOP3.LUT R23, R23, 0x1, RZ, 0xfc, !PT ;  /* 0x0000000117173812 */ /* 0x000fe200078efcff */
[----:B------:R-:W-:Y:S01]  /*2220*/  IMAD R71, R10, 0x2, R25 ;  /* 0x000000020a477824 */ /* 0x000fe200078e0219 */
[----:B------:R-:W-:Y:S02]  /*2230*/  ISETP.GE.AND P3, PT, R78, 0x1, PT ;  /* 0x000000014e00780c */ /* 0x000fe40003f66270 */
[----:B--2---:R-:W-:-:S13]  /*2240*/  LOP3.LUT P5, RZ, R37, 0x4, RZ, 0xc0, !PT ;  /* 0x0000000425ff7812 */ /* 0x004fda00078ac0ff */
[----:B------:R-:W-:-:S04]  /*2250*/  @P5 VIADD R70, R10, 0xffffffe0 ;  /* 0xffffffe00a465836 */ /* 0x000fc80000000000 */
[----:B------:R-:W-:Y:S01]  /*2260*/  IMAD R70, R70, 0x2, R25 ;  /* 0x0000000246467824 */ /* 0x000fe200078e0219 */
[----:B0-----:R-:W-:Y:S06]  /*2270*/  @!P3 BRA `(.L_x_2641) ;  /* 0x0000002800dcb947 */ /* 0x001fec0003800000 */
[----:B------:R-:W-:Y:S01]  /*2280*/  SHF.R.S32.HI R74, RZ, 0x1f, R73 ;  /* 0x0000001fff4a7819 */ /* 0x000fe20000011449 */
[----:B------:R-:W-:Y:S01]  /*2290*/  ULDC.64 UR4, c[0x0][0x300] ;  /* 0x0000c00000047ab9 */ /* 0x000fe20000000a00 */
[----:B-----5:R-:W-:Y:S01]  /*22a0*/  SHF.R.S32.HI R75, RZ, 0x1f, R72 ;  /* 0x0000001fff4b7819 */ /* 0x020fe20000011448 */
[----:B------:R-:W-:-:S04]  /*22b0*/  IMAD.WIDE.U32 R8, R73, UR4, RZ ;  /* 0x0000000449087c25 */ /* 0x000fc8000f8e00ff */
[----:B------:R-:W-:Y:S02]  /*22c0*/  IMAD R10, R74, UR4, RZ ;  /* 0x000000044a0a7c24 */ /* 0x000fe4000f8e02ff */
[----:B------:R-:W-:Y:S02]  /*22d0*/  IMAD R76, R26, -0x80, R29 ;  /* 0xffffff801a4c7824 */ /* 0x000fe400078e021d */
[----:B------:R-:W-:Y:S01]  /*22e0*/  IMAD R11, R73, UR5, R10 ;  /* 0x00000005490b7c24 */ /* 0x000fe2000f8e020a */
[----:B------:R-:W-:Y:S01]  /*22f0*/  ULDC.64 UR4, c[0x0][0x310] ;  /* 0x0000c40000047ab9 */ /* 0x000fe20000000a00 */
[----:B------:R-:W-:Y:S01]  /*2300*/  IMAD R10, R66, R26, RZ ;  /* 0x0000001a420a7224 */ /* 0x000fe200078e02ff */
[----:B------:R-:W-:Y:S01]  /*2310*/  VIMNMX R76, R76, 0x80, PT ;  /* 0x000000804c4c7848 */ /* 0x000fe20003fe0100 */
[----:B------:R-:W-:Y:S02]  /*2320*/  IMAD R13, R75, UR4, RZ ;  /* 0x000000044b0d7c24 */ /* 0x000fe4000f8e02ff */
[----:B------:R-:W-:-:S02]  /*2330*/  IMAD.IADD R9, R9, 0x1, R11 ;  /* 0x0000000109097824 */ /* 0x000fc400078e020b */
[C---:B------:R-:W-:Y:S02]  /*2340*/  IMAD R13, R72.reuse, UR5, R13 ;  /* 0x00000005480d7c24 */ /* 0x040fe4000f8e020d */
[----:B------:R-:W-:Y:S01]  /*2350*/  IMAD.WIDE.U32 R8, R72, UR4, R8 ;  /* 0x0000000448087c25 */ /* 0x000fe2000f8e0008 */
[----:B------:R-:W-:-:S03]  /*2360*/  ULDC.64 UR4, c[0x0][0x308] ;  /* 0x0000c20000047ab9 */ /* 0x000fc60000000a00 */
[----:B------:R-:W-:Y:S02]  /*2370*/  IMAD R11, R61, UR4, RZ ;  /* 0x000000043d0b7c24 */ /* 0x000fe4000f8e02ff */
[----:B------:R-:W-:Y:S02]  /*2380*/  IMAD.IADD R9, R9, 0x1, R13 ;  /* 0x0000000109097824 */ /* 0x000fe400078e020d */
[C---:B------:R-:W-:Y:S02]  /*2390*/  IMAD R11, R34.reuse, UR5, R11 ;  /* 0x00000005220b7c24 */ /* 0x040fe4000f8e020b */
[----:B------:R-:W-:Y:S01]  /*23a0*/  IMAD.WIDE.U32 R86, R34, UR4, R8 ;  /* 0x0000000422567c25 */ /* 0x000fe2000f8e0008 */
[----:B------:R-:W-:Y:S01]  /*23b0*/  ULDC.64 UR4, c[0x0][0x2e8] ;  /* 0x0000ba0000047ab9 */ /* 0x000fe20000000a00 */
[----:B------:R-:W-:Y:S02]  /*23c0*/  SHF.R.S32.HI R8, RZ, 0x1f, R26 ;  /* 0x0000001fff087819 */ /* 0x000fe4000001141a */
[----:B------:R-:W-:Y:S01]  /*23d0*/  IMAD R13, R64, R26, RZ ;  /* 0x0000001a400d7224 */ /* 0x000fe200078e02ff */
[----:B------:R-:W-:-:S02]  /*23e0*/  IADD3 R9, R87, R11, RZ ;  /* 0x0000000b57097210 */ /* 0x000fc40007ffe0ff */
[----:B------:R-:W-:Y:S01]  /*23f0*/  LEA R85, P3, R86, UR4, 0x1 ;  /* 0x0000000456557c11 */ /* 0x000fe2000f8608ff */
[----:B------:R-:W-:Y:S01]  /*2400*/  ULDC.U8 UR4, c[0x0][0x410] ;  /* 0x0001040000047ab9 */ /* 0x000fe20000000000 */
[----:B------:R-:W-:Y:S02]  /*2410*/  IMAD R77, R8, R65, R10 ;  /* 0x00000041084d7224 */ /* 0x000fe400078e020a */
[----:B------:R-:W-:Y:S01]  /*2420*/  LEA.HI.X R86, R86, UR5, R9, 0x1, P3 ;  /* 0x0000000556567c11 */ /* 0x000fe200098f0c09 */
[----:B------:R-:W-:Y:S01]  /*2430*/  IMAD R13, R8, R62, R13 ;  /* 0x0000003e080d7224 */ /* 0x000fe200078e020d */
[----:B------:R-:W-:Y:S01]  /*2440*/  ISETP.NE.AND P3, PT, RZ, UR4, PT ;  /* 0x00000004ff007c0c */ /* 0x000fe2000bf65270 */
[----:B------:R-:W-:-:S04]  /*2450*/  IMAD.WIDE.U32 R10, R65, R26, RZ ;  /* 0x0000001a410a7225 */ /* 0x000fc800078e00ff */
[----:B------:R-:W-:-:S04]  /*2460*/  IMAD.WIDE.U32 R8, R62, R26, RZ ;  /* 0x0000001a3e087225 */ /* 0x000fc800078e00ff */
[----:B------:R-:W-:Y:S02]  /*2470*/  IMAD.IADD R77, R11, 0x1, R77 ;  /* 0x000000010b4d7824 */ /* 0x000fe400078e024d */
[----:B------:R-:W-:Y:S02]  /*2480*/  IMAD.IADD R69, R9, 0x1, R13 ;  /* 0x0000000109457824 */ /* 0x000fe400078e020d */
[----:B------:R-:W-:Y:S05]  /*2490*/  @!P3 BRA `(.L_x_2642) ;  /* 0x000000140004b947 */ /* 0x000fea0003800000 */
        /* <DEDUP_REMOVED lines=32> */
.L_x_2644:
[----:B------:R-:W-:Y:S05]  /*26a0*/  BSYNC B1 ;  /* 0x0000000000017941 */ /* 0x000fea0003800000 */
.L_x_2643:
[----:B0-----:R-:W-:Y:S01]  /*26b0*/  VIADD R12, R154, 0x60 ;  /* 0x000000609a0c7836 */ /* 0x001fe20000000000 */
[----:B------:R-:W-:Y:S01]  /*26c0*/  BSSY B1, `(.L_x_2645) ;  /* 0x0000021000017945 */ /* 0x000fe20003800000 */
[----:B-----5:R-:W-:Y:S01]  /*26d0*/  MOV R15, R44 ;  /* 0x0000002c000f7202 */ /* 0x020fe20000000f00 */
[----:B------:R-:W-:Y:S02]  /*26e0*/  IMAD.MOV.U32 R79, RZ, RZ, R45 ;  /* 0x000000ffff4f7224 */ /* 0x000fe400078e002d */
        /* <DEDUP_REMOVED lines=30> */
.L_x_2646:
[----:B------:R-:W-:Y:S05]  /*28d0*/  BSYNC B1 ;  /* 0x0000000000017941 */ /* 0x000fea0003800000 */
.L_x_2645:
[----:B0-----:R-:W-:Y:S01]  /*28e0*/  IMAD.MOV.U32 R8, RZ, RZ, R48 ;  /* 0x000000ffff087224 */ /* 0x001fe200078e0030 */
[----:B------:R-:W-:Y:S01]  /*28f0*/  PRMT R90, R90, 0x5410, R15 ;  /* 0x000054105a5a7816 */ /* 0x000fe2000000000f */
[----:B------:R-:W-:Y:S01]  /*2900*/  IMAD.MOV.U32 R9, RZ, RZ, R49 ;  /* 0x000000ffff097224 */ /* 0x000fe200078e0031 */
[----:B------:R-:W-:Y:S01]  /*2910*/  PRMT R89, R79, 0x7610, R89 ;  /* 0x000076104f597816 */ /* 0x000fe20000000059 */
[----:B------:R-:W-:Y:S01]  /*2920*/  IMAD.MOV.U32 R10, RZ, RZ, R50 ;  /* 0x000000ffff0a7224 */ /* 0x000fe200078e0032 */
[----:B------:R-:W-:Y:S01]  /*2930*/  ISETP.NE.AND P5, PT, R157, 0x3, PT ;  /* 0x000000039d00780c */ /* 0x000fe20003fa5270 */
[----:B------:R-:W-:Y:S01]  /*2940*/  IMAD.MOV.U32 R11, RZ, RZ, R51 ;  /* 0x000000ffff0b7224 */ /* 0x000fe200078e0033 */
[----:B------:R-:W-:Y:S01]  /*2950*/  PRMT R91, R8, 0x5410, R9 ;  /* 0x00005410085b7816 */ /* 0x000fe20000000009 */
[----:B------:R-:W-:Y:S01]  /*2960*/  IMAD.MOV.U32 R9, RZ, RZ, R47 ;  /* 0x000000ffff097224 */ /* 0x000fe200078e002f */
[----:B------:R-:W-:Y:S02]  /*2970*/  MOV R8, R46 ;  /* 0x0000002e00087202 */ /* 0x000fe40000000f00 */
[----:B------:R-:W-:Y:S01]  /*2980*/  PRMT R93, R10, 0x5410, R11 ;  /* 0x000054100a5d7816 */ /* 0x000fe2000000000b */
[----:B-----5:R-:W-:Y:S01]  /*2990*/  IMAD.MOV.U32 R11, RZ, RZ, R41 ;  /* 0x000000ffff0b7224 */ /* 0x020fe200078e0029 */
[----:B------:R-:W-:Y:S01]  /*29a0*/  PRMT R90, R8, 0x7610, R90 ;  /* 0x00007610085a7816 */ /* 0x000fe2000000005a */
[----:B------:R-:W-:Y:S01]  /*29b0*/  IMAD.MOV.U32 R8, RZ, RZ, R36 ;  /* 0x000000ffff087224 */ /* 0x000fe200078e0024 */
[----:B------:R-:W-:Y:S01]  /*29c0*/  PRMT R89, R89, 0x5410, R9 ;  /* 0x0000541059597816 */ /* 0x000fe20000000009 */
[----:B------:R-:W-:Y:S01]  /*29d0*/  IMAD.MOV.U32 R9, RZ, RZ, R37 ;  /* 0x000000ffff097224 */ /* 0x000fe200078e0025 */
[----:B------:R-:W-:-:S04]  /*29e0*/  MOV R10, R40 ;  /* 0x00000028000a7202 */ /* 0x000fc80000000f00 */
[----:B------:R-:W-:Y:S01]  /*29f0*/  PRMT R80, R8, 0x5410, R9 ;  /* 0x0000541008507816 */ /* 0x000fe20000000009 */
[----:B------:R-:W-:Y:S01]  /*2a00*/  IMAD.MOV.U32 R8, RZ, RZ, R38 ;  /* 0x000000ffff087224 */ /* 0x000fe200078e0026 */
[----:B------:R-:W-:Y:S01]  /*2a10*/  PRMT R87, R10, 0x5410, R11 ;  /* 0x000054100a577816 */ /* 0x000fe2000000000b */
[----:B------:R-:W-:Y:S02]  /*2a20*/  IMAD.MOV.U32 R9, RZ, RZ, R39 ;  /* 0x000000ffff097224 */ /* 0x000fe400078e0027 */
[----:B------:R-:W-:Y:S02]  /*2a30*/  IMAD.MOV.U32 R10, RZ, RZ, R42 ;  /* 0x000000ffff0a7224 */ /* 0x000fe400078e002a */
[----:B------:R-:W-:Y:S01]  /*2a40*/  IMAD.MOV.U32 R11, RZ, RZ, R43 ;  /* 0x000000ffff0b7224 */ /* 0x000fe200078e002b */
[----:B------:R-:W-:-:S04]  /*2a50*/  PRMT R81, R8, 0x5410, R9 ;  /* 0x0000541008517816 */ /* 0x000fc80000000009 */
[----:B------:R-:W-:Y:S01]  /*2a60*/  PRMT R88, R10, 0x5410, R11 ;  /* 0x000054100a587816 */ /* 0x000fe2000000000b */
[----:B------:R-:W-:Y:S06]  /*2a70*/  @!P5 BRA `(.L_x_2647) ;  /* 0x000000000004d947 */ /* 0x000fec0003800000 */
[----:B------:R-:W-:Y:S01]  /*2a80*/  BPT.TRAP 0x1 ;  /* 0x000000040000795c */ /* 0x000fe20000300000 */
.L_x_2647:
[----:B------:R-:W2:Y:S01]  /*2a90*/  LDL R8, [R1] ;  /* 0x0000000001087983 */ /* 0x000ea20000100800 */
[----:B------:R-:W-:Y:S01]  /*2aa0*/  LEA R69, R19, R2, 0x3 ;  /* 0x0000000213457211 */ /* 0x000fe200078e18ff */
[----:B------:R-:W-:Y:S01]  /*2ab0*/  BSSY B1, `(.L_x_2648) ;  /* 0x0000004000017945 */ /* 0x000fe20003800000 */
[----:B--2---:R-:W-:-:S04]  /*2ac0*/  SHF.L.U32 R77, R8, 0x1f, RZ ;  /* 0x0000001f084d7819 */ /* 0x004fc800000006ff */
[----:B------:R-:W0:Y:S02]  /*2ad0*/  SYNCS.PHASECHK.TRANS64.TRYWAIT P6, [R69+URZ+0x16890], R77 ;  /* 0x0168904d450075a7 */ /* 0x000e2400080c017f */
[----:B0-----:R-:W-:Y:S05]  /*2ae0*/  @!P6 BRA `(.L_x_2649) ;  /* 0x0000015c005ce947 */ /* 0x001fea0003800000 */
.L_x_2891:
[----:B------:R-:W-:Y:S05]  /*2af0*/  BSYNC B1 ;  /* 0x0000000000017941 */ /* 0x000fea0003800000 */
.L_x_2648:
[----:B------:R-:W-:-:S03]  /*2b00*/  UMOV UR4, 0xffffffff ;  /* 0xffffffff00047882 */ /* 0x000fc60000000000 */
[----:B------:R-:W-:Y:S05]  /*2b10*/  BRA.DIV UR4, `(.L_x_2650) ;  /* 0x0000015e04647947 */ /* 0x000fea000b800000 */
[----:B------:R1:W2:Y:S04]  /*2b20*/  SHFL.IDX PT, R79, R86, RZ, 0x1c1f ;  /* 0x001c1fff564f7589 */ /* 0x0002a800000e0000 */
[----:B------:R1:W3:Y:S02]  /*2b30*/  SHFL.IDX PT, R14, R85, RZ, 0x1c1f ;  /* 0x001c1fff550e7589 */ /* 0x0002e400000e0000 */
.L_x_2895:
        /* <DEDUP_REMOVED lines=51> */
.L_x_2656:
[----:B------:R-:W-:Y:S05]  /*2e70*/  BSYNC B3 ;  /* 0x0000000000037941 */ /* 0x000fea0003800000 */
.L_x_2655:
[----:B0-----:R4:W-:Y:S02]  /*2e80*/  ST.E.128 desc[UR40][R12.64], R8 ;  /* 0x000000080c007985 */ /* 0x0019e4000c101d28 */
.L_x_2654:
[----:B------:R-:W-:Y:S05]  /*2e90*/  BSYNC B2 ;  /* 0x0000000000027941 */ /* 0x000fea0003800000 */
.L_x_2653:
[----:B------:R-:W-:Y:S05]  /*2ea0*/  @P2 BRA `(.L_x_2652) ;  /* 0x0000000000c82947 */ /* 0x000fea0003800000 */
[----:B------:R-:W5:Y:S01]  /*2eb0*/  LDL R15, [R1+0x4] ;  /* 0x00000400010f7983 */ /* 0x000f620000100800 */
[C---:B---34-:R-:W-:Y:S01]  /*2ec0*/  LEA R12, P3, R18.reuse, R14, 0x1 ;  /* 0x0000000e120c7211 */ /* 0x058fe200078608ff */
[----:B------:R-:W-:Y:S02]  /*2ed0*/  BSSY B2, `(.L_x_2657) ;  /* 0x000002e000027945 */ /* 0x000fe40003800000 */
[----:B------:R3:W4:Y:S01]  /*2ee0*/  LDS.128 R8, [R70+0xe000] ;  /* 0x00e0000046087984 */ /* 0x0007220000000c00 */
[----:B--2---:R-:W-:Y:S02]  /*2ef0*/  LEA.HI.X R13, R18, R79, R156, 0x1, P3 ;  /* 0x0000004f120d7211 */ /* 0x004fe400018f0c9c */
[----:B-----5:R-:W-:-:S13]  /*2f00*/  ISETP.GE.AND P3, PT, R15, R78, PT ;  /* 0x0000004e0f00720c */ /* 0x020fda0003f66270 */
[----:B---34-:R-:W-:Y:S05]  /*2f10*/  @P3 BRA `(.L_x_2658) ;  /* 0x0000000000a43947 */ /* 0x018fea0003800000 */
[--C-:B------:R-:W-:Y:S01]  /*2f20*/  SHF.R.U64 R44, R44, 0x10, R45.reuse ;  /* 0x000000102c2c7819 */ /* 0x100fe2000000122d */
[----:B------:R-:W-:Y:S01]  /*2f30*/  IMAD.MOV.U32 R14, RZ, RZ, R10 ;  /* 0x000000ffff0e7224 */ /* 0x000fe200078e000a */
        /* <DEDUP_REMOVED lines=19> */
[----:B------:R-:W-:Y:S01]  /*3070*/  FFMA.FTZ R51, R15, R46, R48 ;  /* 0x0000002e0f337223 */ /* 0x000fe20000010030 */
[----:B------:R-:W-:Y:S02]  /*3080*/  HADD2.F32 R90, -RZ, R90.H0_H0 ;  /* 0x2000005aff5a7230 */ /* 0x000fe40000004100 */
        /* <DEDUP_REMOVED lines=18> */
.L_x_2658:
[----:B------:R-:W-:Y:S05]  /*31b0*/  BSYNC B2 ;  /* 0x0000000000027941 */ /* 0x000fea0003800000 */
.L_x_2657:
[----:B------:R2:W-:Y:S02]  /*31c0*/  ST.E.128 desc[UR40][R12.64], R8 ;  /* 0x000000080c007985 */ /* 0x0005e4000c101d28 */
.L_x_2652:
[----:B------:R-:W-:Y:S05]  /*31d0*/  BSYNC B1 ;  /* 0x0000000000017941 */ /* 0x000fea0003800000 */
.L_x_2651:
[----:B------:R-:W-:-:S03]  /*31e0*/  UMOV UR4, 0xffffffff ;  /* 0xffffffff00047882 */ /* 0x000fc60000000000 */
[----:B------:R-:W-:Y:S05]  /*31f0*/  BRA.DIV UR4, `(.L_x_2659) ;  /* 0x0000015604f47947 */ /* 0x000fea000b800000 */
[----:B------:R0:W0:Y:S04]  /*3200*/  SHFL.IDX PT, R45, R86, 0x1, 0x1c1f ;  /* 0x003c1f00562d7f89 */ /* 0x00002800000e0000 */
[----:B---3--:R3:W0:Y:S02]  /*3210*/  SHFL.IDX PT, R14, R85, 0x1, 0x1c1f ;  /* 0x003c1f00550e7f89 */ /* 0x00862400000e0000 */
.L_x_2899:
[----:B------:R-:W-:Y:S05]  /*3220*/  @P4 BRA `(.L_x_2660) ;  /* 0x0000002000044947 */ /* 0x000fea0003800000 */
[----:B------:R-:W-:Y:S04]  /*3230*/  BSSY B1, `(.L_x_2661) ;  /* 0x0000033000017945 */ /* 0x000fe80003800000 */
[----:B------:R-:W-:Y:S05]  /*3240*/  @P1 BRA `(.L_x_2662) ;  /* 0x0000000000c41947 */ /* 0x000fea0003800000 */
[----:B--2-4-:R2:W4:Y:S01]  /*3250*/  LDS.128 R8, [R71+0x11000] ;  /* 0x0110000047087984 */ /* 0x0145220000000c00 */
[C---:B0-----:R-:W-:Y:S01]  /*3260*/  LEA R12, P3, R16.reuse, R14, 0x1 ;  /* 0x0000000e100c7211 */ /* 0x041fe200078608ff */
[----:B------:R-:W-:Y:S03]  /*3270*/  BSSY B2, `(.L_x_2663) ;  /* 0x000002d000027945 */ /* 0x000fe60003800000 */
[----:B------:R-:W-:Y:S02]  /*3280*/  LEA.HI.X R13, R16, R45, R17, 0x1, P3 ;  /* 0x0000002d100d7211 */ /* 0x000fe400018f0c11 */
        /* <DEDUP_REMOVED lines=16> */
[----:B------:R-:W-:Y:S01]  /*3390*/  FMUL.FTZ R43, R9, R43 ;  /* 0x0000002b092b7220 */ /* 0x000fe20000410000 */
[-C--:B------:R-:W-:Y:S01]  /*33a0*/  FMUL.FTZ R47, R11, R44.reuse ;  /* 0x0000002c0b2f7220 */ /* 0x080fe20000410000 */
[----:B------:R-:W-:Y:S01]  /*33b0*/  FMUL.FTZ R48, R40, R44 ;  /* 0x0000002c28307220 */ /* 0x000fe20000410000 */
[-C--:B------:R-:W-:Y:S01]  /*33c0*/  FFMA.FTZ R46, R9, R41.reuse, -R46 ;  /* 0x00000029092e7223 */ /* 0x080fe2000001082e */
[----:B------:R-:W-:Y:S01]  /*33d0*/  FFMA.FTZ R43, R10, R41, R43 ;  /* 0x000000290a2b7223 */ /* 0x000fe2000001002b */
[----:B------:R-:W-:Y:S01]  /*33e0*/  FFMA.FTZ R49, R40, R42, R47 ;  /* 0x0000002a28317223 */ /* 0x000fe2000001002f */
[----:B------:R-:W-:-:S02]  /*33f0*/  HADD2.F32 R40, -RZ, R88.H0_H0 ;  /* 0x20000058ff287230 */ /* 0x000fc40000004100 */
[----:B------:R-:W-:Y:S01]  /*3400*/  FFMA.FTZ R48, R11, R42, -R48 ;  /* 0x0000002a0b307223 */ /* 0x000fe20000010830 */
[----:B------:R-:W-:Y:S02]  /*3410*/  HADD2.F32 R9, -RZ, R8.H1_H1 ;  /* 0x30000008ff097230 */ /* 0x000fe40000004100 */
[--C-:B------:R-:W-:Y:S02]  /*3420*/  HADD2.F32 R10, -RZ, R15.reuse.H1_H1 ;  /* 0x3000000fff0a7230 */ /* 0x100fe40000004100 */
[----:B------:R-:W-:Y:S02]  /*3430*/  HADD2.F32 R88, -RZ, R88.H1_H1 ;  /* 0x30000058ff587230 */ /* 0x000fe40000004100 */
[----:B------:R-:W-:Y:S01]  /*3440*/  FMUL.FTZ R41, R9, R40 ;  /* 0x0000002809297220 */ /* 0x000fe20000410000 */
[----:B------:R-:W-:Y:S02]  /*3450*/  HADD2.F32 R8, -RZ, R8.H0_H0 ;  /* 0x20000008ff087230 */ /* 0x000fe40000004100 */
[----:B------:R-:W-:-:S02]  /*3460*/  HADD2.F32 R15, -RZ, R15.H0_H0 ;  /* 0x2000000fff0f7230 */ /* 0x000fc40000004100 */
[----:B------:R-:W-:Y:S01]  /*3470*/  FMUL.FTZ R42, R10, R88 ;  /* 0x000000580a2a7220 */ /* 0x000fe20000410000 */
        /* <DEDUP_REMOVED lines=12> */
.L_x_2664:
[----:B------:R-:W-:Y:S05]  /*3540*/  BSYNC B2 ;  /* 0x0000000000027941 */ /* 0x000fea0003800000 */
.L_x_2663:
[----:B----4-:R0:W-:Y:S02]  /*3550*/  ST.E.128 desc[UR40][R12.64], R8 ;  /* 0x000000080c007985 */ /* 0x0101e4000c101d28 */
.L_x_2662:
[----:B------:R-:W-:Y:S05]  /*3560*/  BSYNC B1 ;  /* 0x0000000000017941 */ /* 0x000fea0003800000 */
.L_x_2661:
[----:B------:R-:W-:Y:S05]  /*3570*/  @P2 BRA `(.L_x_2660) ;  /* 0x0000001c00302947 */ /* 0x000fea0003800000 */
[----:B------:R-:W5:Y:S01]  /*3580*/  LDL R15, [R1+0x4] ;  /* 0x00000400010f7983 */ /* 0x000f620000100800 */
[C---:B0-2-4-:R-:W-:Y:S01]  /*3590*/  LEA R12, P3, R18.reuse, R14, 0x1 ;  /* 0x0000000e120c7211 */ /* 0x055fe200078608ff */
[----:B------:R-:W-:Y:S02]  /*35a0*/  BSSY B1, `(.L_x_2665) ;  /* 0x000002e000017945 */ /* 0x000fe40003800000 */
[----:B------:R0:W2:Y:S01]  /*35b0*/  LDS.128 R8, [R70+0x11000] ;  /* 0x0110000046087984 */ /* 0x0000a20000000c00 */
[----:B------:R-:W-:Y:S02]  /*35c0*/  LEA.HI.X R13, R18, R45, R156, 0x1, P3 ;  /* 0x0000002d120d7211 */ /* 0x000fe400018f0c9c */
[----:B-----5:R-:W-:-:S13]  /*35d0*/  ISETP.GE.AND P3, PT, R15, R78, PT ;  /* 0x0000004e0f00720c */ /* 0x020fda0003f66270 */
[----:B0-2---:R-:W-:Y:S05]  /*35e0*/  @P3 BRA `(.L_x_2666) ;  /* 0x0000000000a43947 */ /* 0x005fea0003800000 */
[--C-:B------:R-:W-:Y:S01]  /*35f0*/  SHF.R.U64 R36, R36, 0x10, R37.reuse ;  /* 0x0000001024247819 */ /* 0x100fe20000001225 */
[----:B------:R-:W-:Y:S01]  /*3600*/  IMAD.MOV.U32 R14, RZ, RZ, R10 ;  /* 0x000000ffff0e7224 */ /* 0x000fe200078e000a */
        /* <DEDUP_REMOVED lines=39> */
.L_x_2666:
[----:B------:R-:W-:Y:S05]  /*3880*/  BSYNC B1 ;  /* 0x0000000000017941 */ /* 0x000fea0003800000 */
.L_x_2665:
[----:B------:R0:W-:Y:S01]  /*3890*/  ST.E.128 desc[UR40][R12.64], R8 ;  /* 0x000000080c007985 */ /* 0x0001e2000c101d28 */
[----:B------:R-:W-:Y:S05]  /*38a0*/  BRA `(.L_x_2660) ;  /* 0x0000001800647947 */ /* 0x000fea0003800000 */
.L_x_2642:
        /* <DEDUP_REMOVED lines=9> */
[----:B------:R-:W-:-:S04]  /*3940*/  @!P3 IADD3 R36, P4, R54, R8, RZ ;  /* 0x000000083624b210 */ /* 0x000fc80007f9e0ff */
[----:B------:R-:W-:Y:S02]  /*3950*/  @!P3 IADD3.X R37, R69, R32, RZ, P4, !PT ;  /* 0x000000204525b210 */ /* 0x000fe400027fe4ff */
        /* <DEDUP_REMOVED lines=37> */
.L_x_2668:
[----:B------:R-:W-:Y:S05]  /*3bb0*/  BSYNC B1 ;  /* 0x0000000000017941 */ /* 0x000fea0003800000 */
.L_x_2667:
[----:B-----5:R-:W-:Y:S01]  /*3bc0*/  IMAD.MOV.U32 R9, RZ, RZ, R47 ;  /* 0x000000ffff097224 */ /* 0x020fe200078e002f */
[----:B------:R-:W-:Y:S01]  /*3bd0*/  MOV R10, R44 ;  /* 0x0000002c000a7202 */ /* 0x000fe20000000f00 */
[----:B------:R-:W-:Y:S01]  /*3be0*/  IMAD.MOV.U32 R11, RZ, RZ, R45 ;  /* 0x000000ffff0b7224 */ /* 0x000fe200078e002d */
[----:B------:R-:W-:Y:S01]  /*3bf0*/  ISETP.NE.AND P5, PT, R157, 0x3, PT ;  /* 0x000000039d00780c */ /* 0x000fe20003fa5270 */
[----:B------:R-:W-:Y:S01]  /*3c00*/  IMAD.MOV.U32 R8, RZ, RZ, R46 ;  /* 0x000000ffff087224 */ /* 0x000fe200078e002e */
[----:B------:R-:W-:Y:S01]  /*3c10*/  PRMT R89, R10, 0x5410, R9 ;  /* 0x000054100a597816 */ /* 0x000fe20000000009 */
[----:B------:R-:W-:Y:S01]  /*3c20*/  IMAD.MOV.U32 R9, RZ, RZ, R51 ;  /* 0x000000ffff097224 */ /* 0x000fe200078e0033 */
[----:B------:R-:W-:Y:S01]  /*3c30*/  PRMT R93, R11, 0x7610, R93 ;  /* 0x000076100b5d7816 */ /* 0x000fe2000000005d */
[----:B------:R-:W-:Y:S01]  /*3c40*/  IMAD.MOV.U32 R10, RZ, RZ, R48 ;  /* 0x000000ffff0a7224 */ /* 0x000fe200078e0030 */
[----:B------:R-:W-:Y:S01]  /*3c50*/  PRMT R91, R8, 0x7610, R91 ;  /* 0x00007610085b7816 */ /* 0x000fe2000000005b */
[----:B------:R-:W-:-:S02]  /*3c60*/  IMAD.MOV.U32 R11, RZ, RZ, R49 ;  /* 0x000000ffff0b7224 */ /* 0x000fc400078e0031 */
        /* <DEDUP_REMOVED lines=22> */
.L_x_2669:
[----:B------:R-:W2:Y:S01]  /*3dd0*/  LDL R8, [R1] ;  /* 0x0000000001087983 */ /* 0x000ea20000100800 */
[----:B------:R-:W-:Y:S01]  /*3de0*/  IMAD R69, R19, 0x8, R2 ;  /* 0x0000000813457824 */ /* 0x000fe200078e0202 */
[----:B------:R-:W1:Y:S01]  /*3df0*/  LDC R88, c[0x0][0x2f4] ;  /* 0x0000bd00ff587b82 */ /* 0x000e620000000800 */
[----:B------:R-:W-:Y:S01]  /*3e00*/  BSSY B1, `(.L_x_2670) ;  /* 0x0000004000017945 */ /* 0x000fe20003800000 */
[----:B--2---:R-:W-:-:S04]  /*3e10*/  SHF.L.U32 R77, R8, 0x1f, RZ ;  /* 0x0000001f084d7819 */ /* 0x004fc800000006ff */
[----:B------:R-:W2:Y:S02]  /*3e20*/  SYNCS.PHASECHK.TRANS64.TRYWAIT P4, [R69+URZ+0x16890], R77 ;  /* 0x0168904d450075a7 */ /* 0x000ea4000808017f */
[----:B-12---:R-:W-:Y:S05]  /*3e30*/  @!P4 BRA `(.L_x_2671) ;  /* 0x0000014c002cc947 */ /* 0x006fea0003800000 */
.L_x_2900:
[----:B------:R-:W-:Y:S05]  /*3e40*/  BSYNC B1 ;  /* 0x0000000000017941 */ /* 0x000fea0003800000 */
.L_x_2670:
[----:B------:R-:W-:Y:S01]  /*3e50*/  UMOV UR4, 0xffffffff ;  /* 0xffffffff00047882 */ /* 0x000fe20000000000 */
[----:B------:R-:W-:Y:S02]  /*3e60*/  IMAD.IADD R90, R88, 0x1, -R59 ;  /* 0x00000001585a7824 */ /* 0x000fe400078e0a3b */
[----:B------:R-:W-:Y:S05]  /*3e70*/  BRA.DIV UR4, `(.L_x_2672) ;  /* 0x0000014e04307947 */ /* 0x000fea000b800000 */
[----:B------:R2:W3:Y:S04]  /*3e80*/  SHFL.IDX PT, R81, R86, RZ, 0x1c1f ;  /* 0x001c1fff56517589 */ /* 0x0004e800000e0000 */
[----:B------:R2:W4:Y:S02]  /*3e90*/  SHFL.IDX PT, R80, R85, RZ, 0x1c1f ;  /* 0x001c1fff55507589 */ /* 0x00052400000e0000 */
.L_x_2904:
        /* <DEDUP_REMOVED lines=19> */
[----:B------:R-:W-:-:S04]  /*3fd0*/  LOP3.LUT R8, R8, R63, RZ, 0x3c, !PT ;  /* 0x0000003f08087212 */ /* 0x000fc800078e3cff */
[----:B------:R-:W-:-:S05]  /*3fe0*/  LEA R8, R10, R8, 0x9 ;  /* 0x000000080a087211 */ /* 0x000fca00078e48ff */
        /* <DEDUP_REMOVED lines=11> */
[--C-:B------:R-:W-:Y:S01]  /*40a0*/  SHF.R.U64 R38, R38, 0x10, R39.reuse ;  /* 0x0000001026267819 */ /* 0x100fe20000001227 */
[----:B------:R-:W-:Y:S01]  /*40b0*/  HADD2.F32 R100, -RZ, R94.H0_H0 ;  /* 0x2000005eff647230 */ /* 0x000fe20000004100 */
[----:B------:R-:W-:Y:S02]  /*40c0*/  SHF.R.U32.HI R40, RZ, 0x10, R39 ;  /* 0x00000010ff287819 */ /* 0x000fe40000011627 */
[----:B------:R-:W-:-:S02]  /*40d0*/  SHF.R.U64 R39, R42, 0x10, R43 ;  /* 0x000000102a277819 */ /* 0x000fc4000000122b */
[----:B------:R-:W-:Y:S01]  /*40e0*/  SHF.R.U32.HI R42, RZ, 0x10, R43 ;  /* 0x00000010ff2a7819 */ /* 0x000fe2000001162b */
[----:B---3--:R-:W-:Y:S01]  /*40f0*/  IMAD.MOV.U32 R43, RZ, RZ, R13 ;  /* 0x000000ffff2b7224 */ /* 0x008fe200078e000d */
[----:B------:R-:W-:Y:S02]  /*4100*/  SHF.R.U32.HI R41, RZ, 0x10, R41 ;  /* 0x00000010ff297819 */ /* 0x000fe40000011629 */
[----:B0-----:R-:W-:Y:S01]  /*4110*/  MOV R13, R11 ;  /* 0x0000000b000d7202 */ /* 0x001fe20000000f00 */
[----:B------:R-:W-:Y:S02]  /*4120*/  HADD2.F32 R11, -RZ, R9.H0_H0 ;  /* 0x20000009ff0b7230 */ /* 0x000fe40000004100 */
[--C-:B------:R-:W-:Y:S02]  /*4130*/  HADD2.F32 R96, -RZ, R43.reuse.H0_H0 ;  /* 0x2000002bff607230 */ /* 0x100fe40000004100 */
[----:B------:R-:W-:Y:S02]  /*4140*/  HADD2.F32 R43, -RZ, R43.H1_H1 ;  /* 0x3000002bff2b7230 */ /* 0x000fe40000004100 */
[----:B------:R-:W-:-:S02]  /*4150*/  HADD2.F32 R102, -RZ, R41.H0_H0 ;  /* 0x20000029ff667230 */ /* 0x000fc40000004100 */
[CC--:B------:R-:W-:Y:S01]  /*4160*/  FMUL.FTZ R94, R96.reuse, R101.reuse ;  /* 0x00000065605e7220 */ /* 0x0c0fe20000410000 */
[----:B------:R-:W-:Y:S02]  /*4170*/  HADD2.F32 R41, -RZ, R9.H1_H1 ;  /* 0x30000009ff297230 */ /* 0x000fe40000004100 */
[----:B------:R-:W-:Y:S01]  /*4180*/  FMUL.FTZ R9, R11, R101 ;  /* 0x000000650b097220 */ /* 0x000fe20000410000 */
[-C--:B------:R-:W-:Y:S01]  /*4190*/  FMUL.FTZ R104, R43, R102.reuse ;  /* 0x000000662b687220 */ /* 0x080fe20000410000 */
[-C--:B------:R-:W-:Y:S01]  /*41a0*/  FFMA.FTZ R11, R11, R99.reuse, -R94 ;  /* 0x000000630b0b7223 */ /* 0x080fe2000001085e */
[C---:B------:R-:W-:Y:S01]  /*41b0*/  FMUL.FTZ R102, R41.reuse, R102 ;  /* 0x0000006629667220 */ /* 0x040fe20000410000 */
[----:B------:R-:W-:Y:S01]  /*41c0*/  FFMA.FTZ R9, R96, R99, R9 ;  /* 0x0000006360097223 */ /* 0x000fe20000010009 */
[-C--:B------:R-:W-:Y:S01]  /*41d0*/  FFMA.FTZ R94, R41, R100.reuse, -R104 ;  /* 0x00000064295e7223 */ /* 0x080fe20000010868 */
[----:B------:R-:W-:Y:S02]  /*41e0*/  HADD2.F32 R99, -RZ, R42.H0_H0 ;  /* 0x2000002aff637230 */ /* 0x000fe40000004100 */
[----:B------:R-:W-:Y:S01]  /*41f0*/  FFMA.FTZ R96, R43, R100, R102 ;  /* 0x000000642b607223 */ /* 0x000fe20000010066 */
[----:B------:R-:W-:-:S02]  /*4200*/  HADD2.F32 R100, -RZ, R98.H0_H0 ;  /* 0x20000062ff647230 */ /* 0x000fc40000004100 */
[----:B------:R-:W-:Y:S01]  /*4210*/  HADD2.F32 R102, -RZ, R98.H1_H1 ;  /* 0x30000062ff667230 */ /* 0x000fe20000004100 */
[----:B------:R-:W-:Y:S01]  /*4220*/  F2FP.F16.F32.PACK_AB R11, R94, R11 ;  /* 0x0000000b5e0b723e */ /* 0x000fe200000000ff */
[--C-:B------:R-:W-:Y:S02]  /*4230*/  HADD2.F32 R43, -RZ, R15.reuse.H0_H0 ;  /* 0x2000000fff2b7230 */ /* 0x100fe40000004100 */
[----:B------:R-:W-:Y:S02]  /*4240*/  HADD2.F32 R98, -RZ, R15.H1_H1 ;  /* 0x3000000fff627230 */ /* 0x000fe40000004100 */
[--C-:B------:R-:W-:Y:S02]  /*4250*/  HADD2.F32 R15, -RZ, R13.reuse.H0_H0 ;  /* 0x2000000dff0f7230 */ /* 0x100fe40000004100 */
[----:B------:R-:W-:Y:S02]  /*4260*/  HADD2.F32 R41, -RZ, R13.H1_H1 ;  /* 0x3000000dff297230 */ /* 0x000fe40000004100 */
[----:B------:R-:W-:Y:S01]  /*4270*/  FMUL.FTZ R104, R98, R99 ;  /* 0x0000006362687220 */ /* 0x000fe20000410000 */
[----:B------:R-:W-:-:S02]  /*4280*/  HADD2.F32 R42, -RZ, R40.H0_H0 ;  /* 0x20000028ff2a7230 */ /* 0x000fc40000004100 */
[-C--:B------:R-:W-:Y:S01]  /*4290*/  FMUL.FTZ R40, R43, R102.reuse ;  /* 0x000000662b287220 */ /* 0x080fe20000410000 */
[----:B------:R-:W-:Y:S01]  /*42a0*/  FMUL.FTZ R102, R15, R102 ;  /* 0x000000660f667220 */ /* 0x000fe20000410000 */
[----:B------:R-:W-:Y:S02]  /*42b0*/  FMUL.FTZ R99, R41, R99 ;  /* 0x0000006329637220 */ /* 0x000fe40000410000 */
[-C--:B------:R-:W-:Y:S01]  /*42c0*/  FFMA.FTZ R13, R15, R100.reuse, -R40 ;  /* 0x000000640f0d7223 */ /* 0x080fe20000010828 */
[----:B------:R-:W-:Y:S01]  /*42d0*/  FFMA.FTZ R15, R43, R100, R102 ;  /* 0x000000642b0f7223 */ /* 0x000fe20000010066 */
[-C--:B------:R-:W-:Y:S01]  /*42e0*/  FFMA.FTZ R40, R41, R42.reuse, -R104 ;  /* 0x0000002a29287223 */ /* 0x080fe20000010868 */
[----:B------:R-:W-:Y:S01]  /*42f0*/  FFMA.FTZ R42, R98, R42, R99 ;  /* 0x0000002a622a7223 */ /* 0x000fe20000010063 */
[----:B------:R-:W-:Y:S02]  /*4300*/  HADD2.F32 R102, -RZ, R37.H0_H0 ;  /* 0x20000025ff667230 */ /* 0x000fe40000004100 */
[--C-:B------:R-:W-:Y:S01]  /*4310*/  HADD2.F32 R98, -RZ, R97.reuse.H1_H1 ;  /* 0x30000061ff627230 */ /* 0x100fe20000004100 */
[----:B------:R-:W-:Y:S01]  /*4320*/  F2FP.F16.F32.PACK_AB R40, R40, R13 ;  /* 0x0000000d2828723e */ /* 0x000fe200000000ff */
[----:B------:R-:W-:Y:S01]  /*4330*/  HADD2.F32 R100, -RZ, R97.H0_H0 ;  /* 0x20000061ff647230 */ /* 0x000fe20000004100 */
[----:B------:R-:W-:Y:S01]  /*4340*/  F2FP.F16.F32.PACK_AB R13, R96, R9 ;  /* 0x00000009600d723e */ /* 0x000fe200000000ff */
[----:B------:R-:W-:Y:S01]  /*4350*/  HADD2.F32 R43, -RZ, R12.H0_H0 ;  /* 0x2000000cff2b7230 */ /* 0x000fe20000004100 */
[----:B------:R-:W-:Y:S01]  /*4360*/  F2FP.F16.F32.PACK_AB R15, R42, R15 ;  /* 0x0000000f2a0f723e */ /* 0x000fe200000000ff */
[----:B------:R-:W-:-:S02]  /*4370*/  HADD2.F32 R37, -RZ, R8.H0_H0 ;  /* 0x20000008ff257230 */ /* 0x000fc40000004100 */
[----:B------:R-:W-:Y:S02]  /*4380*/  HADD2.F32 R97, -RZ, R12.H1_H1 ;  /* 0x3000000cff617230 */ /* 0x000fe40000004100 */
[----:B------:R-:W-:Y:S02]  /*4390*/  HADD2.F32 R41, -RZ, R8.H1_H1 ;  /* 0x30000008ff297230 */ /* 0x000fe40000004100 */
[-C--:B------:R-:W-:Y:S01]  /*43a0*/  FMUL.FTZ R8, R43, R100.reuse ;  /* 0x000000642b087220 */ /* 0x080fe20000410000 */
[----:B------:R-:W-:Y:S01]  /*43b0*/  FMUL.FTZ R12, R37, R100 ;  /* 0x00000064250c7220 */ /* 0x000fe20000410000 */
[-C--:B------:R-:W-:Y:S01]  /*43c0*/  FMUL.FTZ R100, R97, R102.reuse ;  /* 0x0000006661647220 */ /* 0x080fe20000410000 */
[----:B------:R-:W-:Y:S02]  /*43d0*/  HADD2.F32 R99, -RZ, R39.H0_H0 ;  /* 0x20000027ff637230 */ /* 0x000fe40000004100 */
[----:B------:R-:W-:Y:S01]  /*43e0*/  FMUL.FTZ R102, R41, R102 ;  /* 0x0000006629667220 */ /* 0x000fe20000410000 */
[----:B------:R-:W-:Y:S01]  /*43f0*/  FFMA.FTZ R8, R37, R98, -R8 ;  /* 0x0000006225087223 */ /* 0x000fe20000010808 */
[----:B------:R-:W-:Y:S01]  /*4400*/  FFMA.FTZ R37, R41, R36, -R100 ;  /* 0x0000002429257223 */ /* 0x000fe20000010864 */
[----:B------:R-:W-:-:S02]  /*4410*/  HADD2.F32 R39, -RZ, R14.H0_H0 ;  /* 0x2000000eff277230 */ /* 0x000fc40000004100 */
[----:B------:R-:W-:Y:S01]  /*4420*/  FFMA.FTZ R41, R97, R36, R102 ;  /* 0x0000002461297223 */ /* 0x000fe20000010066 */
[--C-:B------:R-:W-:Y:S02]  /*4430*/  HADD2.F32 R97, -RZ, R95.reuse.H1_H1 ;  /* 0x3000005fff617230 */ /* 0x100fe40000004100 */
[----:B------:R-:W-:Y:S01]  /*4440*/  FFMA.FTZ R12, R43, R98, R12 ;  /* 0x000000622b0c7223 */ /* 0x000fe2000001000c */
[----:B------:R-:W-:Y:S01]  /*4450*/  HADD2.F32 R36, -RZ, R10.H0_H0 ;  /* 0x2000000aff247230 */ /* 0x000fe20000004100 */
[----:B------:R-:W-:Y:S01]  /*4460*/  F2FP.F16.F32.PACK_AB R8, R37, R8 ;  /* 0x000000082508723e */ /* 0x000fe200000000ff */
[----:B------:R-:W-:Y:S02]  /*4470*/  HADD2.F32 R14, -RZ, R14.H1_H1 ;  /* 0x3000000eff0e7230 */ /* 0x000fe40000004100 */
[----:B------:R-:W-:Y:S01]  /*4480*/  FMUL.FTZ R101, R39, R97 ;  /* 0x0000006127657220 */ /* 0x000fe20000410000 */
[----:B------:R-:W-:Y:S01]  /*4490*/  HADD2.F32 R10, -RZ, R10.H1_H1 ;  /* 0x3000000aff0a7230 */ /* 0x000fe20000004100 */
[----:B------:R-:W-:Y:S01]  /*44a0*/  F2FP.F16.F32.PACK_AB R12, R41, R12 ;  /* 0x0000000c290c723e */ /* 0x000fe200000000ff */
[----:B------:R-:W-:-:S02]  /*44b0*/  HADD2.F32 R43, -RZ, R95.H0_H0 ;  /* 0x2000005fff2b7230 */ /* 0x000fc40000004100 */
[----:B------:R-:W-:Y:S02]  /*44c0*/  HADD2.F32 R95, -RZ, R38.H0_H0 ;  /* 0x20000026ff5f7230 */ /* 0x000fe40000004100 */
[----:B------:R-:W-:Y:S01]  /*44d0*/  FMUL.FTZ R38, R36, R97 ;  /* 0x0000006124267220 */ /* 0x000fe20000410000 */
[-C--:B------:R-:W-:Y:S01]  /*44e0*/  FMUL.FTZ R97, R14, R99.reuse ;  /* 0x000000630e617220 */ /* 0x080fe20000410000 */
[----:B------:R-:W-:Y:S01]  /*44f0*/  FMUL.FTZ R99, R10, R99 ;  /* 0x000000630a637220 */ /* 0x000fe20000410000 */
[-C--:B------:R-:W-:Y:S01]  /*4500*/  FFMA.FTZ R101, R36, R43.reuse, -R101 ;  /* 0x0000002b24657223 */ /* 0x080fe20000010865 */
[----:B------:R-:W-:Y:S01]  /*4510*/  FFMA.FTZ R38, R39, R43, R38 ;  /* 0x0000002b27267223 */ /* 0x000fe20000010026 */
[-C--:B------:R-:W-:Y:S01]  /*4520*/  FFMA.FTZ R10, R10, R95.reuse, -R97 ;  /* 0x0000005f0a0a7223 */ /* 0x080fe20000010861 */
[----:B------:R-:W-:Y:S01]  /*4530*/  FFMA.FTZ R99, R14, R95, R99 ;  /* 0x0000005f0e637223 */ /* 0x000fe20000010063 */
[----:B------:R-:W-:Y:S02]  /*4540*/  IMAD.MOV.U32 R9, RZ, RZ, R11 ;  /* 0x000000ffff097224 */ /* 0x000fe400078e000b */
[----:B------:R-:W-:Y:S01]  /*4550*/  IMAD.MOV.U32 R11, RZ, RZ, R40 ;  /* 0x000000ffff0b7224 */ /* 0x000fe200078e0028 */
[----:B------:R-:W-:-:S02]  /*4560*/  F2FP.F16.F32.PACK_AB R10, R10, R101 ;  /* 0x000000650a0a723e */ /* 0x000fc400000000ff */
[----:B------:R-:W-:-:S07]  /*4570*/  F2FP.F16.F32.PACK_AB R14, R99, R38 ;  /* 0x00000026630e723e */ /* 0x000fce00000000ff */
.L_x_2676:
[----:B------:R-:W-:Y:S05]  /*4580*/  BSYNC B2 ;  /* 0x0000000000027941 */ /* 0x000fea0003800000 */
.L_x_2675:
[----:B------:R-:W-:Y:S01]  /*4590*/  ISETP.GE.AND P4, PT, R87, R88, PT ;  /* 0x000000585700720c */ /* 0x000fe20003f86270 */
[----:B0-----:R0:W-:-:S12]  /*45a0*/  ST.E.128 desc[UR40][R78.64], R8 ;  /* 0x000000084e007985 */ /* 0x0011d8000c101d28 */
[----:B------:R-:W-:-:S05]  /*45b0*/  @!P4 IMAD.WIDE R80, R87, 0x2, R80 ;  /* 0x000000025750c825 */ /* 0x000fca00078e0250 */
[----:B---3--:R0:W-:Y:S02]  /*45c0*/  @!P4 ST.E.128 desc[UR40][R80.64], R12 ;  /* 0x0000000c5000c985 */ /* 0x0081e4000c101d28 */
.L_x_2674:
[----:B------:R-:W-:Y:S05]  /*45d0*/  BSYNC B1 ;  /* 0x0000000000017941 */ /* 0x000fea0003800000 */
.L_x_2673:
[----:B------:R-:W-:-:S03]  /*45e0*/  UMOV UR4, 0xffffffff ;  /* 0xffffffff00047882 */ /* 0x000fc60000000000 */
[----:B------:R-:W-:Y:S05]  /*45f0*/  BRA.DIV UR4, `(.L_x_2677) ;  /* 0x00000146049c7947 */ /* 0x000fea000b800000 */
[----:B------:R0:W0:Y:S04]  /*4600*/  SHFL.IDX PT, R39, R86, 0x1, 0x1c1f ;  /* 0x003c1f0056277f89 */ /* 0x00002800000e0000 */
[----:B------:R0:W0:Y:S02]  /*4610*/  SHFL.IDX PT, R38, R85, 0x1, 0x1c1f ;  /* 0x003c1f0055267f89 */ /* 0x00002400000e0000 */
.L_x_2908:
        /* <DEDUP_REMOVED lines=12> */
[----:B------:R-:W-:Y:S01]  /*46e0*/  LEA.HI R90, R9, R90, RZ, 0x4 ;  /* 0x0000005a095a7211 */ /* 0x000fe200078f20ff */
[----:B------:R-:W-:Y:S01]  /*46f0*/  IMAD R9, R19, 0x2000, R0 ;  /* 0x0000200013097824 */ /* 0x000fe200078e0200 */
[----:B------:R-:W-:-:S02]  /*4700*/  LOP3.LUT R11, R11, 0x1c0, RZ, 0xc0, !PT ;  /* 0x000001c00b0b7812 */ /* 0x000fc400078ec0ff */
[----:B------:R-:W-:Y:S02]  /*4710*/  LEA.HI.SX32 R41, R90, R7, 0x1c ;  /* 0x000000075a297211 */ /* 0x000fe400078fe2ff */
[----:B------:R-:W-:Y:S02]  /*4720*/  LOP3.LUT R8, R8, 0x1c0, RZ, 0xc0, !PT ;  /* 0x000001c008087812 */ /* 0x000fe400078ec0ff */
[----:B------:R-:W-:Y:S01]  /*4730*/  SHF.R.U32.HI R11, RZ, 0x3, R11 ;  /* 0x00000003ff0b7819 */ /* 0x000fe2000001160b */
[----:B------:R-:W-:Y:S01]  /*4740*/  IMAD.SHL.U32 R41, R41, 0x8, RZ ;  /* 0x0000000829297824 */ /* 0x000fe200078e00ff */
[----:B------:R-:W-:Y:S02]  /*4750*/  LEA R9, R9, R2, 0x1 ;  /* 0x0000000209097211 */ /* 0x000fe400078e08ff */
[----:B------:R-:W-:Y:S02]  /*4760*/  LEA.HI.X R37, R6, R39, R4, 0x1, P4 ;  /* 0x0000002706257211 */ /* 0x000fe400020f0c04 */
[----:B------:R-:W-:-:S04]  /*4770*/  LOP3.LUT R8, R8, 0x38, R41, 0xf8, !PT ;  /* 0x0000003808087812 */ /* 0x000fc800078ef829 */
[----:B------:R-:W-:-:S05]  /*4780*/  LOP3.LUT R8, R8, R11, RZ, 0x3c, !PT ;  /* 0x0000000b08087212 */ /* 0x000fca00078e3cff */
[----:B-----5:R-:W-:-:S04]  /*4790*/  IMAD.IADD R8, R10, 0x1, R8 ;  /* 0x000000010a087824 */ /* 0x020fc800078e0208 */
[----:B------:R-:W-:-:S04]  /*47a0*/  IMAD R11, R19, 0x2000, R8 ;  /* 0x00002000130b7824 */ /* 0x000fc800078e0208 */
[----:B------:R-:W-:Y:S02]  /*47b0*/  IMAD R12, R11, 0x2, R2 ;  /* 0x000000020b0c7824 */ /* 0x000fe400078e0202 */
[----:B------:R-:W0:Y:S04]  /*47c0*/  LDS.128 R8, [R9+0xe400] ;  /* 0x00e4000009087984 */ /* 0x000e280000000c00 */
[----:B------:R-:W0:Y:S01]  /*47d0*/  LDS.128 R12, [R12+0xe400] ;  /* 0x00e400000c0c7984 */ /* 0x000e220000000c00 */
[----:B------:R-:W-:Y:S05]  /*47e0*/  @P3 BRA `(.L_x_2679) ;  /* 0x00000004005c3947 */ /* 0x000fea0003800000 */
[--C-:B------:R-:W-:Y:S02]  /*47f0*/  SHF.R.U64 R42, R44, 0x10, R45.reuse ;  /* 0x000000102c2a7819 */ /* 0x100fe4000000122d */
[----:B------:R-:W-:Y:S01]  /*4800*/  SHF.R.U32.HI R78, RZ, 0x10, R45 ;  /* 0x00000010ff4e7819 */ /* 0x000fe2000001162d */
[----:B0-----:R-:W-:Y:S01]  /*4810*/  IMAD.MOV.U32 R45, RZ, RZ, R8 ;  /* 0x000000ffff2d7224 */ /* 0x001fe200078e0008 */
[----:B------:R-:W-:Y:S01]  /*4820*/  SHF.R.U64 R44, R48, 0x10, R49 ;  /* 0x00000010302c7819 */ /* 0x000fe20000001231 */
[----:B------:R-:W-:Y:S01]  /*4830*/  IMAD.MOV.U32 R8, RZ, RZ, R13 ;  /* 0x000000ffff087224 */ /* 0x000fe200078e000d */
[----:B------:R-:W-:Y:S01]  /*4840*/  SHF.R.U32.HI R48, RZ, 0x10, R49 ;  /* 0x00000010ff307819 */ /* 0x000fe20000011631 */
[--C-:B------:R-:W-:Y:S01]  /*4850*/  HADD2.F32 R49, -RZ, R93.reuse.H0_H0 ;  /* 0x2000005dff317230 */ /* 0x100fe20000004100 */
[--C-:B------:R-:W-:Y:S01]  /*4860*/  SHF.R.U64 R40, R46, 0x10, R47.reuse ;  /* 0x000000102e287819 */ /* 0x100fe2000000122f */
[----:B------:R-:W-:Y:S01]  /*4870*/  IMAD.MOV.U32 R46, RZ, RZ, R12 ;  /* 0x000000ffff2e7224 */ /* 0x000fe200078e000c */
[----:B------:R-:W-:Y:S01]  /*4880*/  SHF.R.U32.HI R79, RZ, 0x10, R47 ;  /* 0x00000010ff4f7819 */ /* 0x000fe2000001162f */
[----:B------:R-:W-:Y:S01]  /*4890*/  HADD2.F32 R93, -RZ, R93.H1_H1 ;  /* 0x3000005dff5d7230 */ /* 0x000fe20000004100 */
[----:B------:R-:W-:Y:S01]  /*48a0*/  MOV R47, R15 ;  /* 0x0000000f002f7202 */ /* 0x000fe20000000f00 */
[--C-:B------:R-:W-:Y:S01]  /*48b0*/  HADD2.F32 R12, -RZ, R8.reuse.H0_H0 ;  /* 0x20000008ff0c7230 */ /* 0x100fe20000004100 */
[--C-:B------:R-:W-:Y:S01]  /*48c0*/  SHF.R.U64 R43, R50, 0x10, R51.reuse ;  /* 0x00000010322b7819 */ /* 0x100fe20000001233 */
[----:B------:R-:W-:Y:S01]  /*48d0*/  HADD2.F32 R15, -RZ, R8.H1_H1 ;  /* 0x30000008ff0f7230 */ /* 0x000fe20000004100 */
[----:B----4-:R-:W-:Y:S01]  /*48e0*/  SHF.R.U32.HI R80, RZ, 0x10, R51 ;  /* 0x00000010ff507819 */ /* 0x010fe20000011633 */
[----:B------:R-:W-:-:S02]  /*48f0*/  IMAD.MOV.U32 R13, RZ, RZ, R11 ;  /* 0x000000ffff0d7224 */ /* 0x000fc400078e000b */
        /* <DEDUP_REMOVED lines=17> */
[-C--:B--2---:R-:W-:Y:S01]  /*4a10*/  FMUL.FTZ R86, R48, R51.reuse ;  /* 0x0000003330567220 */ /* 0x084fe20000410000 */
[----:B------:R-:W-:Y:S02]  /*4a20*/  HADD2.F32 R80, -RZ, R80.H0_H0 ;  /* 0x20000050ff507230 */ /* 0x000fe40000004100 */
[----:B------:R-:W-:Y:S02]  /*4a30*/  HADD2.F32 R50, -RZ, R89.H1_H1 ;  /* 0x30000059ff327230 */ /* 0x000fe40000004100 */
[----:B------:R-:W-:Y:S01]  /*4a40*/  FMUL.FTZ R51, R15, R51 ;  /* 0x000000330f337220 */ /* 0x000fe20000410000 */
[----:B------:R-:W-:-:S02]  /*4a50*/  HADD2.F32 R47, -RZ, R13.H1_H1 ;  /* 0x3000000dff2f7230 */ /* 0x000fc40000004100 */
[----:B------:R-:W-:Y:S01]  /*4a60*/  FMUL.FTZ R90, R49, R80 ;  /* 0x00000050315a7220 */ /* 0x000fe20000410000 */
[----:B------:R-:W-:Y:S02]  /*4a70*/  HADD2.F32 R78, -RZ, R79.H0_H0 ;  /* 0x2000004fff4e7230 */ /* 0x000fe40000004100 */
[-C--:B------:R-:W-:Y:S01]  /*4a80*/  FFMA.FTZ R13, R15, R50.reuse, -R86 ;  /* 0x000000320f0d7223 */ /* 0x080fe20000010856 */
[----:B------:R-:W-:Y:S01]  /*4a90*/  FFMA.FTZ R15, R48, R50, R51 ;  /* 0x00000032300f7223 */ /* 0x000fe20000010033 */
[C---:B------:R-:W-:Y:S01]  /*4aa0*/  FMUL.FTZ R80, R47.reuse, R80 ;  /* 0x000000502f507220 */ /* 0x040fe20000410000 */
[----:B------:R-:W-:Y:S02]  /*4ab0*/  HADD2.F32 R92, -RZ, R92.H0_H0 ;  /* 0x2000005cff5c7230 */ /* 0x000fe40000004100 */
[-C--:B------:R-:W-:Y:S01]  /*4ac0*/  FFMA.FTZ R90, R47, R78.reuse, -R90 ;  /* 0x0000004e2f5a7223 */ /* 0x080fe2000001085a */
[----:B------:R-:W-:Y:S02]  /*4ad0*/  HADD2.F32 R48, -RZ, R44.H0_H0 ;  /* 0x2000002cff307230 */ /* 0x000fe40000004100 */
[----:B------:R-:W-:Y:S01]  /*4ae0*/  FFMA.FTZ R80, R49, R78, R80 ;  /* 0x0000004e31507223 */ /* 0x000fe20000010050 */
[----:B------:R-:W-:-:S02]  /*4af0*/  HADD2.F32 R47, -RZ, R46.H0_H0 ;  /* 0x2000002eff2f7230 */ /* 0x000fc40000004100 */
[--C-:B------:R-:W-:Y:S01]  /*4b00*/  HADD2.F32 R44, -RZ, R45.reuse.H0_H0 ;  /* 0x2000002dff2c7230 */ /* 0x100fe20000004100 */
[----:B------:R-:W-:Y:S01]  /*4b10*/  F2FP.F16.F32.PACK_AB R90, R90, R13 ;  /* 0x0000000d5a5a723e */ /* 0x000fe200000000ff */
[----:B------:R-:W-:Y:S02]  /*4b20*/  HADD2.F32 R46, -RZ, R46.H1_H1 ;  /* 0x3000002eff2e7230 */ /* 0x000fe40000004100 */
[-C--:B------:R-:W-:Y:S01]  /*4b30*/  FMUL.FTZ R49, R47, R92.reuse ;  /* 0x0000005c2f317220 */ /* 0x080fe20000410000 */
[----:B------:R-:W-:Y:S02]  /*4b40*/  HADD2.F32 R45, -RZ, R45.H1_H1 ;  /* 0x3000002dff2d7230 */ /* 0x000fe40000004100 */
[----:B------:R-:W-:Y:S01]  /*4b50*/  FMUL.FTZ R92, R44, R92 ;  /* 0x0000005c2c5c7220 */ /* 0x000fe20000410000 */
[----:B------:R-:W-:Y:S02]  /*4b60*/  HADD2.F32 R89, -RZ, R89.H0_H0 ;  /* 0x20000059ff597230 */ /* 0x000fe40000004100 */
[----:B------:R-:W-:Y:S01]  /*4b70*/  FMUL.FTZ R50, R46, R48 ;  /* 0x000000302e327220 */ /* 0x000fe20000410000 */
[----:B------:R-:W-:-:S02]  /*4b80*/  HADD2.F32 R42, -RZ, R42.H0_H0 ;  /* 0x2000002aff2a7230 */ /* 0x000fc40000004100 */
[----:B------:R-:W-:Y:S01]  /*4b90*/  FMUL.FTZ R51, R45, R48 ;  /* 0x000000302d337220 */ /* 0x000fe20000410000 */
[----:B------:R-:W-:Y:S01]  /*4ba0*/  F2FP.F16.F32.PACK_AB R13, R12, R9 ;  /* 0x000000090c0d723e */ /* 0x000fe200000000ff */
[-C--:B------:R-:W-:Y:S01]  /*4bb0*/  FFMA.FTZ R92, R47, R89.reuse, R92 ;  /* 0x000000592f5c7223 */ /* 0x080fe2000001005c */
[----:B------:R-:W-:Y:S02]  /*4bc0*/  HADD2.F32 R47, -RZ, R43.H0_H0 ;  /* 0x2000002bff2f7230 */ /* 0x000fe40000004100 */
[----:B------:R-:W-:Y:S01]  /*4bd0*/  FFMA.FTZ R49, R44, R89, -R49 ;  /* 0x000000592c317223 */ /* 0x000fe20000010831 */
[-C--:B------:R-:W-:Y:S01]  /*4be0*/  FFMA.FTZ R50, R45, R42.reuse, -R50 ;  /* 0x0000002a2d327223 */ /* 0x080fe20000010832 */
[----:B------:R-:W-:Y:S01]  /*4bf0*/  FFMA.FTZ R51, R46, R42, R51 ;  /* 0x0000002a2e337223 */ /* 0x000fe20000010033 */
[----:B------:R-:W-:Y:S01]  /*4c00*/  HADD2.F32 R43, -RZ, R14.H0_H0 ;  /* 0x2000000eff2b7230 */ /* 0x000fe20000004100 */
[----:B------:R-:W-:Y:S01]  /*4c10*/  F2FP.F16.F32.PACK_AB R15, R80, R15 ;  /* 0x0000000f500f723e */ /* 0x000fe200000000ff */
[----:B------:R-:W-:Y:S01]  /*4c20*/  HADD2.F32 R44, -RZ, R91.H0_H0 ;  /* 0x2000005bff2c7230 */ /* 0x000fe20000004100 */
[----:B------:R-:W-:Y:S01]  /*4c30*/  F2FP.F16.F32.PACK_AB R8, R50, R49 ;  /* 0x000000313208723e */ /* 0x000fe200000000ff */
[----:B------:R-:W-:Y:S01]  /*4c40*/  HADD2.F32 R42, -RZ, R10.H0_H0 ;  /* 0x2000000aff2a7230 */ /* 0x000fe20000004100 */
[----:B------:R-:W-:Y:S01]  /*4c50*/  F2FP.F16.F32.PACK_AB R12, R51, R92 ;  /* 0x0000005c330c723e */ /* 0x000fe200000000ff */
[----:B------:R-:W-:-:S02]  /*4c60*/  HADD2.F32 R14, -RZ, R14.H1_H1 ;  /* 0x3000000eff0e7230 */ /* 0x000fc40000004100 */
[----:B------:R-:W-:Y:S02]  /*4c70*/  HADD2.F32 R91, -RZ, R91.H1_H1 ;  /* 0x3000005bff5b7230 */ /* 0x000fe40000004100 */
[----:B------:R-:W-:Y:S02]  /*4c80*/  HADD2.F32 R10, -RZ, R10.H1_H1 ;  /* 0x3000000aff0a7230 */ /* 0x000fe40000004100 */
[----:B---3--:R-:W-:Y:S01]  /*4c90*/  FMUL.FTZ R81, R14, R47 ;  /* 0x0000002f0e517220 */ /* 0x008fe20000410000 */
[----:B------:R-:W-:Y:S02]  /*4ca0*/  HADD2.F32 R45, -RZ, R40.H0_H0 ;  /* 0x20000028ff2d7230 */ /* 0x000fe40000004100 */
[-C--:B------:R-:W-:Y:S01]  /*4cb0*/  FMUL.FTZ R79, R43, R91.reuse ;  /* 0x0000005b2b4f7220 */ /* 0x080fe20000410000 */
[----:B------:R-:W-:Y:S01]  /*4cc0*/  FMUL.FTZ R40, R42, R91 ;  /* 0x0000005b2a287220 */ /* 0x000fe20000410000 */
[----:B------:R-:W-:Y:S01]  /*4cd0*/  FMUL.FTZ R47, R10, R47 ;  /* 0x0000002f0a2f7220 */ /* 0x000fe20000410000 */
[----:B------:R-:W-:-:S02]  /*4ce0*/  IMAD.MOV.U32 R9, RZ, RZ, R11 ;  /* 0x000000ffff097224 */ /* 0x000fc400078e000b */
[-C--:B------:R-:W-:Y:S01]  /*4cf0*/  FFMA.FTZ R79, R42, R44.reuse, -R79 ;  /* 0x0000002c2a4f7223 */ /* 0x080fe2000001084f */
[----:B------:R-:W-:Y:S01]  /*4d00*/  FFMA.FTZ R40, R43, R44, R40 ;  /* 0x0000002c2b287223 */ /* 0x000fe20000010028 */
[-C--:B------:R-:W-:Y:S01]  /*4d10*/  FFMA.FTZ R10, R10, R45.reuse, -R81 ;  /* 0x0000002d0a0a7223 */ /* 0x080fe20000010851 */
[----:B------:R-:W-:Y:S01]  /*4d20*/  FFMA.FTZ R47, R14, R45, R47 ;  /* 0x0000002d0e2f7223 */ /* 0x000fe2000001002f */
[----:B------:R-:W-:-:S03]  /*4d30*/  IMAD.MOV.U32 R11, RZ, RZ, R90 ;  /* 0x000000ffff0b7224 */ /* 0x000fc600078e005a */
[----:B------:R-:W-:Y:S02]  /*4d40*/  F2FP.F16.F32.PACK_AB R10, R10, R79 ;  /* 0x0000004f0a0a723e */ /* 0x000fe400000000ff */
[----:B------:R-:W-:-:S07]  /*4d50*/  F2FP.F16.F32.PACK_AB R14, R47, R40 ;  /* 0x000000282f0e723e */ /* 0x000fce00000000ff */
.L_x_2679:
[----:B------:R-:W-:Y:S05]  /*4d60*/  BSYNC B1 ;  /* 0x0000000000017941 */ /* 0x000fea0003800000 */
.L_x_2678:
[----:B------:R-:W-:Y:S01]  /*4d70*/  ISETP.GE.AND P3, PT, R41, R88, PT ;  /* 0x000000582900720c */ /* 0x000fe20003f66270 */
[----:B0-----:R0:W-:Y:S02]  /*4d80*/  ST.E.128 desc[UR40][R36.64], R8 ;  /* 0x0000000824007985 */ /* 0x0011e4000c101d28 */
[----:B0-----:R-:W-:Y:S02]  /*4d90*/  IMAD.MOV.U32 R8, RZ, RZ, R38 ;  /* 0x000000ffff087224 */ /* 0x001fe400078e0026 */
[----:B------:R-:W-:-:S08]  /*4da0*/  IMAD.MOV.U32 R9, RZ, RZ, R39 ;  /* 0x000000ffff097224 */ /* 0x000fd000078e0027 */
[----:B------:R-:W-:Y:S05]  /*4db0*/  @P3 BRA `(.L_x_2660) ;  /* 0x0000000400203947 */ /* 0x000fea0003800000 */
[----:B------:R-:W-:-:S05]  /*4dc0*/  IMAD.WIDE R8, R41, 0x2, R8 ;  /* 0x0000000229087825 */ /* 0x000fca00078e0208 */
[----:B------:R0:W-:Y:S01]  /*4dd0*/  ST.E.128 desc[UR40][R8.64], R12 ;  /* 0x0000000c08007985 */ /* 0x0001e2000c101d28 */
[----:B------:R-:W-:Y:S05]  /*4de0*/  BRA `(.L_x_2660) ;  /* 0x0000000400147947 */ /* 0x000fea0003800000 */
.L_x_2641:
[----:B------:R-:W-:-:S13]  /*4df0*/  ISETP.NE.AND P5, PT, R157, 0x3, PT ;  /* 0x000000039d00780c */ /* 0x000fda0003fa5270 */
[----:B------:R-:W-:Y:S05]  /*4e00*/  @!P5 BRA `(.L_x_2680) ;  /* 0x000000000004d947 */ /* 0x000fea0003800000 */
[----:B------:R-:W-:Y:S01]  /*4e10*/  BPT.TRAP 0x1 ;  /* 0x000000040000795c */ /* 0x000fe20000300000 */
.L_x_2680:
[----:B------:R-:W2:Y:S01]  /*4e20*/  LDL R8, [R1] ;  /* 0x0000000001087983 */ /* 0x000ea20000100800 */
[----:B------:R-:W-:Y:S01]  /*4e30*/  IMAD R69, R19, 0x8, R2 ;  /* 0x0000000813457824 */ /* 0x000fe200078e0202 */
[----:B------:R-:W-:Y:S01]  /*4e40*/  BSSY B1, `(.L_x_2681) ;  /* 0x0000005000017945 */ /* 0x000fe20003800000 */
[----:B------:R-:W-:Y:S02]  /*4e50*/  SHF.R.S32.HI R74, RZ, 0x1f, R73 ;  /* 0x0000001fff4a7819 */ /* 0x000fe40000011449 */
[----:B--2---:R-:W-:-:S04]  /*4e60*/  SHF.L.U32 R77, R8, 0x1f, RZ ;  /* 0x0000001f084d7819 */ /* 0x004fc800000006ff */
[----:B------:R-:W0:Y:S02]  /*4e70*/  SYNCS.PHASECHK.TRANS64.TRYWAIT P3, [R69+URZ+0x16890], R77 ;  /* 0x0168904d450075a7 */ /* 0x000e24000806017f */
[----:B0-----:R-:W-:Y:S05]  /*4e80*/  @!P3 BRA `(.L_x_2682) ;  /* 0x0000013c00c4b947 */ /* 0x001fea0003800000 */
.L_x_2909:
[----:B------:R-:W-:Y:S05]  /*4e90*/  BSYNC B1 ;  /* 0x0000000000017941 */ /* 0x000fea0003800000 */
.L_x_2681:
        /* <DEDUP_REMOVED lines=27> */
.L_x_2913:
        /* <DEDUP_REMOVED lines=13> */
.L_x_2685:
[----:B------:R-:W-:Y:S05]  /*5120*/  BSYNC B1 ;  /* 0x0000000000017941 */ /* 0x000fea0003800000 */
.L_x_2684:
[----:B------:R-:W-:-:S03]  /*5130*/  UMOV UR4, 0xffffffff ;  /* 0xffffffff00047882 */ /* 0x000fc60000000000 */
[----:B------:R-:W-:Y:S05]  /*5140*/  BRA.DIV UR4, `(.L_x_2686) ;  /* 0x0000013e04747947 */ /* 0x000fea000b800000 */
[----:B--2-4-:R2:W4:Y:S04]  /*5150*/  SHFL.IDX PT, R9, R38, 0x1, 0x1c1f ;  /* 0x003c1f0026097f89 */ /* 0x01452800000e0000 */
[----:B---3--:R2:W3:Y:S02]  /*5160*/  SHFL.IDX PT, R37, R36, 0x1, 0x1c1f ;  /* 0x003c1f0024257f89 */ /* 0x0084e400000e0000 */
.L_x_2917:
        /* <DEDUP_REMOVED lines=13> */
.L_x_2660:
[----:B------:R-:W-:Y:S05]  /*5240*/  BSYNC B0 ;  /* 0x0000000000007941 */ /* 0x000fea0003800000 */
.L_x_2640:
        /* <DEDUP_REMOVED lines=16> */
.L_x_2688:
[----:B------:R-:W-:Y:S05]  /*5350*/  BSYNC B0 ;  /* 0x0000000000007941 */ /* 0x000fea0003800000 */
.L_x_2687:
[----:B------:R-:W0:Y:S01]  /*5360*/  SYNCS.PHASECHK.TRANS64.TRYWAIT P4, [R69+URZ+0x168b0], R77 ;  /* 0x0168b04d450075a7 */ /* 0x000e22000808017f */
[----:B------:R-:W-:Y:S01]  /*5370*/  ULDC UR36, c[0x0][0x2f4] ;  /* 0x0000bd0000247ab9 */ /* 0x000fe20000000800 */
[----:B------:R-:W-:Y:S04]  /*5380*/  BSSY B0, `(.L_x_2689) ;  /* 0x0000002000007945 */ /* 0x000fe80003800000 */
[----:B0-----:R-:W-:Y:S05]  /*5390*/  @!P4 BRA `(.L_x_2690) ;  /* 0x0000013c002cc947 */ /* 0x001fea0003800000 */
.L_x_2918:
[----:B------:R-:W-:Y:S05]  /*53a0*/  BSYNC B0 ;  /* 0x0000000000007941 */ /* 0x000fea0003800000 */
.L_x_2689:
        /* <DEDUP_REMOVED lines=12> */
[----:B------:R-:W-:Y:S01]  /*5470*/  IMAD R11, R61, UR4, RZ ;  /* 0x000000043d0b7c24 */ /* 0x000fe2000f8e02ff */
[----:B------:R-:W-:-:S03]  /*5480*/  IADD3 R9, R9, R75, RZ ;  /* 0x0000004b09097210 */ /* 0x000fc60007ffe0ff */
[C---:B------:R-:W-:Y:S02]  /*5490*/  IMAD R11, R34.reuse, UR5, R11 ;  /* 0x00000005220b7c24 */ /* 0x040fe4000f8e020b */
[----:B------:R-:W-:Y:S01]  /*54a0*/  IMAD.WIDE.U32 R8, R34, UR4, R8 ;  /* 0x0000000422087c25 */ /* 0x000fe2000f8e0008 */
[----:B------:R-:W-:-:S03]  /*54b0*/  ULDC.64 UR4, c[0x0][0x318] ;  /* 0x0000c60000047ab9 */ /* 0x000fc60000000a00 */
[----:B------:R-:W-:Y:S01]  /*54c0*/  IMAD.IADD R9, R9, 0x1, R11 ;  /* 0x0000000109097824 */ /* 0x000fe200078e020b */
[----:B-1----:R-:W-:-:S04]  /*54d0*/  LEA R36, P4, R8, UR4, 0x1 ;  /* 0x0000000408247c11 */ /* 0x002fc8000f8808ff */
        /* <DEDUP_REMOVED lines=15> */
.L_x_2692:
[----:B------:R-:W-:Y:S05]  /*55d0*/  BSYNC B0 ;  /* 0x0000000000007941 */ /* 0x000fea0003800000 */
.L_x_2691:
        /* <DEDUP_REMOVED lines=15> */
.L_x_2694:
[----:B------:R-:W-:Y:S05]  /*56d0*/  BSYNC B0 ;  /* 0x0000000000007941 */ /* 0x000fea0003800000 */
.L_x_2693:
[----:B-1-3--:R-:W3:Y:S01]  /*56e0*/  LDL.LU R9, [R1] ;  /* 0x0000000001097983 */ /* 0x00aee20000300800 */
        /* <DEDUP_REMOVED lines=16> */
[----:B------:R0:W-:Y:S01]  /*57f0*/  STL [R1], R9 ;  /* 0x0000000901007387 */ /* 0x0001e20000100800 */
[----:B------:R-:W-:Y:S05]  /*5800*/  @P4 BRA `(.L_x_2695) ;  /* 0xffffffc400fc4947 */ /* 0x000fea000383ffff */
[----:B0-----:R-:W0:Y:S01]  /*5810*/  S2R R9, SR_TID.X ;  /* 0x0000000000097919 */ /* 0x001e220000002100 */
[----:B------:R-:W-:Y:S02]  /*5820*/  PLOP3.LUT P0, PT, PT, PT, PT, 0x8, 0x0 ;  /* 0x000000000000781c */ /* 0x000fe40003f0e170 */
[----:B0-----:R-:W-:-:S04]  /*5830*/  SHF.R.U32.HI R9, RZ, 0x7, R9 ;  /* 0x00000007ff097819 */ /* 0x001fc80000011609 */
[----:B------:R-:W-:-:S13]  /*5840*/  ISETP.NE.AND P4, PT, R9, 0x1, PT ;  /* 0x000000010900780c */ /* 0x000fda0003f85270 */
[----:B------:R-:W-:Y:S06]  /*5850*/  @!P4 BAR.ARV 0x9, 0x100 ;  /* 0x024400000000cb1d */ /* 0x000fec0000002000 */
.L_x_2635:
[----:B------:R-:W3:Y:S01]  /*5860*/  LDL R5, [R1+0x28] ;  /* 0x0000280001057983 */ /* 0x000ee20000100800 */
[----:B------:R-:W0:Y:S01]  /*5870*/  LDC R0, c[0x0][0x448] ;  /* 0x00011200ff007b82 */ /* 0x000e220000000800 */
        /* <DEDUP_REMOVED lines=14> */
[----:B------:R-:W-:Y:S02]  /*5960*/  IMAD.MOV.U32 R94, RZ, RZ, RZ ;  /* 0x000000ffff5e7224 */ /* 0x000fe400078e00ff */
[----:B--2---:R-:W-:Y:S02]  /*5970*/  IMAD.MOV.U32 R13, RZ, RZ, RZ ;  /* 0x000000ffff0d7224 */ /* 0x004fe400078e00ff */
[----:B------:R-:W-:Y:S01]  /*5980*/  IMAD.MOV.U32 R90, RZ, RZ, RZ ;  /* 0x000000ffff5a7224 */ /* 0x000fe200078e00ff */
[----:B0-----:R-:W-:-:S13]  /*5990*/  ISETP.NE.AND P1, PT, R0, 0x1, PT ;  /* 0x000000010000780c */ /* 0x001fda0003f25270 */
[----:B------:R-:W0:Y:S08]  /*59a0*/  @P1 LDC R3, c[0x0][0x44c] ;  /* 0x00011300ff031b82 */ /* 0x000e300000000800 */
[----:B------:R-:W1:Y:S01]  /*59b0*/  @P1 LDC R4, c[0x0][0x450] ;  /* 0x00011400ff041b82 */ /* 0x000e620000000800 */
[----:B---3--:R-:W-:-:S04]  /*59c0*/  VIADD R0, R5, 0xbf ;  /* 0x000000bf05007836 */ /* 0x008fc80000000000 */
[----:B0-----:R-:W-:-:S05]  /*59d0*/  @P1 IMAD.HI.U32 R3, R0, R3, RZ ;  /* 0x0000000300031227 */ /* 0x001fca00078e00ff */
[----:B-1----:R-:W-:Y:S02]  /*59e0*/  @P1 SHF.R.U32.HI R0, RZ, R4, R3 ;  /* 0x00000004ff001219 */ /* 0x002fe40000011603 */
[----:B------:R-:W-:Y:S02]  /*59f0*/  PLOP3.LUT P1, PT, PT, PT, PT, 0x80, 0x0 ;  /* 0x000000000000781c */ /* 0x000fe40003f2f070 */
[----:B------:R-:W-:-:S04]  /*5a00*/  IADD3 R0, R83, R0, RZ ;  /* 0x0000000053007210 */ /* 0x000fc80007ffe0ff */
[----:B------:R-:W-:-:S04]  /*5a10*/  SHF.R.S32.HI R3, RZ, 0x1f, R0 ;  /* 0x0000001fff037819 */ /* 0x000fc80000011400 */
[----:B------:R-:W-:-:S04]  /*5a20*/  LEA.HI R3, R3, R0, RZ, 0x7 ;  /* 0x0000000003037211 */ /* 0x000fc800078f38ff */
[----:B------:R-:W-:-:S04]  /*5a30*/  SHF.R.S32.HI R3, RZ, 0x7, R3 ;  /* 0x00000007ff037819 */ /* 0x000fc80000011403 */
[----:B------:R-:W-:Y:S01]  /*5a40*/  VIMNMX R88, R84, R3, PT ;  /* 0x0000000354587248 */ /* 0x000fe20003fe0100 */
[----:B------:R-:W-:-:S03]  /*5a50*/  IMAD.MOV.U32 R3, RZ, RZ, RZ ;  /* 0x000000ffff037224 */ /* 0x000fc600078e00ff */
[----:B------:R-:W-:Y:S01]  /*5a60*/  ISETP.GE.AND P2, PT, R88, 0x1, PT ;  /* 0x000000015800780c */ /* 0x000fe20003f46270 */
[----:B------:R-:W-:-:S12]  /*5a70*/  @P0 BRA `(.L_x_2696) ;  /* 0x00000000000c0947 */ /* 0x000fd80003800000 */
[----:B------:R-:W0:Y:S01]  /*5a80*/  FENCE.VIEW.ASYNC.G ;  /* 0x00000000000073c6 */ /* 0x000e220000000100 */
[----:B------:R-:W-:Y:S05]  /*5a90*/  WARPSYNC.ALL ;  /* 0x0000000000007948 */ /* 0x000fea0003800000 */
[----:B0-----:R-:W-:Y:S06]  /*5aa0*/  BAR.ARV 0xc, 0x200 ;  /* 0x0308000000007b1d */ /* 0x001fec0000002000 */
.L_x_2696:
[----:B------:R-:W-:Y:S01]  /*5ab0*/  IMAD.MOV.U32 R12, RZ, RZ, RZ ;  /* 0x000000ffff0c7224 */ /* 0x000fe200078e00ff */
[----:B------:R-:W-:Y:S01]  /*5ac0*/  MOV R25, RZ ;  /* 0x000000ff00197202 */ /* 0x000fe20000000f00 */
        /* <DEDUP_REMOVED lines=10> */
.L_x_2921:
[----:B------:R-:W1:Y:S01]  /*5b70*/  LDL R3, [R1+0x1c] ;  /* 0x00001c0001037983 */ /* 0x000e620000100800 */
[----:B------:R-:W-:Y:S01]  /*5b80*/  BSSY B6, `(.L_x_2699) ;  /* 0x000001b000067945 */ /* 0x000fe20003800000 */
[----:B-1----:R-:W-:-:S05]  /*5b90*/  IMAD.HI R0, R3, 0x55555556, RZ ;  /* 0x5555555603007827 */ /* 0x002fca00078e02ff */
        /* <DEDUP_REMOVED lines=13> */
[----:B0-----:R0:W1:Y:S01]  /*5c70*/  LDC.64 R14, c[0x4][R0] ;  /* 0x01000000000e7b82 */ /* 0x0010620000000a00 */
[----:B------:R-:W-:Y:S01]  /*5c80*/  IMAD.U32 R5, RZ, RZ, UR5 ;  /* 0x00000005ff057e24 */ /* 0x000fe2000f8e00ff */
[----:B------:R-:W-:Y:S01]  /*5c90*/  ULDC.64 UR4, c[0x4][0x28] ;  /* 0x01000a0000047ab9 */ /* 0x000fe20000000a00 */
[----:B------:R-:W-:Y:S01]  /*5ca0*/  MOV R6, UR6 ;  /* 0x0000000600067c02 */ /* 0x000fe20008000f00 */
[----:B------:R-:W-:Y:S01]  /*5cb0*/  IMAD.U32 R7, RZ, RZ, UR7 ;  /* 0x00000007ff077e24 */ /* 0x000fe2000f8e00ff */
[----:B------:R-:W-:Y:S01]  /*5cc0*/  MOV R13, RZ ;  /* 0x000000ff000d7202 */ /* 0x000fe20000000f00 */
[----:B------:R-:W-:-:S02]  /*5cd0*/  IMAD.U32 R10, RZ, RZ, UR4 ;  /* 0x00000004ff0a7e24 */ /* 0x000fc4000f8e00ff */
[----:B------:R-:W-:Y:S02]  /*5ce0*/  IMAD.U32 R11, RZ, RZ, UR5 ;  /* 0x00000005ff0b7e24 */ /* 0x000fe4000f8e00ff */
[----:B------:R-:W-:Y:S02]  /*5cf0*/  IMAD.MOV.U32 R8, RZ, RZ, 0x70 ;  /* 0x00000070ff087424 */ /* 0x000fe400078e00ff */
[----:B0-----:R-:W-:-:S07]  /*5d00*/  IMAD.MOV.U32 R12, RZ, RZ, 0x1 ;  /* 0x00000001ff0c7424 */ /* 0x001fce00078e00ff */
[----:B------:R-:W-:-:S07]  /*5d10*/  LEPC R20, `(.L_x_2700) ;  /* 0x000000001014794e */ /* 0x000fce0000000000 */
[----:B-1--45:R-:W-:Y:S05]  /*5d20*/  CALL.ABS.NOINC R14 ;  /* 0x000000000e007343 */ /* 0x032fea0003c00000 */
.L_x_2700:
[----:B------:R-:W-:Y:S05]  /*5d30*/  BSYNC B6 ;  /* 0x0000000000067941 */ /* 0x000fea0003800000 */
.L_x_2699:
[----:B------:R-:W-:Y:S02]  /*5d40*/  ULDC UR4, c[0x0][0x3f4] ;  /* 0x0000fd0000047ab9 */ /* 0x000fe40000000800 */
[----:B------:R-:W-:-:S13]  /*5d50*/  ISETP.LT.AND P0, PT, RZ, UR4, PT ;  /* 0x00000004ff007c0c */ /* 0x000fda000bf01270 */
[----:B------:R-:W-:Y:S05]  /*5d60*/  @P0 BRA `(.L_x_2701) ;  /* 0x0000000000400947 */ /* 0x000fea0003800000 */
[----:B------:R-:W2:Y:S02]  /*5d70*/  LDL R20, [R1+0x58] ;  /* 0x0000580001147983 */ /* 0x000ea40000100800 */
[----:B--2---:R-:W-:-:S04]  /*5d80*/  LEA.HI R0, R20, R20, RZ, 0x1 ;  /* 0x0000001414007211 */ /* 0x004fc800078f08ff */
[----:B------:R-:W-:-:S05]  /*5d90*/  LOP3.LUT R0, R0, 0xfffffffe, RZ, 0xc0, !PT ;  /* 0xfffffffe00007812 */ /* 0x000fca00078ec0ff */
[----:B------:R-:W-:-:S05]  /*5da0*/  IMAD.IADD R0, R20, 0x1, -R0 ;  /* 0x0000000114007824 */ /* 0x000fca00078e0a00 */
[----:B------:R-:W-:-:S04]  /*5db0*/  SHF.L.U32 R3, R0, 0x1f, RZ ;  /* 0x0000001f00037819 */ /* 0x000fc800000006ff */
[----:B------:R1:W2:Y:S03]  /*5dc0*/  SYNCS.PHASECHK.TRANS64.TRYWAIT P0, [R2+URZ+0x16800], R3 ;  /* 0x01680003020075a7 */ /* 0x0002a6000800017f */
[----:B--2---:R-:W-:Y:S05]  /*5dd0*/  @!P0 NANOSLEEP.SYNCS 0x989680 ;  /* 0x009896800000895d */ /* 0x004fea0003900000 */
[----:B------:R-:W2:Y:S01]  /*5de0*/  @!P0 SYNCS.PHASECHK.TRANS64 P0, [R2+URZ+0x16800], R3 ;  /* 0x01680003020085a7 */ /* 0x000ea2000800007f */
[----:B------:R-:W-:Y:S04]  /*5df0*/  BSSY B0, `(.L_x_2702) ;  /* 0x0000006000007945 */ /* 0x000fe80003800000 */
[----:B--2---:R-:W-:Y:S05]  /*5e00*/  @P0 BRA `(.L_x_2703) ;  /* 0x0000000000100947 */ /* 0x004fea0003800000 */
.L_x_2704:
[----:B--2---:R2:W3:Y:S02]  /*5e10*/  SYNCS.PHASECHK.TRANS64.TRYWAIT P0, [R2+URZ+0x16800], R3 ;  /* 0x01680003020075a7 */ /* 0x0044e4000800017f */
[----:B---3--:R-:W-:Y:S05]  /*5e20*/  @!P0 NANOSLEEP.SYNCS 0x989680 ;  /* 0x009896800000895d */ /* 0x008fea0003900000 */
[----:B------:R-:W3:Y:S02]  /*5e30*/  @!P0 SYNCS.PHASECHK.TRANS64 P0, [R2+URZ+0x16800], R3 ;  /* 0x01680003020085a7 */ /* 0x000ee4000800007f */
[----:B---3--:R-:W-:Y:S05]  /*5e40*/  @!P0 BRA `(.L_x_2704) ;  /* 0xfffffffc00f08947 */ /* 0x008fea000383ffff */
.L_x_2703:
[----:B------:R-:W-:Y:S05]  /*5e50*/  BSYNC B0 ;  /* 0x0000000000007941 */ /* 0x000fea0003800000 */
.L_x_2702:
[----:B------:R-:W-:Y:S05]  /*5e60*/  BRA `(.L_x_2705) ;  /* 0x0000002c009c7947 */ /* 0x000fea0003800000 */
.L_x_2701:
        /* <DEDUP_REMOVED lines=29> */
[----:B-1--4-:R-:W-:Y:S05]  /*6040*/  CALL.ABS.NOINC R14 ;  /* 0x000000000e007343 */ /* 0x012fea0003c00000 */
.L_x_2707:
[----:B------:R-:W-:Y:S05]  /*6050*/  BSYNC B6 ;  /* 0x0000000000067941 */ /* 0x000fea0003800000 */
.L_x_2706:
[----:B------:R-:W2:Y:S01]  /*6060*/  LDL R20, [R1+0x28] ;  /* 0x0000280001147983 */ /* 0x000ea20000100800 */
[----:B------:R-:W-:Y:S01]  /*6070*/  ULDC.U8 UR4, c[0x0][0x410] ;  /* 0x0001040000047ab9 */ /* 0x000fe20000000000 */
[----:B------:R-:W-:Y:S01]  /*6080*/  BSSY B0, `(.L_x_2708) ;  /* 0x00002bd000007945 */ /* 0x000fe20003800000 */
[----:B------:R-:W-:Y:S01]  /*6090*/  ISETP.NE.AND P0, PT, RZ, UR4, PT ;  /* 0x00000004ff007c0c */ /* 0x000fe2000bf05270 */
[----:B--2---:R-:W-:-:S12]  /*60a0*/  IMAD.IADD R39, R154, 0x1, R20 ;  /* 0x000000019a277824 */ /* 0x004fd800078e0214 */
[----:B------:R-:W-:Y:S05]  /*60b0*/  @!P0 BRA `(.L_x_2709) ;  /* 0x0000001400a88947 */ /* 0x000fea0003800000 */
[----:B------:R-:W1:Y:S01]  /*60c0*/  LDC R32, c[0x0][0x448] ;  /* 0x00011200ff207b82 */ /* 0x000e620000000800 */
[----:B------:R-:W2:Y:S01]  /*60d0*/  S2R R20, SR_TID.X ;  /* 0x0000000000147919 */ /* 0x000ea20000002100 */
[----:B------:R-:W-:Y:S01]  /*60e0*/  ULDC.64 UR4, c[0x0][0x3f8] ;  /* 0x0000fe0000047ab9 */ /* 0x000fe20000000a00 */
[----:B------:R-:W-:Y:S01]  /*60f0*/  ULDC.64 UR6, c[0x0][0x408] ;  /* 0x0001020000067ab9 */ /* 0x000fe20000000a00 */
[----:B------:R-:W-:Y:S01]  /*6100*/  MOV R10, R24 ;  /* 0x00000018000a7202 */ /* 0x000fe20000000f00 */
[----:B------:R-:W-:Y:S02]  /*6110*/  IMAD.MOV.U32 R8, RZ, RZ, R26 ;  /* 0x000000ffff087224 */ /* 0x000fe400078e001a */
[----:B------:R-:W-:Y:S02]  /*6120*/  IMAD.MOV.U32 R9, RZ, RZ, R29 ;  /* 0x000000ffff097224 */ /* 0x000fe400078e001d */
[----:B------:R-:W-:Y:S01]  /*6130*/  IMAD.MOV.U32 R11, RZ, RZ, R31 ;  /* 0x000000ffff0b7224 */ /* 0x000fe200078e001f */
[----:B-1----:R-:W-:Y:S01]  /*6140*/  ISETP.NE.AND P0, PT, R32, 0x1, PT ;  /* 0x000000012000780c */ /* 0x002fe20003f05270 */
[----:B--2---:R-:W-:-:S12]  /*6150*/  VIADD R21, R20, 0xffffff80 ;  /* 0xffffff8014157836 */ /* 0x004fd80000000000 */
[----:B------:R-:W1:Y:S01]  /*6160*/  @P0 LDC R0, c[0x0][0x44c] ;  /* 0x00011300ff000b82 */ /* 0x000e620000000800 */
[----:B------:R-:W-:-:S04]  /*6170*/  SHF.R.S32.HI R20, RZ, 0x1f, R21 ;  /* 0x0000001fff147819 */ /* 0x000fc80000011415 */
[----:B------:R-:W-:-:S03]  /*6180*/  LEA.HI R20, R20, R21, RZ, 0x2 ;  /* 0x0000001514147211 */ /* 0x000fc600078f10ff */
[----:B------:R-:W2:Y:S01]  /*6190*/  @P0 LDC R5, c[0x0][0x450] ;  /* 0x00011400ff050b82 */ /* 0x000ea20000000800 */
[----:B------:R-:W-:-:S05]  /*61a0*/  LOP3.LUT R20, R20, 0xfffffffc, RZ, 0xc0, !PT ;  /* 0xfffffffc14147812 */ /* 0x000fca00078ec0ff */
[----:B------:R-:W-:-:S04]  /*61b0*/  IMAD.IADD R20, R21, 0x1, -R20 ;  /* 0x0000000115147824 */ /* 0x000fc800078e0a14 */
[----:B------:R-:W-:-:S04]  /*61c0*/  IMAD R3, R20, 0x60, R39 ;  /* 0x0000006014037824 */ /* 0x000fc800078e0227 */
[----:B-1----:R-:W-:-:S05]  /*61d0*/  @P0 IMAD.HI.U32 R0, R3, R0, RZ ;  /* 0x0000000003000227 */ /* 0x002fca00078e00ff */
[----:B--2---:R-:W-:-:S04]  /*61e0*/  @P0 SHF.R.U32.HI R3, RZ, R5, R0 ;  /* 0x00000005ff030219 */ /* 0x004fc80000011600 */
        /* <DEDUP_REMOVED lines=17> */
[----:B------:R1:W2:Y:S04]  /*6300*/  SHFL.IDX PT, R3, R6, RZ, 0x1c1f ;  /* 0x001c1fff06037589 */ /* 0x0002a800000e0000 */
[----:B------:R1:W3:Y:S04]  /*6310*/  SHFL.IDX PT, R0, R4, RZ, 0x1c1f ;  /* 0x001c1fff04007589 */ /* 0x0002e800000e0000 */
[----:B------:R1:W1:Y:S04]  /*6320*/  SHFL.IDX PT, R5, R8, RZ, 0x1c1f ;  /* 0x001c1fff08057589 */ /* 0x00026800000e0000 */
[----:B0-----:R0:W0:Y:S02]  /*6330*/  SHFL.IDX PT, R14, R7, RZ, 0x1c1f ;  /* 0x001c1fff070e7589 */ /* 0x00102400000e0000 */
.L_x_2927:
[----:B------:R-:W5:Y:S01]  /*6340*/  LDL R9, [R1+0x18] ;  /* 0x0000180001097983 */ /* 0x000f620000100800 */
[----:B------:R-:W-:Y:S01]  /*6350*/  BSSY B1, `(.L_x_2711) ;  /* 0x0000020000017945 */ /* 0x000fe20003800000 */
[----:B------:R-:W-:Y:S02]  /*6360*/  CS2R R34, SRZ ;  /* 0x0000000000227805 */ /* 0x000fe4000001ff00 */
[----:B------:R-:W-:Y:S02]  /*6370*/  CS2R R20, SRZ ;  /* 0x0000000000147805 */ /* 0x000fe4000001ff00 */
[----:B------:R-:W-:Y:S02]  /*6380*/  CS2R R28, SRZ ;  /* 0x00000000001c7805 */ /* 0x000fe4000001ff00 */
[----:B------:R-:W-:Y:S01]  /*6390*/  CS2R R24, SRZ ;  /* 0x0000000000187805 */ /* 0x000fe2000001ff00 */
[----:B-----5:R-:W-:-:S05]  /*63a0*/  IMAD R32, R9, R32, RZ ;  /* 0x0000002009207224 */ /* 0x020fca00078e02ff */
[----:B------:R-:W-:-:S13]  /*63b0*/  ISETP.GE.AND P0, PT, R39, R32, PT ;  /* 0x000000202700720c */ /* 0x000fda0003f06270 */
[----:B------:R-:W-:Y:S05]  /*63c0*/  @P0 BRA `(.L_x_2712) ;  /* 0x0000000000600947 */ /* 0x000fea0003800000 */
[----:B------:R-:W4:Y:S01]  /*63d0*/  LDL R9, [R1+0x4] ;  /* 0x0000040001097983 */ /* 0x000f220000100800 */
[----:B------:R-:W-:-:S03]  /*63e0*/  ULDC UR4, c[0x0][0x3f4] ;  /* 0x0000fd0000047ab9 */ /* 0x000fc60000000800 */
[----:B------:R-:W4:Y:S01]  /*63f0*/  LDL R12, [R1+0x60] ;  /* 0x00006000010c7983 */ /* 0x000f220000100800 */
[----:B------:R-:W-:Y:S01]  /*6400*/  ISETP.GE.AND P2, PT, R152, UR4, PT ;  /* 0x0000000498007c0c */ /* 0x000fe2000bf46270 */
[----:B---3--:R-:W-:Y:S02]  /*6410*/  IMAD.MOV.U32 R10, RZ, RZ, R0 ;  /* 0x000000ffff0a7224 */ /* 0x008fe400078e0000 */
[----:B--2---:R-:W-:Y:S02]  /*6420*/  IMAD.MOV.U32 R11, RZ, RZ, R3 ;  /* 0x000000ffff0b7224 */ /* 0x004fe400078e0003 */
[----:B-1----:R-:W-:Y:S01]  /*6430*/  IMAD.MOV.U32 R15, RZ, RZ, R5 ;  /* 0x000000ffff0f7224 */ /* 0x002fe200078e0005 */
[----:B------:R-:W-:Y:S02]  /*6440*/  CS2R R28, SRZ ;  /* 0x00000000001c7805 */ /* 0x000fe4000001ff00 */
[----:B------:R-:W-:Y:S02]  /*6450*/  CS2R R34, SRZ ;  /* 0x0000000000227805 */ /* 0x000fe4000001ff00 */
[----:B------:R-:W-:-:S03]  /*6460*/  CS2R R24, SRZ ;  /* 0x0000000000187805 */ /* 0x000fc6000001ff00 */
[----:B------:R-:W-:-:S05]  /*6470*/  @!P2 IMAD.WIDE R10, R152, 0x2, R10 ;  /* 0x00000002980aa825 */ /* 0x000fca00078e020a */
[----:B------:R1:W5:Y:S01]  /*6480*/  @!P2 LD.E.64 R28, desc[UR40][R10.64] ;  /* 0x000000280a1ca980 */ /* 0x000362000c101b00 */
[----:B----4-:R-:W-:-:S13]  /*6490*/  ISETP.GE.AND P3, PT, R9, UR4, PT ;  /* 0x0000000409007c0c */ /* 0x010fda000bf66270 */
[C---:B------:R-:W-:Y:S02]  /*64a0*/  @!P3 SHF.L.U32 R37, R9.reuse, 0x1, RZ ;  /* 0x000000010925b819 */ /* 0x040fe400000006ff */
[----:B------:R-:W-:Y:S02]  /*64b0*/  @!P3 SHF.L.U64.HI R20, R9, 0x1, R12 ;  /* 0x000000010914b819 */ /* 0x000fe4000001020c */
[-C--:B------:R-:W-:Y:S02]  /*64c0*/  @!P3 IADD3 R26, P0, R0, R37.reuse, RZ ;  /* 0x00000025001ab210 */ /* 0x080fe40007f1e0ff */
[----:B0-----:R-:W-:Y:S01]  /*64d0*/  @!P3 IADD3 R36, P1, R14, R37, RZ ;  /* 0x000000250e24b210 */ /* 0x001fe20007f3e0ff */
[----:B------:R-:W-:-:S04]  /*64e0*/  @!P2 IMAD.WIDE R12, R152, 0x2, R14 ;  /* 0x00000002980ca825 */ /* 0x000fc800078e020e */
[--C-:B------:R-:W-:Y:S01]  /*64f0*/  @!P3 IMAD.X R27, R3, 0x1, R20.reuse, P0 ;  /* 0x00000001031bb824 */ /* 0x100fe200000e0614 */
[----:B------:R1:W5:Y:S01]  /*6500*/  @!P2 LD.E.64 R34, desc[UR40][R12.64] ;  /* 0x000000280c22a980 */ /* 0x000362000c101b00 */
[----:B------:R-:W-:Y:S01]  /*6510*/  @!P3 IMAD.X R37, R5, 0x1, R20, P1 ;  /* 0x000000010525b824 */ /* 0x000fe200008e0614 */
[----:B------:R-:W-:Y:S02]  /*6520*/  CS2R R20, SRZ ;  /* 0x0000000000147805 */ /* 0x000fe4000001ff00 */
[----:B------:R1:W5:Y:S04]  /*6530*/  @!P3 LD.E.64 R24, desc[UR40][R26.64] ;  /* 0x000000281a18b980 */ /* 0x000368000c101b00 */
[----:B------:R1:W5:Y:S02]  /*6540*/  @!P3 LD.E.64 R20, desc[UR40][R36.64] ;  /* 0x000000282414b980 */ /* 0x000364000c101b00 */
.L_x_2712:
[----:B------:R-:W-:Y:S05]  /*6550*/  BSYNC B1 ;  /* 0x0000000000017941 */ /* 0x000fea0003800000 */
.L_x_2711:
[----:B---3-5:R-:W-:Y:S01]  /*6560*/  IMAD.MOV.U32 R0, RZ, RZ, R34 ;  /* 0x000000ffff007224 */ /* 0x028fe200078e0022 */
[----:B-1----:R-:W-:Y:S01]  /*6570*/  MOV R5, R20 ;  /* 0x0000001400057202 */ /* 0x002fe20000000f00 */
[----:B--2---:R-:W-:Y:S01]  /*6580*/  IMAD.MOV.U32 R3, RZ, RZ, R35 ;  /* 0x000000ffff037224 */ /* 0x004fe200078e0023 */
[----:B------:R-:W-:Y:S01]  /*6590*/  UMOV UR4, 0xffffffff ;  /* 0xffffffff00047882 */ /* 0x000fe20000000000 */
        /* <DEDUP_REMOVED lines=9> */
[----:B------:R-:W-:-:S02]  /*6630*/  CS2R R26, SRZ ;  /* 0x00000000001a7805 */ /* 0x000fc4000001ff00 */
[----:B------:R-:W-:Y:S02]  /*6640*/  PRMT R46, R3, 0x5410, R5 ;  /* 0x00005410032e7816 */ /* 0x000fe40000000005 */
[----:B------:R-:W-:Y:S01]  /*6650*/  PRMT R36, R9, 0x7610, R36 ;  /* 0x0000761009247816 */ /* 0x000fe20000000024 */
[----:B------:R-:W-:Y:S06]  /*6660*/  BRA.DIV UR4, `(.L_x_2713) ;  /* 0x0000012e043c7947 */ /* 0x000fec000b800000 */
[----:B------:R1:W2:Y:S04]  /*6670*/  SHFL.IDX PT, R3, R6, 0x1, 0x1c1f ;  /* 0x003c1f0006037f89 */ /* 0x0002a800000e0000 */
[----:B------:R1:W3:Y:S04]  /*6680*/  SHFL.IDX PT, R0, R4, 0x1, 0x1c1f ;  /* 0x003c1f0004007f89 */ /* 0x0002e800000e0000 */
[----:B------:R1:W1:Y:S04]  /*6690*/  SHFL.IDX PT, R5, R8, 0x1, 0x1c1f ;  /* 0x003c1f0008057f89 */ /* 0x00026800000e0000 */
[----:B0-----:R0:W0:Y:S02]  /*66a0*/  SHFL.IDX PT, R14, R7, 0x1, 0x1c1f ;  /* 0x003c1f00070e7f89 */ /* 0x00102400000e0000 */
.L_x_2933:
[----:B-1----:R-:W5:Y:S04]  /*66b0*/  LDL R6, [R1+0x58] ;  /* 0x0000580001067983 */ /* 0x002f680000100800 */
[----:B------:R-:W4:Y:S01]  /*66c0*/  LDL R41, [R1+0x38] ;  /* 0x0000380001297983 */ /* 0x000f220000100800 */
[----:B------:R-:W-:Y:S01]  /*66d0*/  IADD3 R39, R39, 0x60, RZ ;  /* 0x0000006027277810 */ /* 0x000fe20007ffe0ff */
[----:B------:R-:W-:Y:S01]  /*66e0*/  BSSY B1, `(.L_x_2714) ;  /* 0x0000023000017945 */ /* 0x000fe20003800000 */
[----:B------:R-:W-:Y:S02]  /*66f0*/  CS2R R10, SRZ ;  /* 0x00000000000a7805 */ /* 0x000fe4000001ff00 */
[----:B------:R-:W-:Y:S02]  /*6700*/  CS2R R12, SRZ ;  /* 0x00000000000c7805 */ /* 0x000fe4000001ff00 */
[----:B------:R-:W-:-:S02]  /*6710*/  ISETP.GE.AND P0, PT, R39, R32, PT ;  /* 0x000000202700720c */ /* 0x000fc40003f06270 */
[----:B------:R-:W-:Y:S02]  /*6720*/  CS2R R8, SRZ ;  /* 0x0000000000087805 */ /* 0x000fe4000001ff00 */
[----:B-----5:R-:W-:-:S04]  /*6730*/  LEA.HI R4, R6, R6, RZ, 0x1 ;  /* 0x0000000606047211 */ /* 0x020fc800078f08ff */
[----:B------:R-:W-:Y:S01]  /*6740*/  LOP3.LUT R4, R4, 0xfffffffe, RZ, 0xc0, !PT ;  /* 0xfffffffe04047812 */ /* 0x000fe200078ec0ff */
[----:B----4-:R-:W-:-:S04]  /*6750*/  IMAD.SHL.U32 R31, R41, 0x40, RZ ;  /* 0x00000040291f7824 */ /* 0x010fc800078e00ff */
[----:B------:R-:W-:-:S05]  /*6760*/  IMAD.IADD R4, R6, 0x1, -R4 ;  /* 0x0000000106047824 */ /* 0x000fca00078e0a04 */
[----:B------:R-:W-:Y:S01]  /*6770*/  SHF.L.U32 R37, R4, 0x1f, RZ ;  /* 0x0000001f04257819 */ /* 0x000fe200000006ff */
[----:B------:R-:W-:Y:S06]  /*6780*/  @P0 BRA `(.L_x_2715) ;  /* 0x0000000000600947 */ /* 0x000fec0003800000 */
[----:B------:R-:W4:Y:S01]  /*6790*/  LDL R15, [R1+0x4] ;  /* 0x00000400010f7983 */ /* 0x000f220000100800 */
[----:B------:R-:W-:-:S03]  /*67a0*/  ULDC UR4, c[0x0][0x3f4] ;  /* 0x0000fd0000047ab9 */ /* 0x000fc60000000800 */
[----:B------:R-:W4:Y:S01]  /*67b0*/  LDL R38, [R1+0x60] ;  /* 0x0000600001267983 */ /* 0x000f220000100800 */
[----:B------:R-:W-:Y:S01]  /*67c0*/  ISETP.GE.AND P2, PT, R152, UR4, PT ;  /* 0x0000000498007c0c */ /* 0x000fe2000bf46270 */
[----:B---3--:R-:W-:Y:S02]  /*67d0*/  IMAD.MOV.U32 R6, RZ, RZ, R0 ;  /* 0x000000ffff067224 */ /* 0x008fe400078e0000 */
[----:B0-2---:R-:W-:Y:S01]  /*67e0*/  IMAD.MOV.U32 R7, RZ, RZ, R3 ;  /* 0x000000ffff077224 */ /* 0x005fe200078e0003 */
[----:B------:R-:W-:Y:S02]  /*67f0*/  CS2R R12, SRZ ;  /* 0x00000000000c7805 */ /* 0x000fe4000001ff00 */
[----:B------:R-:W-:-:S07]  /*6800*/  CS2R R26, SRZ ;  /* 0x00000000001a7805 */ /* 0x000fce000001ff00 */
[----:B------:R-:W-:-:S05]  /*6810*/  @!P2 IMAD.WIDE R6, R152, 0x2, R6 ;  /* 0x000000029806a825 */ /* 0x000fca00078e0206 */
[----:B------:R1:W5:Y:S01]  /*6820*/  @!P2 LD.E.64 R12, desc[UR40][R6.64] ;  /* 0x00000028060ca980 */ /* 0x000362000c101b00 */
[----:B----4-:R-:W-:-:S13]  /*6830*/  ISETP.GE.AND P3, PT, R15, UR4, PT ;  /* 0x000000040f007c0c */ /* 0x010fda000bf66270 */
[C---:B------:R-:W-:Y:S01]  /*6840*/  @!P3 IMAD.SHL.U32 R9, R15.reuse, 0x2, RZ ;  /* 0x000000020f09b824 */ /* 0x040fe200078e00ff */
[----:B------:R-:W-:Y:S02]  /*6850*/  @!P3 SHF.L.U64.HI R10, R15, 0x1, R38 ;  /* 0x000000010f0ab819 */ /* 0x000fe40000010226 */
[----:B------:R-:W-:Y:S02]  /*6860*/  MOV R15, R5 ;  /* 0x00000005000f7202 */ /* 0x000fe40000000f00 */
[-C--:B------:R-:W-:Y:S02]  /*6870*/  @!P3 IADD3 R38, P0, R0, R9.reuse, RZ ;  /* 0x000000090026b210 */ /* 0x080fe40007f1e0ff */
[----:B------:R-:W-:Y:S02]  /*6880*/  @!P3 IADD3 R4, P1, R14, R9, RZ ;  /* 0x000000090e04b210 */ /* 0x000fe40007f3e0ff */
[----:B------:R-:W-:Y:S01]  /*6890*/  CS2R R8, SRZ ;  /* 0x0000000000087805 */ /* 0x000fe2000001ff00 */
[----:B------:R-:W-:-:S02]  /*68a0*/  @!P3 IMAD.X R39, R3, 0x1, R10, P0 ;  /* 0x000000010327b824 */ /* 0x000fc400000e060a */
[----:B------:R-:W-:Y:S01]  /*68b0*/  @!P3 IMAD.X R5, R5, 0x1, R10, P1 ;  /* 0x000000010505b824 */ /* 0x000fe200008e060a */
[----:B------:R-:W-:Y:S01]  /*68c0*/  CS2R R10, SRZ ;  /* 0x00000000000a7805 */ /* 0x000fe2000001ff00 */
[----:B------:R-:W-:Y:S01]  /*68d0*/  @!P2 IMAD.WIDE R14, R152, 0x2, R14 ;  /* 0x00000002980ea825 */ /* 0x000fe200078e020e */
[----:B------:R1:W5:Y:S04]  /*68e0*/  @!P3 LD.E.64 R8, desc[UR40][R38.64] ;  /* 0x000000282608b980 */ /* 0x000368000c101b00 */
[----:B------:R1:W5:Y:S04]  /*68f0*/  @!P2 LD.E.64 R26, desc[UR40][R14.64] ;  /* 0x000000280e1aa980 */ /* 0x000368000c101b00 */
[----:B------:R1:W5:Y:S02]  /*6900*/  @!P3 LD.E.64 R10, desc[UR40][R4.64] ;  /* 0x00000028040ab980 */ /* 0x000364000c101b00 */
.L_x_2715:
[----:B------:R-:W-:Y:S05]  /*6910*/  BSYNC B1 ;  /* 0x0000000000017941 */ /* 0x000fea0003800000 */
.L_x_2714:
[----:B01----:R-:W0:Y:S01]  /*6920*/  S2R R7, SR_TID.X ;  /* 0x0000000000077919 */ /* 0x003e220000002100 */
[----:B------:R-:W1:Y:S01]  /*6930*/  SYNCS.PHASECHK.TRANS64.TRYWAIT P0, [R2+URZ+0x16800], R37 ;  /* 0x01680025020075a7 */ /* 0x000e62000800017f */
[----:B------:R-:W-:Y:S01]  /*6940*/  LOP3.LUT R31, R31, 0x1c0, RZ, 0xc0, !PT ;  /* 0x000001c01f1f7812 */ /* 0x000fe200078ec0ff */
[----:B-----5:R-:W-:Y:S01]  /*6950*/  IMAD.MOV.U32 R4, RZ, RZ, R26 ;  /* 0x000000ffff047224 */ /* 0x020fe200078e001a */
[----:B------:R-:W-:Y:S01]  /*6960*/  MOV R5, R11 ;  /* 0x0000000b00057202 */ /* 0x000fe20000000f00 */
[----:B------:R-:W-:Y:S01]  /*6970*/  IMAD.MOV.U32 R6, RZ, RZ, R12 ;  /* 0x000000ffff067224 */ /* 0x000fe200078e000c */
[----:B---3--:R-:W-:Y:S01]  /*6980*/  LOP3.LUT R0, R31, 0x18, R16, 0xf8, !PT ;  /* 0x000000181f007812 */ /* 0x008fe200078ef810 */
[----:B------:R-:W-:Y:S01]  /*6990*/  BSSY B1, `(.L_x_2716) ;  /* 0x000001b000017945 */ /* 0x000fe20003800000 */
[----:B--2---:R-:W-:Y:S01]  /*69a0*/  SHF.R.U32.HI R3, RZ, 0x3, R31 ;  /* 0x00000003ff037819 */ /* 0x004fe2000001161f */
[----:B------:R-:W-:Y:S01]  /*69b0*/  IMAD R31, R33, -0xc0, R32 ;  /* 0xffffff40211f7824 */ /* 0x000fe200078e0220 */
[----:B------:R-:W-:Y:S01]  /*69c0*/  PRMT R47, R4, 0x7610, R47 ;  /* 0x00007610042f7816 */ /* 0x000fe2000000002f */
[----:B------:R-:W-:Y:S01]  /*69d0*/  IMAD.MOV.U32 R4, RZ, RZ, R10 ;  /* 0x000000ffff047224 */ /* 0x000fe200078e000a */
[----:B------:R-:W-:Y:S01]  /*69e0*/  LOP3.LUT R0, R0, R3, RZ, 0x3c, !PT ;  /* 0x0000000300007212 */ /* 0x000fe200078e3cff */
[----:B------:R-:W-:Y:S01]  /*69f0*/  IMAD.MOV.U32 R3, RZ, RZ, R27 ;  /* 0x000000ffff037224 */ /* 0x000fe200078e001b */
[----:B------:R-:W-:-:S02]  /*6a00*/  VIMNMX R31, R31, 0xc0, PT ;  /* 0x000000c01f1f7848 */ /* 0x000fc40003fe0100 */
[----:B------:R-:W-:Y:S01]  /*6a10*/  PRMT R14, R4, 0x5410, R5 ;  /* 0x00005410040e7816 */ /* 0x000fe20000000005 */
[----:B------:R-:W-:Y:S01]  /*6a20*/  IMAD.MOV.U32 R4, RZ, RZ, R8 ;  /* 0x000000ffff047224 */ /* 0x000fe200078e0008 */
[----:B------:R-:W-:Y:S01]  /*6a30*/  PRMT R32, R3, 0x7610, R32 ;  /* 0x0000761003207816 */ /* 0x000fe20000000020 */
[----:B------:R-:W-:Y:S01]  /*6a40*/  IMAD.MOV.U32 R5, RZ, RZ, R9 ;  /* 0x000000ffff057224 */ /* 0x000fe200078e0009 */
[----:B------:R-:W-:Y:S02]  /*6a50*/  PRMT R47, R47, 0x5410, R6 ;  /* 0x000054102f2f7816 */ /* 0x000fe40000000006 */
[----:B------:R-:W-:Y:S02]  /*6a60*/  PRMT R15, R4, 0x7610, R15 ;  /* 0x00007610040f7816 */ /* 0x000fe4000000000f */
[----:B------:R-:W-:Y:S02]  /*6a70*/  LOP3.LUT P2, RZ, R41, 0x4, RZ, 0xc0, !PT ;  /* 0x0000000429ff7812 */ /* 0x000fe4000784c0ff */
[----:B------:R-:W-:Y:S01]  /*6a80*/  ISETP.GE.AND P1, PT, R154, R31, PT ;  /* 0x0000001f9a00720c */ /* 0x000fe20003f26270 */
[----:B0-----:R-:W-:-:S05]  /*6a90*/  VIADD R38, R7, 0xffffff80 ;  /* 0xffffff8007267836 */ /* 0x001fca0000000000 */
[----:B------:R-:W-:-:S04]  /*6aa0*/  SHF.R.S32.HI R7, RZ, 0x1f, R38 ;  /* 0x0000001fff077819 */ /* 0x000fc80000011426 */
[----:B------:R-:W-:-:S04]  /*6ab0*/  LEA.HI R7, R7, R38, RZ, 0x5 ;  /* 0x0000002607077211 */ /* 0x000fc800078f28ff */
[----:B------:R-:W-:-:S05]  /*6ac0*/  SHF.R.S32.HI R7, RZ, 0x5, R7 ;  /* 0x00000005ff077819 */ /* 0x000fca0000011407 */
[----:B------:R-:W-:Y:S02]  /*6ad0*/  IMAD R3, R7, 0x200, R0 ;  /* 0x0000020007037824 */ /* 0x000fe400078e0200 */
[----:B------:R-:W-:-:S03]  /*6ae0*/  IMAD.MOV.U32 R0, RZ, RZ, R13 ;  /* 0x000000ffff007224 */ /* 0x000fc600078e000d */
[----:B------:R-:W-:Y:S02]  /*6af0*/  LEA R3, R3, R2, 0x1 ;  /* 0x0000000203037211 */ /* 0x000fe400078e08ff */
[----:B------:R-:W-:-:S03]  /*6b00*/  PRMT R32, R32, 0x5410, R0 ;  /* 0x0000541020207816 */ /* 0x000fc60000000000 */
[C---:B------:R-:W-:Y:S02]  /*6b10*/  VIADD R4, R3.reuse, 0x8400 ;  /* 0x0000840003047836 */ /* 0x040fe40000000000 */
[----:B------:R-:W-:Y:S01]  /*6b20*/  VIADD R0, R3, 0x8440 ;  /* 0x0000844003007836 */ /* 0x000fe20000000000 */
[----:B-1----:R-:W-:Y:S06]  /*6b30*/  @!P0 BRA `(.L_x_2717) ;  /* 0x0000012800788947 */ /* 0x002fec0003800000 */
.L_x_2934:
[----:B------:R-:W-:Y:S05]  /*6b40*/  BSYNC B1 ;  /* 0x0000000000017941 */ /* 0x000fea0003800000 */
.L_x_2716:
[----:B------:R-:W-:Y:S01]  /*6b50*/  BSSY B1, `(.L_x_2718) ;  /* 0x0000060000017945 */ /* 0x000fe20003800000 */
[----:B------:R-:W-:Y:S01]  /*6b60*/  PRMT R15, R15, 0x5410, R5 ;  /* 0x000054100f0f7816 */ /* 0x000fe20000000005 */
[----:B------:R-:W-:Y:S02]  /*6b70*/  @P2 VIADD R0, R4, 0xffffffc0 ;  /* 0xffffffc004002836 */ /* 0x000fe40000000000 */
[----:B------:R-:W-:Y:S05]  /*6b80*/  @P1 BRA `(.L_x_2719) ;  /* 0x0000000400701947 */ /* 0x000fea0003800000 */
[----:B------:R-:W2:Y:S01]  /*6b90*/  LDL R6, [R1+0x4] ;  /* 0x0000040001067983 */ /* 0x000ea20000100800 */
[----:B------:R-:W1:Y:S01]  /*6ba0*/  LDC R5, c[0x0][0x3f4] ;  /* 0x0000fd00ff057b82 */ /* 0x000e620000000800 */
[----:B------:R-:W-:Y:S01]  /*6bb0*/  BSSY B2, `(.L_x_2720) ;  /* 0x000002e000027945 */ /* 0x000fe20003800000 */
[-C--:B-1----:R-:W-:Y:S02]  /*6bc0*/  ISETP.GE.AND P0, PT, R152, R5.reuse, PT ;  /* 0x000000059800720c */ /* 0x082fe40003f06270 */
[----:B--2---:R-:W-:-:S11]  /*6bd0*/  ISETP.GE.AND P1, PT, R6, R5, PT ;  /* 0x000000050600720c */ /* 0x004fd60003f26270 */
[----:B------:R-:W-:Y:S05]  /*6be0*/  @P0 BRA `(.L_x_2721) ;  /* 0x0000000000a80947 */ /* 0x000fea0003800000 */
[----:B------:R-:W1:Y:S01]  /*6bf0*/  LDS.128 R4, [R3+0x8400] ;  /* 0x0084000003047984 */ /* 0x000e620000000c00 */
[----:B0-----:R-:W-:Y:S01]  /*6c00*/  SHF.R.U32.HI R37, RZ, 0x10, R29 ;  /* 0x00000010ff257819 */ /* 0x001fe2000001161d */
[--C-:B------:R-:W-:Y:S01]  /*6c10*/  HADD2.F32 R38, -RZ, R40.reuse.H0_H0 ;  /* 0x20000028ff267230 */ /* 0x100fe20000004100 */
[--C-:B------:R-:W-:Y:S02]  /*6c20*/  SHF.R.U32.HI R39, RZ, 0x10, R35.reuse ;  /* 0x00000010ff277819 */ /* 0x100fe40000011623 */
[----:B------:R-:W-:Y:S01]  /*6c30*/  SHF.R.U64 R43, R34, 0x10, R35 ;  /* 0x00000010222b7819 */ /* 0x000fe20000001223 */
[----:B------:R-:W-:Y:S01]  /*6c40*/  HADD2.F32 R37, -RZ, R37.H0_H0 ;  /* 0x20000025ff257230 */ /* 0x000fe20000004100 */
[----:B------:R-:W-:Y:S01]  /*6c50*/  SHF.R.U64 R44, R28, 0x10, R29 ;  /* 0x000000101c2c7819 */ /* 0x000fe2000000121d */
[----:B------:R-:W-:Y:S02]  /*6c60*/  HADD2.F32 R39, -RZ, R39.H0_H0 ;  /* 0x20000027ff277230 */ /* 0x000fe40000004100 */
[----:B------:R-:W-:-:S02]  /*6c70*/  HADD2.F32 R35, -RZ, R40.H1_H1 ;  /* 0x30000028ff237230 */ /* 0x000fc40000004100 */
[--C-:B-1----:R-:W-:Y:S02]  /*6c80*/  HADD2.F32 R33, -RZ, R7.reuse.H0_H0 ;  /* 0x20000007ff217230 */ /* 0x102fe40000004100 */
[----:B------:R-:W-:Y:S02]  /*6c90*/  HADD2.F32 R34, -RZ, R7.H1_H1 ;  /* 0x30000007ff227230 */ /* 0x000fe40000004100 */
[--C-:B------:R-:W-:Y:S02]  /*6ca0*/  HADD2.F32 R7, -RZ, R4.reuse.H0_H0 ;  /* 0x20000004ff077230 */ /* 0x100fe40000004100 */
[----:B------:R-:W-:Y:S02]  /*6cb0*/  HADD2.F32 R4, -RZ, R4.H1_H1 ;  /* 0x30000004ff047230 */ /* 0x000fe40000004100 */
[C---:B------:R-:W-:Y:S01]  /*6cc0*/  FMUL.FTZ R40, R34.reuse, R39 ;  /* 0x0000002722287220 */ /* 0x040fe20000410000 */
[----:B------:R-:W-:Y:S01]  /*6cd0*/  FMUL.FTZ R42, R34, R37 ;  /* 0x00000025222a7220 */ /* 0x000fe20000410000 */
[----:B------:R-:W-:-:S02]  /*6ce0*/  HADD2.F32 R28, -RZ, R6.H0_H0 ;  /* 0x20000006ff1c7230 */ /* 0x000fc40000004100 */
[CC--:B------:R-:W-:Y:S01]  /*6cf0*/  FMUL.FTZ R34, R4.reuse, R38.reuse ;  /* 0x0000002604227220 */ /* 0x0c0fe20000410000 */
[C---:B------:R-:W-:Y:S01]  /*6d00*/  FFMA.FTZ R41, R33.reuse, R37, -R40 ;  /* 0x0000002521297223 */ /* 0x040fe20000010828 */
[----:B------:R-:W-:Y:S02]  /*6d10*/  HADD2.F32 R29, -RZ, R6.H1_H1 ;  /* 0x30000006ff1d7230 */ /* 0x000fe40000004100 */
[----:B------:R-:W-:Y:S01]  /*6d20*/  FFMA.FTZ R42, R33, R39, R42 ;  /* 0x00000027212a7223 */ /* 0x000fe2000001002a */
[-C--:B------:R-:W-:Y:S01]  /*6d30*/  FMUL.FTZ R40, R4, R35.reuse ;  /* 0x0000002304287220 */ /* 0x080fe20000410000 */
[C---:B------:R-:W-:Y:S01]  /*6d40*/  FFMA.FTZ R37, R7.reuse, R35, -R34 ;  /* 0x0000002307257223 */ /* 0x040fe20000010822 */
[----:B------:R-:W-:Y:S02]  /*6d50*/  HADD2.F32 R6, -RZ, R5.H0_H0 ;  /* 0x20000005ff067230 */ /* 0x000fe40000004100 */
[----:B------:R-:W-:Y:S02]  /*6d60*/  HADD2.F32 R35, -RZ, R45.H0_H0 ;  /* 0x2000002dff237230 */ /* 0x000fe40000004100 */
[----:B------:R-:W-:Y:S01]  /*6d70*/  FFMA.FTZ R40, R7, R38, R40 ;  /* 0x0000002607287223 */ /* 0x000fe20000010028 */
[----:B------:R-:W-:-:S02]  /*6d80*/  HADD2.F32 R33, -RZ, R46.H0_H0 ;  /* 0x2000002eff217230 */ /* 0x000fc40000004100 */
[----:B------:R-:W-:Y:S02]  /*6d90*/  HADD2.F32 R5, -RZ, R5.H1_H1 ;  /* 0x30000005ff057230 */ /* 0x000fe40000004100 */
[C---:B------:R-:W-:Y:S01]  /*6da0*/  FMUL.FTZ R39, R29.reuse, R35 ;  /* 0x000000231d277220 */ /* 0x040fe20000410000 */
[----:B------:R-:W-:Y:S02]  /*6db0*/  HADD2.F32 R34, -RZ, R43.H0_H0 ;  /* 0x2000002bff227230 */ /* 0x000fe40000004100 */
[-C--:B------:R-:W-:Y:S01]  /*6dc0*/  FMUL.FTZ R38, R29, R33.reuse ;  /* 0x000000211d267220 */ /* 0x080fe20000410000 */
[----:B------:R-:W-:Y:S02]  /*6dd0*/  HADD2.F32 R4, -RZ, R44.H0_H0 ;  /* 0x2000002cff047230 */ /* 0x000fe40000004100 */
[C---:B------:R-:W-:Y:S01]  /*6de0*/  FFMA.FTZ R39, R28.reuse, R33, -R39 ;  /* 0x000000211c277223 */ /* 0x040fe20000010827 */
[C---:B------:R-:W-:Y:S01]  /*6df0*/  FMUL.FTZ R7, R5.reuse, R34 ;  /* 0x0000002205077220 */ /* 0x040fe20000410000 */
[----:B------:R-:W-:Y:S01]  /*6e00*/  FFMA.FTZ R38, R28, R35, R38 ;  /* 0x000000231c267223 */ /* 0x000fe20000010026 */
[----:B------:R-:W-:-:S02]  /*6e10*/  FMUL.FTZ R29, R5, R4 ;  /* 0x00000004051d7220 */ /* 0x000fc40000410000 */
[----:B------:R-:W-:Y:S01]  /*6e20*/  FFMA.FTZ R5, R6, R4, -R7 ;  /* 0x0000000406057223 */ /* 0x000fe20000010807 */
[----:B------:R-:W-:Y:S01]  /*6e30*/  F2FP.F16.F32.PACK_AB R7, R42, R41 ;  /* 0x000000292a07723e */ /* 0x000fe200000000ff */
[----:B------:R-:W-:Y:S01]  /*6e40*/  FFMA.FTZ R34, R6, R34, R29 ;  /* 0x0000002206227223 */ /* 0x000fe2000001001d */
[----:B------:R-:W-:Y:S02]  /*6e50*/  F2FP.F16.F32.PACK_AB R6, R38, R39 ;  /* 0x000000272606723e */ /* 0x000fe400000000ff */
[----:B------:R-:W-:Y:S02]  /*6e60*/  F2FP.F16.F32.PACK_AB R4, R40, R37 ;  /* 0x000000252804723e */ /* 0x000fe400000000ff */
[----:B------:R-:W-:-:S05]  /*6e70*/  F2FP.F16.F32.PACK_AB R5, R34, R5 ;  /* 0x000000052205723e */ /* 0x000fca00000000ff */
[----:B------:R1:W-:Y:S02]  /*6e80*/  STS.128 [R3+0x8400], R4 ;  /* 0x0084000403007388 */ /* 0x0003e40000000c00 */
.L_x_2721:
[----:B------:R-:W-:Y:S05]  /*6e90*/  BSYNC B2 ;  /* 0x0000000000027941 */ /* 0x000fea0003800000 */
.L_x_2720:
[----:B------:R-:W-:Y:S05]  /*6ea0*/  @P1 BRA `(.L_x_2719) ;  /* 0x0000000000a81947 */ /* 0x000fea0003800000 */
[----:B-1----:R-:W1:Y:S01]  /*6eb0*/  LDS.128 R4, [R0] ;  /* 0x0000000000047984 */ /* 0x002e620000000c00 */
[----:B------:R-:W-:Y:S01]  /*6ec0*/  SHF.R.U32.HI R34, RZ, 0x10, R21 ;  /* 0x00000010ff227819 */ /* 0x000fe20000011615 */
[----:B------:R-:W-:Y:S01]  /*6ed0*/  HADD2.F32 R28, -RZ, R46.H1_H1 ;  /* 0x3000002eff1c7230 */ /* 0x000fe20000004100 */
[--C-:B------:R-:W-:Y:S01]  /*6ee0*/  SHF.R.U32.HI R29, RZ, 0x10, R25.reuse ;  /* 0x00000010ff1d7819 */ /* 0x100fe20000011619 */
[----:B------:R-:W-:Y:S01]  /*6ef0*/  HADD2.F32 R33, -RZ, R45.H1_H1 ;  /* 0x3000002dff217230 */ /* 0x000fe20000004100 */
[----:B------:R-:W-:Y:S01]  /*6f00*/  SHF.R.U64 R39, R24, 0x10, R25 ;  /* 0x0000001018277819 */ /* 0x000fe20000001219 */
[----:B------:R-:W-:Y:S01]  /*6f10*/  HADD2.F32 R34, -RZ, R34.H0_H0 ;  /* 0x20000022ff227230 */ /* 0x000fe20000004100 */
[----:B0-----:R-:W-:Y:S01]  /*6f20*/  SHF.R.U64 R37, R20, 0x10, R21 ;  /* 0x0000001014257819 */ /* 0x001fe20000001215 */
[----:B------:R-:W-:Y:S02]  /*6f30*/  HADD2.F32 R29, -RZ, R29.H0_H0 ;  /* 0x2000001dff1d7230 */ /* 0x000fe40000004100 */
[----:B-1----:R-:W-:-:S02]  /*6f40*/  HADD2.F32 R25, -RZ, R7.H1_H1 ;  /* 0x30000007ff197230 */ /* 0x002fc40000004100 */
[----:B------:R-:W-:Y:S02]  /*6f50*/  HADD2.F32 R24, -RZ, R7.H0_H0 ;  /* 0x20000007ff187230 */ /* 0x000fe40000004100 */
[--C-:B------:R-:W-:Y:S02]  /*6f60*/  HADD2.F32 R7, -RZ, R4.reuse.H0_H0 ;  /* 0x20000004ff077230 */ /* 0x100fe40000004100 */
[CC--:B------:R-:W-:Y:S01]  /*6f70*/  FMUL.FTZ R35, R25.reuse, R34.reuse ;  /* 0x0000002219237220 */ /* 0x0c0fe20000410000 */
[----:B------:R-:W-:Y:S01]  /*6f80*/  FMUL.FTZ R25, R25, R29 ;  /* 0x0000001d19197220 */ /* 0x000fe20000410000 */
[----:B------:R-:W-:Y:S02]  /*6f90*/  HADD2.F32 R4, -RZ, R4.H1_H1 ;  /* 0x30000004ff047230 */ /* 0x000fe40000004100 */
[--C-:B------:R-:W-:Y:S02]  /*6fa0*/  HADD2.F32 R20, -RZ, R6.reuse.H0_H0 ;  /* 0x20000006ff147230 */ /* 0x100fe40000004100 */
[----:B------:R-:W-:Y:S01]  /*6fb0*/  FFMA.FTZ R40, R24, R34, R25 ;  /* 0x0000002218287223 */ /* 0x000fe20000010019 */
[----:B------:R-:W-:-:S02]  /*6fc0*/  HADD2.F32 R21, -RZ, R6.H1_H1 ;  /* 0x30000006ff157230 */ /* 0x000fc40000004100 */
[----:B------:R-:W-:Y:S01]  /*6fd0*/  FMUL.FTZ R38, R4, R33 ;  /* 0x0000002104267220 */ /* 0x000fe20000410000 */
[--C-:B------:R-:W-:Y:S02]  /*6fe0*/  HADD2.F32 R25, -RZ, R36.reuse.H1_H1 ;  /* 0x30000024ff197230 */ /* 0x100fe40000004100 */
[----:B------:R-:W-:Y:S01]  /*6ff0*/  FFMA.FTZ R35, R24, R29, -R35 ;  /* 0x0000001d18237223 */ /* 0x000fe20000010823 */
[--C-:B------:R-:W-:Y:S02]  /*7000*/  HADD2.F32 R6, -RZ, R5.reuse.H0_H0 ;  /* 0x20000005ff067230 */ /* 0x100fe40000004100 */
[-C--:B------:R-:W-:Y:S01]  /*7010*/  FMUL.FTZ R34, R4, R28.reuse ;  /* 0x0000001c04227220 */ /* 0x080fe20000410000 */
[----:B------:R-:W-:Y:S02]  /*7020*/  HADD2.F32 R36, -RZ, R36.H0_H0 ;  /* 0x20000024ff247230 */ /* 0x000fe40000004100 */
[----:B------:R-:W-:Y:S01]  /*7030*/  FFMA.FTZ R38, R7, R28, -R38 ;  /* 0x0000001c07267223 */ /* 0x000fe20000010826 */
[----:B------:R-:W-:-:S02]  /*7040*/  HADD2.F32 R5, -RZ, R5.H1_H1 ;  /* 0x30000005ff057230 */ /* 0x000fc40000004100 */
[----:B------:R-:W-:Y:S01]  /*7050*/  FFMA.FTZ R33, R7, R33, R34 ;  /* 0x0000002107217223 */ /* 0x000fe20000010022 */
[----:B------:R-:W-:Y:S02]  /*7060*/  HADD2.F32 R24, -RZ, R37.H0_H0 ;  /* 0x20000025ff187230 */ /* 0x000fe40000004100 */
[CC--:B------:R-:W-:Y:S01]  /*7070*/  FMUL.FTZ R29, R21.reuse, R25.reuse ;  /* 0x00000019151d7220 */ /* 0x0c0fe20000410000 */
[----:B------:R-:W-:Y:S02]  /*7080*/  HADD2.F32 R4, -RZ, R39.H0_H0 ;  /* 0x20000027ff047230 */ /* 0x000fe40000004100 */
[----:B------:R-:W-:Y:S01]  /*7090*/  FMUL.FTZ R28, R21, R36 ;  /* 0x00000024151c7220 */ /* 0x000fe20000410000 */
        /* <DEDUP_REMOVED lines=11> */
.L_x_2719:
[----:B------:R-:W-:Y:S05]  /*7150*/  BSYNC B1 ;  /* 0x0000000000017941 */ /* 0x000fea0003800000 */
.L_x_2718:
[----:B-12---:R-:W-:-:S05]  /*7160*/  VIADD R4, R154, 0x60 ;  /* 0x000000609a047836 */ /* 0x006fca0000000000 */
[----:B------:R-:W-:-:S13]  /*7170*/  ISETP.GE.AND P0, PT, R4, R31, PT ;  /* 0x0000001f0400720c */ /* 0x000fda0003f06270 */
        /* <DEDUP_REMOVED lines=8> */
[----:B------:R-:W-:Y:S01]  /*7200*/  SHF.R.U32.HI R25, RZ, 0x10, R13 ;  /* 0x00000010ff197819 */ /* 0x000fe2000001160d */
[--C-:B------:R-:W-:Y:S01]  /*7210*/  HADD2.F32 R24, -RZ, R47.reuse.H1_H1 ;  /* 0x3000002fff187230 */ /* 0x100fe20000004100 */
[--C-:B------:R-:W-:Y:S01]  /*7220*/  SHF.R.U64 R31, R26, 0x10, R27.reuse ;  /* 0x000000101a1f7819 */ /* 0x100fe2000000121b */
[----:B------:R-:W-:Y:S01]  /*7230*/  HADD2.F32 R26, -RZ, R47.H0_H0 ;  /* 0x2000002fff1a7230 */ /* 0x000fe20000004100 */
[----:B------:R-:W-:Y:S01]  /*7240*/  SHF.R.U32.HI R27, RZ, 0x10, R27 ;  /* 0x00000010ff1b7819 */ /* 0x000fe2000001161b */
[----:B------:R-:W-:Y:S01]  /*7250*/  HADD2.F32 R25, -RZ, R25.H0_H0 ;  /* 0x20000019ff197230 */ /* 0x000fe20000004100 */
[----:B------:R-:W-:-:S03]  /*7260*/  SHF.R.U64 R33, R12, 0x10, R13 ;  /* 0x000000100c217819 */ /* 0x000fc6000000120d */
[----:B------:R-:W-:Y:S02]  /*7270*/  HADD2.F32 R27, -RZ, R27.H0_H0 ;  /* 0x2000001bff1b7230 */ /* 0x000fe40000004100 */
[--C-:B-1----:R-:W-:Y:S02]  /*7280*/  HADD2.F32 R21, -RZ, R7.reuse.H1_H1 ;  /* 0x30000007ff157230 */ /* 0x102fe40000004100 */
[----:B------:R-:W-:Y:S02]  /*7290*/  HADD2.F32 R20, -RZ, R7.H0_H0 ;  /* 0x20000007ff147230 */ /* 0x000fe40000004100 */
[--C-:B------:R-:W-:Y:S02]  /*72a0*/  HADD2.F32 R7, -RZ, R4.reuse.H0_H0 ;  /* 0x20000004ff077230 */ /* 0x100fe40000004100 */
[C---:B------:R-:W-:Y:S01]  /*72b0*/  FMUL.FTZ R34, R21.reuse, R25 ;  /* 0x0000001915227220 */ /* 0x040fe20000410000 */
[----:B------:R-:W-:Y:S02]  /*72c0*/  HADD2.F32 R4, -RZ, R4.H1_H1 ;  /* 0x30000004ff047230 */ /* 0x000fe40000004100 */
[----:B------:R-:W-:Y:S01]  /*72d0*/  FMUL.FTZ R29, R21, R27 ;  /* 0x0000001b151d7220 */ /* 0x000fe20000410000 */
[----:B------:R-:W-:-:S02]  /*72e0*/  HADD2.F32 R12, -RZ, R6.H0_H0 ;  /* 0x20000006ff0c7230 */ /* 0x000fc40000004100 */
[----:B------:R-:W-:Y:S01]  /*72f0*/  FFMA.FTZ R36, R20, R27, R34 ;  /* 0x0000001b14247223 */ /* 0x000fe20000010022 */
[----:B------:R-:W-:Y:S02]  /*7300*/  HADD2.F32 R13, -RZ, R6.H1_H1 ;  /* 0x30000006ff0d7230 */ /* 0x000fe40000004100 */
[----:B------:R-:W-:Y:S01]  /*7310*/  FMUL.FTZ R28, R4, R26 ;  /* 0x0000001a041c7220 */ /* 0x000fe20000410000 */
[--C-:B------:R-:W-:Y:S02]  /*7320*/  HADD2.F32 R21, -RZ, R32.reuse.H0_H0 ;  /* 0x20000020ff157230 */ /* 0x100fe40000004100 */
[----:B------:R-:W-:Y:S01]  /*7330*/  FFMA.FTZ R29, R20, R25, -R29 ;  /* 0x00000019141d7223 */ /* 0x000fe2000001081d */
[----:B------:R-:W-:Y:S02]  /*7340*/  HADD2.F32 R6, -RZ, R5.H0_H0 ;  /* 0x20000005ff067230 */ /* 0x000fe40000004100 */
[----:B------:R-:W-:Y:S01]  /*7350*/  FMUL.FTZ R34, R4, R24 ;  /* 0x0000001804227220 */ /* 0x000fe20000410000 */
[----:B------:R-:W-:-:S02]  /*7360*/  HADD2.F32 R32, -RZ, R32.H1_H1 ;  /* 0x30000020ff207230 */ /* 0x000fc40000004100 */
[C---:B------:R-:W-:Y:S01]  /*7370*/  FFMA.FTZ R28, R7.reuse, R24, -R28 ;  /* 0x00000018071c7223 */ /* 0x040fe2000001081c */
[----:B------:R-:W-:Y:S02]  /*7380*/  HADD2.F32 R5, -RZ, R5.H1_H1 ;  /* 0x30000005ff057230 */ /* 0x000fe40000004100 */
        /* <DEDUP_REMOVED lines=16> */
.L_x_2724:
[----:B------:R-:W-:Y:S05]  /*7490*/  BSYNC B1 ;  /* 0x0000000000017941 */ /* 0x000fea0003800000 */
.L_x_2723:
[----:B------:R-:W-:Y:S05]  /*74a0*/  @P1 BRA `(.L_x_2722) ;  /* 0x0000001400e81947 */ /* 0x000fea0003800000 */
[----:B-1----:R-:W1:Y:S01]  /*74b0*/  LDS.128 R4, [R0+0x3000] ;  /* 0x0030000000047984 */ /* 0x002e620000000c00 */
        /* <DEDUP_REMOVED lines=10> */
[--C-:B-1----:R-:W-:Y:S02]  /*7560*/  HADD2.F32 R10, -RZ, R7.reuse.H1_H1 ;  /* 0x30000007ff0a7230 */ /* 0x102fe40000004100 */
        /* <DEDUP_REMOVED lines=31> */
.L_x_2709:
[----:B------:R-:W1:Y:S01]  /*7760*/  S2R R0, SR_TID.X ;  /* 0x0000000000007919 */ /* 0x000e620000002100 */
[----:B------:R-:W2:Y:S01]  /*7770*/  LDC R32, c[0x0][0x448] ;  /* 0x00011200ff207b82 */ /* 0x000ea20000000800 */
[----:B------:R-:W-:Y:S01]  /*7780*/  ULDC.64 UR4, c[0x0][0x3f8] ;  /* 0x0000fe0000047ab9 */ /* 0x000fe20000000a00 */
[----:B------:R-:W-:Y:S01]  /*7790*/  ULDC.64 UR6, c[0x0][0x408] ;  /* 0x0001020000067ab9 */ /* 0x000fe20000000a00 */
[----:B------:R-:W-:Y:S02]  /*77a0*/  IMAD.MOV.U32 R4, RZ, RZ, R26 ;  /* 0x000000ffff047224 */ /* 0x000fe400078e001a */
[----:B------:R-:W-:Y:S02]  /*77b0*/  IMAD.MOV.U32 R6, RZ, RZ, R24 ;  /* 0x000000ffff067224 */ /* 0x000fe400078e0018 */
[----:B------:R-:W-:Y:S01]  /*77c0*/  IMAD.MOV.U32 R7, RZ, RZ, R31 ;  /* 0x000000ffff077224 */ /* 0x000fe200078e001f */
[----:B--2---:R-:W-:Y:S02]  /*77d0*/  ISETP.NE.AND P0, PT, R32, 0x1, PT ;  /* 0x000000012000780c */ /* 0x004fe40003f05270 */
[----:B-1----:R-:W-:-:S04]  /*77e0*/  IADD3 R0, R0, -0x80, RZ ;  /* 0xffffff8000007810 */ /* 0x002fc80007ffe0ff */
[----:B------:R-:W-:-:S07]  /*77f0*/  SHF.R.S32.HI R3, RZ, 0x1f, R0 ;  /* 0x0000001fff037819 */ /* 0x000fce0000011400 */
[----:B------:R-:W1:Y:S01]  /*7800*/  @P0 LDC R5, c[0x0][0x450] ;  /* 0x00011400ff050b82 */ /* 0x000e620000000800 */
[----:B------:R-:W-:-:S04]  /*7810*/  LEA.HI R3, R3, R0, RZ, 0x2 ;  /* 0x0000000003037211 */ /* 0x000fc800078f10ff */
[----:B------:R-:W-:-:S05]  /*7820*/  LOP3.LUT R3, R3, 0xfffffffc, RZ, 0xc0, !PT ;  /* 0xfffffffc03037812 */ /* 0x000fca00078ec0ff */
[----:B------:R-:W-:Y:S02]  /*7830*/  IMAD.IADD R3, R0, 0x1, -R3 ;  /* 0x0000000100037824 */ /* 0x000fe400078e0a03 */
[----:B------:R-:W2:Y:S02]  /*7840*/  @P0 LDC R0, c[0x0][0x44c] ;  /* 0x00011300ff000b82 */ /* 0x000ea40000000800 */
[----:B------:R-:W-:-:S04]  /*7850*/  IMAD R3, R3, 0x60, R39 ;  /* 0x0000006003037824 */ /* 0x000fc800078e0227 */
[----:B--2---:R-:W-:-:S05]  /*7860*/  @P0 IMAD.HI.U32 R0, R3, R0, RZ ;  /* 0x0000000003000227 */ /* 0x004fca00078e00ff */
[----:B-1----:R-:W-:Y:S01]  /*7870*/  @P0 SHF.R.U32.HI R3, RZ, R5, R0 ;  /* 0x00000005ff030219 */ /* 0x002fe20000011600 */
[----:B------:R-:W-:-:S03]  /*7880*/  IMAD.MOV.U32 R5, RZ, RZ, R29 ;  /* 0x000000ffff057224 */ /* 0x000fc600078e001d */
[----:B------:R-:W-:Y:S01]  /*7890*/  SHF.R.S32.HI R0, RZ, 0x1f, R3 ;  /* 0x0000001fff007819 */ /* 0x000fe20000011403 */
[----:B------:R-:W-:-:S04]  /*78a0*/  IMAD.WIDE.U32 R4, R3, UR4, R4 ;  /* 0x0000000403047c25 */ /* 0x000fc8000f8e0004 */
[C---:B------:R-:W-:Y:S02]  /*78b0*/  IMAD R8, R0.reuse, UR4, RZ ;  /* 0x0000000400087c24 */ /* 0x040fe4000f8e02ff */
[----:B------:R-:W-:Y:S02]  /*78c0*/  IMAD R0, R0, UR6, RZ ;  /* 0x0000000600007c24 */ /* 0x000fe4000f8e02ff */
[C---:B------:R-:W-:Y:S01]  /*78d0*/  IMAD R9, R3.reuse, UR5, R8 ;  /* 0x0000000503097c24 */ /* 0x040fe2000f8e0208 */
[----:B------:R-:W-:Y:S01]  /*78e0*/  ULDC.64 UR4, c[0x0][0x3e8] ;  /* 0x0000fa0000047ab9 */ /* 0x000fe20000000a00 */
[----:B------:R-:W-:Y:S01]  /*78f0*/  IMAD.WIDE.U32 R6, R3, UR6, R6 ;  /* 0x0000000603067c25 */ /* 0x000fe2000f8e0006 */
[----:B------:R-:W-:Y:S01]  /*7900*/  LEA R25, P0, R4, UR4, 0x1 ;  /* 0x0000000404197c11 */ /* 0x000fe2000f8008ff */
[----:B------:R-:W-:Y:S01]  /*7910*/  UMOV UR4, 0xffffffff ;  /* 0xffffffff00047882 */ /* 0x000fe20000000000 */
[----:B------:R-:W-:Y:S01]  /*7920*/  IADD3 R5, R5, R9, RZ ;  /* 0x0000000905057210 */ /* 0x000fe20007ffe0ff */
[----:B------:R-:W-:Y:S01]  /*7930*/  IMAD R3, R3, UR7, R0 ;  /* 0x0000000703037c24 */ /* 0x000fe2000f8e0200 */
[----:B------:R-:W-:-:S02]  /*7940*/  ULDC.64 UR6, c[0x0][0x400] ;  /* 0x0001000000067ab9 */ /* 0x000fc40000000a00 */
[----:B------:R-:W-:Y:S01]  /*7950*/  LEA R27, P1, R6, UR6, 0x1 ;  /* 0x00000006061b7c11 */ /* 0x000fe2000f8208ff */
[----:B------:R-:W-:Y:S01]  /*7960*/  IMAD.IADD R3, R7, 0x1, R3 ;  /* 0x0000000107037824 */ /* 0x000fe200078e0203 */
[----:B------:R-:W-:-:S04]  /*7970*/  LEA.HI.X R26, R4, UR5, R5, 0x1, P0 ;  /* 0x00000005041a7c11 */ /* 0x000fc800080f0c05 */
[----:B------:R-:W-:Y:S01]  /*7980*/  LEA.HI.X R24, R6, UR7, R3, 0x1, P1 ;  /* 0x0000000706187c11 */ /* 0x000fe200088f0c03 */
[----:B------:R-:W-:Y:S06]  /*7990*/  BRA.DIV UR4, `(.L_x_2725) ;  /* 0x0000011a04f47947 */ /* 0x000fec000b800000 */
[----:B------:R-:W2:Y:S01]  /*79a0*/  LDL R6, [R1+0x18] ;  /* 0x0000180001067983 */ /* 0x000ea20000100800 */
[----:B------:R-:W1:Y:S03]  /*79b0*/  LDC R43, c[0x0][0x3f4] ;  /* 0x0000fd00ff2b7b82 */ /* 0x000e660000000800 */
[----:B------:R-:W3:Y:S04]  /*79c0*/  SHFL.IDX PT, R3, R25, RZ, 0x1c1f ;  /* 0x001c1fff19037589 */ /* 0x000ee800000e0000 */
[----:B------:R-:W5:Y:S04]  /*79d0*/  SHFL.IDX PT, R0, R26, RZ, 0x1c1f ;  /* 0x001c1fff1a007589 */ /* 0x000f6800000e0000 */
[----:B0-----:R-:W0:Y:S04]  /*79e0*/  SHFL.IDX PT, R14, R27, RZ, 0x1c1f ;  /* 0x001c1fff1b0e7589 */ /* 0x001e2800000e0000 */
[----:B------:R-:W4:Y:S01]  /*79f0*/  SHFL.IDX PT, R4, R24, RZ, 0x1c1f ;  /* 0x001c1fff18047589 */ /* 0x000f2200000e0000 */
[----:B-1----:R-:W-:Y:S01]  /*7a00*/  ISETP.GE.AND P0, PT, R16, R43, PT ;  /* 0x0000002b1000720c */ /* 0x002fe20003f06270 */
[----:B--2---:R-:W-:-:S05]  /*7a10*/  IMAD R32, R6, R32, RZ ;  /* 0x0000002006207224 */ /* 0x004fca00078e02ff */
[----:B------:R-:W-:-:S13]  /*7a20*/  ISETP.GE.OR P1, PT, R39, R32, P0 ;  /* 0x000000202700720c */ /* 0x000fda0000726670 */
[C---:B------:R-:W-:Y:S01]  /*7a30*/  @!P1 IMAD.SHL.U32 R5, R16.reuse, 0x2, RZ ;  /* 0x0000000210059824 */ /* 0x040fe200078e00ff */
[----:B------:R-:W-:-:S04]  /*7a40*/  @!P1 SHF.L.U64.HI R21, R16, 0x1, R17 ;  /* 0x0000000110159819 */ /* 0x000fc80000010211 */
[----:B---3--:R-:W-:-:S05]  /*7a50*/  @!P1 IADD3 R6, P2, R3, R5, RZ ;  /* 0x0000000503069210 */ /* 0x008fca0007f5e0ff */
[----:B-----5:R-:W-:-:S05]  /*7a60*/  @!P1 IMAD.X R7, R0, 0x1, R21, P2 ;  /* 0x0000000100079824 */ /* 0x020fca00010e0615 */
[----:B------:R-:W2:Y:S01]  /*7a70*/  @!P1 LD.E.128 R8, desc[UR40][R6.64] ;  /* 0x0000002806089980 */ /* 0x000ea2000c101d00 */
[----:B0-----:R-:W-:-:S05]  /*7a80*/  @!P1 IADD3 R14, P2, R14, R5, RZ ;  /* 0x000000050e0e9210 */ /* 0x001fca0007f5e0ff */
[----:B----4-:R-:W-:-:S04]  /*7a90*/  @!P1 IMAD.X R3, R4, 0x1, R21, P2 ;  /* 0x0000000104039824 */ /* 0x010fc800010e0615 */
[----:B------:R-:W-:-:S05]  /*7aa0*/  @!P1 IMAD.MOV.U32 R15, RZ, RZ, R3 ;  /* 0x000000ffff0f9224 */ /* 0x000fca00078e0003 */
[----:B------:R0:W3:Y:S01]  /*7ab0*/  @!P1 LD.E.128 R4, desc[UR40][R14.64] ;  /* 0x000000280e049980 */ /* 0x0000e2000c101d00 */
[----:B------:R-:W-:Y:S02]  /*7ac0*/  CS2R R34, SRZ ;  /* 0x0000000000227805 */ /* 0x000fe4000001ff00 */
[----:B------:R-:W-:Y:S02]  /*7ad0*/  CS2R R28, SRZ ;  /* 0x00000000001c7805 */ /* 0x000fe4000001ff00 */
[----:B------:R-:W-:Y:S01]  /*7ae0*/  CS2R R20, SRZ ;  /* 0x0000000000147805 */ /* 0x000fe2000001ff00 */
[----:B------:R-:W1:Y:S01]  /*7af0*/  SHFL.IDX PT, R24, R24, 0x1, 0x1c1f ;  /* 0x003c1f0018187f89 */ /* 0x000e6200000e0000 */
[----:B------:R-:W-:-:S03]  /*7b00*/  CS2R R36, SRZ ;  /* 0x0000000000247805 */ /* 0x000fc6000001ff00 */
[----:B0-----:R0:W4:Y:S01]  /*7b10*/  SHFL.IDX PT, R14, R27, 0x1, 0x1c1f ;  /* 0x003c1f001b0e7f89 */ /* 0x00112200000e0000 */
[----:B--2---:R-:W-:Y:S01]  /*7b20*/  @!P1 MOV R34, R8 ;  /* 0x0000000800229202 */ /* 0x004fe20000000f00 */
[----:B------:R-:W-:Y:S02]  /*7b30*/  @!P1 IMAD.MOV.U32 R35, RZ, RZ, R9 ;  /* 0x000000ffff239224 */ /* 0x000fe400078e0009 */
[----:B------:R-:W-:Y:S02]  /*7b40*/  @!P1 IMAD.MOV.U32 R36, RZ, RZ, R10 ;  /* 0x000000ffff249224 */ /* 0x000fe400078e000a */
[----:B------:R-:W-:Y:S02]  /*7b50*/  IMAD.MOV.U32 R0, RZ, RZ, R34 ;  /* 0x000000ffff007224 */ /* 0x000fe400078e0022 */
[----:B------:R-:W-:Y:S01]  /*7b60*/  IMAD.MOV.U32 R3, RZ, RZ, R35 ;  /* 0x000000ffff037224 */ /* 0x000fe200078e0023 */
[----:B------:R-:W-:Y:S01]  /*7b70*/  MOV R8, R36 ;  /* 0x0000002400087202 */ /* 0x000fe20000000f00 */
[----:B------:R-:W-:Y:S01]  /*7b80*/  @!P1 IMAD.MOV.U32 R37, RZ, RZ, R11 ;  /* 0x000000ffff259224 */ /* 0x000fe200078e000b */
[----:B------:R-:W-:-:S02]  /*7b90*/  PRMT R42, R0, 0x7610, R42 ;  /* 0x00007610002a7816 */ /* 0x000fc4000000002a */
[----:B------:R-:W-:Y:S01]  /*7ba0*/  PRMT R45, R45, 0x5410, R3 ;  /* 0x000054102d2d7816 */ /* 0x000fe20000000003 */
[----:B------:R0:W2:Y:S01]  /*7bb0*/  SHFL.IDX PT, R0, R26, 0x1, 0x1c1f ;  /* 0x003c1f001a007f89 */ /* 0x0000a200000e0000 */
[----:B------:R-:W-:Y:S02]  /*7bc0*/  IMAD.MOV.U32 R9, RZ, RZ, R37 ;  /* 0x000000ffff097224 */ /* 0x000fe400078e0025 */
[----:B---3--:R-:W-:Y:S01]  /*7bd0*/  @!P1 IMAD.MOV.U32 R28, RZ, RZ, R4 ;  /* 0x000000ffff1c9224 */ /* 0x008fe200078e0004 */
[----:B------:R0:W3:Y:S01]  /*7be0*/  SHFL.IDX PT, R3, R25, 0x1, 0x1c1f ;  /* 0x003c1f0019037f89 */ /* 0x0000e200000e0000 */
[----:B------:R-:W-:Y:S01]  /*7bf0*/  @!P1 IMAD.MOV.U32 R29, RZ, RZ, R5 ;  /* 0x000000ffff1d9224 */ /* 0x000fe200078e0005 */
[----:B------:R-:W-:Y:S01]  /*7c00*/  PRMT R31, R8, 0x5410, R9 ;  /* 0x00005410081f7816 */ /* 0x000fe20000000009 */
[----:B------:R-:W-:Y:S01]  /*7c10*/  @!P1 IMAD.MOV.U32 R20, RZ, RZ, R6 ;  /* 0x000000ffff149224 */ /* 0x000fe200078e0006 */
[----:B------:R-:W-:Y:S01]  /*7c20*/  MOV R4, R28 ;  /* 0x0000001c00047202 */ /* 0x000fe20000000f00 */
[----:B------:R-:W-:-:S02]  /*7c30*/  @!P1 IMAD.MOV.U32 R21, RZ, RZ, R7 ;  /* 0x000000ffff159224 */ /* 0x000fc400078e0007 */
[----:B------:R-:W-:Y:S02]  /*7c40*/  IMAD.MOV.U32 R5, RZ, RZ, R29 ;  /* 0x000000ffff057224 */ /* 0x000fe400078e001d */
[----:B------:R-:W-:Y:S02]  /*7c50*/  IMAD.MOV.U32 R6, RZ, RZ, R20 ;  /* 0x000000ffff067224 */ /* 0x000fe400078e0014 */
[----:B------:R-:W-:Y:S01]  /*7c60*/  IMAD.MOV.U32 R7, RZ, RZ, R21 ;  /* 0x000000ffff077224 */ /* 0x000fe200078e0015 */
[----:B------:R-:W-:Y:S02]  /*7c70*/  PRMT R45, R5, 0x7610, R45 ;  /* 0x00007610052d7816 */ /* 0x000fe4000000002d */
[----:B------:R-:W-:Y:S02]  /*7c80*/  PRMT R56, R4, 0x5410, R6 ;  /* 0x0000541004387816 */ /* 0x000fe40000000006 */
[----:B------:R-:W-:Y:S02]  /*7c90*/  CS2R R4, SRZ ;  /* 0x0000000000047805 */ /* 0x000fe4000001ff00 */
[----:B01--4-:R-:W-:-:S07]  /*7ca0*/  PRMT R42, R42, 0x5410, R7 ;  /* 0x000054102a2a7816 */ /* 0x013fce0000000007 */
.L_x_2944:
[----:B------:R-:W4:Y:S01]  /*7cb0*/  LDL R7, [R1+0x58] ;  /* 0x0000580001077983 */ /* 0x000f220000100800 */
[----:B------:R-:W-:Y:S01]  /*7cc0*/  VIADD R39, R39, 0x60 ;  /* 0x0000006027277836 */ /* 0x000fe20000000000 */
[----:B------:R-:W-:Y:S01]  /*7cd0*/  BSSY B1, `(.L_x_2726) ;  /* 0x0000016000017945 */ /* 0x000fe20003800000 */
[----:B------:R-:W-:Y:S02]  /*7ce0*/  CS2R R8, SRZ ;  /* 0x0000000000087805 */ /* 0x000fe4000001ff00 */
[----:B------:R-:W-:Y:S02]  /*7cf0*/  CS2R R10, SRZ ;  /* 0x00000000000a7805 */ /* 0x000fe4000001ff00 */
[----:B------:R-:W-:Y:S02]  /*7d00*/  ISETP.GE.AND P1, PT, R39, R32, PT ;  /* 0x000000202700720c */ /* 0x000fe40003f26270 */
[----:B----4-:R-:W-:-:S04]  /*7d10*/  LEA.HI R6, R7, R7, RZ, 0x1 ;  /* 0x0000000707067211 */ /* 0x010fc800078f08ff */
[----:B------:R-:W-:-:S05]  /*7d20*/  LOP3.LUT R6, R6, 0xfffffffe, RZ, 0xc0, !PT ;  /* 0xfffffffe06067812 */ /* 0x000fca00078ec0ff */
[----:B------:R-:W-:Y:S01]  /*7d30*/  IMAD.IADD R13, R7, 0x1, -R6 ;  /* 0x00000001070d7824 */ /* 0x000fe200078e0a06 */
[----:B------:R-:W-:-:S04]  /*7d40*/  CS2R R6, SRZ ;  /* 0x0000000000067805 */ /* 0x000fc8000001ff00 */
[----:B------:R-:W-:Y:S01]  /*7d50*/  SHF.L.U32 R13, R13, 0x1f, RZ ;  /* 0x0000001f0d0d7819 */ /* 0x000fe200000006ff */
[----:B------:R-:W-:Y:S06]  /*7d60*/  @P1 BRA `(.L_x_2727) ;  /* 0x0000000000301947 */ /* 0x000fec0003800000 */
[----:B------:R-:W-:Y:S02]  /*7d70*/  CS2R R6, SRZ ;  /* 0x0000000000067805 */ /* 0x000fe4000001ff00 */
[----:B------:R-:W-:Y:S02]  /*7d80*/  CS2R R8, SRZ ;  /* 0x0000000000087805 */ /* 0x000fe4000001ff00 */
[----:B------:R-:W-:Y:S01]  /*7d90*/  CS2R R10, SRZ ;  /* 0x00000000000a7805 */ /* 0x000fe2000001ff00 */
[----:B------:R-:W-:Y:S06]  /*7da0*/  @P0 BRA `(.L_x_2727) ;  /* 0x0000000000200947 */ /* 0x000fec0003800000 */
[C---:B------:R-:W-:Y:S02]  /*7db0*/  SHF.L.U32 R4, R16.reuse, 0x1, RZ ;  /* 0x0000000110047819 */ /* 0x040fe400000006ff */
[----:B------:R-:W-:Y:S02]  /*7dc0*/  SHF.L.U64.HI R5, R16, 0x1, R17 ;  /* 0x0000000110057819 */ /* 0x000fe40000010211 */
[-C--:B---3--:R-:W-:Y:S02]  /*7dd0*/  IADD3 R8, P1, R3, R4.reuse, RZ ;  /* 0x0000000403087210 */ /* 0x088fe40007f3e0ff */
[----:B------:R-:W-:-:S03]  /*7de0*/  IADD3 R4, P2, R14, R4, RZ ;  /* 0x000000040e047210 */ /* 0x000fc60007f5e0ff */
[--C-:B--2---:R-:W-:Y:S02]  /*7df0*/  IMAD.X R9, R0, 0x1, R5.reuse, P1 ;  /* 0x0000000100097824 */ /* 0x104fe400008e0605 */
[----:B------:R-:W-:-:S04]  /*7e00*/  IMAD.X R5, R24, 0x1, R5, P2 ;  /* 0x0000000118057824 */ /* 0x000fc800010e0605 */
[----:B------:R-:W5:Y:S04]  /*7e10*/  LD.E.128 R8, desc[UR40][R8.64] ;  /* 0x0000002808087980 */ /* 0x000f68000c101d00 */
[----:B------:R-:W5:Y:S02]  /*7e20*/  LD.E.128 R4, desc[UR40][R4.64] ;  /* 0x0000002804047980 */ /* 0x000f64000c101d00 */
.L_x_2727:
[----:B------:R-:W-:Y:S05]  /*7e30*/  BSYNC B1 ;  /* 0x0000000000017941 */ /* 0x000fea0003800000 */
.L_x_2726:
[----:B------:R-:W0:Y:S01]  /*7e40*/  SYNCS.PHASECHK.TRANS64.TRYWAIT P1, [R2+URZ+0x16800], R13 ;  /* 0x0168000d020075a7 */ /* 0x000e22000802017f */
[----:B------:R-:W-:Y:S01]  /*7e50*/  IMAD R32, R33, -0xc0, R32 ;  /* 0xffffff4021207824 */ /* 0x000fe200078e0220 */
[----:B------:R-:W-:Y:S01]  /*7e60*/  BSSY B1, `(.L_x_2728) ;  /* 0x0000012000017945 */ /* 0x000fe20003800000 */
[----:B------:R-:W-:Y:S02]  /*7e70*/  VIADD R14, R154, 0x60 ;  /* 0x000000609a0e7836 */ /* 0x000fe40000000000 */
[----:B-----5:R-:W-:Y:S01]  /*7e80*/  IMAD.MOV.U32 R12, RZ, RZ, R5 ;  /* 0x000000ffff0c7224 */ /* 0x020fe200078e0005 */
[----:B---3--:R-:W-:Y:S01]  /*7e90*/  VIMNMX R3, R32, 0xc0, PT ;  /* 0x000000c020037848 */ /* 0x008fe20003fe0100 */
[----:B--2---:R-:W-:Y:S02]  /*7ea0*/  IMAD.MOV.U32 R0, RZ, RZ, R4 ;  /* 0x000000ffff007224 */ /* 0x004fe400078e0004 */
[----:B------:R-:W-:Y:S01]  /*7eb0*/  IMAD.IADD R32, R16, 0x1, R43 ;  /* 0x0000000110207824 */ /* 0x000fe200078e022b */
[----:B------:R-:W-:-:S02]  /*7ec0*/  ISETP.GE.OR P2, PT, R154, R3, P0 ;  /* 0x000000039a00720c */ /* 0x000fc40000746670 */
[----:B------:R-:W-:Y:S01]  /*7ed0*/  ISETP.GE.OR P0, PT, R14, R3, P0 ;  /* 0x000000030e00720c */ /* 0x000fe20000706670 */
[----:B------:R-:W-:Y:S01]  /*7ee0*/  IMAD.MOV.U32 R3, RZ, RZ, R7 ;  /* 0x000000ffff037224 */ /* 0x000fe200078e0007 */
[----:B------:R-:W-:Y:S01]  /*7ef0*/  PRMT R41, R12, 0x7610, R41 ;  /* 0x000076100c297816 */ /* 0x000fe20000000029 */
[----:B------:R-:W-:Y:S01]  /*7f00*/  IMAD.MOV.U32 R12, RZ, RZ, R8 ;  /* 0x000000ffff0c7224 */ /* 0x000fe200078e0008 */
[----:B------:R-:W-:Y:S01]  /*7f10*/  PRMT R40, R40, 0x5410, R0 ;  /* 0x0000541028287816 */ /* 0x000fe20000000000 */
[----:B------:R-:W-:Y:S01]  /*7f20*/  IMAD.MOV.U32 R14, RZ, RZ, R9 ;  /* 0x000000ffff0e7224 */ /* 0x000fe200078e0009 */
[----:B------:R-:W-:Y:S02]  /*7f30*/  MOV R0, R6 ;  /* 0x0000000600007202 */ /* 0x000fe40000000f00 */
[----:B------:R-:W-:Y:S02]  /*7f40*/  PRMT R40, R12, 0x7610, R40 ;  /* 0x000076100c287816 */ /* 0x000fe40000000028 */
[----:B------:R-:W-:-:S02]  /*7f50*/  PRMT R39, R3, 0x5410, R0 ;  /* 0x0000541003277816 */ /* 0x000fc40000000000 */
[----:B------:R-:W-:Y:S01]  /*7f60*/  PRMT R41, R41, 0x5410, R14 ;  /* 0x0000541029297816 */ /* 0x000fe2000000000e */
[----:B0-----:R-:W-:Y:S06]  /*7f70*/  @!P1 BRA `(.L_x_2729) ;  /* 0x0000011800e89947 */ /* 0x001fec0003800000 */
.L_x_2945:
[----:B------:R-:W-:Y:S05]  /*7f80*/  BSYNC B1 ;  /* 0x0000000000017941 */ /* 0x000fea0003800000 */
.L_x_2728:
[----:B------:R-:W-:Y:S01]  /*7f90*/  BSSY B1, `(.L_x_2730) ;  /* 0x0000069000017945 */ /* 0x000fe20003800000 */
[----:B------:R-:W-:Y:S01]  /*7fa0*/  IMAD.MOV.U32 R0, RZ, RZ, R10 ;  /* 0x000000ffff007224 */ /* 0x000fe200078e000a */
[----:B------:R-:W-:Y:S02]  /*7fb0*/  MOV R3, R11 ;  /* 0x0000000b00037202 */ /* 0x000fe40000000f00 */
[----:B------:R-:W-:Y:S01]  /*7fc0*/  LOP3.LUT R32, R32, 0x38, RZ, 0xc0, !PT ;  /* 0x0000003820207812 */ /* 0x000fe200078ec0ff */
[----:B------:R-:W-:Y:S06]  /*7fd0*/  @P2 BRA `(.L_x_2731) ;  /* 0x0000000400902947 */ /* 0x000fec0003800000 */
[----:B------:R-:W2:Y:S01]  /*7fe0*/  LDL R12, [R1+0x38] ;  /* 0x00003800010c7983 */ /* 0x000ea20000100800 */
[----:B------:R-:W1:Y:S02]  /*7ff0*/  S2R R14, SR_TID.X ;  /* 0x00000000000e7919 */ /* 0x000e640000002100 */
[----:B-1----:R-:W-:-:S05]  /*8000*/  VIADD R14, R14, 0xffffff80 ;  /* 0xffffff800e0e7836 */ /* 0x002fca0000000000 */
[----:B------:R-:W-:-:S04]  /*8010*/  SHF.R.S32.HI R25, RZ, 0x1f, R14 ;  /* 0x0000001fff197819 */ /* 0x000fc8000001140e */
[----:B------:R-:W-:-:S04]  /*8020*/  LEA.HI R25, R25, R14, RZ, 0x5 ;  /* 0x0000000e19197211 */ /* 0x000fc800078f28ff */
[----:B------:R-:W-:Y:S01]  /*8030*/  SHF.R.S32.HI R25, RZ, 0x5, R25 ;  /* 0x00000005ff197819 */ /* 0x000fe20000011419 */
[--C-:B------:R-:W-:Y:S01]  /*8040*/  HADD2.F32 R43, -RZ, R45.reuse.H1_H1 ;  /* 0x3000002dff2b7230 */ /* 0x100fe20000004100 */
[----:B------:R-:W-:Y:S01]  /*8050*/  SHF.R.U64 R55, R34, 0x10, R35 ;  /* 0x0000001022377819 */ /* 0x000fe20000001223 */
[----:B------:R-:W-:Y:S01]  /*8060*/  HADD2.F32 R45, -RZ, R45.H0_H0 ;  /* 0x2000002dff2d7230 */ /* 0x000fe20000004100 */
[----:B------:R-:W-:Y:S02]  /*8070*/  SHF.R.U32.HI R44, RZ, 0x10, R29 ;  /* 0x00000010ff2c7819 */ /* 0x000fe4000001161d */
        /* <DEDUP_REMOVED lines=8> */
[----:B0-----:R-:W-:-:S04]  /*8100*/  LOP3.LUT R13, R12, 0x1c0, RZ, 0xc0, !PT ;  /* 0x000001c00c0d7812 */ /* 0x001fc800078ec0ff */
[----:B------:R-:W-:Y:S02]  /*8110*/  LOP3.LUT R12, R13, 0x38, R16, 0xf8, !PT ;  /* 0x000000380d0c7812 */ /* 0x000fe400078ef810 */
[----:B------:R-:W-:-:S04]  /*8120*/  SHF.R.U32.HI R15, RZ, 0x3, R13 ;  /* 0x00000003ff0f7819 */ /* 0x000fc8000001160d */
[----:B------:R-:W-:Y:S02]  /*8130*/  LOP3.LUT R12, R12, R15, RZ, 0x3c, !PT ;  /* 0x0000000f0c0c7212 */ /* 0x000fe400078e3cff */
[----:B------:R-:W-:-:S03]  /*8140*/  LOP3.LUT R24, R15, R32, R13, 0x1e, !PT ;  /* 0x000000200f187212 */ /* 0x000fc600078e1e0d */
[C---:B------:R-:W-:Y:S02]  /*8150*/  IMAD R33, R25.reuse, 0x200, R12 ;  /* 0x0000020019217824 */ /* 0x040fe400078e020c */
[----:B------:R-:W-:-:S05]  /*8160*/  IMAD R25, R25, 0x200, R24 ;  /* 0x0000020019197824 */ /* 0x000fca00078e0218 */
[----:B------:R-:W-:Y:S01]  /*8170*/  LEA R38, R25, R2, 0x1 ;  /* 0x0000000219267211 */ /* 0x000fe200078e08ff */
[----:B------:R-:W-:-:S04]  /*8180*/  IMAD R33, R33, 0x2, R2 ;  /* 0x0000000221217824 */ /* 0x000fc800078e0202 */
        /* <DEDUP_REMOVED lines=73> */
.L_x_2731:
[----:B------:R-:W-:Y:S05]  /*8620*/  BSYNC B1 ;  /* 0x0000000000017941 */ /* 0x000fea0003800000 */
.L_x_2730:
[----:B------:R-:W-:Y:S01]  /*8630*/  PRMT R34, R0, 0x5410, R3 ;  /* 0x0000541000227816 */ /* 0x000fe20000000003 */
[----:B------:R-:W-:Y:S06]  /*8640*/  @P0 BRA `(.L_x_2722) ;  /* 0x0000000400800947 */ /* 0x000fec0003800000 */
[----:B------:R-:W2:Y:S01]  /*8650*/  LDL R20, [R1+0x3c] ;  /* 0x00003c0001147983 */ /* 0x000ea20000100800 */
[C---:B-1----:R-:W-:Y:S02]  /*8660*/  VIADD R12, R154.reuse, 0x60 ;  /* 0x000000609a0c7836 */ /* 0x042fe40000000000 */
[----:B0-----:R-:W-:Y:S01]  /*8670*/  VIADD R13, R154, 0x60 ;  /* 0x000000609a0d7836 */ /* 0x001fe20000000000 */
[----:B------:R-:W3:Y:S01]  /*8680*/  LDL R43, [R1+0x64] ;  /* 0x00006400012b7983 */ /* 0x000ee20000100800 */
[----:B------:R-:W-:Y:S02]  /*8690*/  IMAD.SHL.U32 R12, R12, 0x40, RZ ;  /* 0x000000400c0c7824 */ /* 0x000fe400078e00ff */
[----:B------:R-:W-:-:S03]  /*86a0*/  IMAD.SHL.U32 R13, R13, 0x40, RZ ;  /* 0x000000400d0d7824 */ /* 0x000fc600078e00ff */
[----:B------:R-:W-:Y:S02]  /*86b0*/  LOP3.LUT R12, R12, 0x1c0, RZ, 0xc0, !PT ;  /* 0x000001c00c0c7812 */ /* 0x000fe400078ec0ff */
[----:B------:R-:W-:Y:S02]  /*86c0*/  LOP3.LUT R13, R13, 0x1c0, RZ, 0xc0, !PT ;  /* 0x000001c00d0d7812 */ /* 0x000fe400078ec0ff */
[----:B------:R-:W-:-:S04]  /*86d0*/  SHF.R.U32.HI R12, RZ, 0x3, R12 ;  /* 0x00000003ff0c7819 */ /* 0x000fc8000001160c */
[----:B------:R-:W-:Y:S02]  /*86e0*/  LOP3.LUT R32, R12, R32, R13, 0x1e, !PT ;  /* 0x000000200c207212 */ /* 0x000fe400078e1e0d */
[--C-:B------:R-:W-:Y:S02]  /*86f0*/  SHF.R.U64 R38, R10, 0x10, R11.reuse ;  /* 0x000000100a267819 */ /* 0x100fe4000000120b */
[----:B------:R-:W-:Y:S01]  /*8700*/  SHF.R.U32.HI R36, RZ, 0x10, R11 ;  /* 0x00000010ff247819 */ /* 0x000fe2000001160b */
[--C-:B------:R-:W-:Y:S01]  /*8710*/  HADD2.F32 R11, -RZ, R41.reuse.H1_H1 ;  /* 0x30000029ff0b7230 */ /* 0x100fe20000004100 */
[----:B------:R-:W-:Y:S01]  /*8720*/  SHF.R.U64 R42, R8, 0x10, R9 ;  /* 0x00000010082a7819 */ /* 0x000fe20000001209 */
[----:B------:R-:W-:Y:S01]  /*8730*/  HADD2.F32 R41, -RZ, R41.H0_H0 ;  /* 0x20000029ff297230 */ /* 0x000fe20000004100 */
[----:B------:R-:W-:Y:S02]  /*8740*/  SHF.R.U64 R37, R4, 0x10, R5 ;  /* 0x0000001004257819 */ /* 0x000fe40000001205 */
[----:B------:R-:W-:-:S02]  /*8750*/  SHF.R.U32.HI R28, RZ, 0x10, R9 ;  /* 0x00000010ff1c7819 */ /* 0x000fc40000011609 */
[--C-:B------:R-:W-:Y:S02]  /*8760*/  SHF.R.U64 R35, R6, 0x10, R7.reuse ;  /* 0x0000001006237819 */ /* 0x100fe40000001207 */
[----:B------:R-:W-:Y:S01]  /*8770*/  SHF.R.U32.HI R33, RZ, 0x10, R7 ;  /* 0x00000010ff217819 */ /* 0x000fe20000011607 */
[----:B--2---:R-:W-:Y:S01]  /*8780*/  IMAD.IADD R3, R20, 0x1, R32 ;  /* 0x0000000114037824 */ /* 0x004fe200078e0220 */
[----:B---3--:R-:W0:Y:S04]  /*8790*/  LDS.128 R12, [R43+0x8400] ;  /* 0x008400002b0c7984 */ /* 0x008e280000000c00 */
[----:B------:R-:W-:-:S05]  /*87a0*/  LEA R3, R3, R2, 0x1 ;  /* 0x0000000203037211 */ /* 0x000fca00078e08ff */
[----:B------:R-:W1:Y:S01]  /*87b0*/  LDS.128 R24, [R3+0x8400] ;  /* 0x0084000003187984 */ /* 0x000e620000000c00 */
[----:B------:R-:W-:-:S05]  /*87c0*/  SHF.R.U32.HI R20, RZ, 0x10, R5 ;  /* 0x00000010ff147819 */ /* 0x000fca0000011605 */
[----:B------:R-:W-:Y:S02]  /*87d0*/  HADD2.F32 R20, -RZ, R20.H0_H0 ;  /* 0x20000014ff147230 */ /* 0x000fe40000004100 */
[----:B0-----:R-:W-:Y:S02]  /*87e0*/  HADD2.F32 R4, -RZ, R13.H0_H0 ;  /* 0x2000000dff047230 */ /* 0x001fe40000004100 */
[--C-:B-1----:R-:W-:Y:S02]  /*87f0*/  HADD2.F32 R8, -RZ, R25.reuse.H0_H0 ;  /* 0x20000019ff087230 */ /* 0x102fe40000004100 */
[----:B------:R-:W-:-:S03]  /*8800*/  HADD2.F32 R25, -RZ, R25.H1_H1 ;  /* 0x30000019ff197230 */ /* 0x000fc60000004100 */
[C---:B------:R-:W-:Y:S01]  /*8810*/  FMUL.FTZ R21, R8.reuse, R41 ;  /* 0x0000002908157220 */ /* 0x040fe20000410000 */
[-C--:B------:R-:W-:Y:S01]  /*8820*/  FMUL.FTZ R31, R8, R11.reuse ;  /* 0x0000000b081f7220 */ /* 0x080fe20000410000 */
[----:B------:R-:W-:Y:S02]  /*8830*/  HADD2.F32 R13, -RZ, R13.H1_H1 ;  /* 0x3000000dff0d7230 */ /* 0x000fe40000004100 */
[----:B------:R-:W-:Y:S01]  /*8840*/  FFMA.FTZ R29, R4, R11, -R21 ;  /* 0x0000000b041d7223 */ /* 0x000fe20000010815 */
[----:B------:R-:W-:Y:S02]  /*8850*/  HADD2.F32 R8, -RZ, R28.H0_H0 ;  /* 0x2000001cff087230 */ /* 0x000fe40000004100 */
[----:B------:R-:W-:Y:S01]  /*8860*/  FMUL.FTZ R28, R25, R20 ;  /* 0x00000014191c7220 */ /* 0x000fe20000410000 */
[----:B------:R-:W-:Y:S02]  /*8870*/  HADD2.F32 R11, -RZ, R40.H1_H1 ;  /* 0x30000028ff0b7230 */ /* 0x000fe40000004100 */
[----:B------:R-:W-:-:S02]  /*8880*/  HADD2.F32 R7, -RZ, R24.H0_H0 ;  /* 0x20000018ff077230 */ /* 0x000fc40000004100 */
[----:B------:R-:W-:Y:S02]  /*8890*/  HADD2.F32 R40, -RZ, R40.H0_H0 ;  /* 0x20000028ff287230 */ /* 0x000fe40000004100 */
[----:B------:R-:W-:Y:S01]  /*88a0*/  FFMA.FTZ R31, R4, R41, R31 ;  /* 0x00000029041f7223 */ /* 0x000fe2000001001f */
[----:B------:R-:W-:Y:S02]  /*88b0*/  HADD2.F32 R0, -RZ, R12.H0_H0 ;  /* 0x2000000cff007230 */ /* 0x000fe40000004100 */
[-C--:B------:R-:W-:Y:S01]  /*88c0*/  FMUL.FTZ R4, R25, R8.reuse ;  /* 0x0000000819047220 */ /* 0x080fe20000410000 */
[----:B------:R-:W-:Y:S01]  /*88d0*/  FFMA.FTZ R32, R13, R8, -R28 ;  /* 0x000000080d207223 */ /* 0x000fe2000001081c */
[----:B------:R-:W-:Y:S02]  /*88e0*/  HADD2.F32 R9, -RZ, R26.H0_H0 ;  /* 0x2000001aff097230 */ /* 0x000fe40000004100 */
[----:B------:R-:W-:Y:S01]  /*88f0*/  FMUL.FTZ R21, R7, R11 ;  /* 0x0000000b07157220 */ /* 0x000fe20000410000 */
[----:B------:R-:W-:-:S02]  /*8900*/  HADD2.F32 R8, -RZ, R39.H1_H1 ;  /* 0x30000027ff087230 */ /* 0x000fc40000004100 */
[----:B------:R-:W-:Y:S01]  /*8910*/  FMUL.FTZ R28, R7, R40 ;  /* 0x00000028071c7220 */ /* 0x000fe20000410000 */
[----:B------:R-:W-:Y:S01]  /*8920*/  FFMA.FTZ R20, R13, R20, R4 ;  /* 0x000000140d147223 */ /* 0x000fe20000010004 */
[----:B------:R-:W-:Y:S02]  /*8930*/  HADD2.F32 R5, -RZ, R14.H0_H0 ;  /* 0x2000000eff057230 */ /* 0x000fe40000004100 */
[C---:B------:R-:W-:Y:S01]  /*8940*/  FFMA.FTZ R21, R0.reuse, R40, -R21 ;  /* 0x0000002800157223 */ /* 0x040fe20000010815 */
[--C-:B------:R-:W-:Y:S02]  /*8950*/  HADD2.F32 R4, -RZ, R34.reuse.H0_H0 ;  /* 0x20000022ff047230 */ /* 0x100fe40000004100 */
[----:B------:R-:W-:Y:S01]  /*8960*/  FFMA.FTZ R28, R0, R11, R28 ;  /* 0x0000000b001c7223 */ /* 0x000fe2000001001c */
[----:B------:R-:W-:Y:S01]  /*8970*/  FMUL.FTZ R0, R9, R8 ;  /* 0x0000000809007220 */ /* 0x000fe20000410000 */
[----:B------:R-:W-:Y:S02]  /*8980*/  HADD2.F32 R10, -RZ, R27.H0_H0 ;  /* 0x2000001bff0a7230 */ /* 0x000fe40000004100 */
[----:B------:R-:W-:-:S02]  /*8990*/  HADD2.F32 R7, -RZ, R34.H1_H1 ;  /* 0x30000022ff077230 */ /* 0x000fc40000004100 */
[----:B------:R-:W-:Y:S02]  /*89a0*/  HADD2.F32 R39, -RZ, R39.H0_H0 ;  /* 0x20000027ff277230 */ /* 0x000fe40000004100 */
[-C--:B------:R-:W-:Y:S01]  /*89b0*/  FFMA.FTZ R25, R5, R4.reuse, -R0 ;  /* 0x0000000405197223 */ /* 0x080fe20000010800 */
[----:B------:R-:W-:Y:S02]  /*89c0*/  HADD2.F32 R6, -RZ, R15.H0_H0 ;  /* 0x2000000fff067230 */ /* 0x000fe40000004100 */
[----:B------:R-:W-:Y:S01]  /*89d0*/  FMUL.FTZ R34, R9, R4 ;  /* 0x0000000409227220 */ /* 0x000fe20000410000 */
[----:B------:R-:W-:Y:S02]  /*89e0*/  HADD2.F32 R0, -RZ, R36.H0_H0 ;  /* 0x20000024ff007230 */ /* 0x000fe40000004100 */
[C---:B------:R-:W-:Y:S01]  /*89f0*/  FMUL.FTZ R9, R10.reuse, R39 ;  /* 0x000000270a097220 */ /* 0x040fe20000410000 */
[----:B------:R-:W-:Y:S02]  /*8a00*/  HADD2.F32 R27, -RZ, R27.H1_H1 ;  /* 0x3000001bff1b7230 */ /* 0x000fe40000004100 */
[----:B------:R-:W-:Y:S01]  /*8a10*/  FMUL.FTZ R36, R10, R7 ;  /* 0x000000070a247220 */ /* 0x000fe20000410000 */
[----:B------:R-:W-:-:S02]  /*8a20*/  HADD2.F32 R4, -RZ, R33.H0_H0 ;  /* 0x20000021ff047230 */ /* 0x000fc40000004100 */
[----:B------:R-:W-:Y:S01]  /*8a30*/  FFMA.FTZ R10, R5, R8, R34 ;  /* 0x00000008050a7223 */ /* 0x000fe20000010022 */
[----:B------:R-:W-:Y:S02]  /*8a40*/  HADD2.F32 R15, -RZ, R15.H1_H1 ;  /* 0x3000000fff0f7230 */ /* 0x000fe40000004100 */
[C---:B------:R-:W-:Y:S01]  /*8a50*/  FFMA.FTZ R8, R6.reuse, R7, -R9 ;  /* 0x0000000706087223 */ /* 0x040fe20000010809 */
[----:B------:R-:W-:Y:S01]  /*8a60*/  FFMA.FTZ R36, R6, R39, R36 ;  /* 0x0000002706247223 */ /* 0x000fe20000010024 */
[----:B------:R-:W-:Y:S02]  /*8a70*/  HADD2.F32 R24, -RZ, R24.H1_H1 ;  /* 0x30000018ff187230 */ /* 0x000fe40000004100 */
[C---:B------:R-:W-:Y:S01]  /*8a80*/  FMUL.FTZ R34, R27.reuse, R4 ;  /* 0x000000041b227220 */ /* 0x040fe20000410000 */
[----:B------:R-:W-:Y:S02]  /*8a90*/  HADD2.F32 R26, -RZ, R26.H1_H1 ;  /* 0x3000001aff1a7230 */ /* 0x000fe40000004100 */
[----:B------:R-:W-:Y:S01]  /*8aa0*/  FMUL.FTZ R6, R27, R0 ;  /* 0x000000001b067220 */ /* 0x000fe20000410000 */
[----:B------:R-:W-:-:S02]  /*8ab0*/  HADD2.F32 R9, -RZ, R37.H0_H0 ;  /* 0x20000025ff097230 */ /* 0x000fc40000004100 */
[----:B------:R-:W-:Y:S02]  /*8ac0*/  HADD2.F32 R11, -RZ, R35.H0_H0 ;  /* 0x20000023ff0b7230 */ /* 0x000fe40000004100 */
[----:B------:R-:W-:Y:S02]  /*8ad0*/  HADD2.F32 R5, -RZ, R42.H0_H0 ;  /* 0x2000002aff057230 */ /* 0x000fe40000004100 */
[----:B------:R-:W-:Y:S02]  /*8ae0*/  HADD2.F32 R7, -RZ, R38.H0_H0 ;  /* 0x20000026ff077230 */ /* 0x000fe40000004100 */
[C---:B------:R-:W-:Y:S01]  /*8af0*/  FFMA.FTZ R27, R15.reuse, R0, -R34 ;  /* 0x000000000f1b7223 */ /* 0x040fe20000010822 */
[----:B------:R-:W-:Y:S02]  /*8b00*/  HADD2.F32 R12, -RZ, R12.H1_H1 ;  /* 0x3000000cff0c7230 */ /* 0x000fe40000004100 */
[----:B------:R-:W-:Y:S01]  /*8b10*/  FFMA.FTZ R33, R15, R4, R6 ;  /* 0x000000040f217223 */ /* 0x000fe20000010006 */
[----:B------:R-:W-:-:S02]  /*8b20*/  HADD2.F32 R14, -RZ, R14.H1_H1 ;  /* 0x3000000eff0e7230 */ /* 0x000fc40000004100 */
        /* <DEDUP_REMOVED lines=16> */
[----:B------:R3:W-:Y:S04]  /*8c30*/  STS.128 [R43+0x8400], R4 ;  /* 0x008400042b007388 */ /* 0x0007e80000000c00 */
[----:B------:R3:W-:Y:S02]  /*8c40*/  STS.128 [R3+0x8400], R8 ;  /* 0x0084000803007388 */ /* 0x0007e40000000c00 */
.L_x_2722:
[----:B------:R-:W-:Y:S05]  /*8c50*/  BSYNC B0 ;  /* 0x0000000000007941 */ /* 0x000fea0003800000 */
.L_x_2708:
        /* <DEDUP_REMOVED lines=8> */
.L_x_2705:
[----:B------:R-:W-:-:S13]  /*8ce0*/  ISETP.NE.AND P0, PT, R157, 0x3, PT ;  /* 0x000000039d00780c */ /* 0x000fda0003f05270 */
[----:B------:R-:W-:Y:S05]  /*8cf0*/  @!P0 BRA `(.L_x_2732) ;  /* 0x0000000000048947 */ /* 0x000fea0003800000 */
[----:B------:R-:W-:Y:S01]  /*8d00*/  BPT.TRAP 0x1 ;  /* 0x000000040000795c */ /* 0x000fe20000300000 */
.L_x_2732:
[----:B---3--:R-:W-:Y:S01]  /*8d10*/  IMAD R8, R22, 0x8, R2 ;  /* 0x0000000816087824 */ /* 0x008fe200078e0202 */
[----:B-12---:R-:W-:-:S04]  /*8d20*/  SHF.L.U32 R3, R155, 0x1f, RZ ;  /* 0x0000001f9b037819 */ /* 0x006fc800000006ff */
[----:B------:R1:W2:Y:S01]  /*8d30*/  SYNCS.PHASECHK.TRANS64.TRYWAIT P1, [R8+URZ+0x16830], R3 ;  /* 0x01683003080075a7 */ /* 0x0002a2000802017f */
[----:B------:R-:W-:Y:S05]  /*8d40*/  @!P0 BRA `(.L_x_2733) ;  /* 0x0000000000048947 */ /* 0x000fea0003800000 */
[----:B------:R-:W-:Y:S01]  /*8d50*/  BPT.TRAP 0x1 ;  /* 0x000000040000795c */ /* 0x000fe20000300000 */
.L_x_2733:
[----:B------:R-:W-:Y:S01]  /*8d60*/  VIADD R0, R2, 0xe400 ;  /* 0x0000e40002007836 */ /* 0x000fe20000000000 */
[----:B0-----:R-:W-:Y:S01]  /*8d70*/  LOP3.LUT R14, R30, 0x10000, RZ, 0xfc, !PT ;  /* 0x000100001e0e7812 */ /* 0x001fe200078efcff */
[----:B------:R-:W-:-:S03]  /*8d80*/  IMAD.MOV.U32 R15, RZ, RZ, 0x40000040 ;  /* 0x40000040ff0f7424 */ /* 0x000fc600078e00ff */
[----:B------:R-:W-:-:S04]  /*8d90*/  SHF.R.U32.HI R0, RZ, 0x4, R0 ;  /* 0x00000004ff007819 */ /* 0x000fc80000011600 */
[----:B------:R-:W-:-:S04]  /*8da0*/  LOP3.LUT R0, R0, 0x3fff, RZ, 0xc0, !PT ;  /* 0x00003fff00007812 */ /* 0x000fc800078ec0ff */
[----:B------:R-:W-:-:S05]  /*8db0*/  LOP3.LUT R0, R0, 0x10000, RZ, 0xfc, !PT ;  /* 0x0001000000007812 */ /* 0x000fca00078efcff */
[----:B------:R0:W-:Y:S01]  /*8dc0*/  STL [R1+0x20], R0 ;  /* 0x0000200001007387 */ /* 0x0001e20000100800 */
[----:B--2---:R-:W-:Y:S05]  /*8dd0*/  @P1 BRA `(.L_x_2734) ;  /* 0x0000000000081947 */ /* 0x004fea0003800000 */
[----:B------:R-:W2:Y:S02]  /*8de0*/  SYNCS.PHASECHK.TRANS64.TRYWAIT P1, [R8+URZ+0x16830], R3 ;  /* 0x01683003080075a7 */ /* 0x000ea4000802017f */
[----:B--2---:R-:W-:Y:S05]  /*8df0*/  @!P1 BRA `(.L_x_2735) ;  /* 0x0000010c005c9947 */ /* 0x004fea0003800000 */
.L_x_2734:
[----:B0-----:R-:W3:Y:S01]  /*8e00*/  LDL R0, [R1+0x20] ;  /* 0x0000200001007983 */ /* 0x001ee20000100800 */
[----:B------:R-:W-:Y:S01]  /*8e10*/  IMAD.MOV.U32 R5, RZ, RZ, 0x40000040 ;  /* 0x40000040ff057424 */ /* 0x000fe200078e00ff */
[----:B------:R-:W-:Y:S05]  /*8e20*/  WARPSYNC.ALL ;  /* 0x0000000000007948 */ /* 0x000fea0003800000 */
[C---:B------:R-:W-:Y:S01]  /*8e30*/  R2UR UR4, R14.reuse ;  /* 0x000000000e0472ca */ /* 0x040fe200000e0000 */
[----:B----45:R-:W-:Y:S01]  /*8e40*/  WARPGROUP.ARRIVE ;  /* 0x00000000000079c5 */ /* 0x030fe20000000000 */
[----:B------:R-:W-:Y:S01]  /*8e50*/  R2UR UR5, R15 ;  /* 0x000000000f0572ca */ /* 0x000fe200000e0000 */
[----:B------:R-:W-:Y:S01]  /*8e60*/  IMAD.MOV.U32 R13, RZ, RZ, 0x40000040 ;  /* 0x40000040ff0d7424 */ /* 0x000fe200078e00ff */
[----:B------:R-:W-:Y:S01]  /*8e70*/  R2UR UR7, R5 ;  /* 0x00000000050772ca */ /* 0x000fe200000e0000 */
[----:B------:R-:W-:Y:S01]  /*8e80*/  IMAD.MOV.U32 R7, RZ, RZ, 0x40000040 ;  /* 0x40000040ff077424 */ /* 0x000fe200078e00ff */
[C---:B------:R-:W-:Y:S01]  /*8e90*/  IADD3 R12, R14.reuse, 0x2, RZ ;  /* 0x000000020e0c7810 */ /* 0x040fe20007ffe0ff */
[C---:B------:R-:W-:Y:S01]  /*8ea0*/  VIADD R10, R14.reuse, 0x4 ;  /* 0x000000040e0a7836 */ /* 0x040fe20000000000 */
[----:B------:R-:W-:Y:S01]  /*8eb0*/  MOV R11, 0x40000040 ;  /* 0x40000040000b7802 */ /* 0x000fe20000000f00 */
[----:B------:R-:W-:-:S02]  /*8ec0*/  VIADD R20, R14, 0x6 ;  /* 0x000000060e147836 */ /* 0x000fc40000000000 */
[----:B------:R-:W-:Y:S01]  /*8ed0*/  IMAD.MOV.U32 R21, RZ, RZ, 0x40000040 ;  /* 0x40000040ff157424 */ /* 0x000fe200078e00ff */
[----:B------:R0:W-:Y:S01]  /*8ee0*/  STL.64 [R1+0x10], R12 ;  /* 0x0000100c01007387 */ /* 0x0001e20000100a00 */
[----:B------:R-:W-:-:S03]  /*8ef0*/  IMAD.MOV.U32 R5, RZ, RZ, 0x40000040 ;  /* 0x40000040ff057424 */ /* 0x000fc600078e00ff */
[----:B------:R0:W-:Y:S01]  /*8f00*/  STL.64 [R1+0x8], R10 ;  /* 0x0000080a01007387 */ /* 0x0001e20000100a00 */
[----:B---3--:R-:W-:-:S04]  /*8f10*/  IMAD R4, R22, 0x400, R0 ;  /* 0x0000040016047824 */ /* 0x008fc800078e0200 */
[C---:B------:R-:W-:Y:S01]  /*8f20*/  VIADD R6, R4.reuse, 0x2 ;  /* 0x0000000204067836 */ /* 0x040fe20000000000 */
[----:B------:R-:W-:-:S13]  /*8f30*/  R2UR UR6, R4 ;  /* 0x00000000040672ca */ /* 0x000fda00000e0000 */
[----:B------:R-:W-:Y:S01]  /*8f40*/  HGMMA.64x128x16.F32 R24, gdesc[UR4], RZ, !UPT, gsb0 ;  /* 0x01e00000041879f0 */ /* 0x000fe2000c0008ff */
[----:B------:R-:W-:Y:S02]  /*8f50*/  R2UR UR4, R12 ;  /* 0x000000000c0472ca */ /* 0x000fe400000e0000 */
[----:B------:R-:W-:Y:S02]  /*8f60*/  R2UR UR5, R13 ;  /* 0x000000000d0572ca */ /* 0x000fe400000e0000 */
[----:B------:R-:W-:Y:S01]  /*8f70*/  R2UR UR6, R6 ;  /* 0x00000000060672ca */ /* 0x000fe200000e0000 */
[C---:B------:R-:W-:Y:S01]  /*8f80*/  VIADD R6, R4.reuse, 0x4 ;  /* 0x0000000404067836 */ /* 0x040fe20000000000 */
[----:B------:R-:W-:Y:S01]  /*8f90*/  R2UR UR7, R7 ;  /* 0x00000000070772ca */ /* 0x000fe200000e0000 */
[----:B------:R-:W-:Y:S02]  /*8fa0*/  IMAD.MOV.U32 R7, RZ, RZ, 0x40000040 ;  /* 0x40000040ff077424 */ /* 0x000fe400078e00ff */
        /* <DEDUP_REMOVED lines=21> */
.L_x_2736:
[----:B------:R-:W3:Y:S01]  /*9100*/  LDL R0, [R1+0x44] ;  /* 0x0000440001007983 */ /* 0x000ee20000100800 */
[----:B-12---:R-:W0:Y:S01]  /*9110*/  LDC R3, c[0x0][0x448] ;  /* 0x00011200ff037b82 */ /* 0x006e220000000800 */
[----:B------:R-:W-:Y:S02]  /*9120*/  ULDC UR4, c[0x0][0x988] ;  /* 0x0002620000047ab9 */ /* 0x000fe40000000800 */
[----:B------:R-:W3:Y:S04]  /*9130*/  LDL R94, [R1+0x28] ;  /* 0x00002800015e7983 */ /* 0x000ee80000100800 */
[----:B------:R-:W2:Y:S04]  /*9140*/  LDL R4, [R1+0x40] ;  /* 0x0000400001047983 */ /* 0x000ea80000100800 */
[----:B------:R-:W4:Y:S04]  /*9150*/  LDL R90, [R1+0x24] ;  /* 0x00002400015a7983 */ /* 0x000f280000100800 */
[----:B------:R-:W5:Y:S01]  /*9160*/  LDL R92, [R1+0x18] ;  /* 0x00001800015c7983 */ /* 0x000f620000100800 */
[----:B0-----:R-:W-:-:S13]  /*9170*/  ISETP.NE.AND P4, PT, R3, 0x1, PT ;  /* 0x000000010300780c */ /* 0x001fda0003f85270 */
[----:B------:R-:W0:Y:S08]  /*9180*/  @P4 LDC R3, c[0x0][0x44c] ;  /* 0x00011300ff034b82 */ /* 0x000e300000000800 */
[----:B------:R-:W1:Y:S01]  /*9190*/  @P4 LDC R5, c[0x0][0x450] ;  /* 0x00011400ff054b82 */ /* 0x000e620000000800 */
[----:B---3--:R-:W-:-:S05]  /*91a0*/  IADD3 R6, R0, R94, RZ ;  /* 0x0000005e00067210 */ /* 0x008fca0007ffe0ff */
[----:B0-----:R-:W-:-:S05]  /*91b0*/  @P4 IMAD.HI.U32 R0, R6, R3, RZ ;  /* 0x0000000306004227 */ /* 0x001fca00078e00ff */
[----:B-1----:R-:W-:Y:S01]  /*91c0*/  @P4 SHF.R.U32.HI R6, RZ, R5, R0 ;  /* 0x00000005ff064219 */ /* 0x002fe20000011600 */
[----:B------:R-:W-:-:S04]  /*91d0*/  IMAD.MOV.U32 R3, RZ, RZ, -0x80 ;  /* 0xffffff80ff037424 */ /* 0x000fc800078e00ff */
[----:B------:R-:W0:Y:S01]  /*91e0*/  SHFL.IDX PT, R7, R6, 0x1, 0x1c1f ;  /* 0x003c1f0006077f89 */ /* 0x000e2200000e0000 */
[----:B------:R-:W-:-:S04]  /*91f0*/  IMAD R0, R88, R3, 0x80 ;  /* 0x0000008058007424 */ /* 0x000fc800078e0203 */
[----:B------:R-:W-:Y:S02]  /*9200*/  VIADD R3, R0, 0x1 ;  /* 0x0000000100037836 */ /* 0x000fe40000000000 */
[----:B----4-:R-:W-:Y:S02]  /*9210*/  IMAD.IADD R5, R90, 0x1, R0 ;  /* 0x000000015a057824 */ /* 0x010fe400078e0200 */
[C---:B--2---:R-:W-:Y:S02]  /*9220*/  IMAD R3, R4.reuse, -0x2, R3 ;  /* 0xfffffffe04037824 */ /* 0x044fe400078e0203 */
[----:B------:R-:W-:-:S03]  /*9230*/  IMAD R5, R4, -0x2, R5 ;  /* 0xfffffffe04057824 */ /* 0x000fc600078e0205 */
[----:B-----5:R-:W-:-:S04]  /*9240*/  IADD3 R4, -R92, R3, R90 ;  /* 0x000000035c047210 */ /* 0x020fc80007ffe15a */
[----:B0-----:R-:W-:-:S04]  /*9250*/  VIADDMNMX R0, R7, R4, R5, PT ;  /* 0x0000000407007246 */ /* 0x001fc80003800105 */
        /* <DEDUP_REMOVED lines=8> */
[C---:B------:R-:W-:Y:S02]  /*92e0*/  ISETP.GT.AND P2, PT, R0.reuse, 0x10, PT ;  /* 0x000000100000780c */ /* 0x040fe40003f44270 */
[----:B------:R-:W-:Y:S02]  /*92f0*/  FSEL R31, R31, -INF , P1 ;  /* 0xff8000001f1f7808 */ /* 0x000fe40000800000 */
[----:B------:R-:W-:Y:S02]  /*9300*/  FMNMX.FTZ R10, R9, R10, !PT ;  /* 0x0000000a090a7209 */ /* 0x000fe40007810000 */
        /* <DEDUP_REMOVED lines=81> */
[----:B------:R-:W-:Y:S02]  /*9820*/  FSEL R87, R87, -INF , P1 ;  /* 0xff80000057577808 */ /* 0x000fe40000800000 */
[----:B------:R-:W-:-:S04]  /*9830*/  FMNMX.FTZ R10, R111, R10, !PT ;  /* 0x0000000a6f0a7209 */ /* 0x000fc80007810000 */
[----:B------:R-:W-:-:S05]  /*9840*/  FMNMX.FTZ R12, R87, R10, !PT ;  /* 0x0000000a570c7209 */ /* 0x000fca0007810000 */
[----:B------:R-:W0:Y:S04]  /*9850*/  SHFL.BFLY PT, R3, R12, 0x2, 0x1f ;  /* 0x0c401f000c037f89 */ /* 0x000e2800000e0000 */
[----:B------:R-:W1:Y:S01]  /*9860*/  SHFL.IDX PT, R6, R6, RZ, 0x1c1f ;  /* 0x001c1fff06067589 */ /* 0x000e6200000e0000 */
[----:B0-----:R-:W-:-:S05]  /*9870*/  FMNMX.FTZ R26, R12, R3, !PT ;  /* 0x000000030c1a7209 */ /* 0x001fca0007810000 */
[----:B------:R-:W0:Y:S01]  /*9880*/  SHFL.BFLY PT, R3, R26, 0x1, 0x1f ;  /* 0x0c201f001a037f89 */ /* 0x000e2200000e0000 */
[----:B------:R-:W-:Y:S01]  /*9890*/  IMAD.U32 R0, RZ, RZ, UR4 ;  /* 0x00000004ff007e24 */ /* 0x000fe2000f8e00ff */
[----:B-1----:R-:W-:-:S04]  /*98a0*/  VIADDMNMX R4, R6, R4, R5, PT ;  /* 0x0000000406047246 */ /* 0x002fc80003800105 */
[C---:B------:R-:W-:Y:S02]  /*98b0*/  ISETP.GT.AND P2, PT, R4.reuse, 0x1, PT ;  /* 0x000000010400780c */ /* 0x040fe40003f44270 */
[----:B------:R-:W-:Y:S02]  /*98c0*/  ISETP.GT.AND P3, PT, R4, 0x8, PT ;  /* 0x000000080400780c */ /* 0x000fe40003f64270 */
[----:B0-----:R-:W-:-:S04]  /*98d0*/  FMNMX.FTZ R3, R26, R3, !PT ;  /* 0x000000031a037209 */ /* 0x001fc80007810000 */
[C---:B------:R-:W-:Y:S01]  /*98e0*/  FSETP.NEU.FTZ.AND P1, PT, R3.reuse, -INF , PT ;  /* 0xff8000000300780b */ /* 0x040fe20003f3d000 */
[----:B------:R-:W-:-:S05]  /*98f0*/  FMUL.FTZ R10, R3, R0 ;  /* 0x00000000030a7220 */ /* 0x000fca0000410000 */
[----:B------:R-:W-:Y:S02]  /*9900*/  FSEL R10, R10, RZ, P1 ;  /* 0x000000ff0a0a7208 */ /* 0x000fe40000800000 */
[----:B------:R-:W-:Y:S02]  /*9910*/  ISETP.GT.AND P1, PT, R4, RZ, PT ;  /* 0x000000ff0400720c */ /* 0x000fe40003f24270 */
[----:B------:R-:W-:Y:S02]  /*9920*/  FSEL R25, R25, -INF , P2 ;  /* 0xff80000019197808 */ /* 0x000fe40001000000 */
[----:B------:R-:W-:Y:S01]  /*9930*/  FSEL R5, R24, -INF , P1 ;  /* 0xff80000018057808 */ /* 0x000fe20000800000 */
[----:B------:R-:W-:Y:S01]  /*9940*/  FFMA.FTZ R149, R7, R0, -R10 ;  /* 0x0000000007957223 */ /* 0x000fe2000001080a */
[----:B------:R-:W-:Y:S02]  /*9950*/  ISETP.GT.AND P1, PT, R4, 0x9, PT ;  /* 0x000000090400780c */ /* 0x000fe40003f24270 */
[----:B------:R-:W-:-:S02]  /*9960*/  FSEL R7, R28, -INF , P3 ;  /* 0xff8000001c077808 */ /* 0x000fc40001800000 */
[----:B------:R-:W-:Y:S02]  /*9970*/  FMNMX.FTZ R6, R5, R25, !PT ;  /* 0x0000001905067209 */ /* 0x000fe40007810000 */
[C---:B------:R-:W-:Y:S02]  /*9980*/  ISETP.GT.AND P2, PT, R4.reuse, 0x10, PT ;  /* 0x000000100400780c */ /* 0x040fe40003f44270 */
[----:B------:R-:W-:Y:S02]  /*9990*/  FSEL R29, R29, -INF , P1 ;  /* 0xff8000001d1d7808 */ /* 0x000fe40000800000 */
[----:B------:R-:W-:Y:S01]  /*99a0*/  FMNMX.FTZ R6, R7, R6, !PT ;  /* 0x0000000607067209 */ /* 0x000fe20007810000 */
        /* <DEDUP_REMOVED lines=53> */
[----:B------:R-:W-:Y:S01]  /*9d00*/  FFMA.FTZ R48, R55, R0, -R10 ;  /* 0x0000000037307223 */ /* 0x000fe2000001080a */
[----:B------:R-:W-:Y:S01]  /*9d10*/  FSEL R57, R57, -INF , P1 ;  /* 0xff80000039397808 */ /* 0x000fe20000800000 */
[----:B------:R-:W0:Y:S01]  /*9d20*/  S2R R96, SR_CgaCtaId ;  /* 0x0000000000607919 */ /* 0x000e220000008800 */
[----:B------:R-:W-:Y:S01]  /*9d30*/  FMNMX.FTZ R6, R39, R6, !PT ;  /* 0x0000000627067209 */ /* 0x000fe20007810000 */
[----:B------:R-:W1:Y:S01]  /*9d40*/  @P4 LDC R52, c[0x0][0x450] ;  /* 0x00011400ff344b82 */ /* 0x000e620000000800 */
        /* <DEDUP_REMOVED lines=41> */
[----:B------:R-:W-:Y:S01]  /*9fe0*/  FMNMX.FTZ R6, R85, R6, !PT ;  /* 0x0000000655067209 */ /* 0x000fe20007810000 */
[----:B------:R-:W-:-:S04]  /*9ff0*/  FFMA.FTZ R4, R59, R0, -R10 ;  /* 0x000000003b047223 */ /* 0x000fc8000001080a */
[----:B------:R-:W2:Y:S02]  /*a000*/  SHFL.BFLY PT, R59, R6, 0x2, 0x1f ;  /* 0x0c401f00063b7f89 */ /* 0x000ea400000e0000 */
[----:B--2---:R-:W-:-:S05]  /*a010*/  FMNMX.FTZ R59, R6, R59, !PT ;  /* 0x0000003b063b7209 */ /* 0x004fca0007810000 */
[----:B------:R-:W2:Y:S02]  /*a020*/  SHFL.BFLY PT, R6, R59, 0x1, 0x1f ;  /* 0x0c201f003b067f89 */ /* 0x000ea400000e0000 */
[----:B--2---:R-:W-:-:S04]  /*a030*/  FMNMX.FTZ R6, R59, R6, !PT ;  /* 0x000000063b067209 */ /* 0x004fc80007810000 */
[C---:B------:R-:W-:Y:S01]  /*a040*/  FSETP.NEU.FTZ.AND P1, PT, R6.reuse, -INF , PT ;  /* 0xff8000000600780b */ /* 0x040fe20003f3d000 */
[----:B------:R-:W-:-:S05]  /*a050*/  FMUL.FTZ R50, R6, R0 ;  /* 0x0000000006327220 */ /* 0x000fca0000410000 */
[----:B------:R-:W-:-:S05]  /*a060*/  FSEL R50, R50, RZ, P1 ;  /* 0x000000ff32327208 */ /* 0x000fca0000800000 */
[-CC-:B------:R-:W-:Y:S01]  /*a070*/  FFMA.FTZ R146, R27, R0.reuse, -R50.reuse ;  /* 0x000000001b927223 */ /* 0x180fe20000010832 */
[-CC-:B------:R-:W-:Y:S02]  /*a080*/  FFMA.FTZ R27, R37, R0.reuse, -R50.reuse ;  /* 0x00000000251b7223 */ /* 0x180fe40000010832 */
[----:B------:R-:W2:Y:S01]  /*a090*/  @P4 LDC R37, c[0x0][0x44c] ;  /* 0x00011300ff254b82 */ /* 0x000ea20000000800 */
[-CC-:B------:R-:W-:Y:S01]  /*a0a0*/  FFMA.FTZ R148, R5, R0.reuse, -R50.reuse ;  /* 0x0000000005947223 */ /* 0x180fe20000010832 */
[-CC-:B------:R-:W-:Y:S01]  /*a0b0*/  FFMA.FTZ R5, R25, R0.reuse, -R50.reuse ;  /* 0x0000000019057223 */ /* 0x180fe20000010832 */
[-CC-:B------:R-:W-:Y:S01]  /*a0c0*/  FFMA.FTZ R150, R7, R0.reuse, -R50.reuse ;  /* 0x0000000007967223 */ /* 0x180fe20000010832 */
[----:B------:R-:W-:Y:S01]  /*a0d0*/  MUFU.EX2 R149, R149 ;  /* 0x0000009500957308 */ /* 0x000fe20000000800 */
[-CC-:B------:R-:W-:Y:S01]  /*a0e0*/  FFMA.FTZ R25, R29, R0.reuse, -R50.reuse ;  /* 0x000000001d197223 */ /* 0x180fe20000010832 */
[----:B------:R-:W-:-:S06]  /*a0f0*/  FFMA.FTZ R144, R9, R0, -R50 ;  /* 0x0000000009907223 */ /* 0x000fcc0000010832 */
[----:B------:R-:W-:Y:S08]  /*a100*/  MUFU.EX2 R148, R148 ;  /* 0x0000009400947308 */ /* 0x000ff00000000800 */
[----:B------:R-:W3:Y:S01]  /*a110*/  MUFU.EX2 R5, R5 ;  /* 0x0000000500057308 */ /* 0x000ee20000000800 */
[----:B------:R-:W-:-:S07]  /*a120*/  VIADD R8, R8, 0x16840 ;  /* 0x0001684008087836 */ /* 0x000fce0000000000 */
[----:B------:R-:W4:Y:S01]  /*a130*/  MUFU.EX2 R12, R12 ;  /* 0x0000000c000c7308 */ /* 0x000f220000000800 */
[----:B------:R-:W-:-:S07]  /*a140*/  FFMA.FTZ R9, R33, R0, -R50 ;  /* 0x0000000021097223 */ /* 0x000fce0000010832 */
[----:B------:R-:W5:Y:S08]  /*a150*/  MUFU.EX2 R150, R150 ;  /* 0x0000009600967308 */ /* 0x000f700000000800 */
[----:B------:R-:W5:Y:S01]  /*a160*/  MUFU.EX2 R151, R151 ;  /* 0x0000009700977308 */ /* 0x000f620000000800 */
[----:B0-----:R-:W-:-:S07]  /*a170*/  PRMT R8, R96, 0x654, R8 ;  /* 0x0000065460087816 */ /* 0x001fce0000000008 */
[----:B------:R-:W0:Y:S01]  /*a180*/  MUFU.EX2 R25, R25 ;  /* 0x0000001900197308 */ /* 0x000e220000000800 */
[----:B--2---:R-:W-:Y:S01]  /*a190*/  @P4 IMAD.HI.U32 R37, R94, R37, RZ ;  /* 0x000000255e254227 */ /* 0x004fe200078e00ff */
[----:B------:R4:W-:Y:S06]  /*a1a0*/  SYNCS.ARRIVE.TRANS64.RED.A1T0 RZ, [R8+URZ], RZ ;  /* 0x000000ff08ff79a7 */ /* 0x0009ec000810043f */
[----:B------:R-:W2:Y:S01]  /*a1b0*/  MUFU.EX2 R24, R24 ;  /* 0x0000001800187308 */ /* 0x000ea20000000800 */
[----:B---3--:R-:W-:Y:S01]  /*a1c0*/  FADD.FTZ R7, R148, R5 ;  /* 0x0000000594077221 */ /* 0x008fe20000010000 */
[----:B------:R-:W-:-:S06]  /*a1d0*/  FFMA.FTZ R132, R39, R0, -R50 ;  /* 0x0000000027847223 */ /* 0x000fcc0000010832 */
[----:B------:R-:W3:Y:S01]  /*a1e0*/  MUFU.EX2 R144, R144 ;  /* 0x0000009000907308 */ /* 0x000ee20000000800 */
[----:B----4-:R-:W-:Y:S01]  /*a1f0*/  FADD.FTZ R8, R149, R12 ;  /* 0x0000000c95087221 */ /* 0x010fe20000010000 */
[----:B------:R-:W-:-:S06]  /*a200*/  MOV R39, R94 ;  /* 0x0000005e00277202 */ /* 0x000fcc0000000f00 */
[----:B------:R-:W4:Y:S01]  /*a210*/  MUFU.EX2 R145, R145 ;  /* 0x0000009100917308 */ /* 0x000f220000000800 */
[----:B-1----:R-:W-:Y:S01]  /*a220*/  @P4 SHF.R.U32.HI R39, RZ, R52, R37 ;  /* 0x00000034ff274219 */ /* 0x002fe20000011625 */
[----:B-----5:R-:W-:-:S06]  /*a230*/  FADD.FTZ R52, R150, R7 ;  /* 0x0000000796347221 */ /* 0x020fcc0000010000 */
[----:B------:R-:W1:Y:S01]  /*a240*/  MUFU.EX2 R9, R9 ;  /* 0x0000000900097308 */ /* 0x000e620000000800 */
[----:B------:R-:W-:Y:S01]  /*a250*/  FADD.FTZ R37, R151, R8 ;  /* 0x0000000897257221 */ /* 0x000fe20000010000 */
[----:B------:R-:W-:-:S06]  /*a260*/  FFMA.FTZ R140, R11, R0, -R50 ;  /* 0x000000000b8c7223 */ /* 0x000fcc0000010832 */
[----:B------:R-:W5:Y:S01]  /*a270*/  MUFU.EX2 R26, R26 ;  /* 0x0000001a001a7308 */ /* 0x000f620000000800 */
[----:B------:R-:W-:Y:S01]  /*a280*/  IADD3 R7, R39, R90, -R92 ;  /* 0x0000005a27077210 */ /* 0x000fe20007ffe85c */
[----:B0-----:R-:W-:-:S06]  /*a290*/  FADD.FTZ R39, R25, R52 ;  /* 0x0000003419277221 */ /* 0x001fcc0000010000 */
[----:B------:R-:W0:Y:S01]  /*a2a0*/  MUFU.EX2 R146, R146 ;  /* 0x0000009200927308 */ /* 0x000e220000000800 */
[----:B--2---:R-:W-:Y:S01]  /*a2b0*/  FADD.FTZ R8, R24, R37 ;  /* 0x0000002518087221 */ /* 0x004fe20000010000 */
[----:B------:R-:W-:-:S06]  /*a2c0*/  FFMA.FTZ R11, R41, R0, -R50 ;  /* 0x00000000290b7223 */ /* 0x000fcc0000010832 */
[----:B------:R-:W2:Y:S01]  /*a2d0*/  MUFU.EX2 R147, R147 ;  /* 0x0000009300937308 */ /* 0x000ea20000000800 */
[----:B---3--:R-:W-:Y:S01]  /*a2e0*/  FADD.FTZ R52, R144, R39 ;  /* 0x0000002790347221 */ /* 0x008fe20000010000 */
[----:B----4-:R-:W-:-:S06]  /*a2f0*/  FADD.FTZ R41, R145, R8 ;  /* 0x0000000891297221 */ /* 0x010fcc0000010000 */
[----:B------:R-:W-:Y:S01]  /*a300*/  MUFU.EX2 R28, R28 ;  /* 0x0000001c001c7308 */ /* 0x000fe20000000800 */
[----:B------:R-:W-:-:S07]  /*a310*/  FFMA.FTZ R142, R31, R0, -R50 ;  /* 0x000000001f8e7223 */ /* 0x000fce0000010832 */
[----:B------:R-:W3:Y:S01]  /*a320*/  MUFU.EX2 R27, R27 ;  /* 0x0000001b001b7308 */ /* 0x000ee20000000800 */
[----:B------:R-:W-:Y:S01]  /*a330*/  FFMA.FTZ R134, R43, R0, -R50 ;  /* 0x000000002b867223 */ /* 0x000fe20000010832 */
[----:B-1----:R-:W-:Y:S01]  /*a340*/  FADD.FTZ R43, R9, R52 ;  /* 0x00000034092b7221 */ /* 0x002fe20000010000 */
[----:B-----5:R-:W-:-:S05]  /*a350*/  FADD.FTZ R8, R26, R41 ;  /* 0x000000291a087221 */ /* 0x020fca0000010000 */
[----:B------:R-:W-:Y:S01]  /*a360*/  MUFU.EX2 R141, R141 ;  /* 0x0000008d008d7308 */ /* 0x000fe20000000800 */
[----:B------:R-:W-:-:S07]  /*a370*/  FFMA.FTZ R29, R45, R0, -R50 ;  /* 0x000000002d1d7223 */ /* 0x000fce0000010832 */
[----:B------:R-:W1:Y:S01]  /*a380*/  MUFU.EX2 R140, R140 ;  /* 0x0000008c008c7308 */ /* 0x000e620000000800 */
[----:B0-----:R-:W-:Y:S01]  /*a390*/  FADD.FTZ R52, R146, R43 ;  /* 0x0000002b92347221 */ /* 0x001fe20000010000 */
[----:B--2---:R-:W-:-:S06]  /*a3a0*/  FADD.FTZ R43, R147, R8 ;  /* 0x00000008932b7221 */ /* 0x004fcc0000010000 */
[----:B------:R-:W-:Y:S01]  /*a3b0*/  MUFU.EX2 R30, R30 ;  /* 0x0000001e001e7308 */ /* 0x000fe20000000800 */
[----:B------:R-:W-:-:S07]  /*a3c0*/  FFMA.FTZ R136, R13, R0, -R50 ;  /* 0x000000000d887223 */ /* 0x000fce0000010832 */
[----:B------:R-:W0:Y:S01]  /*a3d0*/  MUFU.EX2 R11, R11 ;  /* 0x0000000b000b7308 */ /* 0x000e220000000800 */
[----:B---3--:R-:W-:Y:S01]  /*a3e0*/  FADD.FTZ R45, R27, R52 ;  /* 0x000000341b2d7221 */ /* 0x008fe20000010000 */
[----:B------:R-:W-:-:S06]  /*a3f0*/  FADD.FTZ R8, R28, R43 ;  /* 0x0000002b1c087221 */ /* 0x000fcc0000010000 */
[----:B------:R-:W-:Y:S01]  /*a400*/  MUFU.EX2 R143, R143 ;  /* 0x0000008f008f7308 */ /* 0x000fe20000000800 */
[----:B------:R-:W-:-:S07]  /*a410*/  FFMA.FTZ R13, R49, R0, -R50 ;  /* 0x00000000310d7223 */ /* 0x000fce0000010832 */
[----:B------:R-:W2:Y:S01]  /*a420*/  MUFU.EX2 R142, R142 ;  /* 0x0000008e008e7308 */ /* 0x000ea20000000800 */
[----:B-1----:R-:W-:Y:S01]  /*a430*/  FADD.FTZ R52, R140, R45 ;  /* 0x0000002d8c347221 */ /* 0x002fe20000010000 */
[----:B------:R-:W-:-:S06]  /*a440*/  FADD.FTZ R43, R141, R8 ;  /* 0x000000088d2b7221 */ /* 0x000fcc0000010000 */
[----:B------:R-:W-:Y:S01]  /*a450*/  MUFU.EX2 R32, R32 ;  /* 0x0000002000207308 */ /* 0x000fe20000000800 */
[-C--:B------:R-:W-:Y:S01]  /*a460*/  FFMA.FTZ R139, R95, R0.reuse, -R10 ;  /* 0x000000005f8b7223 */ /* 0x080fe2000001080a */
[----:B------:R-:W-:-:S06]  /*a470*/  FFMA.FTZ R138, R35, R0, -R50 ;  /* 0x00000000238a7223 */ /* 0x000fcc0000010832 */
[----:B------:R-:W1:Y:S01]  /*a480*/  MUFU.EX2 R29, R29 ;  /* 0x0000001d001d7308 */ /* 0x000e620000000800 */
[----:B0-----:R-:W-:Y:S01]  /*a490*/  FADD.FTZ R45, R11, R52 ;  /* 0x000000340b2d7221 */ /* 0x001fe20000010000 */
[----:B------:R-:W-:-:S06]  /*a4a0*/  FADD.FTZ R8, R30, R43 ;  /* 0x0000002b1e087221 */ /* 0x000fcc0000010000 */
[----:B------:R-:W-:Y:S01]  /*a4b0*/  MUFU.EX2 R137, R137 ;  /* 0x0000008900897308 */ /* 0x000fe20000000800 */
[----:B------:R-:W-:-:S07]  /*a4c0*/  FFMA.FTZ R31, R53, R0, -R50 ;  /* 0x00000000351f7223 */ /* 0x000fce0000010832 */
[----:B------:R-:W0:Y:S01]  /*a4d0*/  MUFU.EX2 R136, R136 ;  /* 0x0000008800887308 */ /* 0x000e220000000800 */
[----:B--2---:R-:W-:Y:S01]  /*a4e0*/  FADD.FTZ R52, R142, R45 ;  /* 0x0000002d8e347221 */ /* 0x004fe20000010000 */
[----:B------:R-:W-:-:S06]  /*a4f0*/  FADD.FTZ R43, R143, R8 ;  /* 0x000000088f2b7221 */ /* 0x000fcc0000010000 */
[----:B------:R-:W-:Y:S01]  /*a500*/  MUFU.EX2 R46, R46 ;  /* 0x0000002e002e7308 */ /* 0x000fe20000000800 */
[----:B------:R-:W-:-:S07]  /*a510*/  FFMA.FTZ R133, R97, R0, -R10 ;  /* 0x0000000061857223 */ /* 0x000fce000001080a */
[----:B------:R-:W2:Y:S01]  /*a520*/  MUFU.EX2 R13, R13 ;  /* 0x0000000d000d7308 */ /* 0x000ea20000000800 */
[----:B-1----:R-:W-:Y:S01]  /*a530*/  FADD.FTZ R45, R29, R52 ;  /* 0x000000341d2d7221 */ /* 0x002fe20000010000 */
[----:B------:R-:W-:-:S06]  /*a540*/  FADD.FTZ R8, R32, R43 ;  /* 0x0000002b20087221 */ /* 0x000fcc0000010000 */
[----:B------:R-:W-:Y:S01]  /*a550*/  MUFU.EX2 R139, R139 ;  /* 0x0000008b008b7308 */ /* 0x000fe20000000800 */
[----:B------:R-:W-:-:S07]  /*a560*/  FFMA.FTZ R33, R57, R0, -R50 ;  /* 0x0000000039217223 */ /* 0x000fce0000010832 */
        /* <DEDUP_REMOVED lines=9> */
[-C--:B------:R-:W-:Y:S01]  /*a600*/  FFMA.FTZ R42, R63, R0.reuse, -R10 ;  /* 0x000000003f2a7223 */ /* 0x080fe2000001080a */
[----:B------:R-:W-:-:S06]  /*a610*/  FFMA.FTZ R35, R61, R0, -R50 ;  /* 0x000000003d237223 */ /* 0x000fcc0000010832 */
[----:B------:R-:W2:Y:S01]  /*a620*/  MUFU.EX2 R132, R132 ;  /* 0x0000008400847308 */ /* 0x000ea20000000800 */
[----:B------:R-:W-:Y:S01]  /*a630*/  F2FP.F16.F32.PACK_AB R149, R12, R149 ;  /* 0x000000950c95723e */ /* 0x000fe200000000ff */
[----:B-1----:R-:W-:Y:S01]  /*a640*/  FADD.FTZ R12, R138, R45 ;  /* 0x0000002d8a0c7221 */ /* 0x002fe20000010000 */
[----:B------:R-:W-:-:S05]  /*a650*/  FADD.FTZ R43, R139, R8 ;  /* 0x000000088b2b7221 */ /* 0x000fca0000010000 */
[----:B------:R-:W-:Y:S01]  /*a660*/  MUFU.EX2 R4, R4 ;  /* 0x0000000400047308 */ /* 0x000fe20000000800 */
[-C--:B------:R-:W-:Y:S01]  /*a670*/  FFMA.FTZ R129, R101, R0.reuse, -R10 ;  /* 0x0000000065817223 */ /* 0x080fe2000001080a */
[----:B------:R-:W-:-:S06]  /*a680*/  FFMA.FTZ R128, R89, R0, -R50 ;  /* 0x0000000059807223 */ /* 0x000fcc0000010832 */
[----:B------:R-:W1:Y:S01]  /*a690*/  MUFU.EX2 R33, R33 ;  /* 0x0000002100217308 */ /* 0x000e620000000800 */
[----:B0-----:R-:W-:Y:S01]  /*a6a0*/  FADD.FTZ R45, R31, R12 ;  /* 0x0000000c1f2d7221 */ /* 0x001fe20000010000 */
[----:B------:R-:W-:-:S06]  /*a6b0*/  FADD.FTZ R8, R48, R43 ;  /* 0x0000002b30087221 */ /* 0x000fcc0000010000 */
[----:B------:R-:W-:Y:S01]  /*a6c0*/  MUFU.EX2 R135, R135 ;  /* 0x0000008700877308 */ /* 0x000fe20000000800 */
[-C--:B------:R-:W-:Y:S01]  /*a6d0*/  FFMA.FTZ R34, R67, R0.reuse, -R10 ;  /* 0x0000000043227223 */ /* 0x080fe2000001080a */
[----:B------:R-:W-:-:S06]  /*a6e0*/  FFMA.FTZ R37, R65, R0, -R50 ;  /* 0x0000000041257223 */ /* 0x000fcc0000010832 */
[----:B------:R-:W0:Y:S01]  /*a6f0*/  MUFU.EX2 R134, R134 ;  /* 0x0000008600867308 */ /* 0x000e220000000800 */
[----:B--2---:R-:W-:Y:S01]  /*a700*/  FADD.FTZ R12, R132, R45 ;  /* 0x0000002d840c7221 */ /* 0x004fe20000010000 */
[----:B------:R-:W-:-:S06]  /*a710*/  FADD.FTZ R43, R133, R8 ;  /* 0x00000008852b7221 */ /* 0x000fcc0000010000 */
[----:B------:R-:W-:Y:S01]  /*a720*/  MUFU.EX2 R42, R42 ;  /* 0x0000002a002a7308 */ /* 0x000fe20000000800 */
[-C--:B------:R-:W-:Y:S01]  /*a730*/  FFMA.FTZ R131, R103, R0.reuse, -R10 ;  /* 0x0000000067837223 */ /* 0x080fe2000001080a */
[----:B------:R-:W-:-:S06]  /*a740*/  FFMA.FTZ R130, R47, R0, -R50 ;  /* 0x000000002f827223 */ /* 0x000fcc0000010832 */
[----:B------:R-:W2:Y:S01]  /*a750*/  MUFU.EX2 R35, R35 ;  /* 0x0000002300237308 */ /* 0x000ea20000000800 */
[----:B-1----:R-:W-:Y:S01]  /*a760*/  FADD.FTZ R45, R33, R12 ;  /* 0x0000000c212d7221 */ /* 0x002fe20000010000 */
[----:B------:R-:W-:-:S06]  /*a770*/  FADD.FTZ R8, R4, R43 ;  /* 0x0000002b04087221 */ /* 0x000fcc0000010000 */
[----:B------:R-:W-:Y:S01]  /*a780*/  MUFU.EX2 R129, R129 ;  /* 0x0000008100817308 */ /* 0x000fe20000000800 */
[-C--:B------:R-:W-:Y:S01]  /*a790*/  FFMA.FTZ R36, R71, R0.reuse, -R10 ;  /* 0x0000000047247223 */ /* 0x080fe2000001080a */
[----:B------:R-:W-:-:S06]  /*a7a0*/  FFMA.FTZ R39, R69, R0, -R50 ;  /* 0x0000000045277223 */ /* 0x000fcc0000010832 */
[----:B------:R-:W1:Y:S01]  /*a7b0*/  MUFU.EX2 R128, R128 ;  /* 0x0000008000807308 */ /* 0x000e620000000800 */
[----:B------:R-:W-:Y:S01]  /*a7c0*/  F2FP.F16.F32.PACK_AB R148, R5, R148 ;  /* 0x000000940594723e */ /* 0x000fe200000000ff */
[----:B0-----:R-:W-:Y:S01]  /*a7d0*/  FADD.FTZ R12, R134, R45 ;  /* 0x0000002d860c7221 */ /* 0x001fe20000010000 */
[----:B------:R-:W-:-:S05]  /*a7e0*/  FADD.FTZ R5, R135, R8 ;  /* 0x0000000887057221 */ /* 0x000fca0000010000 */
[----:B------:R-:W-:Y:S01]  /*a7f0*/  MUFU.EX2 R34, R34 ;  /* 0x0000002200227308 */ /* 0x000fe20000000800 */
[-C--:B------:R-:W-:Y:S01]  /*a800*/  FFMA.FTZ R125, R105, R0.reuse, -R10 ;  /* 0x00000000697d7223 */ /* 0x080fe2000001080a */
[----:B------:R-:W-:-:S06]  /*a810*/  FFMA.FTZ R124, R91, R0, -R50 ;  /* 0x000000005b7c7223 */ /* 0x000fcc0000010832 */
[----:B------:R-:W0:Y:S01]  /*a820*/  MUFU.EX2 R37, R37 ;  /* 0x0000002500257308 */ /* 0x000e220000000800 */
[----:B------:R-:W-:Y:S01]  /*a830*/  F2FP.F16.F32.PACK_AB R144, R9, R144 ;  /* 0x000000900990723e */ /* 0x000fe200000000ff */
[----:B--2---:R-:W-:Y:S01]  /*a840*/  FADD.FTZ R9, R35, R12 ;  /* 0x0000000c23097221 */ /* 0x004fe20000010000 */
[----:B------:R-:W-:-:S05]  /*a850*/  FADD.FTZ R8, R42, R5 ;  /* 0x000000052a087221 */ /* 0x000fca0000010000 */
        /* <DEDUP_REMOVED lines=15> */
[----:B------:R-:W-:Y:S01]  /*a950*/  FFMA.FTZ R77, R77, R0, -R50 ;  /* 0x000000004d4d7223 */ /* 0x000fe20000010832 */
[----:B------:R-:W-:Y:S01]  /*a960*/  SHF.R.S32.HI R54, RZ, 0x1f, R7 ;  /* 0x0000001fff367819 */ /* 0x000fe20000011407 */
[----:B--2---:R-:W-:-:S05]  /*a970*/  FADD.FTZ R12, R130, R9 ;  /* 0x00000009820c7221 */ /* 0x004fca0000010000 */
[----:B------:R-:W-:Y:S01]  /*a980*/  MUFU.EX2 R38, R38 ;  /* 0x0000002600267308 */ /* 0x000fe20000000800 */
[----:B------:R-:W-:Y:S01]  /*a990*/  FADD.FTZ R5, R131, R8 ;  /* 0x0000000883057221 */ /* 0x000fe20000010000 */
[----:B------:R-:W-:-:S06]  /*a9a0*/  FFMA.FTZ R121, R79, R0, -R10 ;  /* 0x000000004f797223 */ /* 0x000fcc000001080a */
[----:B------:R-:W2:Y:S01]  /*a9b0*/  MUFU.EX2 R41, R41 ;  /* 0x0000002900297308 */ /* 0x000ea20000000800 */
[----:B------:R-:W-:Y:S01]  /*a9c0*/  FFMA.FTZ R93, R93, R0, -R50 ;  /* 0x000000005d5d7223 */ /* 0x000fe20000010832 */
[----:B------:R-:W-:Y:S01]  /*a9d0*/  LEA.HI R7, R54, R7, RZ, 0x7 ;  /* 0x0000000736077211 */ /* 0x000fe200078f38ff */
[----:B-1----:R-:W-:-:S05]  /*a9e0*/  FADD.FTZ R9, R39, R12 ;  /* 0x0000000c27097221 */ /* 0x002fca0000010000 */
[----:B------:R-:W-:Y:S01]  /*a9f0*/  MUFU.EX2 R127, R127 ;  /* 0x0000007f007f7308 */ /* 0x000fe20000000800 */
[----:B------:R-:W-:Y:S01]  /*aa00*/  FADD.FTZ R8, R36, R5 ;  /* 0x0000000524087221 */ /* 0x000fe20000010000 */
[----:B------:R-:W-:-:S06]  /*aa10*/  FFMA.FTZ R44, R83, R0, -R10 ;  /* 0x00000000532c7223 */ /* 0x000fcc000001080a */
[----:B------:R-:W1:Y:S01]  /*aa20*/  MUFU.EX2 R51, R51 ;  /* 0x0000003300337308 */ /* 0x000e620000000800 */
[----:B------:R-:W-:Y:S01]  /*aa30*/  FFMA.FTZ R81, R81, R0, -R50 ;  /* 0x0000000051517223 */ /* 0x000fe20000010832 */
[----:B------:R-:W-:Y:S01]  /*aa40*/  F2FP.F16.F32.PACK_AB R133, R4, R133 ;  /* 0x000000850485723e */ /* 0x000fe200000000ff */
[----:B0-----:R-:W-:Y:S01]  /*aa50*/  FADD.FTZ R4, R124, R9 ;  /* 0x000000097c047221 */ /* 0x001fe20000010000 */
[----:B------:R-:W-:-:S04]  /*aa60*/  SHF.R.S32.HI R7, RZ, 0x7, R7 ;  /* 0x00000007ff077819 */ /* 0x000fc80000011407 */
[----:B------:R-:W-:Y:S01]  /*aa70*/  MUFU.EX2 R40, R40 ;  /* 0x0000002800287308 */ /* 0x000fe20000000800 */
[----:B------:R-:W-:Y:S01]  /*aa80*/  FADD.FTZ R5, R125, R8 ;  /* 0x000000087d057221 */ /* 0x000fe20000010000 */
[----:B------:R-:W-:-:S06]  /*aa90*/  FFMA.FTZ R123, R111, R0, -R10 ;  /* 0x000000006f7b7223 */ /* 0x000fcc000001080a */
[----:B------:R-:W0:Y:S01]  /*aaa0*/  MUFU.EX2 R126, R77 ;  /* 0x0000004d007e7308 */ /* 0x000e220000000800 */
[----:B------:R-:W-:Y:S01]  /*aab0*/  FFMA.FTZ R55, R55, R0, -R50 ;  /* 0x0000000037377223 */ /* 0x000fe20000010832 */
[----:B------:R-:W-:Y:S01]  /*aac0*/  VIMNMX R49, RZ, R7, !PT ;  /* 0x00000007ff317248 */ /* 0x000fe20007fe0100 */
[----:B--2---:R-:W-:-:S05]  /*aad0*/  FADD.FTZ R4, R41, R4 ;  /* 0x0000000429047221 */ /* 0x004fca0000010000 */
[----:B------:R-:W-:Y:S01]  /*aae0*/  MUFU.EX2 R121, R121 ;  /* 0x0000007900797308 */ /* 0x000fe20000000800 */
[----:B------:R-:W-:Y:S01]  /*aaf0*/  FADD.FTZ R8, R38, R5 ;  /* 0x0000000526087221 */ /* 0x000fe20000010000 */
[----:B------:R-:W-:-:S06]  /*ab00*/  FFMA.FTZ R10, R87, R0, -R10 ;  /* 0x00000000570a7223 */ /* 0x000fcc000001080a */
[----:B------:R-:W2:Y:S01]  /*ab10*/  MUFU.EX2 R93, R93 ;  /* 0x0000005d005d7308 */ /* 0x000ea20000000800 */
[----:B------:R-:W-:Y:S01]  /*ab20*/  FFMA.FTZ R50, R85, R0, -R50 ;  /* 0x0000000055327223 */ /* 0x000fe20000010832 */
[----:B-1----:R-:W-:Y:S01]  /*ab30*/  FADD.FTZ R5, R51, R4 ;  /* 0x0000000433057221 */ /* 0x002fe20000010000 */
[----:B------:R-:W-:-:S05]  /*ab40*/  FADD.FTZ R9, R127, R8 ;  /* 0x000000087f097221 */ /* 0x000fca0000010000 */
[----:B------:R-:W-:Y:S01]  /*ab50*/  MUFU.EX2 R44, R44 ;  /* 0x0000002c002c7308 */ /* 0x000fe20000000800 */
[----:B------:R-:W-:Y:S01]  /*ab60*/  VIADD R12, R88, 0xfffffffe ;  /* 0xfffffffe580c7836 */ /* 0x000fe20000000000 */
[----:B------:R1:W-:Y:S06]  /*ab70*/  STL [R1+0x2c], R49 ;  /* 0x00002c3101007387 */ /* 0x0003ec0000100800 */
[----:B------:R-:W3:Y:S01]  /*ab80*/  MUFU.EX2 R120, R81 ;  /* 0x0000005100787308 */ /* 0x000ee20000000800 */
[----:B0-----:R-:W-:Y:S01]  /*ab90*/  FADD.FTZ R4, R126, R5 ;  /* 0x000000057e047221 */ /* 0x001fe20000010000 */
[----:B------:R-:W-:-:S06]  /*aba0*/  FADD.FTZ R8, R40, R9 ;  /* 0x0000000928087221 */ /* 0x000fcc0000010000 */
[----:B------:R-:W-:Y:S01]  /*abb0*/  MUFU.EX2 R123, R123 ;  /* 0x0000007b007b7308 */ /* 0x000fe20000000800 */
[----:B------:R-:W-:-:S07]  /*abc0*/  ISETP.GE.AND P1, PT, R12, R49, PT ;  /* 0x000000310c00720c */ /* 0x000fce0003f26270 */
[----:B------:R-:W0:Y:S01]  /*abd0*/  MUFU.EX2 R55, R55 ;  /* 0x0000003700377308 */ /* 0x000e220000000800 */
[----:B--2---:R-:W-:Y:S01]  /*abe0*/  FADD.FTZ R5, R93, R4 ;  /* 0x000000045d057221 */ /* 0x004fe20000010000 */
[----:B------:R-:W-:-:S06]  /*abf0*/  FADD.FTZ R9, R121, R8 ;  /* 0x0000000879097221 */ /* 0x000fcc0000010000 */
[----:B------:R-:W2:Y:S08]  /*ac00*/  MUFU.EX2 R50, R50 ;  /* 0x0000003200327308 */ /* 0x000eb00000000800 */
[----:B------:R-:W4:Y:S01]  /*ac10*/  MUFU.EX2 R10, R10 ;  /* 0x0000000a000a7308 */ /* 0x000f220000000800 */
[----:B---3--:R-:W-:Y:S01]  /*ac20*/  FADD.FTZ R4, R120, R5 ;  /* 0x0000000578047221 */ /* 0x008fe20000010000 */
[----:B------:R-:W-:Y:S01]  /*ac30*/  FADD.FTZ R8, R44, R9 ;  /* 0x000000092c087221 */ /* 0x000fe20000010000 */
[----:B------:R-:W-:-:S02]  /*ac40*/  LOP3.LUT R23, R23, 0xfffffff7, RZ, 0xc0, !PT ;  /* 0xfffffff717177812 */ /* 0x000fc400078ec0ff */
[----:B0-----:R-:W-:Y:S01]  /*ac50*/  FADD.FTZ R5, R55, R4 ;  /* 0x0000000437057221 */ /* 0x001fe20000010000 */
[----:B------:R-:W-:Y:S01]  /*ac60*/  FADD.FTZ R9, R123, R8 ;  /* 0x000000087b097221 */ /* 0x000fe20000010000 */
[----:B------:R-:W-:Y:S02]  /*ac70*/  F2FP.F16.F32.PACK_AB R120, R120, R93 ;  /* 0x0000005d7878723e */ /* 0x000fe400000000ff */
[----:B------:R-:W-:Y:S02]  /*ac80*/  CS2R R118, SRZ ;  /* 0x0000000000767805 */ /* 0x000fe4000001ff00 */
[----:B------:R-:W-:Y:S01]  /*ac90*/  @P4 LOP3.LUT R23, R23, 0x8, RZ, 0xfc, !PT ;  /* 0x0000000817174812 */ /* 0x000fe200078efcff */
[----:B--2---:R-:W-:Y:S01]  /*aca0*/  FADD.FTZ R5, R50, R5 ;  /* 0x0000000532057221 */ /* 0x004fe20000010000 */
[----:B------:R-:W-:Y:S02]  /*acb0*/  F2FP.F16.F32.PACK_AB R151, R24, R151 ;  /* 0x000000971897723e */ /* 0x000fe400000000ff */
[----:B------:R-:W-:-:S02]  /*acc0*/  CS2R R116, SRZ ;  /* 0x0000000000747805 */ /* 0x000fc4000001ff00 */
[----:B------:R-:W-:Y:S02]  /*acd0*/  F2FP.F16.F32.PACK_AB R145, R26, R145 ;  /* 0x000000911a91723e */ /* 0x000fe400000000ff */
[----:B------:R-:W-:Y:S02]  /*ace0*/  CS2R R114, SRZ ;  /* 0x0000000000727805 */ /* 0x000fe4000001ff00 */
[----:B------:R-:W-:Y:S02]  /*acf0*/  F2FP.F16.F32.PACK_AB R147, R28, R147 ;  /* 0x000000931c93723e */ /* 0x000fe400000000ff */
[----:B------:R-:W-:Y:S02]  /*ad00*/  CS2R R112, SRZ ;  /* 0x0000000000707805 */ /* 0x000fe4000001ff00 */
[----:B------:R-:W-:Y:S01]  /*ad10*/  F2FP.F16.F32.PACK_AB R141, R30, R141 ;  /* 0x0000008d1e8d723e */ /* 0x000fe200000000ff */
[----:B----4-:R-:W-:Y:S01]  /*ad20*/  FADD.FTZ R4, R10, R9 ;  /* 0x000000090a047221 */ /* 0x010fe20000010000 */
[----:B------:R-:W-:-:S02]  /*ad30*/  F2FP.F16.F32.PACK_AB R143, R32, R143 ;  /* 0x0000008f208f723e */ /* 0x000fc400000000ff */
[----:B------:R-:W-:Y:S02]  /*ad40*/  CS2R R110, SRZ ;  /* 0x00000000006e7805 */ /* 0x000fe4000001ff00 */
[----:B------:R-:W-:Y:S02]  /*ad50*/  F2FP.F16.F32.PACK_AB R137, R46, R137 ;  /* 0x000000892e89723e */ /* 0x000fe400000000ff */
[----:B------:R-:W-:Y:S02]  /*ad60*/  CS2R R108, SRZ ;  /* 0x00000000006c7805 */ /* 0x000fe4000001ff00 */
[----:B------:R-:W-:Y:S02]  /*ad70*/  F2FP.F16.F32.PACK_AB R139, R48, R139 ;  /* 0x0000008b308b723e */ /* 0x000fe400000000ff */
[----:B------:R-:W-:Y:S02]  /*ad80*/  CS2R R106, SRZ ;  /* 0x00000000006a7805 */ /* 0x000fe4000001ff00 */
        /* <DEDUP_REMOVED lines=28> */
[----:B------:R-:W-:Y:S01]  /*af50*/  F2FP.F16.F32.PACK_AB R123, R10, R123 ;  /* 0x0000007b0a7b723e */ /* 0x000fe200000000ff */
[----:B-1----:R-:W-:Y:S06]  /*af60*/  @!P1 BRA `(.L_x_2737) ;  /* 0x0000002800789947 */ /* 0x002fec0003800000 */
[----:B------:R-:W-:Y:S01]  /*af70*/  IMAD.MOV.U32 R8, RZ, RZ, R3 ;  /* 0x000000ffff087224 */ /* 0x000fe200078e0003 */
[----:B------:R-:W-:Y:S01]  /*af80*/  MOV R119, RZ ;  /* 0x000000ff00777202 */ /* 0x000fe20000000f00 */
[----:B------:R-:W-:Y:S02]  /*af90*/  IMAD.MOV.U32 R9, RZ, RZ, R6 ;  /* 0x000000ffff097224 */ /* 0x000fe400078e0006 */
[----:B------:R-:W-:Y:S02]  /*afa0*/  IMAD.MOV.U32 R7, RZ, RZ, R155 ;  /* 0x000000ffff077224 */ /* 0x000fe400078e009b */
[----:B------:R-:W-:-:S07]  /*afb0*/  IMAD.MOV.U32 R13, RZ, RZ, R22 ;  /* 0x000000ffff0d7224 */ /* 0x000fce00078e0016 */
.L_x_2749:
        /* <DEDUP_REMOVED lines=9> */
.L_x_2739:
        /* <DEDUP_REMOVED lines=8> */
.L_x_2740:
[----:B------:R-:W-:Y:S04]  /*b0d0*/  BSSY B0, `(.L_x_2738) ;  /* 0x0000004000007945 */ /* 0x000fe80003800000 */
[----:B-1----:R-:W-:Y:S05]  /*b0e0*/  @P2 BRA `(.L_x_2741) ;  /* 0x0000000000082947 */ /* 0x002fea0003800000 */
[----:B------:R-:W1:Y:S02]  /*b0f0*/  SYNCS.PHASECHK.TRANS64.TRYWAIT P2, [R3+URZ+0x16830], R0 ;  /* 0x01683000030075a7 */ /* 0x000e64000804017f */
[----:B-1----:R-:W-:Y:S05]  /*b100*/  @!P2 BRA `(.L_x_2742) ;  /* 0x000000e800aca947 */ /* 0x002fea0003800000 */
.L_x_2741:
[----:B------:R-:W-:Y:S05]  /*b110*/  BSYNC B0 ;  /* 0x0000000000007941 */ /* 0x000fea0003800000 */
.L_x_2738:
        /* <DEDUP_REMOVED lines=8> */
[----:B------:R-:W-:Y:S01]  /*b1a0*/  MOV R27, 0x40000040 ;  /* 0x40000040001b7802 */ /* 0x000fe20000000f00 */
[----:B------:R-:W-:Y:S01]  /*b1b0*/  IMAD.MOV.U32 R25, RZ, RZ, 0x40000040 ;  /* 0x40000040ff197424 */ /* 0x000fe200078e00ff */
[----:B------:R-:W-:-:S02]  /*b1c0*/  SEL R22, R22, RZ, P2 ;  /* 0x000000ff16167207 */ /* 0x000fc40001000000 */
[----:B------:R-:W-:Y:S02]  /*b1d0*/  R2UR UR15, R11 ;  /* 0x000000000b0f72ca */ /* 0x000fe400000e0000 */
[----:B------:R-:W-:Y:S02]  /*b1e0*/  R2UR UR4, R14 ;  /* 0x000000000e0472ca */ /* 0x000fe400000e0000 */
        /* <DEDUP_REMOVED lines=38> */
.L_x_2744:
[----:B------:R-:W-:Y:S02]  /*b450*/  SHF.L.U32 R0, R7, 0x1f, RZ ;  /* 0x0000001f07007819 */ /* 0x000fe400000006ff */
[----:B-----5:R-:W-:-:S04]  /*b460*/  LEA R3, R13, R2, 0x3 ;  /* 0x000000020d037211 */ /* 0x020fc800078e18ff */
[----:B------:R0:W1:Y:S01]  /*b470*/  SYNCS.PHASECHK.TRANS64.TRYWAIT P1, [R3+URZ+0x16850], R0 ;  /* 0x01685000030075a7 */ /* 0x000062000802017f */
[----:B------:R-:W-:Y:S05]  /*b480*/  @!P0 BRA `(.L_x_2745) ;  /* 0x0000000000048947 */ /* 0x000fea0003800000 */
[----:B------:R-:W-:Y:S01]  /*b490*/  BPT.TRAP 0x1 ;  /* 0x000000040000795c */ /* 0x000fe20000300000 */
.L_x_2745:
[----:B-1----:R-:W-:Y:S05]  /*b4a0*/  @P1 BRA `(.L_x_2743) ;  /* 0x0000000000081947 */ /* 0x002fea0003800000 */
[----:B------:R-:W1:Y:S02]  /*b4b0*/  SYNCS.PHASECHK.TRANS64.TRYWAIT P1, [R3+URZ+0x16850], R0 ;  /* 0x01685000030075a7 */ /* 0x000e64000802017f */
[----:B-1----:R-:W-:Y:S05]  /*b4c0*/  @!P1 BRA `(.L_x_2746) ;  /* 0x000000e400d09947 */ /* 0x002fea0003800000 */
.L_x_2743:
        /* <DEDUP_REMOVED lines=14> */
[----:B------:R-:W-:Y:S02]  /*b5b0*/  R2UR UR6, R10 ;  /* 0x000000000a0672ca */ /* 0x000fe400000e0000 */
[----:B------:R-:W-:Y:S01]  /*b5c0*/  R2UR UR7, R11 ;  /* 0x000000000b0772ca */ /* 0x000fe200000e0000 */
[----:B------:R-:W-:Y:S01]  /*b5d0*/  IMAD.MOV.U32 R11, RZ, RZ, 0x40000040 ;  /* 0x40000040ff0b7424 */ /* 0x000fe200078e00ff */
[----:B------:R-:W-:Y:S02]  /*b5e0*/  IADD3 R10, R6, 0x100, RZ ;  /* 0x00000100060a7810 */ /* 0x000fe40007ffe0ff */
[----:B0-----:R-:W-:Y:S02]  /*b5f0*/  SHF.R.U32.HI R3, RZ, 0x7, R0 ;  /* 0x00000007ff037819 */ /* 0x001fe40000011600 */
[----:B------:R-:W-:Y:S02]  /*b600*/  ISETP.GE.U32.AND P1, PT, R0, 0x180, PT ;  /* 0x000001800000780c */ /* 0x000fe40003f26070 */
[----:B------:R-:W-:-:S04]  /*b610*/  IADD3 R0, R3, 0x9, RZ ;  /* 0x0000000903007810 */ /* 0x000fc80007ffe0ff */
        /* <DEDUP_REMOVED lines=47> */
.L_x_2747:
[----:B------:R-:W2:Y:S01]  /*b910*/  LDL R120, [R1+0x28] ;  /* 0x0000280001787983 */ /* 0x000ea20000100800 */
[----:B0-----:R-:W0:Y:S03]  /*b920*/  LDC R0, c[0x0][0x448] ;  /* 0x00011200ff007b82 */ /* 0x001e260000000800 */
[----:B------:R-:W2:Y:S04]  /*b930*/  LDL R3, [R1+0x44] ;  /* 0x0000440001037983 */ /* 0x000ea80000100800 */
[----:B------:R-:W3:Y:S04]  /*b940*/  LDL R11, [R1+0x40] ;  /* 0x00004000010b7983 */ /* 0x000ee80000100800 */
[----:B------:R-:W4:Y:S04]  /*b950*/  LDL R10, [R1+0x24] ;  /* 0x00002400010a7983 */ /* 0x000f280000100800 */
[----:B------:R-:W4:Y:S01]  /*b960*/  LDL R7, [R1+0x18] ;  /* 0x0000180001077983 */ /* 0x000f220000100800 */
[----:B------:R-:W-:-:S04]  /*b970*/  LOP3.LUT R23, R23, 0xffffffdf, RZ, 0xc0, !PT ;  /* 0xffffffdf17177812 */ /* 0x000fc800078ec0ff */
[----:B------:R-:W-:Y:S02]  /*b980*/  @P0 LOP3.LUT R23, R23, 0x20, RZ, 0xfc, !PT ;  /* 0x0000002017170812 */ /* 0x000fe400078efcff */
[----:B0-----:R-:W-:Y:S02]  /*b990*/  ISETP.NE.AND P1, PT, R0, 0x1, PT ;  /* 0x000000010000780c */ /* 0x001fe40003f25270 */
[----:B------:R-:W-:-:S11]  /*b9a0*/  LOP3.LUT R23, R23, 0xffffffbf, RZ, 0xc0, !PT ;  /* 0xffffffbf17177812 */ /* 0x000fd600078ec0ff */
[----:B------:R-:W0:Y:S08]  /*b9b0*/  @P1 LDC R6, c[0x0][0x44c] ;  /* 0x00011300ff061b82 */ /* 0x000e300000000800 */
[----:B------:R-:W1:Y:S01]  /*b9c0*/  @P1 LDC R0, c[0x0][0x450] ;  /* 0x00011400ff001b82 */ /* 0x000e620000000800 */
[----:B--2---:R-:W-:Y:S02]  /*b9d0*/  IMAD.IADD R3, R3, 0x1, R120 ;  /* 0x0000000103037824 */ /* 0x004fe400078e0278 */
[----:B------:R-:W2:Y:S02]  /*b9e0*/  S2R R120, SR_CgaCtaId ;  /* 0x0000000000787919 */ /* 0x000ea40000008800 */
[----:B0-----:R-:W-:-:S05]  /*b9f0*/  @P1 IMAD.HI.U32 R6, R3, R6, RZ ;  /* 0x0000000603061227 */ /* 0x001fca00078e00ff */
[----:B-1----:R-:W-:Y:S01]  /*ba00*/  @P1 SHF.R.U32.HI R3, RZ, R0, R6 ;  /* 0x00000000ff031219 */ /* 0x002fe20000011606 */
[----:B------:R-:W-:-:S04]  /*ba10*/  IMAD.MOV.U32 R6, RZ, RZ, -0x80 ;  /* 0xffffff80ff067424 */ /* 0x000fc800078e00ff */
[----:B------:R-:W0:Y:S01]  /*ba20*/  SHFL.IDX PT, R0, R3, RZ, 0x1c1f ;  /* 0x001c1fff03007589 */ /* 0x000e2200000e0000 */
[----:B------:R-:W-:-:S03]  /*ba30*/  IMAD R6, R12, R6, 0x1 ;  /* 0x000000010c067424 */ /* 0x000fc600078e0206 */
[----:B------:R-:W1:Y:S01]  /*ba40*/  SHFL.IDX PT, R3, R3, 0x1, 0x1c1f ;  /* 0x003c1f0003037f89 */ /* 0x000e6200000e0000 */
[----:B---3--:R-:W-:-:S05]  /*ba50*/  IMAD R6, R11, -0x2, R6 ;  /* 0xfffffffe0b067824 */ /* 0x008fca00078e0206 */
[----:B----4-:R-:W-:-:S05]  /*ba60*/  IADD3 R6, -R7, R6, R10 ;  /* 0x0000000607067210 */ /* 0x010fca0007ffe10a */
[C---:B0-----:R-:W-:Y:S02]  /*ba70*/  IMAD.IADD R0, R6.reuse, 0x1, R0 ;  /* 0x0000000106007824 */ /* 0x041fe400078e0200 */
[----:B-1----:R-:W-:-:S03]  /*ba80*/  IMAD.IADD R3, R6, 0x1, R3 ;  /* 0x0000000106037824 */ /* 0x002fc600078e0203 */
[C---:B------:R-:W-:Y:S02]  /*ba90*/  ISETP.GT.AND P4, PT, R0.reuse, RZ, PT ;  /* 0x000000ff0000720c */ /* 0x040fe40003f84270 */
[C---:B------:R-:W-:Y:S02]  /*baa0*/  ISETP.GT.AND P3, PT, R0.reuse, 0x1, PT ;  /* 0x000000010000780c */ /* 0x040fe40003f64270 */
[C---:B------:R-:W-:Y:S02]  /*bab0*/  ISETP.GT.AND P2, PT, R0.reuse, 0x8, PT ;  /* 0x000000080000780c */ /* 0x040fe40003f44270 */
[----:B------:R-:W-:Y:S02]  /*bac0*/  ISETP.GT.AND P1, PT, R0, 0x9, PT ;  /* 0x000000090000780c */ /* 0x000fe40003f24270 */
[----:B------:R-:W-:Y:S02]  /*bad0*/  FSEL R24, R24, -INF , P4 ;  /* 0xff80000018187808 */ /* 0x000fe40002000000 */
[----:B------:R-:W-:-:S02]  /*bae0*/  FSEL R25, R25, -INF , P3 ;  /* 0xff80000019197808 */ /* 0x000fc40001800000 */
[----:B------:R-:W-:Y:S02]  /*baf0*/  FSEL R28, R28, -INF , P2 ;  /* 0xff8000001c1c7808 */ /* 0x000fe40001000000 */
[----:B------:R-:W-:Y:S02]  /*bb00*/  FSEL R29, R29, -INF , P1 ;  /* 0xff8000001d1d7808 */ /* 0x000fe40000800000 */
[C---:B------:R-:W-:Y:S02]  /*bb10*/  ISETP.GT.AND P4, PT, R0.reuse, 0x10, PT ;  /* 0x000000100000780c */ /* 0x040fe40003f84270 */
[C---:B------:R-:W-:Y:S02]  /*bb20*/  ISETP.GT.AND P3, PT, R0.reuse, 0x11, PT ;  /* 0x000000110000780c */ /* 0x040fe40003f64270 */
[C---:B------:R-:W-:Y:S02]  /*bb30*/  ISETP.GT.AND P2, PT, R0.reuse, 0x18, PT ;  /* 0x000000180000780c */ /* 0x040fe40003f44270 */
[----:B------:R-:W-:-:S02]  /*bb40*/  ISETP.GT.AND P1, PT, R0, 0x19, PT ;  /* 0x000000190000780c */ /* 0x000fc40003f24270 */
[----:B------:R-:W-:Y:S02]  /*bb50*/  FSEL R32, R32, -INF , P4 ;  /* 0xff80000020207808 */ /* 0x000fe40002000000 */
[----:B------:R-:W-:Y:S02]  /*bb60*/  FSEL R33, R33, -INF , P3 ;  /* 0xff80000021217808 */ /* 0x000fe40001800000 */
[----:B------:R-:W-:Y:S02]  /*bb70*/  FSEL R36, R36, -INF , P2 ;  /* 0xff80000024247808 */ /* 0x000fe40001000000 */
[----:B------:R-:W-:Y:S02]  /*bb80*/  FSEL R37, R37, -INF , P1 ;  /* 0xff80000025257808 */ /* 0x000fe40000800000 */
[C---:B------:R-:W-:Y:S02]  /*bb90*/  ISETP.GT.AND P4, PT, R0.reuse, 0x20, PT ;  /* 0x000000200000780c */ /* 0x040fe40003f84270 */
[----:B------:R-:W-:-:S02]  /*bba0*/  ISETP.GT.AND P3, PT, R0, 0x21, PT ;  /* 0x000000210000780c */ /* 0x000fc40003f64270 */
[C---:B------:R-:W-:Y:S02]  /*bbb0*/  ISETP.GT.AND P2, PT, R0.reuse, 0x28, PT ;  /* 0x000000280000780c */ /* 0x040fe40003f44270 */
[----:B------:R-:W-:Y:S02]  /*bbc0*/  ISETP.GT.AND P1, PT, R0, 0x29, PT ;  /* 0x000000290000780c */ /* 0x000fe40003f24270 */
[----:B------:R-:W-:Y:S02]  /*bbd0*/  FSEL R40, R40, -INF , P4 ;  /* 0xff80000028287808 */ /* 0x000fe40002000000 */
[----:B------:R-:W-:Y:S02]  /*bbe0*/  FSEL R41, R41, -INF , P3 ;  /* 0xff80000029297808 */ /* 0x000fe40001800000 */
[----:B------:R-:W-:Y:S02]  /*bbf0*/  FSEL R44, R44, -INF , P2 ;  /* 0xff8000002c2c7808 */ /* 0x000fe40001000000 */
[----:B------:R-:W-:-:S02]  /*bc00*/  FSEL R45, R45, -INF , P1 ;  /* 0xff8000002d2d7808 */ /* 0x000fc40000800000 */
[C---:B------:R-:W-:Y:S02]  /*bc10*/  ISETP.GT.AND P4, PT, R0.reuse, 0x30, PT ;  /* 0x000000300000780c */ /* 0x040fe40003f84270 */
        /* <DEDUP_REMOVED lines=35> */
[----:B------:R-:W-:Y:S02]  /*be50*/  FMNMX.FTZ R0, R24, R9, !PT ;  /* 0x0000000918007209 */ /* 0x000fe40007810000 */
[----:B------:R-:W-:Y:S02]  /*be60*/  FSEL R80, R80, -INF , P4 ;  /* 0xff80000050507808 */ /* 0x000fe40002000000 */
[----:B------:R-:W-:Y:S02]  /*be70*/  FMNMX.FTZ R0, R25, R0, !PT ;  /* 0x0000000019007209 */ /* 0x000fe40007810000 */
[----:B------:R-:W-:Y:S02]  /*be80*/  FSEL R81, R81, -INF , P3 ;  /* 0xff80000051517808 */ /* 0x000fe40001800000 */
[----:B------:R-:W-:Y:S02]  /*be90*/  FMNMX.FTZ R0, R28, R0, !PT ;  /* 0x000000001c007209 */ /* 0x000fe40007810000 */
[----:B------:R-:W-:-:S02]  /*bea0*/  FSEL R84, R84, -INF , P2 ;  /* 0xff80000054547808 */ /* 0x000fc40001000000 */
[----:B------:R-:W-:Y:S02]  /*beb0*/  FMNMX.FTZ R0, R29, R0, !PT ;  /* 0x000000001d007209 */ /* 0x000fe40007810000 */
[----:B------:R-:W-:Y:S02]  /*bec0*/  FSEL R85, R85, -INF , P1 ;  /* 0xff80000055557808 */ /* 0x000fe40000800000 */
[----:B------:R-:W-:Y:S02]  /*bed0*/  FMNMX.FTZ R0, R32, R0, !PT ;  /* 0x0000000020007209 */ /* 0x000fe40007810000 */
[----:B------:R-:W-:Y:S02]  /*bee0*/  ISETP.GT.AND P4, PT, R3, RZ, PT ;  /* 0x000000ff0300720c */ /* 0x000fe40003f84270 */
[----:B------:R-:W-:Y:S02]  /*bef0*/  FMNMX.FTZ R0, R33, R0, !PT ;  /* 0x0000000021007209 */ /* 0x000fe40007810000 */
[----:B------:R-:W-:-:S02]  /*bf00*/  ISETP.GT.AND P3, PT, R3, 0x1, PT ;  /* 0x000000010300780c */ /* 0x000fc40003f64270 */
[----:B------:R-:W-:Y:S02]  /*bf10*/  FMNMX.FTZ R0, R36, R0, !PT ;  /* 0x0000000024007209 */ /* 0x000fe40007810000 */
[----:B------:R-:W-:Y:S02]  /*bf20*/  ISETP.GT.AND P2, PT, R3, 0x8, PT ;  /* 0x000000080300780c */ /* 0x000fe40003f44270 */
[----:B------:R-:W-:Y:S02]  /*bf30*/  FMNMX.FTZ R0, R37, R0, !PT ;  /* 0x0000000025007209 */ /* 0x000fe40007810000 */
[----:B------:R-:W-:Y:S02]  /*bf40*/  ISETP.GT.AND P1, PT, R3, 0x9, PT ;  /* 0x000000090300780c */ /* 0x000fe40003f24270 */
[----:B------:R-:W-:Y:S02]  /*bf50*/  FMNMX.FTZ R0, R40, R0, !PT ;  /* 0x0000000028007209 */ /* 0x000fe40007810000 */
[----:B------:R-:W-:-:S02]  /*bf60*/  FSEL R26, R26, -INF , P4 ;  /* 0xff8000001a1a7808 */ /* 0x000fc40002000000 */
[----:B------:R-:W-:Y:S02]  /*bf70*/  FMNMX.FTZ R0, R41, R0, !PT ;  /* 0x0000000029007209 */ /* 0x000fe40007810000 */
[----:B------:R-:W-:Y:S02]  /*bf80*/  FSEL R27, R27, -INF , P3 ;  /* 0xff8000001b1b7808 */ /* 0x000fe40001800000 */
[----:B------:R-:W-:Y:S02]  /*bf90*/  FMNMX.FTZ R0, R44, R0, !PT ;  /* 0x000000002c007209 */ /* 0x000fe40007810000 */
[----:B------:R-:W-:Y:S02]  /*bfa0*/  FSEL R30, R30, -INF , P2 ;  /* 0xff8000001e1e7808 */ /* 0x000fe40001000000 */
[----:B------:R-:W-:Y:S02]  /*bfb0*/  FMNMX.FTZ R0, R45, R0, !PT ;  /* 0x000000002d007209 */ /* 0x000fe40007810000 */
[----:B------:R-:W-:-:S02]  /*bfc0*/  FSEL R31, R31, -INF , P1 ;  /* 0xff8000001f1f7808 */ /* 0x000fc40000800000 */
[----:B------:R-:W-:Y:S02]  /*bfd0*/  FMNMX.FTZ R0, R48, R0, !PT ;  /* 0x0000000030007209 */ /* 0x000fe40007810000 */
[----:B------:R-:W-:Y:S02]  /*bfe0*/  ISETP.GT.AND P4, PT, R3, 0x10, PT ;  /* 0x000000100300780c */ /* 0x000fe40003f84270 */
[----:B------:R-:W-:Y:S02]  /*bff0*/  FMNMX.FTZ R0, R49, R0, !PT ;  /* 0x0000000031007209 */ /* 0x000fe40007810000 */
[C---:B------:R-:W-:Y:S02]  /*c000*/  ISETP.GT.AND P3, PT, R3.reuse, 0x11, PT ;  /* 0x000000110300780c */ /* 0x040fe40003f64270 */
[----:B------:R-:W-:Y:S02]  /*c010*/  FMNMX.FTZ R0, R52, R0, !PT ;  /* 0x0000000034007209 */ /* 0x000fe40007810000 */
[----:B------:R-:W-:-:S02]  /*c020*/  ISETP.GT.AND P2, PT, R3, 0x18, PT ;  /* 0x000000180300780c */ /* 0x000fc40003f44270 */
[----:B------:R-:W-:Y:S02]  /*c030*/  FMNMX.FTZ R0, R53, R0, !PT ;  /* 0x0000000035007209 */ /* 0x000fe40007810000 */
[----:B------:R-:W-:Y:S02]  /*c040*/  ISETP.GT.AND P1, PT, R3, 0x19, PT ;  /* 0x000000190300780c */ /* 0x000fe40003f24270 */
[----:B------:R-:W-:Y:S02]  /*c050*/  FMNMX.FTZ R0, R56, R0, !PT ;  /* 0x0000000038007209 */ /* 0x000fe40007810000 */
[----:B------:R-:W-:Y:S02]  /*c060*/  FSEL R34, R34, -INF , P4 ;  /* 0xff80000022227808 */ /* 0x000fe40002000000 */
[----:B------:R-:W-:Y:S02]  /*c070*/  FMNMX.FTZ R0, R57, R0, !PT ;  /* 0x0000000039007209 */ /* 0x000fe40007810000 */
[----:B------:R-:W-:-:S02]  /*c080*/  FSEL R35, R35, -INF , P3 ;  /* 0xff80000023237808 */ /* 0x000fc40001800000 */
[----:B------:R-:W-:Y:S02]  /*c090*/  FMNMX.FTZ R0, R60, R0, !PT ;  /* 0x000000003c007209 */ /* 0x000fe40007810000 */
[----:B------:R-:W-:Y:S02]  /*c0a0*/  FSEL R38, R38, -INF , P2 ;  /* 0xff80000026267808 */ /* 0x000fe40001000000 */
[----:B------:R-:W-:Y:S02]  /*c0b0*/  FMNMX.FTZ R0, R61, R0, !PT ;  /* 0x000000003d007209 */ /* 0x000fe40007810000 */
[----:B------:R-:W-:Y:S02]  /*c0c0*/  FSEL R39, R39, -INF , P1 ;  /* 0xff80000027277808 */ /* 0x000fe40000800000 */
[----:B------:R-:W-:Y:S02]  /*c0d0*/  FMNMX.FTZ R0, R64, R0, !PT ;  /* 0x0000000040007209 */ /* 0x000fe40007810000 */
[----:B------:R-:W-:-:S02]  /*c0e0*/  ISETP.GT.AND P4, PT, R3, 0x20, PT ;  /* 0x000000200300780c */ /* 0x000fc40003f84270 */
[----:B------:R-:W-:Y:S02]  /*c0f0*/  FMNMX.FTZ R0, R65, R0, !PT ;  /* 0x0000000041007209 */ /* 0x000fe40007810000 */
[C---:B------:R-:W-:Y:S02]  /*c100*/  ISETP.GT.AND P3, PT, R3.reuse, 0x21, PT ;  /* 0x000000210300780c */ /* 0x040fe40003f64270 */
[----:B------:R-:W-:Y:S02]  /*c110*/  FMNMX.FTZ R0, R68, R0, !PT ;  /* 0x0000000044007209 */ /* 0x000fe40007810000 */
[----:B------:R-:W-:Y:S02]  /*c120*/  ISETP.GT.AND P2, PT, R3, 0x28, PT ;  /* 0x000000280300780c */ /* 0x000fe40003f44270 */
[----:B------:R-:W-:Y:S02]  /*c130*/  FMNMX.FTZ R0, R69, R0, !PT ;  /* 0x0000000045007209 */ /* 0x000fe40007810000 */
        /* <DEDUP_REMOVED lines=10> */
[----:B------:R-:W-:Y:S02]  /*c1e0*/  ISETP.GT.AND P4, PT, R3, 0x30, PT ;  /* 0x000000300300780c */ /* 0x000fe40003f84270 */
[----:B------:R-:W-:Y:S02]  /*c1f0*/  FMNMX.FTZ R0, R81, R0, !PT ;  /* 0x0000000051007209 */ /* 0x000fe40007810000 */
[----:B------:R-:W-:-:S02]  /*c200*/  ISETP.GT.AND P3, PT, R3, 0x31, PT ;  /* 0x000000310300780c */ /* 0x000fc40003f64270 */
[----:B------:R-:W-:Y:S02]  /*c210*/  FMNMX.FTZ R0, R84, R0, !PT ;  /* 0x0000000054007209 */ /* 0x000fe40007810000 */
[----:B------:R-:W-:Y:S02]  /*c220*/  ISETP.GT.AND P2, PT, R3, 0x38, PT ;  /* 0x000000380300780c */ /* 0x000fe40003f44270 */
[----:B------:R-:W-:Y:S02]  /*c230*/  FMNMX.FTZ R0, R85, R0, !PT ;  /* 0x0000000055007209 */ /* 0x000fe40007810000 */
[C---:B------:R-:W-:Y:S02]  /*c240*/  ISETP.GT.AND P1, PT, R3.reuse, 0x39, PT ;  /* 0x000000390300780c */ /* 0x040fe40003f24270 */
[----:B------:R-:W-:Y:S01]  /*c250*/  ISETP.GT.AND P0, PT, R3, 0x61, PT ;  /* 0x000000610300780c */ /* 0x000fe20003f04270 */
[----:B------:R-:W0:Y:S01]  /*c260*/  SHFL.BFLY PT, R6, R0, 0x2, 0x1f ;  /* 0x0c401f0000067f89 */ /* 0x000e2200000e0000 */
[----:B------:R-:W-:-:S02]  /*c270*/  FSEL R50, R50, -INF , P4 ;  /* 0xff80000032327808 */ /* 0x000fc40002000000 */
[----:B------:R-:W-:Y:S02]  /*c280*/  FSEL R51, R51, -INF , P3 ;  /* 0xff80000033337808 */ /* 0x000fe40001800000 */
[----:B------:R-:W-:Y:S02]  /*c290*/  FSEL R54, R54, -INF , P2 ;  /* 0xff80000036367808 */ /* 0x000fe40001000000 */
[----:B------:R-:W-:Y:S02]  /*c2a0*/  FSEL R55, R55, -INF , P1 ;  /* 0xff80000037377808 */ /* 0x000fe40000800000 */
[C---:B------:R-:W-:Y:S02]  /*c2b0*/  ISETP.GT.AND P4, PT, R3.reuse, 0x40, PT ;  /* 0x000000400300780c */ /* 0x040fe40003f84270 */
[C---:B------:R-:W-:Y:S02]  /*c2c0*/  ISETP.GT.AND P3, PT, R3.reuse, 0x41, PT ;  /* 0x000000410300780c */ /* 0x040fe40003f64270 */
[----:B------:R-:W-:-:S02]  /*c2d0*/  ISETP.GT.AND P2, PT, R3, 0x48, PT ;  /* 0x000000480300780c */ /* 0x000fc40003f44270 */
[----:B------:R-:W-:Y:S02]  /*c2e0*/  ISETP.GT.AND P1, PT, R3, 0x49, PT ;  /* 0x000000490300780c */ /* 0x000fe40003f24270 */
[----:B------:R-:W-:Y:S02]  /*c2f0*/  FSEL R58, R58, -INF , P4 ;  /* 0xff8000003a3a7808 */ /* 0x000fe40002000000 */
[----:B------:R-:W-:Y:S02]  /*c300*/  FSEL R59, R59, -INF , P3 ;  /* 0xff8000003b3b7808 */ /* 0x000fe40001800000 */
[----:B------:R-:W-:Y:S02]  /*c310*/  FSEL R62, R62, -INF , P2 ;  /* 0xff8000003e3e7808 */ /* 0x000fe40001000000 */
[----:B------:R-:W-:Y:S02]  /*c320*/  FSEL R63, R63, -INF , P1 ;  /* 0xff8000003f3f7808 */ /* 0x000fe40000800000 */
[----:B0-----:R-:W-:-:S02]  /*c330*/  FMNMX.FTZ R6, R0, R6, !PT ;  /* 0x0000000600067209 */ /* 0x001fc40007810000 */
[C---:B------:R-:W-:Y:S02]  /*c340*/  ISETP.GT.AND P4, PT, R3.reuse, 0x50, PT ;  /* 0x000000500300780c */ /* 0x040fe40003f84270 */
[C---:B------:R-:W-:Y:S01]  /*c350*/  ISETP.GT.AND P3, PT, R3.reuse, 0x51, PT ;  /* 0x000000510300780c */ /* 0x040fe20003f64270 */
[----:B------:R-:W0:Y:S01]  /*c360*/  SHFL.BFLY PT, R0, R6, 0x1, 0x1f ;  /* 0x0c201f0006007f89 */ /* 0x000e2200000e0000 */
[C---:B------:R-:W-:Y:S02]  /*c370*/  ISETP.GT.AND P2, PT, R3.reuse, 0x58, PT ;  /* 0x000000580300780c */ /* 0x040fe40003f44270 */
[----:B------:R-:W-:Y:S02]  /*c380*/  ISETP.GT.AND P1, PT, R3, 0x59, PT ;  /* 0x000000590300780c */ /* 0x000fe40003f24270 */
[----:B------:R-:W-:Y:S02]  /*c390*/  FSEL R66, R66, -INF , P4 ;  /* 0xff80000042427808 */ /* 0x000fe40002000000 */
[----:B------:R-:W-:-:S02]  /*c3a0*/  FSEL R67, R67, -INF , P3 ;  /* 0xff80000043437808 */ /* 0x000fc40001800000 */
[----:B------:R-:W-:Y:S02]  /*c3b0*/  @P0 LOP3.LUT R23, R23, 0x40, RZ, 0xfc, !PT ;  /* 0x0000004017170812 */ /* 0x000fe400078efcff */
[----:B------:R-:W-:Y:S02]  /*c3c0*/  FSEL R70, R70, -INF , P2 ;  /* 0xff80000046467808 */ /* 0x000fe40001000000 */
[----:B------:R-:W-:Y:S02]  /*c3d0*/  FSEL R71, R71, -INF , P1 ;  /* 0xff80000047477808 */ /* 0x000fe40000800000 */
[C---:B------:R-:W-:Y:S02]  /*c3e0*/  ISETP.GT.AND P1, PT, R3.reuse, 0x69, PT ;  /* 0x000000690300780c */ /* 0x040fe40003f24270 */
[C---:B------:R-:W-:Y:S02]  /*c3f0*/  ISETP.GT.AND P2, PT, R3.reuse, 0x70, PT ;  /* 0x000000700300780c */ /* 0x040fe40003f44270 */
[----:B------:R-:W-:-:S02]  /*c400*/  ISETP.GT.AND P3, PT, R3, 0x71, PT ;  /* 0x000000710300780c */ /* 0x000fc40003f64270 */
[C---:B------:R-:W-:Y:S02]  /*c410*/  ISETP.GT.AND P4, PT, R3.reuse, 0x78, PT ;  /* 0x000000780300780c */ /* 0x040fe40003f84270 */
[C---:B------:R-:W-:Y:S02]  /*c420*/  ISETP.GT.AND P5, PT, R3.reuse, 0x79, PT ;  /* 0x000000790300780c */ /* 0x040fe40003fa4270 */
[----:B0-----:R-:W-:Y:S02]  /*c430*/  FMNMX.FTZ R6, R6, R0, !PT ;  /* 0x0000000006067209 */ /* 0x001fe40007810000 */
[----:B------:R-:W0:Y:S01]  /*c440*/  LDC R0, c[0x0][0x988] ;  /* 0x00026200ff007b82 */ /* 0x000e220000000800 */
[----:B------:R-:W-:Y:S02]  /*c450*/  ISETP.GT.AND P0, PT, R3, 0x60, PT ;  /* 0x000000600300780c */ /* 0x000fe40003f04270 */
[----:B------:R-:W-:Y:S02]  /*c460*/  FSETP.NEU.FTZ.AND P6, PT, R6, -INF , PT ;  /* 0xff8000000600780b */ /* 0x000fe40003fdd000 */
[----:B------:R-:W-:-:S02]  /*c470*/  FSEL R74, R74, -INF , P0 ;  /* 0xff8000004a4a7808 */ /* 0x000fc40000000000 */
[----:B------:R-:W-:Y:S02]  /*c480*/  FSEL R7, R6, RZ, P6 ;  /* 0x000000ff06077208 */ /* 0x000fe40003000000 */
[----:B------:R-:W-:Y:S02]  /*c490*/  LOP3.LUT P0, RZ, R23, 0x40, RZ, 0xc0, !PT ;  /* 0x0000004017ff7812 */ /* 0x000fe4000780c0ff */
[----:B------:R-:W-:Y:S01]  /*c4a0*/  FSEL R79, R79, -INF , P1 ;  /* 0xff8000004f4f7808 */ /* 0x000fe20000800000 */
[----:B------:R-:W-:Y:S01]  /*c4b0*/  FADD.FTZ R7, -R7, R9 ;  /* 0x0000000907077221 */ /* 0x000fe20000010100 */
[----:B------:R-:W-:Y:S02]  /*c4c0*/  FSEL R75, R75, -INF , P0 ;  /* 0xff8000004b4b7808 */ /* 0x000fe40000000000 */
[----:B------:R-:W-:Y:S02]  /*c4d0*/  FSEL R82, R82, -INF , P2 ;  /* 0xff80000052527808 */ /* 0x000fe40001000000 */
[----:B------:R-:W-:-:S02]  /*c4e0*/  FSEL R83, R83, -INF , P3 ;  /* 0xff80000053537808 */ /* 0x000fc40001800000 */
[----:B------:R-:W-:Y:S02]  /*c4f0*/  FSEL R86, R86, -INF , P4 ;  /* 0xff80000056567808 */ /* 0x000fe40002000000 */
[----:B------:R-:W-:Y:S02]  /*c500*/  FSEL R87, R87, -INF , P5 ;  /* 0xff80000057577808 */ /* 0x000fe40002800000 */
[----:B------:R-:W-:Y:S01]  /*c510*/  LOP3.LUT P0, RZ, R23, 0x20, RZ, 0xc0, !PT ;  /* 0x0000002017ff7812 */ /* 0x000fe2000780c0ff */
[-C--:B0-----:R-:W-:Y:S01]  /*c520*/  FMUL.FTZ R9, R6, R0.reuse ;  /* 0x0000000006097220 */ /* 0x081fe20000410000 */
[----:B------:R-:W-:-:S04]  /*c530*/  FMUL.FTZ R7, R7, R0 ;  /* 0x0000000007077220 */ /* 0x000fc80000410000 */
[----:B------:R-:W-:Y:S02]  /*c540*/  FSEL R9, R9, RZ, P6 ;  /* 0x000000ff09097208 */ /* 0x000fe40003000000 */
[----:B------:R-:W-:Y:S01]  /*c550*/  ISETP.GT.AND P6, PT, R3, 0x68, PT ;  /* 0x000000680300780c */ /* 0x000fe20003fc4270 */
[----:B------:R-:W-:Y:S01]  /*c560*/  MUFU.EX2 R7, R7 ;  /* 0x0000000700077308 */ /* 0x000fe20000000800 */
[----:B------:R-:W-:Y:S01]  /*c570*/  FMNMX.FTZ R3, R26, R8, !PT ;  /* 0x000000081a037209 */ /* 0x000fe20007810000 */
[-CC-:B------:R-:W-:Y:S01]  /*c580*/  FFMA.FTZ R24, R24, R0.reuse, -R9.reuse ;  /* 0x0000000018187223 */ /* 0x180fe20000010809 */
[----:B------:R-:W-:Y:S01]  /*c590*/  FSEL R78, R78, -INF , P6 ;  /* 0xff8000004e4e7808 */ /* 0x000fe20003000000 */
[-CC-:B------:R-:W-:Y:S01]  /*c5a0*/  FFMA.FTZ R25, R25, R0.reuse, -R9.reuse ;  /* 0x0000000019197223 */ /* 0x180fe20000010809 */
[----:B------:R-:W-:Y:S01]  /*c5b0*/  FMNMX.FTZ R3, R27, R3, !PT ;  /* 0x000000031b037209 */ /* 0x000fe20007810000 */
[-CC-:B------:R-:W-:Y:S01]  /*c5c0*/  FFMA.FTZ R28, R28, R0.reuse, -R9.reuse ;  /* 0x000000001c1c7223 */ /* 0x180fe20000010809 */
[-CC-:B------:R-:W-:Y:S01]  /*c5d0*/  FFMA.FTZ R29, R29, R0.reuse, -R9.reuse ;  /* 0x000000001d1d7223 */ /* 0x180fe20000010809 */
[----:B------:R-:W0:Y:S01]  /*c5e0*/  MUFU.EX2 R24, R24 ;  /* 0x0000001800187308 */ /* 0x000e220000000800 */
[----:B------:R-:W-:Y:S01]  /*c5f0*/  FMNMX.FTZ R3, R30, R3, !PT ;  /* 0x000000031e037209 */ /* 0x000fe20007810000 */
[-CC-:B------:R-:W-:Y:S01]  /*c600*/  FFMA.FTZ R32, R32, R0.reuse, -R9.reuse ;  /* 0x0000000020207223 */ /* 0x180fe20000010809 */
[-CC-:B------:R-:W-:Y:S01]  /*c610*/  FFMA.FTZ R33, R33, R0.reuse, -R9.reuse ;  /* 0x0000000021217223 */ /* 0x180fe20000010809 */
[-CC-:B------:R-:W-:Y:S01]  /*c620*/  FFMA.FTZ R36, R36, R0.reuse, -R9.reuse ;  /* 0x0000000024247223 */ /* 0x180fe20000010809 */
[----:B------:R-:W-:Y:S01]  /*c630*/  FMNMX.FTZ R3, R31, R3, !PT ;  /* 0x000000031f037209 */ /* 0x000fe20007810000 */
[-CC-:B------:R-:W-:Y:S01]  /*c640*/  FFMA.FTZ R37, R37, R0.reuse, -R9.reuse ;  /* 0x0000000025257223 */ /* 0x180fe20000010809 */
[-CC-:B------:R-:W-:Y:S01]  /*c650*/  FFMA.FTZ R40, R40, R0.reuse, -R9.reuse ;  /* 0x0000000028287223 */ /* 0x180fe20000010809 */
[----:B------:R-:W1:Y:S01]  /*c660*/  MUFU.EX2 R25, R25 ;  /* 0x0000001900197308 */ /* 0x000e620000000800 */
[----:B------:R-:W-:Y:S01]  /*c670*/  FMNMX.FTZ R3, R34, R3, !PT ;  /* 0x0000000322037209 */ /* 0x000fe20007810000 */
[-CC-:B------:R-:W-:Y:S01]  /*c680*/  FFMA.FTZ R41, R41, R0.reuse, -R9.reuse ;  /* 0x0000000029297223 */ /* 0x180fe20000010809 */
[-CC-:B------:R-:W-:Y:S01]  /*c690*/  FFMA.FTZ R44, R44, R0.reuse, -R9.reuse ;  /* 0x000000002c2c7223 */ /* 0x180fe20000010809 */
[-CC-:B------:R-:W-:Y:S01]  /*c6a0*/  FFMA.FTZ R45, R45, R0.reuse, -R9.reuse ;  /* 0x000000002d2d7223 */ /* 0x180fe20000010809 */
[----:B------:R-:W-:Y:S01]  /*c6b0*/  FMNMX.FTZ R3, R35, R3, !PT ;  /* 0x0000000323037209 */ /* 0x000fe20007810000 */
[-CC-:B------:R-:W-:Y:S01]  /*c6c0*/  FFMA.FTZ R48, R48, R0.reuse, -R9.reuse ;  /* 0x0000000030307223 */ /* 0x180fe20000010809 */
[-CC-:B------:R-:W-:Y:S01]  /*c6d0*/  FFMA.FTZ R49, R49, R0.reuse, -R9.reuse ;  /* 0x0000000031317223 */ /* 0x180fe20000010809 */
[----:B------:R-:W-:Y:S01]  /*c6e0*/  MUFU.EX2 R28, R28 ;  /* 0x0000001c001c7308 */ /* 0x000fe20000000800 */
[----:B------:R-:W-:Y:S01]  /*c6f0*/  FMNMX.FTZ R3, R38, R3, !PT ;  /* 0x0000000326037209 */ /* 0x000fe20007810000 */
[----:B0-----:R-:W-:Y:S01]  /*c700*/  FFMA.FTZ R5, R7, R5, R24 ;  /* 0x0000000507057223 */ /* 0x001fe20000010018 */
[-CC-:B------:R-:W-:Y:S01]  /*c710*/  FFMA.FTZ R52, R52, R0.reuse, -R9.reuse ;  /* 0x0000000034347223 */ /* 0x180fe20000010809 */
[-CC-:B------:R-:W-:Y:S01]  /*c720*/  FFMA.FTZ R53, R53, R0.reuse, -R9.reuse ;  /* 0x0000000035357223 */ /* 0x180fe20000010809 */
[----:B------:R-:W-:Y:S01]  /*c730*/  FMNMX.FTZ R3, R39, R3, !PT ;  /* 0x0000000327037209 */ /* 0x000fe20007810000 */
[-CC-:B------:R-:W-:Y:S01]  /*c740*/  FFMA.FTZ R56, R56, R0.reuse, -R9.reuse ;  /* 0x0000000038387223 */ /* 0x180fe20000010809 */
[-C--:B------:R-:W-:Y:S01]  /*c750*/  FFMA.FTZ R57, R57, R0.reuse, -R9 ;  /* 0x0000000039397223 */ /* 0x080fe20000010809 */
[----:B------:R-:W-:Y:S01]  /*c760*/  MUFU.EX2 R29, R29 ;  /* 0x0000001d001d7308 */ /* 0x000fe20000000800 */
[----:B------:R-:W-:Y:S01]  /*c770*/  FMNMX.FTZ R3, R42, R3, !PT ;  /* 0x000000032a037209 */ /* 0x000fe20007810000 */
[----:B-1----:R-:W-:Y:S01]  /*c780*/  FADD.FTZ R5, R25, R5 ;  /* 0x0000000519057221 */ /* 0x002fe20000010000 */
[-CC-:B------:R-:W-:Y:S01]  /*c790*/  FFMA.FTZ R60, R60, R0.reuse, -R9.reuse ;  /* 0x000000003c3c7223 */ /* 0x180fe20000010809 */
[-CC-:B------:R-:W-:Y:S01]  /*c7a0*/  FFMA.FTZ R61, R61, R0.reuse, -R9.reuse ;  /* 0x000000003d3d7223 */ /* 0x180fe20000010809 */
[----:B------:R-:W-:Y:S01]  /*c7b0*/  FMNMX.FTZ R3, R43, R3, !PT ;  /* 0x000000032b037209 */ /* 0x000fe20007810000 */
[-CC-:B------:R-:W-:Y:S01]  /*c7c0*/  FFMA.FTZ R64, R64, R0.reuse, -R9.reuse ;  /* 0x0000000040407223 */ /* 0x180fe20000010809 */
[-CC-:B------:R-:W-:Y:S01]  /*c7d0*/  FFMA.FTZ R65, R65, R0.reuse, -R9.reuse ;  /* 0x0000000041417223 */ /* 0x180fe20000010809 */
[----:B------:R-:W-:Y:S01]  /*c7e0*/  MUFU.EX2 R32, R32 ;  /* 0x0000002000207308 */ /* 0x000fe20000000800 */
        /* <DEDUP_REMOVED lines=14> */
[----:B------:R-:W-:Y:S01]  /*c8d0*/  FFMA.FTZ R9, R85, R0, -R9 ;  /* 0x0000000055097223 */ /* 0x000fe20000010809 */
        /* <DEDUP_REMOVED lines=40> */
[----:B------:R-:W-:-:S03]  /*cb60*/  FMUL.FTZ R11, R3, R0 ;  /* 0x00000000030b7220 */ /* 0x000fc60000410000 */
[----:B------:R-:W-:-:S03]  /*cb70*/  FSEL R10, R3, RZ, P1 ;  /* 0x000000ff030a7208 */ /* 0x000fc60000800000 */
[----:B------:R-:W-:Y:S01]  /*cb80*/  MUFU.EX2 R69, R69 ;  /* 0x0000004500457308 */ /* 0x000fe20000000800 */
[----:B------:R-:W-:Y:S01]  /*cb90*/  FSEL R11, R11, RZ, P1 ;  /* 0x000000ff0b0b7208 */ /* 0x000fe20000800000 */
[----:B------:R-:W-:Y:S01]  /*cba0*/  FADD.FTZ R8, -R10, R8 ;  /* 0x000000080a087221 */ /* 0x000fe20000010100 */
[----:B------:R-:W-:-:S03]  /*cbb0*/  IMAD R10, R22, 0x8, R2 ;  /* 0x00000008160a7824 */ /* 0x000fc600078e0202 */
[-CC-:B------:R-:W-:Y:S01]  /*cbc0*/  FFMA.FTZ R26, R26, R0.reuse, -R11.reuse ;  /* 0x000000001a1a7223 */ /* 0x180fe2000001080b */
[-CC-:B------:R-:W-:Y:S01]  /*cbd0*/  FFMA.FTZ R27, R27, R0.reuse, -R11.reuse ;  /* 0x000000001b1b7223 */ /* 0x180fe2000001080b */
[-C--:B------:R-:W-:Y:S01]  /*cbe0*/  FMUL.FTZ R8, R8, R0.reuse ;  /* 0x0000000008087220 */ /* 0x080fe20000410000 */
[-CC-:B------:R-:W-:Y:S01]  /*cbf0*/  FFMA.FTZ R30, R30, R0.reuse, -R11.reuse ;  /* 0x000000001e1e7223 */ /* 0x180fe2000001080b */
[-CC-:B------:R-:W-:Y:S01]  /*cc00*/  FFMA.FTZ R31, R31, R0.reuse, -R11.reuse ;  /* 0x000000001f1f7223 */ /* 0x180fe2000001080b */
[-CC-:B------:R-:W-:Y:S01]  /*cc10*/  FFMA.FTZ R34, R34, R0.reuse, -R11.reuse ;  /* 0x0000000022227223 */ /* 0x180fe2000001080b */
[----:B------:R-:W-:Y:S01]  /*cc20*/  MUFU.EX2 R26, R26 ;  /* 0x0000001a001a7308 */ /* 0x000fe20000000800 */
[----:B------:R-:W-:Y:S01]  /*cc30*/  IADD3 R10, R10, 0x16840, RZ ;  /* 0x000168400a0a7810 */ /* 0x000fe20007ffe0ff */
[-CC-:B------:R-:W-:Y:S01]  /*cc40*/  FFMA.FTZ R35, R35, R0.reuse, -R11.reuse ;  /* 0x0000000023237223 */ /* 0x180fe2000001080b */
[-CC-:B------:R-:W-:Y:S01]  /*cc50*/  FFMA.FTZ R38, R38, R0.reuse, -R11.reuse ;  /* 0x0000000026267223 */ /* 0x180fe2000001080b */
[-CC-:B------:R-:W-:Y:S01]  /*cc60*/  FFMA.FTZ R39, R39, R0.reuse, -R11.reuse ;  /* 0x0000000027277223 */ /* 0x180fe2000001080b */
[----:B--2---:R-:W-:Y:S01]  /*cc70*/  PRMT R10, R120, 0x654, R10 ;  /* 0x00000654780a7816 */ /* 0x004fe2000000000a */
[-CC-:B------:R-:W-:Y:S01]  /*cc80*/  FFMA.FTZ R42, R42, R0.reuse, -R11.reuse ;  /* 0x000000002a2a7223 */ /* 0x180fe2000001080b */
[-CC-:B------:R-:W-:Y:S01]  /*cc90*/  FFMA.FTZ R43, R43, R0.reuse, -R11.reuse ;  /* 0x000000002b2b7223 */ /* 0x180fe2000001080b */
[----:B------:R-:W0:Y:S01]  /*cca0*/  MUFU.EX2 R8, R8 ;  /* 0x0000000800087308 */ /* 0x000e220000000800 */
[----:B------:R1:W-:Y:S01]  /*ccb0*/  SYNCS.ARRIVE.TRANS64.RED.A1T0 RZ, [R10+URZ], RZ ;  /* 0x000000ff0aff79a7 */ /* 0x0003e2000810043f */
        /* <DEDUP_REMOVED lines=15> */
[----:B0-----:R-:W-:Y:S01]  /*cdb0*/  FFMA.FTZ R4, R8, R4, R26 ;  /* 0x0000000408047223 */ /* 0x001fe2000001001a */
[-CC-:B------:R-:W-:Y:S01]  /*cdc0*/  FFMA.FTZ R71, R71, R0.reuse, -R11.reuse ;  /* 0x0000000047477223 */ /* 0x180fe2000001080b */
[-CC-:B------:R-:W-:Y:S01]  /*cdd0*/  FFMA.FTZ R74, R74, R0.reuse, -R11.reuse ;  /* 0x000000004a4a7223 */ /* 0x180fe2000001080b */
[-CC-:B------:R-:W-:Y:S01]  /*cde0*/  FFMA.FTZ R75, R75, R0.reuse, -R11.reuse ;  /* 0x000000004b4b7223 */ /* 0x180fe2000001080b */
[-CC-:B------:R-:W-:Y:S01]  /*cdf0*/  FFMA.FTZ R78, R78, R0.reuse, -R11.reuse ;  /* 0x000000004e4e7223 */ /* 0x180fe2000001080b */
[-CC-:B------:R-:W-:Y:S01]  /*ce00*/  FFMA.FTZ R79, R79, R0.reuse, -R11.reuse ;  /* 0x000000004f4f7223 */ /* 0x180fe2000001080b */
[-C--:B------:R-:W-:Y:S01]  /*ce10*/  FFMA.FTZ R82, R82, R0.reuse, -R11 ;  /* 0x0000000052527223 */ /* 0x080fe2000001080b */
[----:B------:R-:W0:Y:S01]  /*ce20*/  MUFU.EX2 R31, R31 ;  /* 0x0000001f001f7308 */ /* 0x000e220000000800 */
[----:B-1----:R-:W-:Y:S01]  /*ce30*/  FADD.FTZ R10, R27, R4 ;  /* 0x000000041b0a7221 */ /* 0x002fe20000010000 */
[----:B------:R-:W-:Y:S01]  /*ce40*/  FADD.FTZ R4, R28, R5 ;  /* 0x000000051c047221 */ /* 0x000fe20000010000 */
[-CC-:B------:R-:W-:Y:S01]  /*ce50*/  FFMA.FTZ R83, R83, R0.reuse, -R11.reuse ;  /* 0x0000000053537223 */ /* 0x180fe2000001080b */
[-CC-:B------:R-:W-:Y:S01]  /*ce60*/  FFMA.FTZ R86, R86, R0.reuse, -R11.reuse ;  /* 0x0000000056567223 */ /* 0x180fe2000001080b */
[----:B------:R-:W-:Y:S01]  /*ce70*/  FFMA.FTZ R11, R87, R0, -R11 ;  /* 0x00000000570b7223 */ /* 0x000fe2000001080b */
[----:B------:R-:W-:-:S02]  /*ce80*/  FADD.FTZ R4, R29, R4 ;  /* 0x000000041d047221 */ /* 0x000fc40000010000 */
        /* <DEDUP_REMOVED lines=92> */
[----:B--2---:R-:W-:-:S03]  /*d450*/  FADD.FTZ R5, R9, R4 ;  /* 0x0000000409057221 */ /* 0x004fc60000010000 */
[----:B0-----:R-:W-:Y:S01]  /*d460*/  FADD.FTZ R4, R11, R10 ;  /* 0x0000000a0b047221 */ /* 0x001fe20000010000 */
[----:B------:R-:W-:Y:S06]  /*d470*/  @!P0 BRA `(.L_x_2748) ;  /* 0x0000000000048947 */ /* 0x000fec0003800000 */
[----:B------:R-:W-:Y:S01]  /*d480*/  BPT.TRAP 0x1 ;  /* 0x000000040000795c */ /* 0x000fe20000300000 */
.L_x_2748:
[----:B------:R-:W-:Y:S02]  /*d490*/  IMAD R10, R13, 0x8, R2 ;  /* 0x000000080d0a7824 */ /* 0x000fe400078e0202 */
[----:B------:R-:W2:Y:S02]  /*d4a0*/  LDL R13, [R1+0x2c] ;  /* 0x00002c00010d7983 */ /* 0x000ea40000100800 */
[----:B------:R-:W-:-:S05]  /*d4b0*/  VIADD R10, R10, 0x16860 ;  /* 0x000168600a0a7836 */ /* 0x000fca0000000000 */
[----:B------:R-:W-:Y:S01]  /*d4c0*/  PRMT R10, R120, 0x654, R10 ;  /* 0x00000654780a7816 */ /* 0x000fe2000000000a */
[-C--:B------:R-:W-:Y:S01]  /*d4d0*/  FMUL.FTZ R88, R88, R7.reuse ;  /* 0x0000000758587220 */ /* 0x080fe20000410000 */
[----:B------:R-:W-:Y:S02]  /*d4e0*/  F2FP.F16.F32.PACK_AB R122, R9, R84 ;  /* 0x00000054097a723e */ /* 0x000fe400000000ff */
[----:B------:R0:W-:Y:S01]  /*d4f0*/  SYNCS.ARRIVE.TRANS64.RED.A1T0 RZ, [R10+URZ], RZ ;  /* 0x000000ff0aff79a7 */ /* 0x0001e2000810043f */
        /* <DEDUP_REMOVED lines=66> */
[----:B------:R-:W-:-:S02]  /*d920*/  VIADD R12, R12, 0xffffffff ;  /* 0xffffffff0c0c7836 */ /* 0x000fc40000000000 */
[----:B------:R-:W-:-:S10]  /*d930*/  IMAD.MOV.U32 R13, RZ, RZ, R22 ;  /* 0x000000ffff0d7224 */ /* 0x000fd400078e0016 */
[----:B0-----:R-:W-:Y:S05]  /*d940*/  @P1 BRA `(.L_x_2749) ;  /* 0xffffffd4009c1947 */ /* 0x001fea000383ffff */
.L_x_2737:
[----:B------:R-:W-:-:S13]  /*d950*/  ISETP.GE.AND P1, PT, R12, RZ, PT ;  /* 0x000000ff0c00720c */ /* 0x000fda0003f26270 */
[----:B------:R-:W-:Y:S05]  /*d960*/  @!P1 BRA `(.L_x_2750) ;  /* 0x0000001c00e09947 */ /* 0x000fea0003800000 */
[----:B------:R-:W-:Y:S02]  /*d970*/  IMAD.MOV.U32 R10, RZ, RZ, R3 ;  /* 0x000000ffff0a7224 */ /* 0x000fe400078e0003 */
[----:B------:R-:W-:Y:S02]  /*d980*/  IMAD.MOV.U32 R11, RZ, RZ, R6 ;  /* 0x000000ffff0b7224 */ /* 0x000fe400078e0006 */
[----:B------:R-:W-:Y:S02]  /*d990*/  IMAD.MOV.U32 R7, RZ, RZ, R155 ;  /* 0x000000ffff077224 */ /* 0x000fe400078e009b */
[----:B------:R-:W-:-:S07]  /*d9a0*/  IMAD.MOV.U32 R13, RZ, RZ, R22 ;  /* 0x000000ffff0d7224 */ /* 0x000fce00078e0016 */
.L_x_2762:
[----:B------:R-:W2:Y:S01]  /*d9b0*/  LDL R3, [R1+0x1c] ;  /* 0x00001c0001037983 */ /* 0x000ea20000100800 */
[----:B------:R-:W-:Y:S01]  /*d9c0*/  IADD3 R22, R13, 0x1, RZ ;  /* 0x000000010d167810 */ /* 0x000fe20007ffe0ff */
        /* <DEDUP_REMOVED lines=9> */
.L_x_2752:
[----:B------:R-:W-:Y:S01]  /*da60*/  IMAD R0, R22, 0x8, R2 ;  /* 0x0000000816007824 */ /* 0x000fe200078e0202 */
[----:B------:R-:W-:-:S04]  /*da70*/  SHF.L.U32 R3, R155, 0x1f, RZ ;  /* 0x0000001f9b037819 */ /* 0x000fc800000006ff */
[----:B------:R0:W1:Y:S01]  /*da80*/  SYNCS.PHASECHK.TRANS64.TRYWAIT P1, [R0+URZ+0x16830], R3 ;  /* 0x01683003000075a7 */ /* 0x000062000802017f */
[----:B------:R-:W-:Y:S05]  /*da90*/  @!P0 BRA `(.L_x_2753) ;  /* 0x0000000000048947 */ /* 0x000fea0003800000 */
[----:B------:R-:W-:Y:S01]  /*daa0*/  BPT.TRAP 0x1 ;  /* 0x000000040000795c */ /* 0x000fe20000300000 */
.L_x_2753:
[----:B------:R-:W-:Y:S04]  /*dab0*/  BSSY B0, `(.L_x_2751) ;  /* 0x0000004000007945 */ /* 0x000fe80003800000 */
[----:B-1----:R-:W-:Y:S05]  /*dac0*/  @P1 BRA `(.L_x_2754) ;  /* 0x0000000000081947 */ /* 0x002fea0003800000 */
[----:B------:R-:W1:Y:S02]  /*dad0*/  SYNCS.PHASECHK.TRANS64.TRYWAIT P1, [R0+URZ+0x16830], R3 ;  /* 0x01683003000075a7 */ /* 0x000e64000802017f */
[----:B-1----:R-:W-:Y:S05]  /*dae0*/  @!P1 BRA `(.L_x_2755) ;  /* 0x000000c0005c9947 */ /* 0x002fea0003800000 */
.L_x_2754:
[----:B------:R-:W-:Y:S05]  /*daf0*/  BSYNC B0 ;  /* 0x0000000000007941 */ /* 0x000fea0003800000 */
.L_x_2751:
[----:B------:R-:W2:Y:S04]  /*db00*/  LDL R6, [R1+0x20] ;  /* 0x0000200001067983 */ /* 0x000ea80000100800 */
[----:B------:R3:W-:Y:S01]  /*db10*/  STL [R1+0x70], R2 ;  /* 0x0000700201007387 */ /* 0x0007e20000100800 */
[----:B01----:R-:W0:Y:S03]  /*db20*/  S2R R0, SR_TID.X ;  /* 0x0000000000007919 */ /* 0x003e260000002100 */
[----:B---3--:R-:W3:Y:S01]  /*db30*/  LDL.64 R2, [R1+0x10] ;  /* 0x0000100001027983 */ /* 0x008ee20000100a00 */
[----:B------:R-:W-:Y:S01]  /*db40*/  IMAD.MOV.U32 R9, RZ, RZ, 0x40000040 ;  /* 0x40000040ff097424 */ /* 0x000fe200078e00ff */
[----:B------:R-:W-:Y:S05]  /*db50*/  WARPSYNC.ALL ;  /* 0x0000000000007948 */ /* 0x000fea0003800000 */
[----:B------:R-:W-:-:S02]  /*db60*/  R2UR UR15, R9 ;  /* 0x00000000090f72ca */ /* 0x000fc400000e0000 */
[----:B0-----:R-:W-:-:S05]  /*db70*/  SHF.R.U32.HI R0, RZ, 0x7, R0 ;  /* 0x00000007ff007819 */ /* 0x001fca0000011600 */
[----:B------:R-:W-:Y:S02]  /*db80*/  VIADD R0, R0, 0x8 ;  /* 0x0000000800007836 */ /* 0x000fe40000000000 */
[----:B------:R-:W-:Y:S01]  /*db90*/  IMAD.MOV.U32 R27, RZ, RZ, 0x40000040 ;  /* 0x40000040ff1b7424 */ /* 0x000fe200078e00ff */
[----:B------:R-:W-:Y:S01]  /*dba0*/  R2UR UR4, R14 ;  /* 0x000000000e0472ca */ /* 0x000fe200000e0000 */
[----:B------:R-:W-:Y:S01]  /*dbb0*/  IMAD.MOV.U32 R25, RZ, RZ, 0x40000040 ;  /* 0x40000040ff197424 */ /* 0x000fe200078e00ff */
[----:B------:R-:W-:Y:S02]  /*dbc0*/  R2UR UR5, R15 ;  /* 0x000000000f0572ca */ /* 0x000fe400000e0000 */
[----:B------:R-:W-:Y:S02]  /*dbd0*/  R2UR UR7, R27 ;  /* 0x000000001b0772ca */ /* 0x000fe400000e0000 */
[----:B------:R-:W-:Y:S02]  /*dbe0*/  R2UR UR11, R25 ;  /* 0x00000000190b72ca */ /* 0x000fe400000e0000 */
[----:B------:R-:W-:Y:S01]  /*dbf0*/  R2UR UR19, R27 ;  /* 0x000000001b1372ca */ /* 0x000fe200000e0000 */
[----:B------:R0:W-:Y:S01]  /*dc00*/  BAR.SYNC.DEFER_BLOCKING R0, 0x100 ;  /* 0x000400000000751d */ /* 0x0001e20000010000 */
[----:B--2---:R-:W-:-:S05]  /*dc10*/  IMAD R26, R22, 0x400, R6 ;  /* 0x00000400161a7824 */ /* 0x004fca00078e0206 */
[----:B------:R-:W-:-:S04]  /*dc20*/  IADD3 R8, R26, 0x4, RZ ;  /* 0x000000041a087810 */ /* 0x000fc80007ffe0ff */
[----:B------:R-:W-:Y:S02]  /*dc30*/  R2UR UR14, R8 ;  /* 0x00000000080e72ca */ /* 0x000fe400000e0000 */
[----:B------:R-:W2:Y:S01]  /*dc40*/  LDL.64 R8, [R1+0x8] ;  /* 0x0000080001087983 */ /* 0x000ea20000100a00 */
[C---:B------:R-:W-:Y:S01]  /*dc50*/  R2UR UR6, R26.reuse ;  /* 0x000000001a0672ca */ /* 0x040fe200000e0000 */
[C---:B------:R-:W-:Y:S02]  /*dc60*/  VIADD R24, R26.reuse, 0x2 ;  /* 0x000000021a187836 */ /* 0x040fe40000000000 */
[----:B------:R-:W-:-:S03]  /*dc70*/  VIADD R26, R26, 0x6 ;  /* 0x000000061a1a7836 */ /* 0x000fc60000000000 */
[----:B------:R-:W-:Y:S02]  /*dc80*/  R2UR UR10, R24 ;  /* 0x00000000180a72ca */ /* 0x000fe400000e0000 */
[----:B------:R-:W-:Y:S02]  /*dc90*/  R2UR UR18, R26 ;  /* 0x000000001a1272ca */ /* 0x000fe400000e0000 */
        /* <DEDUP_REMOVED lines=11> */
[----:B--2---:R-:W-:Y:S02]  /*dd50*/  R2UR UR12, R8 ;  /* 0x00000000080c72ca */ /* 0x004fe400000e0000 */
[----:B------:R-:W-:Y:S01]  /*dd60*/  R2UR UR13, R9 ;  /* 0x00000000090d72ca */ /* 0x000fe200000e0000 */
[----:B------:R-:W-:-:S12]  /*dd70*/  WARPGROUP.ARRIVE ;  /* 0x00000000000079c5 */ /* 0x000fd80000000000 */
        /* <DEDUP_REMOVED lines=8> */
.L_x_2757:
[----:B------:R-:W-:Y:S01]  /*de00*/  SHF.L.U32 R0, R7, 0x1f, RZ ;  /* 0x0000001f07007819 */ /* 0x000fe200000006ff */
[----:B-----5:R-:W-:-:S04]  /*de10*/  IMAD R3, R13, 0x8, R2 ;  /* 0x000000080d037824 */ /* 0x020fc800078e0202 */
[----:B------:R0:W1:Y:S01]  /*de20*/  SYNCS.PHASECHK.TRANS64.TRYWAIT P1, [R3+URZ+0x16850], R0 ;  /* 0x01685000030075a7 */ /* 0x000062000802017f */
[----:B------:R-:W-:Y:S05]  /*de30*/  @!P0 BRA `(.L_x_2758) ;  /* 0x0000000000048947 */ /* 0x000fea0003800000 */
[----:B------:R-:W-:Y:S01]  /*de40*/  BPT.TRAP 0x1 ;  /* 0x000000040000795c */ /* 0x000fe20000300000 */
.L_x_2758:
[----:B-1----:R-:W-:Y:S05]  /*de50*/  @P1 BRA `(.L_x_2756) ;  /* 0x0000000000081947 */ /* 0x002fea0003800000 */
[----:B------:R-:W1:Y:S02]  /*de60*/  SYNCS.PHASECHK.TRANS64.TRYWAIT P1, [R3+URZ+0x16850], R0 ;  /* 0x01685000030075a7 */ /* 0x000e64000802017f */
[----:B-1----:R-:W-:Y:S05]  /*de70*/  @!P1 BRA `(.L_x_2759) ;  /* 0x000000bc008c9947 */ /* 0x002fea0003800000 */
.L_x_2756:
        /* <DEDUP_REMOVED lines=8> */
[----:B------:R-:W-:Y:S01]  /*df00*/  IMAD.MOV.U32 R7, RZ, RZ, 0x40000040 ;  /* 0x40000040ff077424 */ /* 0x000fe200078e00ff */
[----:B------:R-:W-:Y:S02]  /*df10*/  LEA R6, R13, R0, 0xa ;  /* 0x000000000d067211 */ /* 0x000fe400078e50ff */
[----:B------:R-:W0:Y:S02]  /*df20*/  S2R R0, SR_TID.X ;  /* 0x0000000000007919 */ /* 0x000e240000002100 */
[C---:B------:R-:W-:Y:S01]  /*df30*/  R2UR UR6, R6.reuse ;  /* 0x00000000060672ca */ /* 0x040fe200000e0000 */
[----:B------:R-:W-:-:S12]  /*df40*/  VIADD R8, R6, 0x80 ;  /* 0x0000008006087836 */ /* 0x000fd80000000000 */
        /* <DEDUP_REMOVED lines=55> */
.L_x_2760:
[----:B------:R-:W1:Y:S01]  /*e2c0*/  S2R R120, SR_CgaCtaId ;  /* 0x0000000000787919 */ /* 0x000e620000008800 */
[----:B0-----:R-:W-:-:S05]  /*e2d0*/  IMAD R0, R22, 0x8, R2 ;  /* 0x0000000816007824 */ /* 0x001fca00078e0202 */
[----:B------:R-:W-:-:S04]  /*e2e0*/  IADD3 R0, R0, 0x16840, RZ ;  /* 0x0001684000007810 */ /* 0x000fc80007ffe0ff */
[----:B-1----:R-:W-:-:S04]  /*e2f0*/  PRMT R0, R120, 0x654, R0 ;  /* 0x0000065478007816 */ /* 0x002fc80000000000 */
        /* <DEDUP_REMOVED lines=36> */
[----:B------:R-:W0:Y:S02]  /*e540*/  SHFL.BFLY PT, R3, R8, 0x1, 0x1f ;  /* 0x0c201f0008037f89 */ /* 0x000e2400000e0000 */
[----:B0-----:R-:W-:Y:S02]  /*e550*/  FMNMX.FTZ R6, R8, R3, !PT ;  /* 0x0000000308067209 */ /* 0x001fe40007810000 */
[----:B------:R-:W-:-:S03]  /*e560*/  FMNMX.FTZ R3, R27, R0, !PT ;  /* 0x000000001b037209 */ /* 0x000fc60007810000 */
[----:B------:R-:W-:Y:S01]  /*e570*/  FADD.FTZ R7, -R6, R11 ;  /* 0x0000000b06077221 */ /* 0x000fe20000010100 */
        /* <DEDUP_REMOVED lines=34> */
[----:B------:R-:W0:Y:S03]  /*e7a0*/  LDC R0, c[0x0][0x988] ;  /* 0x00026200ff007b82 */ /* 0x000e260000000800 */
[C---:B------:R-:W-:Y:S01]  /*e7b0*/  FADD.FTZ R8, -R3.reuse, R10 ;  /* 0x0000000a03087221 */ /* 0x040fe20000010100 */
[-C--:B0-----:R-:W-:Y:S01]  /*e7c0*/  FMUL.FTZ R9, R6, R0.reuse ;  /* 0x0000000006097220 */ /* 0x081fe20000410000 */
[-C--:B------:R-:W-:Y:S01]  /*e7d0*/  FMUL.FTZ R11, R3, R0.reuse ;  /* 0x00000000030b7220 */ /* 0x080fe20000410000 */
[-C--:B------:R-:W-:Y:S01]  /*e7e0*/  FMUL.FTZ R7, R7, R0.reuse ;  /* 0x0000000007077220 */ /* 0x080fe20000410000 */
[-C--:B------:R-:W-:Y:S01]  /*e7f0*/  FMUL.FTZ R8, R8, R0.reuse ;  /* 0x0000000008087220 */ /* 0x080fe20000410000 */
        /* <DEDUP_REMOVED lines=46> */
[-C--:B------:R-:W-:Y:S01]  /*eae0*/  FFMA.FTZ R61, R61, R0.reuse, -R9 ;  /* 0x000000003d3d7223 */ /* 0x080fe20000010809 */
[-C--:B------:R-:W-:Y:S01]  /*eaf0*/  FFMA.FTZ R63, R63, R0.reuse, -R11 ;  /* 0x000000003f3f7223 */ /* 0x080fe2000001080b */
[-C--:B------:R-:W-:Y:S01]  /*eb00*/  FFMA.FTZ R64, R64, R0.reuse, -R9 ;  /* 0x0000000040407223 */ /* 0x080fe20000010809 */
[-C--:B------:R-:W-:Y:S01]  /*eb10*/  FFMA.FTZ R66, R66, R0.reuse, -R11 ;  /* 0x0000000042427223 */ /* 0x080fe2000001080b */
[-C--:B------:R-:W-:Y:S01]  /*eb20*/  FFMA.FTZ R65, R65, R0.reuse, -R9 ;  /* 0x0000000041417223 */ /* 0x080fe20000010809 */
[-C--:B------:R-:W-:Y:S01]  /*eb30*/  FFMA.FTZ R67, R67, R0.reuse, -R11 ;  /* 0x0000000043437223 */ /* 0x080fe2000001080b */
[----:B------:R-:W1:Y:S01]  /*eb40*/  MUFU.EX2 R28, R28 ;  /* 0x0000001c001c7308 */ /* 0x000e620000000800 */
[----:B0-----:R-:W-:Y:S01]  /*eb50*/  FADD.FTZ R5, R25, R5 ;  /* 0x0000000519057221 */ /* 0x001fe20000010000 */
[-C--:B------:R-:W-:Y:S01]  /*eb60*/  FFMA.FTZ R68, R68, R0.reuse, -R9 ;  /* 0x0000000044447223 */ /* 0x080fe20000010809 */
[-C--:B------:R-:W-:Y:S01]  /*eb70*/  FFMA.FTZ R70, R70, R0.reuse, -R11 ;  /* 0x0000000046467223 */ /* 0x080fe2000001080b */
[-C--:B------:R-:W-:Y:S01]  /*eb80*/  FFMA.FTZ R69, R69, R0.reuse, -R9 ;  /* 0x0000000045457223 */ /* 0x080fe20000010809 */
[-C--:B------:R-:W-:Y:S01]  /*eb90*/  FFMA.FTZ R71, R71, R0.reuse, -R11 ;  /* 0x0000000047477223 */ /* 0x080fe2000001080b */
[-C--:B------:R-:W-:Y:S01]  /*eba0*/  FFMA.FTZ R72, R72, R0.reuse, -R9 ;  /* 0x0000000048487223 */ /* 0x080fe20000010809 */
[-C--:B------:R-:W-:Y:S01]  /*ebb0*/  FFMA.FTZ R74, R74, R0.reuse, -R11 ;  /* 0x000000004a4a7223 */ /* 0x080fe2000001080b */
[----:B------:R-:W0:Y:S01]  /*ebc0*/  MUFU.EX2 R30, R30 ;  /* 0x0000001e001e7308 */ /* 0x000e220000000800 */
[----:B--2---:R-:W-:Y:S01]  /*ebd0*/  FADD.FTZ R10, R27, R4 ;  /* 0x000000041b0a7221 */ /* 0x004fe20000010000 */
[-C--:B------:R-:W-:Y:S01]  /*ebe0*/  FFMA.FTZ R73, R73, R0.reuse, -R9 ;  /* 0x0000000049497223 */ /* 0x080fe20000010809 */
[-C--:B------:R-:W-:Y:S01]  /*ebf0*/  FFMA.FTZ R75, R75, R0.reuse, -R11 ;  /* 0x000000004b4b7223 */ /* 0x080fe2000001080b */
[-C--:B------:R-:W-:Y:S01]  /*ec00*/  FFMA.FTZ R76, R76, R0.reuse, -R9 ;  /* 0x000000004c4c7223 */ /* 0x080fe20000010809 */
[-C--:B------:R-:W-:Y:S01]  /*ec10*/  FFMA.FTZ R78, R78, R0.reuse, -R11 ;  /* 0x000000004e4e7223 */ /* 0x080fe2000001080b */
[-C--:B------:R-:W-:Y:S01]  /*ec20*/  FFMA.FTZ R77, R77, R0.reuse, -R9 ;  /* 0x000000004d4d7223 */ /* 0x080fe20000010809 */
[-C--:B------:R-:W-:Y:S01]  /*ec30*/  FFMA.FTZ R79, R79, R0.reuse, -R11 ;  /* 0x000000004f4f7223 */ /* 0x080fe2000001080b */
[----:B------:R-:W2:Y:S01]  /*ec40*/  MUFU.EX2 R29, R29 ;  /* 0x0000001d001d7308 */ /* 0x000ea20000000800 */
[----:B-1----:R-:W-:Y:S01]  /*ec50*/  FADD.FTZ R4, R28, R5 ;  /* 0x000000051c047221 */ /* 0x002fe20000010000 */
        /* <DEDUP_REMOVED lines=126> */
.L_x_2761:
[----:B------:R-:W-:Y:S01]  /*f440*/  IMAD R10, R13, 0x8, R2 ;  /* 0x000000080d0a7824 */ /* 0x000fe200078e0202 */
        /* <DEDUP_REMOVED lines=55> */
[----:B0-----:R-:W-:Y:S01]  /*f7c0*/  IMAD.MOV.U32 R10, RZ, RZ, R3 ;  /* 0x000000ffff0a7224 */ /* 0x001fe200078e0003 */
        /* <DEDUP_REMOVED lines=16> */
[----:B------:R-:W-:Y:S01]  /*f8d0*/  MOV R7, R155 ;  /* 0x0000009b00077202 */ /* 0x000fe20000000f00 */
[----:B------:R-:W-:Y:S06]  /*f8e0*/  @P1 BRA `(.L_x_2762) ;  /* 0xffffffe000301947 */ /* 0x000fec000383ffff */
.L_x_2750:
[----:B------:R-:W-:Y:S05]  /*f8f0*/  WARPSYNC.ALL ;  /* 0x0000000000007948 */ /* 0x000fea0003800000 */
[----:B------:R-:W-:Y:S06]  /*f900*/  BAR.ARV 0x8, 0x200 ;  /* 0x0208000000007b1d */ /* 0x000fec0000002000 */
[----:B------:R-:W-:Y:S05]  /*f910*/  @!P0 BRA `(.L_x_2763) ;  /* 0x0000000000048947 */ /* 0x000fea0003800000 */
[----:B------:R-:W-:Y:S01]  /*f920*/  BPT.TRAP 0x1 ;  /* 0x000000040000795c */ /* 0x000fe20000300000 */
.L_x_2763:
[----:B------:R-:W-:Y:S01]  /*f930*/  IMAD R10, R22, 0x8, R2 ;  /* 0x00000008160a7824 */ /* 0x000fe200078e0202 */
[----:B------:R-:W-:-:S04]  /*f940*/  SHF.L.U32 R7, R155, 0x1f, RZ ;  /* 0x0000001f9b077819 */ /* 0x000fc800000006ff */
[----:B------:R0:W1:Y:S01]  /*f950*/  SYNCS.PHASECHK.TRANS64.TRYWAIT P1, [R10+URZ+0x16850], R7 ;  /* 0x016850070a0075a7 */ /* 0x000062000802017f */
[----:B------:R-:W-:Y:S05]  /*f960*/  @!P0 BRA `(.L_x_2764) ;  /* 0x0000000000048947 */ /* 0x000fea0003800000 */
[----:B------:R-:W-:Y:S01]  /*f970*/  BPT.TRAP 0x1 ;  /* 0x000000040000795c */ /* 0x000fe20000300000 */
.L_x_2764:
[----:B------:R-:W-:-:S05]  /*f980*/  VIADD R2, R2, 0x400 ;  /* 0x0000040002027836 */ /* 0x000fca0000000000 */
[----:B------:R-:W-:-:S04]  /*f990*/  SHF.R.U32.HI R2, RZ, 0x4, R2 ;  /* 0x00000004ff027819 */ /* 0x000fc80000011602 */
[----:B------:R-:W-:Y:S01]  /*f9a0*/  LOP3.LUT R9, R2, 0x3fff, RZ, 0xc0, !PT ;  /* 0x00003fff02097812 */ /* 0x000fe200078ec0ff */
[----:B-1----:R-:W-:Y:S06]  /*f9b0*/  @P1 BRA `(.L_x_2765) ;  /* 0x0000000000081947 */ /* 0x002fec0003800000 */
[----:B------:R-:W1:Y:S02]  /*f9c0*/  SYNCS.PHASECHK.TRANS64.TRYWAIT P1, [R10+URZ+0x16850], R7 ;  /* 0x016850070a0075a7 */ /* 0x000e64000802017f */
[----:B-1----:R-:W-:Y:S05]  /*f9d0*/  @!P1 BRA `(.L_x_2766) ;  /* 0x000000a000c89947 */ /* 0x002fea0003800000 */
.L_x_2765:
[----:B------:R-:W-:Y:S01]  /*f9e0*/  IMAD R8, R22, 0x400, R9 ;  /* 0x0000040016087824 */ /* 0x000fe200078e0209 */
[----:B------:R-:W-:Y:S05]  /*f9f0*/  WARPSYNC.ALL ;  /* 0x0000000000007948 */ /* 0x000fea0003800000 */
[----:B------:R-:W-:Y:S01]  /*fa00*/  IMAD.MOV.U32 R9, RZ, RZ, 0x40000040 ;  /* 0x40000040ff097424 */ /* 0x000fe200078e00ff */
[C---:B------:R-:W-:Y:S01]  /*fa10*/  R2UR UR6, R8.reuse ;  /* 0x00000000080672ca */ /* 0x040fe200000e0000 */
[----:B------:R-:W-:Y:S01]  /*fa20*/  WARPGROUP.ARRIVE ;  /* 0x00000000000079c5 */ /* 0x000fe20000000000 */
[----:B------:R-:W-:Y:S01]  /*fa30*/  IMAD.MOV.U32 R13, RZ, RZ, 0x40000040 ;  /* 0x40000040ff0d7424 */ /* 0x000fe200078e00ff */
[----:B------:R-:W-:Y:S01]  /*fa40*/  IADD3 R12, R8, 0x80, RZ ;  /* 0x00000080080c7810 */ /* 0x000fe20007ffe0ff */
[----:B------:R-:W2:Y:S01]  /*fa50*/  SHFL.BFLY PT, R2, R5, 0x2, 0x1f ;  /* 0x0c401f0005027f89 */ /* 0x000ea200000e0000 */
[----:B------:R-:W-:Y:S01]  /*fa60*/  R2UR UR7, R9 ;  /* 0x00000000090772ca */ /* 0x000fe200000e0000 */
[----:B------:R-:W-:-:S02]  /*fa70*/  IMAD.MOV.U32 R9, RZ, RZ, 0x40000040 ;  /* 0x40000040ff097424 */ /* 0x000fc400078e00ff */
[----:B01----:R-:W0:Y:S01]  /*fa80*/  SHFL.BFLY PT, R7, R4, 0x2, 0x1f ;  /* 0x0c401f0004077f89 */ /* 0x003e2200000e0000 */
[----:B------:R-:W-:Y:S02]  /*fa90*/  IMAD.MOV.U32 R31, RZ, RZ, -0x800000 ;  /* 0xff800000ff1f7424 */ /* 0x000fe400078e00ff */
[----:B------:R-:W-:-:S07]  /*faa0*/  IMAD.MOV.U32 R30, RZ, RZ, -0x800000 ;  /* 0xff800000ff1e7424 */ /* 0x000fce00078e00ff */
[----:B------:R-:W-:Y:S01]  /*fab0*/  HGMMA.64x64x16.F32 R88, R148, gdesc[UR4].tnspB, R88, gsb0 ;  /* 0x40e0000494587df0 */ /* 0x000fe20008000858 */
[----:B------:R-:W-:Y:S01]  /*fac0*/  R2UR UR6, R12 ;  /* 0x000000000c0672ca */ /* 0x000fe200000e0000 */
[----:B------:R-:W-:Y:S01]  /*fad0*/  VIADD R12, R8, 0x100 ;  /* 0x00000100080c7836 */ /* 0x000fe20000000000 */
[----:B------:R-:W-:Y:S01]  /*fae0*/  R2UR UR7, R13 ;  /* 0x000000000d0772ca */ /* 0x000fe200000e0000 */
[----:B------:R-:W-:Y:S02]  /*faf0*/  IMAD.MOV.U32 R13, RZ, RZ, 0x40000040 ;  /* 0x40000040ff0d7424 */ /* 0x000fe400078e00ff */
[----:B--2---:R-:W-:Y:S01]  /*fb00*/  FADD.FTZ R2, R2, R5 ;  /* 0x0000000502027221 */ /* 0x004fe20000010000 */
[----:B------:R-:W-:Y:S02]  /*fb10*/  WARPGROUP.DEPBAR.LE gsb0, 0x0 ;  /* 0x00008000000079c5 */ /* 0x000fe40000010000 */
[----:B------:R-:W-:-:S07]  /*fb20*/  WARPGROUP.ARRIVE ;  /* 0x00000000000079c5 */ /* 0x000fce0000000000 */
        /* <DEDUP_REMOVED lines=38> */
[----:B------:R-:W0:Y:S01]  /*fd90*/  SHFL.BFLY PT, R7, R2, 0x1, 0x1f ;  /* 0x0c201f0002077f89 */ /* 0x000e2200000e0000 */
[----:B------:R-:W-:-:S03]  /*fda0*/  IMAD.MOV.U32 R4, RZ, RZ, RZ ;  /* 0x000000ffff047224 */ /* 0x000fc600078e00ff */
        /* <DEDUP_REMOVED lines=12> */
[----:B------:R-:W-:-:S03]  /*fe70*/  @P1 FFMA.FTZ R31, R5, R6, R0 ;  /* 0x00000006051f1223 */ /* 0x000fc60000010000 */
[----:B------:R2:W0:Y:S01]  /*fe80*/  @P2 MUFU.RCP R2, R12 ;  /* 0x0000000c00022308 */ /* 0x0004220000001000 */
[----:B-1----:R-:W-:-:S04]  /*fe90*/  @P2 FMUL.FTZ R8, R9, 0.69314718246459960938 ;  /* 0x3f31721809082820 */ /* 0x002fc80000410000 */
[----:B------:R-:W-:Y:S01]  /*fea0*/  @P2 FFMA.FTZ R30, R13, R3, R8 ;  /* 0x000000030d1e2223 */ /* 0x000fe20000010008 */
[----:B------:R-:W-:Y:S02]  /*feb0*/  WARPGROUP.DEPBAR.LE gsb0, 0x0 ;  /* 0x00008000000079c5 */ /* 0x000fe40000010000 */
[----:B------:R-:W-:-:S06]  /*fec0*/  WARPGROUP.ARRIVE ;  /* 0x00000000000079c5 */ /* 0x000fcc0000000000 */
[----:B------:R-:W-:Y:S03]  /*fed0*/  HGMMA.64x64x16.F32 R88, R120, gdesc[UR4].tnspB, R88, gsb0 ;  /* 0x40e0000478587df0 */ /* 0x000fe60008000858 */
[----:B------:R-:W-:Y:S02]  /*fee0*/  WARPGROUP.DEPBAR.LE gsb0, 0x0 ;  /* 0x00008000000079c5 */ /* 0x000fe40000010000 */
[----:B--23--:R-:W-:Y:S05]  /*fef0*/  @!P0 BRA `(.L_x_2767) ;  /* 0x0000000000048947 */ /* 0x00cfea0003800000 */
[----:B------:R-:W-:Y:S01]  /*ff00*/  BPT.TRAP 0x1 ;  /* 0x000000040000795c */ /* 0x000fe20000300000 */
.L_x_2767:
[----:B------:R-:W2:Y:S01]  /*ff10*/  LDL.LU R5, [R1+0x58] ;  /* 0x0000580001057983 */ /* 0x000ea20000300800 */
[----:B------:R-:W-:Y:S01]  /*ff20*/  IADD3 R0, R10, 0x16860, RZ ;  /* 0x000168600a007810 */ /* 0x000fe20007ffe0ff */
[----:B------:R-:W1:Y:S01]  /*ff30*/  S2R R3, SR_CgaCtaId ;  /* 0x0000000000037919 */ /* 0x000e620000008800 */
[----:B------:R-:W-:Y:S02]  /*ff40*/  VIADD R22, R22, 0x1 ;  /* 0x0000000116167836 */ /* 0x000fe40000000000 */
[-C--:B------:R-:W-:Y:S01]  /*ff50*/  FMUL.FTZ R25, R88, R4.reuse ;  /* 0x0000000458197220 */ /* 0x080fe20000410000 */
[-C--:B------:R-:W-:Y:S02]  /*ff60*/  FMUL.FTZ R12, R89, R4.reuse ;  /* 0x00000004590c7220 */ /* 0x080fe40000410000 */
[----:B------:R-:W-:Y:S01]  /*ff70*/  ISETP.NE.AND P0, PT, R22, 0x2, PT ;  /* 0x000000021600780c */ /* 0x000fe20003f05270 */
        /* <DEDUP_REMOVED lines=13> */
[-C--:B0-----:R-:W-:Y:S01]  /*10050*/  FMUL.FTZ R90, R90, R2.reuse ;  /* 0x000000025a5a7220 */ /* 0x081fe20000410000 */
[-C--:B------:R-:W-:Y:S01]  /*10060*/  FMUL.FTZ R13, R91, R2.reuse ;  /* 0x000000025b0d7220 */ /* 0x080fe20000410000 */
[-C--:B------:R-:W-:Y:S01]  /*10070*/  FMUL.FTZ R94, R94, R2.reuse ;  /* 0x000000025e5e7220 */ /* 0x080fe20000410000 */
[----:B------:R-:W-:Y:S01]  /*10080*/  FMUL.FTZ R15, R95, R2 ;  /* 0x000000025f0f7220 */ /* 0x000fe20000410000 */
[----:B-1----:R-:W-:-:S04]  /*10090*/  PRMT R0, R3, 0x654, R0 ;  /* 0x0000065403007816 */ /* 0x002fc80000000000 */
[----:B------:R0:W-:Y:S01]  /*100a0*/  SYNCS.ARRIVE.TRANS64.RED.A1T0 RZ, [R0+URZ], RZ ;  /* 0x000000ff00ff79a7 */ /* 0x0001e2000810043f */
[----:B------:R-:W-:Y:S01]  /*100b0*/  FMUL.FTZ R3, R92, R4 ;  /* 0x000000045c037220 */ /* 0x000fe20000410000 */
[-C--:B------:R-:W-:Y:S01]  /*100c0*/  FMUL.FTZ R98, R98, R2.reuse ;  /* 0x0000000262627220 */ /* 0x080fe20000410000 */
[-C--:B------:R-:W-:Y:S01]  /*100d0*/  FMUL.FTZ R99, R99, R2.reuse ;  /* 0x0000000263637220 */ /* 0x080fe20000410000 */
[-C--:B------:R-:W-:Y:S01]  /*100e0*/  FMUL.FTZ R102, R102, R2.reuse ;  /* 0x0000000266667220 */ /* 0x080fe20000410000 */
[----:B0-----:R-:W-:Y:S01]  /*100f0*/  SEL R0, RZ, 0x1, P0 ;  /* 0x00000001ff007807 */ /* 0x001fe20000000000 */
        /* <DEDUP_REMOVED lines=9> */
[----:B------:R-:W-:Y:S01]  /*10190*/  FMUL.FTZ R119, R119, R2 ;  /* 0x0000000277777220 */ /* 0x000fe20000410000 */
[----:B------:R-:W-:-:S02]  /*101a0*/  LOP3.LUT R155, R155, R0, RZ, 0x3c, !PT ;  /* 0x000000009b9b7212 */ /* 0x000fc400078e3cff */
[----:B------:R-:W-:Y:S01]  /*101b0*/  SEL R22, R22, RZ, P0 ;  /* 0x000000ff16167207 */ /* 0x000fe20000000000 */
[----:B--2---:R-:W-:-:S05]  /*101c0*/  VIADD R5, R5, 0x1 ;  /* 0x0000000105057836 */ /* 0x004fca0000000000 */
[----:B------:R0:W-:Y:S02]  /*101d0*/  STL [R1+0x58], R5 ;  /* 0x0000580501007387 */ /* 0x0001e40000100800 */
.L_x_2697:
[----:B------:R-:W1:Y:S01]  /*101e0*/  S2R R0, SR_TID.X ;  /* 0x0000000000007919 */ /* 0x000e620000002100 */
[----:B------:R-:W-:Y:S05]  /*101f0*/  WARPSYNC.ALL ;  /* 0x0000000000007948 */ /* 0x000fea0003800000 */
[----:B-1----:R-:W-:-:S05]  /*10200*/  VIADD R45, R0, 0xffffff80 ;  /* 0xffffff80002d7836 */ /* 0x002fca0000000000 */
[----:B------:R-:W-:-:S04]  /*10210*/  SHF.R.S32.HI R43, RZ, 0x1f, R45 ;  /* 0x0000001fff2b7819 */ /* 0x000fc8000001142d */
[----:B------:R-:W-:-:S04]  /*10220*/  LEA.HI R43, R43, R45, RZ, 0x3 ;  /* 0x0000002d2b2b7211 */ /* 0x000fc800078f18ff */
[----:B------:R-:W-:-:S05]  /*10230*/  LOP3.LUT R43, R43, 0xfffffff8, RZ, 0xc0, !PT ;  /* 0xfffffff82b2b7812 */ /* 0x000fca00078ec0ff */
[----:B------:R-:W-:-:S04]  /*10240*/  IMAD.IADD R43, R45, 0x1, -R43 ;  /* 0x000000012d2b7824 */ /* 0x000fc800078e0a2b */
[----:B------:R-:W-:-:S05]  /*10250*/  IMAD.SHL.U32 R29, R43, 0x8, RZ ;  /* 0x000000082b1d7824 */ /* 0x000fca00078e00ff */
[----:B------:R-:W-:Y:S01]  /*10260*/  SHF.R.S32.HI R28, RZ, 0x1f, R29 ;  /* 0x0000001fff1c7819 */ /* 0x000fe2000001141d */
[----:B------:R-:W1:Y:S01]  /*10270*/  S2R R0, SR_CgaCtaId ;  /* 0x0000000000007919 */ /* 0x000e620000008800 */
[----:B------:R-:W-:Y:S01]  /*10280*/  MOV R2, 0x400 ;  /* 0x0000040000027802 */ /* 0x000fe20000000f00 */
[----:B------:R-:W-:Y:S01]  /*10290*/  BSSY B0, `(.L_x_2768) ;  /* 0x000018c000007945 */ /* 0x000fe20003800000 */
[----:B------:R-:W-:Y:S02]  /*102a0*/  BAR.SYNC.DEFER_BLOCKING 0x5, 0x200 ;  /* 0x0148000000007b1d */ /* 0x000fe40000010000 */
[----:B-1----:R-:W-:-:S05]  /*102b0*/  LEA R2, R0, R2, 0x18 ;  /* 0x0000000200027211 */ /* 0x002fca00078ec0ff */
[----:B------:R1:W2:Y:S01]  /*102c0*/  LDS.128 R32, [R2+0x168d0] ;  /* 0x0168d00002207984 */ /* 0x0002a20000000c00 */
[----:B------:R-:W-:Y:S06]  /*102d0*/  BAR.ARV 0x4, 0x200 ;  /* 0x0108000000007b1d */ /* 0x000fec0000002000 */
[----:B------:R-:W-:Y:S05]  /*102e0*/  @P1 BRA `(.L_x_2769) ;  /* 0x0000000c00b41947 */ /* 0x000fea0003800000 */
[----:B------:R-:W3:Y:S04]  /*102f0*/  LDL R0, [R1+0x6c] ;  /* 0x00006c0001007983 */ /* 0x000ee80000100800 */
[----:B------:R-:W4:Y:S04]  /*10300*/  LDL.LU R40, [R1+0x4c] ;  /* 0x00004c0001287983 */ /* 0x000f280000300800 */
[----:B------:R-:W4:Y:S01]  /*10310*/  LDL.LU R38, [R1+0x50] ;  /* 0x0000500001267983 */ /* 0x000f220000300800 */
[----:B0-----:R-:W0:Y:S01]  /*10320*/  S2R R5, SR_SWINHI ;  /* 0x0000000000057919 */ /* 0x001e220000002f00 */
[----:B------:R-:W-:Y:S05]  /*10330*/  WARPSYNC.ALL ;  /* 0x0000000000007948 */ /* 0x000fea0003800000 */
[----:B------:R-:W-:Y:S01]  /*10340*/  F2FP.F16.F32.PACK_AB R12, R12, R25 ;  /* 0x000000190c0c723e */ /* 0x000fe200000000ff */
[----:B------:R-:W-:Y:S01]  /*10350*/  ULDC.64 UR4, c[0x0][0xc00] ;  /* 0x0003000000047ab9 */ /* 0x000fe20000000a00 */
[----:B------:R-:W-:-:S02]  /*10360*/  F2FP.F16.F32.PACK_AB R13, R13, R90 ;  /* 0x0000005a0d0d723e */ /* 0x000fc400000000ff */
[----:B------:R-:W-:Y:S02]  /*10370*/  F2FP.F16.F32.PACK_AB R14, R14, R3 ;  /* 0x000000030e0e723e */ /* 0x000fe400000000ff */
[----:B------:R-:W-:Y:S01]  /*10380*/  F2FP.F16.F32.PACK_AB R15, R15, R94 ;  /* 0x0000005e0f0f723e */ /* 0x000fe200000000ff */
[----:B------:R-:W-:Y:S01]  /*10390*/  IMAD.MOV.U32 R36, RZ, RZ, RZ ;  /* 0x000000ffff247224 */ /* 0x000fe200078e00ff */
[----:B--2---:R-:W2:Y:S04]  /*103a0*/  LDL R32, [R1+0x44] ;  /* 0x0000440001207983 */ /* 0x004ea80000100800 */
[----:B------:R-:W2:Y:S01]  /*103b0*/  LDL R44, [R1+0x28] ;  /* 0x00002800012c7983 */ /* 0x000ea20000100800 */
[----:B------:R-:W-:Y:S02]  /*103c0*/  MOV R20, R2 ;  /* 0x0000000200147202 */ /* 0x000fe40000000f00 */
[----:B0-----:R-:W-:Y:S01]  /*103d0*/  MOV R21, R5 ;  /* 0x0000000500157202 */ /* 0x001fe20000000f00 */
[----:B------:R-:W-:Y:S02]  /*103e0*/  BAR.SYNC.DEFER_BLOCKING 0x1, 0x180 ;  /* 0x0046000000007b1d */ /* 0x000fe40000010000 */
[----:B---3--:R-:W-:-:S03]  /*103f0*/  IMAD.WIDE R10, R0, 0x2, R20 ;  /* 0x00000002000a7825 */ /* 0x008fc600078e0214 */
[C---:B----4-:R-:W-:Y:S02]  /*10400*/  IADD3 R37, P1, R10.reuse, 0x40, RZ ;  /* 0x000000400a257810 */ /* 0x050fe40007f3e0ff */
[C---:B------:R-:W-:Y:S02]  /*10410*/  LOP3.LUT R9, R10.reuse, 0x380, RZ, 0xc0, !PT ;  /* 0x000003800a097812 */ /* 0x040fe400078ec0ff */
[C---:B------:R-:W-:Y:S02]  /*10420*/  IADD3 R39, P0, R10.reuse, 0x60, RZ ;  /* 0x000000600a277810 */ /* 0x040fe40007f1e0ff */
[----:B------:R-:W-:Y:S02]  /*10430*/  IADD3 R27, P2, R10, 0x20, RZ ;  /* 0x000000200a1b7810 */ /* 0x000fe40007f5e0ff */
[----:B------:R-:W-:Y:S02]  /*10440*/  LOP3.LUT R4, R37, 0x380, RZ, 0xc0, !PT ;  /* 0x0000038025047812 */ /* 0x000fe400078ec0ff */
[----:B------:R-:W-:-:S02]  /*10450*/  SHF.R.U64 R9, R9, 0x3, RZ ;  /* 0x0000000309097819 */ /* 0x000fc400000012ff */
[----:B-----5:R-:W-:Y:S02]  /*10460*/  LOP3.LUT R24, R39, 0x380, RZ, 0xc0, !PT ;  /* 0x0000038027187812 */ /* 0x020fe400078ec0ff */
[----:B------:R-:W-:Y:S02]  /*10470*/  LOP3.LUT R0, R27, 0x380, RZ, 0xc0, !PT ;  /* 0x000003801b007812 */ /* 0x000fe400078ec0ff */
        /* <DEDUP_REMOVED lines=9> */
[----:B------:R-:W-:Y:S02]  /*10510*/  MOV R10, R10 ;  /* 0x0000000a000a7202 */ /* 0x000fe40000000f00 */
[----:B------:R-:W-:Y:S02]  /*10520*/  LOP3.LUT R8, R0, R27, RZ, 0x3c, !PT ;  /* 0x0000001b00087212 */ /* 0x000fe400078e3cff */
[----:B------:R-:W-:Y:S01]  /*10530*/  MOV R26, R6 ;  /* 0x00000006001a7202 */ /* 0x000fe20000000f00 */
[----:B------:R0:W-:Y:S01]  /*10540*/  STSM.16.M88.4 [R10], R12 ;  /* 0x0000000c0a007844 */ /* 0x0001e20000000200 */
[----:B------:R-:W-:Y:S01]  /*10550*/  MOV R3, R4 ;  /* 0x0000000400037202 */ /* 0x000fe20000000f00 */
[----:B------:R-:W3:Y:S01]  /*10560*/  LDC R0, c[0x0][0xbe8] ;  /* 0x0002fa00ff007b82 */ /* 0x000ee20000000800 */
[----:B------:R-:W-:-:S02]  /*10570*/  ISETP.NE.U32.AND P0, PT, RZ, UR4, PT ;  /* 0x00000004ff007c0c */ /* 0x000fc4000bf05070 */
[----:B------:R-:W-:Y:S02]  /*10580*/  IADD3 R24, P1, R40, UR4, RZ ;  /* 0x0000000428187c10 */ /* 0x000fe4000ff3e0ff */
        /* <DEDUP_REMOVED lines=14> */
[----:B------:R-:W-:Y:S01]  /*10670*/  IADD3.X R25, R38, UR5, RZ, P1, !PT ;  /* 0x0000000526197c10 */ /* 0x000fe20008ffe4ff */
[----:B------:R-:W-:Y:S01]  /*10680*/  ULDC.64 UR4, c[0x0][0xc08] ;  /* 0x0003020000047ab9 */ /* 0x000fe20000000a00 */
[----:B------:R0:W-:Y:S01]  /*10690*/  STSM.16.M88.4 [R27], R4 ;  /* 0x000000041b007844 */ /* 0x0001e20000000200 */
[----:B------:R-:W-:-:S03]  /*106a0*/  ISETP.NE.U32.AND P1, PT, RZ, UR4, PT ;  /* 0x00000004ff007c0c */ /* 0x000fc6000bf25070 */
[----:B------:R-:W-:Y:S01]  /*106b0*/  STSM.16.M88.4 [R26], R8 ;  /* 0x000000081a007844 */ /* 0x000fe20000000200 */
[----:B------:R-:W-:-:S03]  /*106c0*/  ISETP.NE.AND.EX P1, PT, RZ, UR5, PT, P1 ;  /* 0x00000005ff007c0c */ /* 0x000fc6000bf25310 */
[----:B------:R4:W-:Y:S01]  /*106d0*/  STSM.16.M88.4 [R3], R12 ;  /* 0x0000000c03007844 */ /* 0x0009e20000000200 */
[----:B------:R-:W-:Y:S09]  /*106e0*/  BAR.SYNC.DEFER_BLOCKING 0x1, 0x180 ;  /* 0x0046000000007b1d */ /* 0x000ff20000010000 */
[----:B0-----:R-:W-:Y:S01]  /*106f0*/  @P1 IADD3 R4, P3, R40, UR4, RZ ;  /* 0x0000000428041c10 */ /* 0x001fe2000ff7e0ff */
[----:B------:R-:W-:-:S03]  /*10700*/  ULDC UR4, c[0x0][0xa88] ;  /* 0x0002a20000047ab9 */ /* 0x000fc60000000800 */
[----:B------:R-:W-:Y:S01]  /*10710*/  @P1 IADD3.X R5, R38, UR5, RZ, P3, !PT ;  /* 0x0000000526051c10 */ /* 0x000fe20009ffe4ff */
[----:B----4-:R-:W-:Y:S01]  /*10720*/  IMAD.U32 R3, RZ, RZ, UR4 ;  /* 0x00000004ff037e24 */ /* 0x010fe2000f8e00ff */
[----:B------:R0:W5:Y:S05]  /*10730*/  @P0 LDG.E R36, desc[UR40][R24.64] ;  /* 0x0000002818240981 */ /* 0x00016a000c1e1900 */
[----:B------:R0:W5:Y:S01]  /*10740*/  @P1 LDG.E R3, desc[UR40][R4.64] ;  /* 0x0000002804031981 */ /* 0x000162000c1e1900 */
[----:B---3--:R-:W-:-:S13]  /*10750*/  ISETP.NE.AND P2, PT, R0, 0x1, PT ;  /* 0x000000010000780c */ /* 0x008fda0003f45270 */
[----:B------:R-:W3:Y:S08]  /*10760*/  @P2 LDC R6, c[0x0][0xbec] ;  /* 0x0002fb00ff062b82 */ /* 0x000ef00000000800 */
[----:B------:R-:W4:Y:S01]  /*10770*/  @P2 LDC R27, c[0x0][0xbf0] ;  /* 0x0002fc00ff1b2b82 */ /* 0x000f220000000800 */
[----:B--2---:R-:W-:Y:S01]  /*10780*/  IMAD.IADD R13, R32, 0x1, R44 ;  /* 0x00000001200d7824 */ /* 0x004fe200078e022c */
[----:B0-----:R-:W-:Y:S06]  /*10790*/  @P1 BRA `(.L_x_2770) ;  /* 0x0000000000101947 */ /* 0x001fec0003800000 */
[----:B------:R-:W-:Y:S05]  /*107a0*/  @!P0 BRA `(.L_x_2770) ;  /* 0x00000000000c8947 */ /* 0x000fea0003800000 */
[----:B------:R-:W2:Y:S04]  /*107b0*/  LDG.E R4, desc[UR40][R24.64] ;  /* 0x0000002818047981 */ /* 0x000ea8000c1e1900 */
[----:B-----5:R-:W2:Y:S02]  /*107c0*/  LDG.E R3, desc[UR40][R24.64+0x4] ;  /* 0x0000042818037981 */ /* 0x020ea4000c1e1900 */
[----:B--2---:R-:W-:-:S07]  /*107d0*/  IADD3 R3, -R4, R3, RZ ;  /* 0x0000000304037210 */ /* 0x004fce0007ffe1ff */
.L_x_2770:
[----:B------:R-:W2:Y:S01]  /*107e0*/  LDL.LU R10, [R1+0x5c] ;  /* 0x00005c00010a7983 */ /* 0x000ea20000300800 */
[----:B---3--:R-:W-:Y:S01]  /*107f0*/  @P2 IMAD.HI.U32 R4, R13, R6, RZ ;  /* 0x000000060d042227 */ /* 0x008fe200078e00ff */
[----:B------:R-:W-:Y:S02]  /*10800*/  ULDC.64 UR4, c[0x0][0xb90] ;  /* 0x0002e40000047ab9 */ /* 0x000fe40000000a00 */
[----:B------:R-:W3:Y:S04]  /*10810*/  LDL.LU R8, [R1+0x54] ;  /* 0x0000540001087983 */ /* 0x000ee80000300800 */
[----:B------:R-:W3:Y:S01]  /*10820*/  LDL.LU R42, [R1+0x48] ;  /* 0x00004800012a7983 */ /* 0x000ee20000300800 */
[----:B-----5:R-:W-:Y:S01]  /*10830*/  SHF.R.S32.HI R37, RZ, 0x1f, R36 ;  /* 0x0000001fff257819 */ /* 0x020fe20000011424 */
[----:B------:R-:W-:Y:S01]  /*10840*/  IMAD.MOV.U32 R7, RZ, RZ, R13 ;  /* 0x000000ffff077224 */ /* 0x000fe200078e000d */
[----:B----4-:R-:W-:Y:S01]  /*10850*/  @P2 SHF.R.U32.HI R7, RZ, R27, R4 ;  /* 0x0000001bff072219 */ /* 0x010fe20000011604 */
[----:B------:R-:W4:Y:S04]  /*10860*/  LDL R12, [R1+0x68] ;  /* 0x00006800010c7983 */ /* 0x000f280000100800 */
[----:B------:R-:W-:Y:S01]  /*10870*/  IMAD.MOV R11, RZ, RZ, -R7 ;  /* 0x000000ffff0b7224 */ /* 0x000fe200078e0a07 */
[----:B------:R-:W-:-:S02]  /*10880*/  SHF.R.S32.HI R40, RZ, 0x1f, R45 ;  /* 0x0000001fff287819 */ /* 0x000fc4000001142d */
[----:B------:R-:W-:Y:S02]  /*10890*/  SHF.R.S32.HI R14, RZ, 0x1f, R45 ;  /* 0x0000001fff0e7819 */ /* 0x000fe4000001142d */
[-C--:B------:R-:W-:Y:S02]  /*108a0*/  LEA.HI R40, R40, R45.reuse, RZ, 0x3 ;  /* 0x0000002d28287211 */ /* 0x080fe400078f18ff */
[----:B------:R-:W-:Y:S02]  /*108b0*/  LEA.HI R14, R14, R45, RZ, 0x7 ;  /* 0x0000002d0e0e7211 */ /* 0x000fe400078f38ff */
[----:B------:R-:W-:Y:S02]  /*108c0*/  SHF.R.S32.HI R40, RZ, 0x3, R40 ;  /* 0x00000003ff287819 */ /* 0x000fe40000011428 */
[----:B------:R-:W-:Y:S01]  /*108d0*/  LOP3.LUT R14, R14, 0xffffff80, RZ, 0xc0, !PT ;  /* 0xffffff800e0e7812 */ /* 0x000fe200078ec0ff */
[----:B------:R-:W-:-:S03]  /*108e0*/  IMAD R3, R3, R0, RZ ;  /* 0x0000000003037224 */ /* 0x000fc600078e02ff */
[----:B------:R-:W-:Y:S02]  /*108f0*/  IADD3 R14, R45, -R14, RZ ;  /* 0x8000000e2d0e7210 */ /* 0x000fe40007ffe0ff */
[----:B--2---:R-:W-:Y:S02]  /*10900*/  SEL R32, R10, RZ, !P0 ;  /* 0x000000ff0a207207 */ /* 0x004fe40004000000 */
[----:B---3--:R-:W-:Y:S02]  /*10910*/  SEL R41, R8, RZ, !P0 ;  /* 0x000000ff08297207 */ /* 0x008fe40004000000 */
[----:B------:R-:W-:Y:S01]  /*10920*/  SHF.R.S32.HI R38, RZ, 0x1f, R42 ;  /* 0x0000001fff267819 */ /* 0x000fe2000001142a */
[----:B------:R-:W-:-:S04]  /*10930*/  IMAD.WIDE.U32 R4, R42, UR4, R36 ;  /* 0x000000042a047c25 */ /* 0x000fc8000f8e0024 */
[----:B------:R-:W-:-:S04]  /*10940*/  IMAD R6, R38, UR4, RZ ;  /* 0x0000000426067c24 */ /* 0x000fc8000f8e02ff */
[----:B------:R-:W-:Y:S01]  /*10950*/  IMAD R9, R42, UR5, R6 ;  /* 0x000000052a097c24 */ /* 0x000fe2000f8e0206 */
[----:B------:R-:W-:-:S03]  /*10960*/  ULDC.64 UR4, c[0x0][0xb98] ;  /* 0x0002e60000047ab9 */ /* 0x000fc60000000a00 */
[----:B------:R-:W-:Y:S02]  /*10970*/  IMAD.IADD R5, R5, 0x1, R9 ;  /* 0x0000000105057824 */ /* 0x000fe400078e0209 */
        /* <DEDUP_REMOVED lines=16> */
[----:B------:R-:W-:Y:S01]  /*10a80*/  IMAD R9, R40, 0x40, R29 ;  /* 0x0000004028097824 */ /* 0x000fe200078e021d */
[----:B------:R-:W-:Y:S01]  /*10a90*/  SHFL.IDX PT, R4, R10, RZ, 0x1c1f ;  /* 0x001c1fff0a047589 */ /* 0x000fe200000e0000 */
[----:B----4-:R-:W-:Y:S01]  /*10aa0*/  IMAD.IADD R12, R12, 0x1, R44 ;  /* 0x000000010c0c7824 */ /* 0x010fe200078e022c */
[----:B------:R-:W-:Y:S02]  /*10ab0*/  ULDC.64 UR4, c[0x0][0xaa0] ;  /* 0x0002a80000047ab9 */ /* 0x000fe40000000a00 */
[----:B------:R-:W0:Y:S01]  /*10ac0*/  SHFL.IDX PT, R5, R11, RZ, 0x1c1f ;  /* 0x001c1fff0b057589 */ /* 0x000e2200000e0000 */
[----:B------:R-:W-:-:S03]  /*10ad0*/  IMAD.WIDE R20, R9, 0x2, R20 ;  /* 0x0000000209147825 */ /* 0x000fc600078e0214 */
[----:B------:R-:W-:Y:S04]  /*10ae0*/  SHFL.IDX PT, R6, R10, 0x1, 0x1c1f ;  /* 0x003c1f000a067f89 */ /* 0x000fe800000e0000 */
[----:B------:R-:W2:Y:S01]  /*10af0*/  SHFL.IDX PT, R7, R11, 0x1, 0x1c1f ;  /* 0x003c1f000b077f89 */ /* 0x000ea200000e0000 */
[----:B------:R-:W-:Y:S01]  /*10b00*/  LOP3.LUT P0, RZ, R14, 0x3, RZ, 0xc0, !PT ;  /* 0x000000030eff7812 */ /* 0x000fe2000780c0ff */
[----:B------:R-:W-:Y:S01]  /*10b10*/  VIADD R8, R12, 0x8 ;  /* 0x000000080c087836 */ /* 0x000fe20000000000 */
[C---:B------:R-:W-:Y:S02]  /*10b20*/  IADD3 R13, P3, R20.reuse, 0x1800, RZ ;  /* 0x00001800140d7810 */ /* 0x040fe40007f7e0ff */
[----:B------:R-:W-:Y:S02]  /*10b30*/  IADD3 R25, P4, R20, 0x3000, RZ ;  /* 0x0000300014197810 */ /* 0x000fe40007f9e0ff */
[----:B------:R-:W-:-:S02]  /*10b40*/  ISETP.GE.OR P1, PT, R12, R3, P0 ;  /* 0x000000030c00720c */ /* 0x000fc40000726670 */
[----:B------:R-:W-:Y:S02]  /*10b50*/  LOP3.LUT R9, R20, 0x380, RZ, 0xc0, !PT ;  /* 0x0000038014097812 */ /* 0x000fe400078ec0ff */
[----:B------:R-:W-:Y:S02]  /*10b60*/  LOP3.LUT R12, R13, 0x380, RZ, 0xc0, !PT ;  /* 0x000003800d0c7812 */ /* 0x000fe400078ec0ff */
[----:B------:R-:W-:Y:S02]  /*10b70*/  ISETP.GE.OR P0, PT, R8, R3, P0 ;  /* 0x000000030800720c */ /* 0x000fe40000706670 */
[----:B------:R-:W-:Y:S02]  /*10b80*/  LOP3.LUT R24, R25, 0x380, RZ, 0xc0, !PT ;  /* 0x0000038019187812 */ /* 0x000fe400078ec0ff */
[----:B------:R-:W-:Y:S02]  /*10b90*/  SHF.R.U64 R9, R9, 0x3, RZ ;  /* 0x0000000309097819 */ /* 0x000fe400000012ff */
[----:B------:R-:W-:-:S02]  /*10ba0*/  SHF.R.U64 R12, R12, 0x3, RZ ;  /* 0x000000030c0c7819 */ /* 0x000fc400000012ff */
[----:B------:R-:W-:Y:S02]  /*10bb0*/  SHF.R.U64 R24, R24, 0x3, RZ ;  /* 0x0000000318187819 */ /* 0x000fe400000012ff */
[----:B------:R-:W-:Y:S01]  /*10bc0*/  LOP3.LUT R8, R9, R20, RZ, 0x3c, !PT ;  /* 0x0000001409087212 */ /* 0x000fe200078e3cff */
[--C-:B------:R-:W-:Y:S01]  /*10bd0*/  IMAD.MOV.U32 R9, RZ, RZ, R21.reuse ;  /* 0x000000ffff097224 */ /* 0x100fe200078e0015 */
[----:B------:R-:W-:Y:S01]  /*10be0*/  LOP3.LUT R12, R12, R13, RZ, 0x3c, !PT ;  /* 0x0000000d0c0c7212 */ /* 0x000fe200078e3cff */
[--C-:B------:R-:W-:Y:S01]  /*10bf0*/  IMAD.X R13, RZ, RZ, R21.reuse, P3 ;  /* 0x000000ffff0d7224 */ /* 0x100fe200018e0615 */
[----:B------:R-:W-:Y:S01]  /*10c00*/  LOP3.LUT R24, R24, R25, RZ, 0x3c, !PT ;  /* 0x0000001918187212 */ /* 0x000fe200078e3cff */
[----:B------:R-:W-:Y:S01]  /*10c10*/  IMAD.X R25, RZ, RZ, R21, P4 ;  /* 0x000000ffff197224 */ /* 0x000fe200020e0615 */
[----:B0-----:R0:W-:Y:S04]  /*10c20*/  @!P1 ST.E desc[UR40][R4.64], R31 ;  /* 0x0000001f04009985 */ /* 0x0011e8000c101928 */
[----:B--2---:R2:W-:Y:S04]  /*10c30*/  @!P0 ST.E desc[UR40][R6.64], R30 ;  /* 0x0000001e06008985 */ /* 0x0045e8000c101928 */
[----:B------:R-:W3:Y:S04]  /*10c40*/  LD.E.128 R8, desc[UR40][R8.64] ;  /* 0x0000002808087980 */ /* 0x000ee8000c101d00 */
[----:B------:R-:W4:Y:S04]  /*10c50*/  LD.E.128 R12, desc[UR40][R12.64] ;  /* 0x000000280c0c7980 */ /* 0x000f28000c101d00 */
[----:B------:R-:W4:Y:S01]  /*10c60*/  LD.E.128 R24, desc[UR40][R24.64] ;  /* 0x0000002818187980 */ /* 0x000f22000c101d00 */
[----:B------:R-:W-:-:S04]  /*10c70*/  IADD3 R39, P0, R20, 0x4800, RZ ;  /* 0x0000480014277810 */ /* 0x000fc80007f1e0ff */
[----:B------:R-:W-:-:S04]  /*10c80*/  LOP3.LUT R20, R39, 0x380, RZ, 0xc0, !PT ;  /* 0x0000038027147812 */ /* 0x000fc800078ec0ff */
[----:B0-----:R-:W-:-:S04]  /*10c90*/  SHF.R.U64 R4, R20, 0x3, RZ ;  /* 0x0000000314047819 */ /* 0x001fc800000012ff */
[----:B------:R-:W-:Y:S02]  /*10ca0*/  LOP3.LUT R4, R4, R39, RZ, 0x3c, !PT ;  /* 0x0000002704047212 */ /* 0x000fe400078e3cff */
[----:B------:R-:W0:Y:S01]  /*10cb0*/  @P2 LDC R39, c[0x0][0xbec] ;  /* 0x0002fb00ff272b82 */ /* 0x000e220000000800 */
[----:B------:R-:W-:Y:S01]  /*10cc0*/  IADD3.X R5, RZ, R21, RZ, P0, !PT ;  /* 0x00000015ff057210 */ /* 0x000fe200007fe4ff */
[----:B------:R-:W-:Y:S02]  /*10cd0*/  IMAD R21, R37, UR4, RZ ;  /* 0x0000000425157c24 */ /* 0x000fe4000f8e02ff */
[----:B--2---:R-:W-:-:S03]  /*10ce0*/  IMAD R30, R43, 0x30, R40 ;  /* 0x000000302b1e7824 */ /* 0x004fc600078e0228 */
[----:B------:R-:W5:Y:S01]  /*10cf0*/  LD.E.128 R4, desc[UR40][R4.64] ;  /* 0x0000002804047980 */ /* 0x000f62000c101d00 */
[----:B------:R-:W2:Y:S01]  /*10d00*/  @P2 LDC R37, c[0x0][0xbf0] ;  /* 0x0002fc00ff252b82 */ /* 0x000ea20000000800 */
[C---:B------:R-:W-:Y:S02]  /*10d10*/  IMAD R31, R36.reuse, UR5, R21 ;  /* 0x00000005241f7c24 */ /* 0x040fe4000f8e0215 */
[----:B------:R-:W-:Y:S01]  /*10d20*/  IMAD.WIDE.U32 R20, R36, UR4, RZ ;  /* 0x0000000424147c25 */ /* 0x000fe2000f8e00ff */
[----:B------:R-:W-:Y:S01]  /*10d30*/  ULDC.64 UR4, c[0x0][0xae8] ;  /* 0x0002ba0000047ab9 */ /* 0x000fe20000000a00 */
[----:B------:R-:W-:Y:S01]  /*10d40*/  @!PT LDS RZ, [RZ] ;  /* 0x00000000fffff984 */ /* 0x000fe20000000800 */
[----:B------:R-:W-:Y:S01]  /*10d50*/  @!PT LDS RZ, [RZ] ;  /* 0x00000000fffff984 */ /* 0x000fe20000000800 */
[----:B------:R-:W-:Y:S01]  /*10d60*/  @!PT LDS RZ, [RZ] ;  /* 0x00000000fffff984 */ /* 0x000fe20000000800 */
[----:B------:R-:W-:Y:S01]  /*10d70*/  @!PT LDS RZ, [RZ] ;  /* 0x00000000fffff984 */ /* 0x000fe20000000800 */
[----:B------:R1:W-:Y:S06]  /*10d80*/  MEMBAR.ALL.CTA ;  /* 0x0000000000007992 */ /* 0x0003ec0000008000 */
[----:B-1----:R-:W1:Y:S01]  /*10d90*/  FENCE.VIEW.ASYNC.S ;  /* 0x00000000000073c6 */ /* 0x002e620000000000 */
[----:B------:R-:W-:-:S02]  /*10da0*/  IMAD.IADD R21, R21, 0x1, R31 ;  /* 0x0000000115157824 */ /* 0x000fc400078e021f */
[----:B------:R-:W-:Y:S02]  /*10db0*/  IMAD R31, R38, UR4, RZ ;  /* 0x00000004261f7c24 */ /* 0x000fe4000f8e02ff */
[----:B------:R-:W-:Y:S02]  /*10dc0*/  IMAD.IADD R36, R44, 0x1, R30 ;  /* 0x000000012c247824 */ /* 0x000fe400078e021e */
[C---:B------:R-:W-:Y:S02]  /*10dd0*/  IMAD R31, R42.reuse, UR5, R31 ;  /* 0x000000052a1f7c24 */ /* 0x040fe4000f8e021f */
[----:B------:R-:W-:Y:S01]  /*10de0*/  IMAD.WIDE.U32 R20, R42, UR4, R20 ;  /* 0x000000042a147c25 */ /* 0x000fe2000f8e0014 */
[----:B------:R-:W-:-:S03]  /*10df0*/  ULDC.64 UR4, c[0x0][0xaf0] ;  /* 0x0002bc0000047ab9 */ /* 0x000fc60000000a00 */
[----:B0-----:R-:W-:-:S04]  /*10e00*/  @P2 IMAD.HI.U32 R30, R36, R39, RZ ;  /* 0x00000027241e2227 */ /* 0x001fc800078e00ff */
        /* <DEDUP_REMOVED lines=24> */
[----:B------:R-:W-:Y:S01]  /*10f90*/  LEA.HI.X R38, R20, UR5, R21, 0x1, P0 ;  /* 0x0000000514267c11 */ /* 0x000fe200080f0c15 */
[----:B-1----:R-:W0:Y:S01]  /*10fa0*/  SHFL.IDX PT, R30, R32, RZ, 0x181f ;  /* 0x00181fff201e7589 */ /* 0x002e2200000e0000 */
[----:B------:R-:W-:-:S03]  /*10fb0*/  IMAD.IADD R40, R40, 0x1, R44 ;  /* 0x0000000128287824 */ /* 0x000fc600078e022c */
[----:B------:R-:W1:Y:S01]  /*10fc0*/  SHFL.IDX PT, R36, R32, 0x1, 0x181f ;  /* 0x00381f0020247f89 */ /* 0x000e6200000e0000 */
[----:B------:R-:W-:-:S03]  /*10fd0*/  ISETP.GE.AND P0, PT, R29, UR4, PT ;  /* 0x000000041d007c0c */ /* 0x000fc6000bf06270 */
[----:B------:R-:W2:Y:S04]  /*10fe0*/  SHFL.IDX PT, R21, R38, RZ, 0x181f ;  /* 0x00181fff26157589 */ /* 0x000ea800000e0000 */
[----:B------:R-:W2:Y:S01]  /*10ff0*/  SHFL.IDX PT, R42, R32, 0x2, 0x181f ;  /* 0x00581f00202a7f89 */ /* 0x000ea200000e0000 */
[----:B------:R-:W-:-:S03]  /*11000*/  VIADD R0, R40, 0x30 ;  /* 0x0000003028007836 */ /* 0x000fc60000000000 */
[----:B------:R-:W2:Y:S01]  /*11010*/  SHFL.IDX PT, R31, R38, 0x1, 0x181f ;  /* 0x00381f00261f7f89 */ /* 0x000ea200000e0000 */
[CC--:B------:R-:W-:Y:S01]  /*11020*/  ISETP.GE.OR P3, PT, R40.reuse, R3.reuse, P0 ;  /* 0x000000032800720c */ /* 0x0c0fe20000766670 */
[----:B------:R-:W-:Y:S02]  /*11030*/  VIADD R20, R40, 0x60 ;  /* 0x0000006028147836 */ /* 0x000fe40000000000 */
[----:B------:R-:W2:Y:S01]  /*11040*/  SHFL.IDX PT, R37, R38, 0x2, 0x181f ;  /* 0x00581f0026257f89 */ /* 0x000ea200000e0000 */
[-C--:B------:R-:W-:Y:S02]  /*11050*/  ISETP.GE.OR P2, PT, R0, R3.reuse, P0 ;  /* 0x000000030000720c */ /* 0x080fe40000746670 */
[----:B------:R-:W-:Y:S02]  /*11060*/  ISETP.GE.OR P1, PT, R20, R3, P0 ;  /* 0x000000031400720c */ /* 0x000fe40000726670 */
[----:B------:R-:W-:-:S05]  /*11070*/  IADD3 R0, R2, 0x16820, RZ ;  /* 0x0001682002007810 */ /* 0x000fca0007ffe0ff */
[----:B0-----:R-:W-:-:S04]  /*11080*/  @!P3 LEA R20, P5, R29, R30, 0x1 ;  /* 0x0000001e1d14b211 */ /* 0x001fc800078a08ff */
[C---:B-1----:R-:W-:Y:S02]  /*11090*/  @!P2 LEA R30, P4, R29.reuse, R36, 0x1 ;  /* 0x000000241d1ea211 */ /* 0x042fe400078808ff */
[C---:B--2---:R-:W-:Y:S02]  /*110a0*/  @!P3 LEA.HI.X R21, R29.reuse, R21, R28, 0x1, P5 ;  /* 0x000000151d15b211 */ /* 0x044fe400028f0c1c */
[C---:B------:R-:W-:Y:S02]  /*110b0*/  @!P1 LEA R36, P5, R29.reuse, R42, 0x1 ;  /* 0x0000002a1d249211 */ /* 0x040fe400078a08ff */
[----:B------:R-:W-:Y:S02]  /*110c0*/  PRMT R0, RZ, 0x654, R0 ;  /* 0x00000654ff007816 */ /* 0x000fe40000000000 */
[C-C-:B------:R-:W-:Y:S02]  /*110d0*/  @!P2 LEA.HI.X R31, R29.reuse, R31, R28.reuse, 0x1, P4 ;  /* 0x0000001f1d1fa211 */ /* 0x140fe400020f0c1c */
[----:B------:R-:W-:Y:S01]  /*110e0*/  @!P1 LEA.HI.X R37, R29, R37, R28, 0x1, P5 ;  /* 0x000000251d259211 */ /* 0x000fe200028f0c1c */
[----:B------:R0:W-:Y:S02]  /*110f0*/  SYNCS.ARRIVE.TRANS64.RED.A1T0 RZ, [R0+URZ], RZ ;  /* 0x000000ff00ff79a7 */ /* 0x0001e4000810043f */
[----:B0-----:R-:W-:-:S05]  /*11100*/  VIADD R0, R40, 0x90 ;  /* 0x0000009028007836 */ /* 0x001fca0000000000 */
[----:B------:R-:W-:Y:S01]  /*11110*/  ISETP.GE.OR P0, PT, R0, R3, P0 ;  /* 0x000000030000720c */ /* 0x000fe20000706670 */
[----:B------:R-:W2:Y:S04]  /*11120*/  SHFL.IDX PT, R32, R32, 0x3, 0x181f ;  /* 0x00781f0020207f89 */ /* 0x000ea800000e0000 */
[----:B------:R-:W0:Y:S04]  /*11130*/  SHFL.IDX PT, R38, R38, 0x3, 0x181f ;  /* 0x00781f0026267f89 */ /* 0x000e2800000e0000 */
[----:B---3--:R3:W-:Y:S04]  /*11140*/  @!P3 ST.E.128 desc[UR40][R20.64], R8 ;  /* 0x000000081400b985 */ /* 0x0087e8000c101d28 */
[----:B----4-:R3:W-:Y:S04]  /*11150*/  @!P2 ST.E.128 desc[UR40][R30.64], R12 ;  /* 0x0000000c1e00a985 */ /* 0x0107e8000c101d28 */
[----:B------:R3:W-:Y:S01]  /*11160*/  @!P1 ST.E.128 desc[UR40][R36.64], R24 ;  /* 0x0000001824009985 */ /* 0x0007e2000c101d28 */
[----:B0-2---:R-:W-:Y:S05]  /*11170*/  @P0 BRA `(.L_x_2771) ;  /* 0x0000000800740947 */ /* 0x005fea0003800000 */
[----:B---3--:R-:W-:-:S04]  /*11180*/  LEA R8, P0, R29, R32, 0x1 ;  /* 0x000000201d087211 */ /* 0x008fc800078008ff */
[----:B------:R-:W-:-:S05]  /*11190*/  LEA.HI.X R9, R29, R38, R28, 0x1, P0 ;  /* 0x000000261d097211 */ /* 0x000fca00000f0c1c */
[----:B-----5:R2:W-:Y:S01]  /*111a0*/  ST.E.128 desc[UR40][R8.64], R4 ;  /* 0x0000000408007985 */ /* 0x0205e2000c101d28 */
[----:B------:R-:W-:Y:S05]  /*111b0*/  BRA `(.L_x_2771) ;  /* 0x0000000800647947 */ /* 0x000fea0003800000 */
.L_x_2769:
[----:B------:R-:W3:Y:S01]  /*111c0*/  LDL.LU R6, [R1+0x4c] ;  /* 0x00004c0001067983 */ /* 0x000ee20000300800 */
[----:B------:R-:W-:Y:S01]  /*111d0*/  ULDC.64 UR4, c[0x0][0xc00] ;  /* 0x0003000000047ab9 */ /* 0x000fe20000000a00 */
[----:B------:R-:W-:Y:S01]  /*111e0*/  IMAD.MOV.U32 R0, RZ, RZ, RZ ;  /* 0x000000ffff007224 */ /* 0x000fe200078e00ff */
[----:B------:R-:W4:Y:S01]  /*111f0*/  LDC R25, c[0x0][0xbe8] ;  /* 0x0002fa00ff197b82 */ /* 0x000f220000000800 */
[----:B------:R-:W0:Y:S01]  /*11200*/  LDL.LU R3, [R1+0x50] ;  /* 0x0000500001037983 */ /* 0x000e220000300800 */
[----:B------:R-:W-:-:S04]  /*11210*/  ISETP.NE.U32.AND P0, PT, RZ, UR4, PT ;  /* 0x00000004ff007c0c */ /* 0x000fc8000bf05070 */
[----:B------:R-:W-:Y:S02]  /*11220*/  ISETP.NE.AND.EX P0, PT, RZ, UR5, PT, P0 ;  /* 0x00000005ff007c0c */ /* 0x000fe4000bf05300 */
[----:B---3--:R-:W-:-:S04]  /*11230*/  IADD3 R4, P1, R6, UR4, RZ ;  /* 0x0000000406047c10 */ /* 0x008fc8000ff3e0ff */
[----:B0-----:R-:W-:Y:S01]  /*11240*/  IADD3.X R5, R3, UR5, RZ, P1, !PT ;  /* 0x0000000503057c10 */ /* 0x001fe20008ffe4ff */
[----:B------:R-:W-:Y:S02]  /*11250*/  ULDC.64 UR4, c[0x0][0xc08] ;  /* 0x0003020000047ab9 */ /* 0x000fe40000000a00 */
[----:B------:R-:W-:-:S04]  /*11260*/  ISETP.NE.U32.AND P1, PT, RZ, UR4, PT ;  /* 0x00000004ff007c0c */ /* 0x000fc8000bf25070 */
[----:B------:R0:W5:Y:S01]  /*11270*/  @P0 LDG.E R0, desc[UR40][R4.64] ;  /* 0x0000002804000981 */ /* 0x000162000c1e1900 */
[----:B------:R-:W-:Y:S01]  /*11280*/  ISETP.NE.AND.EX P1, PT, RZ, UR5, PT, P1 ;  /* 0x00000005ff007c0c */ /* 0x000fe2000bf25310 */
[----:B------:R-:W3:-:S12]  /*11290*/  S2R R10, SR_TID.X ;  /* 0x00000000000a7919 */ /* 0x000ed80000002100 */
[----:B------:R-:W-:Y:S01]  /*112a0*/  @P1 IADD3 R6, P2, R6, UR4, RZ ;  /* 0x0000000406061c10 */ /* 0x000fe2000ff5e0ff */
[----:B------:R-:W-:Y:S02]  /*112b0*/  ULDC UR4, c[0x0][0xa88] ;  /* 0x0002a20000047ab9 */ /* 0x000fe40000000800 */
[----:B------:R-:W-:Y:S01]  /*112c0*/  IMAD.U32 R8, RZ, RZ, UR4 ;  /* 0x00000004ff087e24 */ /* 0x000fe2000f8e00ff */
[----:B------:R-:W-:-:S05]  /*112d0*/  @P1 IADD3.X R7, R3, UR5, RZ, P2, !PT ;  /* 0x0000000503071c10 */ /* 0x000fca00097fe4ff */
[----:B------:R0:W5:Y:S01]  /*112e0*/  @P1 LDG.E R8, desc[UR40][R6.64] ;  /* 0x0000002806081981 */ /* 0x000162000c1e1900 */
[----:B----4-:R-:W-:Y:S01]  /*112f0*/  ISETP.NE.AND P2, PT, R25, 0x1, PT ;  /* 0x000000011900780c */ /* 0x010fe20003f45270 */
[----:B---3--:R-:W-:-:S12]  /*11300*/  VIADD R31, R10, 0xffffff80 ;  /* 0xffffff800a1f7836 */ /* 0x008fd80000000000 */
[----:B------:R-:W3:Y:S01]  /*11310*/  @P2 LDC R20, c[0x0][0xbec] ;  /* 0x0002fb00ff142b82 */ /* 0x000ee20000000800 */
[----:B------:R-:W-:-:S07]  /*11320*/  ISETP.GE.AND P3, PT, R31, 0xc0, PT ;  /* 0x000000c01f00780c */ /* 0x000fce0003f66270 */
[----:B------:R-:W4:Y:S01]  /*11330*/  @P2 LDC R27, c[0x0][0xbf0] ;  /* 0x0002fc00ff1b2b82 */ /* 0x000f220000000800 */
[----:B0-----:R-:W-:Y:S05]  /*11340*/  @P1 BRA `(.L_x_2772) ;  /* 0x0000000000101947 */ /* 0x001fea0003800000 */
[----:B------:R-:W-:Y:S05]  /*11350*/  @!P0 BRA `(.L_x_2772) ;  /* 0x00000000000c8947 */ /* 0x000fea0003800000 */
[----:B------:R-:W2:Y:S04]  /*11360*/  LDG.E R3, desc[UR40][R4.64] ;  /* 0x0000002804037981 */ /* 0x000ea8000c1e1900 */
[----:B-----5:R-:W2:Y:S02]  /*11370*/  LDG.E R8, desc[UR40][R4.64+0x4] ;  /* 0x0000042804087981 */ /* 0x020ea4000c1e1900 */
[----:B--2---:R-:W-:-:S07]  /*11380*/  IMAD.IADD R8, R8, 0x1, -R3 ;  /* 0x0000000108087824 */ /* 0x004fce00078e0a03 */
.L_x_2772:
        /* <DEDUP_REMOVED lines=11> */
[----:B-----5:R-:W-:Y:S01]  /*11440*/  IADD3 R10, R30, -0x80, R10 ;  /* 0xffffff801e0a7810 */ /* 0x020fe20007ffe00a */
        /* <DEDUP_REMOVED lines=33> */
[----:B------:R-:W-:Y:S02]  /*11660*/  LEA.HI.X R7, R4, UR5, R3, 0x2, P0 ;  /* 0x0000000504077c11 */ /* 0x000fe400080f1403 */
[----:B------:R-:W-:-:S05]  /*11670*/  MOV R3, 0xff800000 ;  /* 0xff80000000037802 */ /* 0x000fca0000000f00 */
[----:B------:R0:W-:Y:S02]  /*11680*/  STG.E desc[UR40][R6.64], R3 ;  /* 0x0000000306007986 */ /* 0x0001e4000c101928 */
.L_x_2774:
[----:B------:R-:W-:Y:S05]  /*11690*/  BSYNC B1 ;  /* 0x0000000000017941 */ /* 0x000fea0003800000 */
.L_x_2773:
[----:B------:R-:W-:Y:S01]  /*116a0*/  SHF.R.S32.HI R26, RZ, 0x1f, R31 ;  /* 0x0000001fff1a7819 */ /* 0x000fe2000001141f */
[----:B------:R-:W-:Y:S01]  /*116b0*/  ULDC.64 UR4, c[0x0][0xaa0] ;  /* 0x0002a80000047ab9 */ /* 0x000fe20000000a00 */
[----:B------:R-:W-:Y:S01]  /*116c0*/  ULDC.64 UR6, c[0x0][0xa80] ;  /* 0x0002a00000067ab9 */ /* 0x000fe20000000a00 */
[----:B0-----:R-:W-:Y:S01]  /*116d0*/  IMAD R3, R11, UR4, RZ ;  /* 0x000000040b037c24 */ /* 0x001fe2000f8e02ff */
[----:B------:R-:W-:Y:S01]  /*116e0*/  LEA.HI R26, R26, R31, RZ, 0x3 ;  /* 0x0000001f1a1a7211 */ /* 0x000fe200078f18ff */
[----:B------:R-:W-:-:S03]  /*116f0*/  IMAD.WIDE.U32 R4, R0, UR4, RZ ;  /* 0x0000000400047c25 */ /* 0x000fc6000f8e00ff */
[----:B------:R-:W-:Y:S01]  /*11700*/  SHF.R.S32.HI R26, RZ, 0x3, R26 ;  /* 0x00000003ff1a7819 */ /* 0x000fe2000001141a */
[----:B------:R-:W-:Y:S01]  /*11710*/  IMAD R3, R0, UR5, R3 ;  /* 0x0000000500037c24 */ /* 0x000fe2000f8e0203 */
[----:B------:R-:W-:Y:S02]  /*11720*/  ULDC.64 UR4, c[0x0][0xae8] ;  /* 0x0002ba0000047ab9 */ /* 0x000fe40000000a00 */
[----:B------:R-:W-:Y:S02]  /*11730*/  IMAD R6, R12, UR4, RZ ;  /* 0x000000040c067c24 */ /* 0x000fe4000f8e02ff */
[----:B------:R-:W-:Y:S02]  /*11740*/  IMAD R0, R43, 0x30, R26 ;  /* 0x000000302b007824 */ /* 0x000fe400078e021a */
[----:B------:R-:W-:Y:S02]  /*11750*/  IMAD.IADD R5, R5, 0x1, R3 ;  /* 0x0000000105057824 */ /* 0x000fe400078e0203 */
[----:B-----5:R-:W-:-:S02]  /*11760*/  IMAD.IADD R9, R30, 0x1, R0 ;  /* 0x000000011e097824 */ /* 0x020fc400078e0200 */
[----:B------:R-:W-:Y:S02]  /*11770*/  IMAD R7, R24, UR5, R6 ;  /* 0x0000000518077c24 */ /* 0x000fe4000f8e0206 */
[----:B------:R-:W-:-:S04]  /*11780*/  @P2 IMAD.HI.U32 R0, R9, R20, RZ ;  /* 0x0000001409002227 */ /* 0x000fc800078e00ff */
[----:B------:R-:W-:Y:S01]  /*11790*/  IMAD.WIDE.U32 R4, R24, UR4, R4 ;  /* 0x0000000418047c25 */ /* 0x000fe2000f8e0004 */
[----:B------:R-:W-:-:S03]  /*117a0*/  ULDC.64 UR4, c[0x0][0xaf0] ;  /* 0x0002bc0000047ab9 */ /* 0x000fc60000000a00 */
[----:B------:R-:W-:Y:S01]  /*117b0*/  IMAD.MOV.U32 R3, RZ, RZ, R9 ;  /* 0x000000ffff037224 */ /* 0x000fe200078e0009 */
[----:B------:R-:W-:Y:S01]  /*117c0*/  @P2 SHF.R.U32.HI R3, RZ, R27, R0 ;  /* 0x0000001bff032219 */ /* 0x000fe20000011600 */
[----:B------:R-:W-:Y:S02]  /*117d0*/  IMAD R6, R14, UR4, RZ ;  /* 0x000000040e067c24 */ /* 0x000fe4000f8e02ff */
[----:B------:R-:W-:Y:S01]  /*117e0*/  IMAD.IADD R5, R5, 0x1, R7 ;  /* 0x0000000105057824 */ /* 0x000fe200078e0207 */
[----:B------:R-:W-:Y:S01]  /*117f0*/  SHF.R.S32.HI R0, RZ, 0x1f, R3 ;  /* 0x0000001fff007819 */ /* 0x000fe20000011403 */
[C---:B------:R-:W-:Y:S02]  /*11800*/  IMAD R7, R13.reuse, UR5, R6 ;  /* 0x000000050d077c24 */ /* 0x040fe4000f8e0206 */
[----:B------:R-:W-:Y:S01]  /*11810*/  IMAD.WIDE.U32 R4, R13, UR4, R4 ;  /* 0x000000040d047c25 */ /* 0x000fe2000f8e0004 */
[----:B------:R-:W-:-:S03]  /*11820*/  ULDC.64 UR4, c[0x0][0xae0] ;  /* 0x0002b80000047ab9 */ /* 0x000fc60000000a00 */
[----:B------:R-:W-:Y:S01]  /*11830*/  IMAD.MOV R6, RZ, RZ, -R3 ;  /* 0x000000ffff067224 */ /* 0x000fe200078e0a03 */
[----:B------:R-:W-:Y:S01]  /*11840*/  IADD3 R5, R5, R7, RZ ;  /* 0x0000000705057210 */ /* 0x000fe20007ffe0ff */
        /* <DEDUP_REMOVED lines=8> */
[----:B------:R-:W-:Y:S01]  /*118d0*/  IMAD.WIDE.U32 R20, R7, UR4, R4 ;  /* 0x0000000407147c25 */ /* 0x000fe2000f8e0004 */
        /* <DEDUP_REMOVED lines=22> */
[C-C-:B--2---:R-:W-:Y:S02]  /*11a40*/  @!P2 LEA.HI.X R3, R29.reuse, R0, R28.reuse, 0x1, P5 ;  /* 0x000000001d03a211 */ /* 0x144fe400028f0c1c */
[----:B------:R0:W2:Y:S01]  /*11a50*/  SHFL.IDX PT, R0, R20, 0x3, 0x181f ;  /* 0x00781f0014007f89 */ /* 0x0000a200000e0000 */
[C---:B---3--:R-:W-:Y:S02]  /*11a60*/  @!P3 LEA R8, P1, R29.reuse, R5, 0x1 ;  /* 0x000000051d08b211 */ /* 0x048fe400078208ff */
[----:B------:R-:W-:Y:S02]  /*11a70*/  @!P2 MOV R11, R3 ;  /* 0x00000003000ba202 */ /* 0x000fe40000000f00 */
[C---:B----4-:R-:W-:Y:S02]  /*11a80*/  @!P4 LEA R25, P5, R29.reuse, R14, 0x1 ;  /* 0x0000000e1d19c211 */ /* 0x050fe400078a08ff */
[----:B------:R0:W3:Y:S01]  /*11a90*/  SHFL.IDX PT, R14, R7, 0x3, 0x181f ;  /* 0x00781f00070e7f89 */ /* 0x0000e200000e0000 */
[----:B-----5:R-:W-:-:S02]  /*11aa0*/  @!P3 LEA.HI.X R9, R29, R4, R28, 0x1, P1 ;  /* 0x000000041d09b211 */ /* 0x020fc400008f0c1c */
[----:B------:R-:W-:Y:S01]  /*11ab0*/  @!P4 IMAD.MOV.U32 R4, RZ, RZ, R25 ;  /* 0x000000ffff04c224 */ /* 0x000fe200078e0019 */
[----:B------:R0:W-:Y:S01]  /*11ac0*/  @!P2 ST.E.128 desc[UR40][R10.64], RZ ;  /* 0x000000ff0a00a985 */ /* 0x0001e2000c101d28 */
[----:B-1----:R-:W-:-:S03]  /*11ad0*/  @!P4 LEA.HI.X R5, R29, R6, R28, 0x1, P5 ;  /* 0x000000061d05c211 */ /* 0x002fc600028f0c1c */
[----:B------:R0:W-:Y:S04]  /*11ae0*/  @!P3 ST.E.128 desc[UR40][R8.64], RZ ;  /* 0x000000ff0800b985 */ /* 0x0001e8000c101d28 */
[----:B------:R0:W-:Y:S02]  /*11af0*/  @!P4 ST.E.128 desc[UR40][R4.64], RZ ;  /* 0x000000ff0400c985 */ /* 0x0001e4000c101d28 */
.L_x_2954:
[----:B------:R-:W-:-:S05]  /*11b00*/  VIADD R24, R24, 0x90 ;  /* 0x0000009018187836 */ /* 0x000fca0000000000 */
[----:B------:R-:W-:-:S13]  /*11b10*/  ISETP.GE.OR P0, PT, R24, R21, P0 ;  /* 0x000000151800720c */ /* 0x000fda0000706670 */
[----:B---3--:R-:W-:-:S04]  /*11b20*/  @!P0 LEA R14, P1, R29, R14, 0x1 ;  /* 0x0000000e1d0e8211 */ /* 0x008fc800078208ff */
[----:B--2---:R-:W-:-:S05]  /*11b30*/  @!P0 LEA.HI.X R15, R29, R0, R28, 0x1, P1 ;  /* 0x000000001d0f8211 */ /* 0x004fca00008f0c1c */
[----:B------:R1:W-:Y:S04]  /*11b40*/  @!P0 ST.E.128 desc[UR40][R14.64], RZ ;  /* 0x000000ff0e008985 */ /* 0x0003e8000c101d28 */
.L_x_2771:
[----:B------:R-:W-:Y:S05]  /*11b50*/  BSYNC B0 ;  /* 0x0000000000007941 */ /* 0x000fea0003800000 */
.L_x_2768:
[----:B------:R-:W-:Y:S02]  /*11b60*/  ULDC UR4, c[0x0][0xc3c] ;  /* 0x00030f0000047ab9 */ /* 0x000fe40000000800 */
[----:B------:R-:W-:-:S13]  /*11b70*/  ISETP.GE.AND P0, PT, R35, UR4, PT ;  /* 0x0000000423007c0c */ /* 0x000fda000bf06270 */
[----:B------:R-:W-:Y:S05]  /*11b80*/  @!P0 BRA `(.L_x_2776) ;  /* 0xfffffef4001c8947 */ /* 0x000fea000383ffff */
[----:B------:R-:W-:Y:S05]  /*11b90*/  BRA `(.L_x_2631) ;  /* 0x0000006c00287947 */ /* 0x000fea0003800000 */
.L_x_2629:
[----:B------:R-:W-:-:S08]  /*11ba0*/  NOP ;  /* 0x0000000000007918 */ /* 0x000fd00000000000 */
[----:B--2---:R-:W0:-:S00]  /*11bb0*/  USETMAXREG.DEALLOC.CTAPOOL 0x20 ;  /* 0x00000020000079c8 */ /* 0x004e0000080e0500 */
        /* <DEDUP_REMOVED lines=11> */
[----:B------:R-:W0:Y:S01]  /*11c70*/  LDS.128 R16, [UR4+0x168d0] ;  /* 0x0168d004ff107984 */ /* 0x000e220008000c00 */
[----:B------:R-:W-:Y:S06]  /*11c80*/  BAR.ARV 0x4, 0x200 ;  /* 0x0108000000007b1d */ /* 0x000fec0000002000 */
[----:B------:R-:W-:Y:S05]  /*11c90*/  BRA `(.L_x_2778) ;  /* 0x0000000800887947 */ /* 0x000fea0003800000 */
.L_x_2777:
        /* <DEDUP_REMOVED lines=42> */
.L_x_2783:
[----:B------:R-:W-:Y:S01]  /*11f40*/  UIADD3 UR4, UR4, 0x1f, URZ ;  /* 0x0000001f04047890 */ /* 0x000fe2000fffe03f */
[----:B------:R-:W-:-:S05]  /*11f50*/  MOV R19, UR7 ;  /* 0x0000000700137c02 */ /* 0x000fca0008000f00 */
        /* <DEDUP_REMOVED lines=10> */
.L_x_2782:
[----:B------:R-:W-:Y:S05]  /*12000*/  BSYNC B0 ;  /* 0x0000000000007941 */ /* 0x000fea0003800000 */
.L_x_2781:
        /* <DEDUP_REMOVED lines=20> */
[----:B------:R-:W-:Y:S02]  /*12150*/  IMAD.MOV.U32 R6, RZ, RZ, R9 ;  /* 0x000000ffff067224 */ /* 0x000fe400078e0009 */
[----:B------:R-:W-:-:S07]  /*12160*/  IMAD.MOV.U32 R9, RZ, RZ, R3 ;  /* 0x000000ffff097224 */ /* 0x000fce00078e0003 */
.L_x_2779:
[----:B------:R-:W-:-:S04]  /*12170*/  IMAD.IADD R9, R4, 0x1, -R9 ;  /* 0x0000000104097824 */ /* 0x000fc800078e0a09 */
[----:B------:R-:W-:-:S05]  /*12180*/  IMAD R2, R6, UR5, R9 ;  /* 0x0000000506027c24 */ /* 0x000fca000f8e0209 */
[----:B------:R-:W-:Y:S02]  /*12190*/  ISETP.GT.AND P0, PT, R2, UR6, PT ;  /* 0x0000000602007c0c */ /* 0x000fe4000bf04270 */
[----:B------:R-:W0:Y:S11]  /*121a0*/  LDC.64 R2, c[0x0][0xc90] ;  /* 0x00032400ff027b82 */ /* 0x000e360000000a00 */
[----:B------:R-:W-:-:S04]  /*121b0*/  VOTE.ANY R10, PT, !P0 ;  /* 0x00000000000a7806 */ /* 0x000fc800040e0100 */
[----:B------:R-:W1:Y:S02]  /*121c0*/  POPC R13, R10 ;  /* 0x0000000a000d7309 */ /* 0x000e640000000000 */
[----:B-1----:R-:W-:-:S05]  /*121d0*/  IADD3 R19, R13, UR4, RZ ;  /* 0x000000040d137c10 */ /* 0x002fca000fffe0ff */
        /* <DEDUP_REMOVED lines=14> */
.L_x_2784:
[----:B-1----:R-:W-:Y:S01]  /*122c0*/  IMAD R16, R16, UR5, R9 ;  /* 0x0000000510107c24 */ /* 0x002fe2000f8e0209 */
[----:B0-----:R-:W-:Y:S01]  /*122d0*/  IABS R6, R4 ;  /* 0x0000000400067213 */ /* 0x001fe20000000000 */
[----:B------:R-:W-:Y:S02]  /*122e0*/  IMAD R11, R15, R8, RZ ;  /* 0x000000080f0b7224 */ /* 0x000fe400078e02ff */
[----:B------:R-:W-:Y:S01]  /*122f0*/  IMAD.MOV.U32 R2, RZ, RZ, RZ ;  /* 0x000000ffff027224 */ /* 0x000fe200078e00ff */
[----:B------:R-:W-:Y:S01]  /*12300*/  IADD3 R9, -R16, UR6, RZ ;  /* 0x0000000610097c10 */ /* 0x000fe2000fffe1ff */
[----:B------:R-:W-:Y:S02]  /*12310*/  IMAD.MOV R6, RZ, RZ, -R6 ;  /* 0x000000ffff067224 */ /* 0x000fe400078e0a06 */
[----:B------:R-:W-:Y:S01]  /*12320*/  IMAD.HI.U32 R2, R3, R11, R2 ;  /* 0x0000000b03027227 */ /* 0x000fe200078e0002 */
[----:B------:R-:W-:-:S05]  /*12330*/  IABS R3, R9 ;  /* 0x0000000900037213 */ /* 0x000fca0000000000 */
[----:B------:R-:W-:-:S04]  /*12340*/  IMAD.HI.U32 R2, R2, R3, RZ ;  /* 0x0000000302027227 */ /* 0x000fc800078e00ff */
[----:B------:R-:W-:-:S05]  /*12350*/  IMAD R3, R2, R6, R3 ;  /* 0x0000000602037224 */ /* 0x000fca00078e0203 */
[----:B------:R-:W-:-:S13]  /*12360*/  ISETP.GT.U32.AND P1, PT, R8, R3, PT ;  /* 0x000000030800720c */ /* 0x000fda0003f24070 */
[-C--:B------:R-:W-:Y:S01]  /*12370*/  @!P1 IADD3 R3, R3, -R8.reuse, RZ ;  /* 0x8000000803039210 */ /* 0x080fe20007ffe0ff */
        /* <DEDUP_REMOVED lines=14> */
[----:B------:R-:W-:-:S04]  /*12460*/  IABS R8, R7 ;  /* 0x0000000700087213 */ /* 0x000fc80000000000 */
[----:B------:R-:W0:Y:S08]  /*12470*/  I2F.RP R10, R8 ;  /* 0x00000008000a7306 */ /* 0x000e300000209400 */
[----:B0-----:R-:W0:Y:S02]  /*12480*/  MUFU.RCP R10, R10 ;  /* 0x0000000a000a7308 */ /* 0x001e240000001000 */
[----:B0-----:R-:W-:Y:S01]  /*12490*/  VIADD R3, R10, 0xffffffe ;  /* 0x0ffffffe0a037836 */ /* 0x001fe20000000000 */
[----:B------:R-:W-:-:S05]  /*124a0*/  IABS R10, R7 ;  /* 0x00000007000a7213 */ /* 0x000fca0000000000 */
[----:B------:R-:W0:Y:S02]  /*124b0*/  F2I.FTZ.U32.TRUNC.NTZ R3, R3 ;  /* 0x0000000300037305 */ /* 0x000e24000021f000 */
[----:B0-----:R-:W-:-:S05]  /*124c0*/  IADD3 R11, RZ, -R3, RZ ;  /* 0x80000003ff0b7210 */ /* 0x001fca0007ffe0ff */
[----:B------:R-:W-:-:S04]  /*124d0*/  IMAD R9, R11, R8, RZ ;  /* 0x000000080b097224 */ /* 0x000fc800078e02ff */
        /* <DEDUP_REMOVED lines=13> */
[----:B------:R-:W-:-:S06]  /*125b0*/  @P0 IADD3 R2, R2, 0x1, RZ ;  /* 0x0000000102020810 */ /* 0x000fcc0007ffe0ff */
[----:B------:R-:W-:Y:S01]  /*125c0*/  @!P2 IMAD.MOV R2, RZ, RZ, -R2 ;  /* 0x000000ffff02a224 */ /* 0x000fe200078e0a02 */
[----:B------:R-:W-:Y:S01]  /*125d0*/  @!P1 LOP3.LUT R2, RZ, R7, RZ, 0x33, !PT ;  /* 0x00000007ff029212 */ /* 0x000fe200078e33ff */
[----:B------:R-:W-:-:S03]  /*125e0*/  IMAD.MOV R7, RZ, RZ, -R7 ;  /* 0x000000ffff077224 */ /* 0x000fc600078e0a07 */
[----:B------:R-:W-:Y:S01]  /*125f0*/  LOP3.LUT R17, RZ, R2, RZ, 0x33, !PT ;  /* 0x00000002ff117212 */ /* 0x000fe200078e33ff */
[----:B------:R-:W-:-:S04]  /*12600*/  IMAD R18, R2, R7, R3 ;  /* 0x0000000702127224 */ /* 0x000fc800078e0203 */
[----:B------:R-:W-:Y:S01]  /*12610*/  IMAD.IADD R17, R0, 0x1, R17 ;  /* 0x0000000100117824 */ /* 0x000fe200078e0211 */
[----:B------:R-:W-:Y:S06]  /*12620*/  BRA `(.L_x_2785) ;  /* 0x00000000000c7947 */ /* 0x000fec0003800000 */
.L_x_2780:
[----:B------:R-:W-:Y:S01]  /*12630*/  IMAD.MOV.U32 R17, RZ, RZ, RZ ;  /* 0x000000ffff117224 */ /* 0x000fe200078e00ff */
[----:B------:R-:W-:Y:S01]  /*12640*/  MOV R16, UR6 ;  /* 0x0000000600107c02 */ /* 0x000fe20008000f00 */
[----:B------:R-:W-:-:S07]  /*12650*/  IMAD.MOV.U32 R18, RZ, RZ, RZ ;  /* 0x000000ffff127224 */ /* 0x000fce00078e00ff */
.L_x_2785:
[----:B------:R-:W-:-:S13]  /*12660*/  ISETP.NE.AND P0, PT, R5, RZ, PT ;  /* 0x000000ff0500720c */ /* 0x000fda0003f05270 */
[----:B------:R-:W0:Y:S01]  /*12670*/  @!P0 S2R R3, SR_CgaCtaId ;  /* 0x0000000000038919 */ /* 0x000e220000008800 */
[----:B------:R-:W-:-:S04]  /*12680*/  @!P0 MOV R0, 0x400 ;  /* 0x0000040000008802 */ /* 0x000fc80000000f00 */
[----:B0-----:R-:W-:-:S05]  /*12690*/  @!P0 LEA R0, R3, R0, 0x18 ;  /* 0x0000000003008211 */ /* 0x001fca00078ec0ff */
[----:B------:R1:W-:Y:S01]  /*126a0*/  @!P0 STS.128 [R0+0x168d0], R16 ;  /* 0x0168d01000008388 */ /* 0x0003e20000000c00 */
[----:B------:R-:W-:Y:S06]  /*126b0*/  BAR.ARV 0x5, 0x200 ;  /* 0x0148000000007b1d */ /* 0x000fec0000002000 */
.L_x_2778:
[----:B------:R2:W-:Y:S01]  /*126c0*/  STL [R1+0x44], RZ ;  /* 0x000044ff01007387 */ /* 0x0005e20000100800 */
[----:B------:R-:W-:Y:S01]  /*126d0*/  ULDC UR4, c[0x0][0xc3c] ;  /* 0x00030f0000047ab9 */ /* 0x000fe20000000800 */
[----:B------:R-:W-:Y:S01]  /*126e0*/  IMAD.MOV.U32 R29, RZ, RZ, 0x1 ;  /* 0x00000001ff1d7424 */ /* 0x000fe200078e00ff */
[----:B0-----:R-:W-:Y:S01]  /*126f0*/  ISETP.GE.AND P0, PT, R19, UR4, PT ;  /* 0x0000000413007c0c */ /* 0x001fe2000bf06270 */
[----:B------:R-:W-:-:S12]  /*12700*/  IMAD.MOV.U32 R26, RZ, RZ, RZ ;  /* 0x000000ffff1a7224 */ /* 0x000fd800078e00ff */
[----:B--2---:R-:W-:Y:S05]  /*12710*/  @P0 BRA `(.L_x_2786) ;  /* 0x0000005c006c0947 */ /* 0x004fea0003800000 */
[----:B------:R-:W2:Y:S01]  /*12720*/  LDL R6, [R1+0x30] ;  /* 0x0000300001067983 */ /* 0x000ea20000100800 */
[----:B------:R-:W1:Y:S01]  /*12730*/  S2R R7, SR_TID.X ;  /* 0x0000000000077919 */ /* 0x000e620000002100 */
[----:B------:R-:W0:Y:S01]  /*12740*/  S2UR UR5, SR_CgaCtaId ;  /* 0x00000000000579c3 */ /* 0x000e220000008800 */
[----:B------:R-:W-:Y:S02]  /*12750*/  UMOV UR4, 0x400 ;  /* 0x0000040000047882 */ /* 0x000fe40000000000 */
[----:B0-----:R-:W-:Y:S01]  /*12760*/  ULEA UR4, UR5, UR4, 0x18 ;  /* 0x0000000405047291 */ /* 0x001fe2000f8ec03f */
[C---:B-1----:R-:W-:Y:S01]  /*12770*/  IMAD.SHL.U32 R0, R7.reuse, 0x8, RZ ;  /* 0x0000000807007824 */ /* 0x042fe200078e00ff */
[----:B------:R-:W-:-:S04]  /*12780*/  LOP3.LUT R5, R7, 0x7f, RZ, 0xc0, !PT ;  /* 0x0000007f07057812 */ /* 0x000fc800078ec0ff */
[----:B------:R-:W-:Y:S01]  /*12790*/  LOP3.LUT R2, R0, 0x1f8, RZ, 0xc0, !PT ;  /* 0x000001f800027812 */ /* 0x000fe200078ec0ff */
[----:B------:R-:W-:-:S03]  /*127a0*/  IMAD.SHL.U32 R3, R5, 0x8, RZ ;  /* 0x0000000805037824 */ /* 0x000fc600078e00ff */
[----:B------:R-:W-:Y:S01]  /*127b0*/  LOP3.LUT R2, R2, 0x38, R7, 0x78, !PT ;  /* 0x0000003802027812 */ /* 0x000fe200078e7807 */
[----:B------:R-:W-:-:S03]  /*127c0*/  IMAD.U32 R22, RZ, RZ, UR4 ;  /* 0x00000004ff167e24 */ /* 0x000fc6000f8e00ff */
[----:B------:R-:W-:Y:S02]  /*127d0*/  LOP3.LUT R4, R2, 0x200, R3, 0xf8, !PT ;  /* 0x0000020002047812 */ /* 0x000fe400078ef803 */
[----:B------:R-:W-:Y:S01]  /*127e0*/  SHF.R.U32.HI R3, RZ, 0x3, R5 ;  /* 0x00000003ff037819 */ /* 0x000fe20000011605 */
[----:B------:R-:W-:Y:S01]  /*127f0*/  IMAD.MOV.U32 R5, RZ, RZ, 0x1 ;  /* 0x00000001ff057424 */ /* 0x000fe200078e00ff */
[----:B------:R-:W-:Y:S01]  /*12800*/  SHF.L.U32 R2, R7, 0x4, RZ ;  /* 0x0000000407027819 */ /* 0x000fe200000006ff */
[----:B------:R-:W-:Y:S03]  /*12810*/  BSSY B8, `(.L_x_2786) ;  /* 0x00005cb000087945 */ /* 0x000fe60003800000 */
[----:B------:R-:W-:Y:S01]  /*12820*/  LOP3.LUT R2, R2, 0x70, RZ, 0xc0, !PT ;  /* 0x0000007002027812 */ /* 0x000fe200078ec0ff */
[----:B------:R-:W-:Y:S02]  /*12830*/  IMAD.MOV.U32 R29, RZ, RZ, 0x1 ;  /* 0x00000001ff1d7424 */ /* 0x000fe400078e00ff */
[----:B------:R-:W-:Y:S01]  /*12840*/  IMAD.MOV.U32 R26, RZ, RZ, RZ ;  /* 0x000000ffff1a7224 */ /* 0x000fe200078e00ff */
[----:B------:R-:W-:Y:S01]  /*12850*/  LOP3.LUT R2, R3, R2, RZ, 0xfc, !PT ;  /* 0x0000000203027212 */ /* 0x000fe200078efcff */
[----:B------:R-:W-:Y:S01]  /*12860*/  IMAD.MOV.U32 R28, RZ, RZ, RZ ;  /* 0x000000ffff1c7224 */ /* 0x000fe200078e00ff */
[----:B------:R-:W-:Y:S01]  /*12870*/  ULDC.64 UR38, c[0x0][0x198] ;  /* 0x0000660000267ab9 */ /* 0x000fe20000000a00 */
[----:B------:R-:W-:Y:S01]  /*12880*/  ULDC UR36, c[0x0][0xc] ;  /* 0x0000030000247ab9 */ /* 0x000fe20000000800 */
[----:B--2---:R-:W-:-:S05]  /*12890*/  LOP3.LUT R0, R6, 0x2, RZ, 0xfc, !PT ;  /* 0x0000000206007812 */ /* 0x004fca00078efcff */
[----:B------:R0:W-:Y:S04]  /*128a0*/  STL [R1+0x50], R0 ;  /* 0x0000500001007387 */ /* 0x0001e80000100800 */
[----:B------:R1:W-:Y:S01]  /*128b0*/  STL [R1+0x44], RZ ;  /* 0x000044ff01007387 */ /* 0x0003e20000100800 */
[----:B0-----:R-:W-:-:S03]  /*128c0*/  LEA R0, R4, R22, 0x1 ;  /* 0x0000001604007211 */ /* 0x001fc600078e08ff */
[----:B------:R1:W-:Y:S04]  /*128d0*/  STL [R1], R5 ;  /* 0x0000000501007387 */ /* 0x0003e80000100800 */
[----:B------:R1:W-:Y:S02]  /*128e0*/  STL [R1+0x24], R0 ;  /* 0x0000240001007387 */ /* 0x0003e40000100800 */
.L_x_2879:
[----:B0-----:R-:W0:Y:S02]  /*128f0*/  LDC.64 R2, c[0x0][0xc88] ;  /* 0x00032200ff027b82 */ /* 0x001e240000000a00 */
[----:B0-----:R-:W-:-:S05]  /*12900*/  IMAD.WIDE R2, R19, 0x4, R2 ;  /* 0x0000000413027825 */ /* 0x001fca00078e0202 */
[----:B-1----:R-:W1:Y:S01]  /*12910*/  LDG.E R11, desc[UR40][R2.64] ;  /* 0x00000028020b7981 */ /* 0x002e62000c1e1900 */
[----:B------:R-:W-:Y:S05]  /*12920*/  YIELD ;  /* 0x0000000000007946 */ /* 0x000fea0003800000 */
[----:B------:R-:W-:Y:S01]  /*12930*/  ULDC.64 UR4, c[0x0][0xa28] ;  /* 0x00028a0000047ab9 */ /* 0x000fe20000000a00 */
[----:B------:R-:W-:Y:S01]  /*12940*/  IMAD.MOV.U32 R10, RZ, RZ, RZ ;  /* 0x000000ffff0a7224 */ /* 0x000fe200078e00ff */
[----:B------:R-:W-:Y:S01]  /*12950*/  ISETP.NE.U32.AND P0, PT, RZ, UR4, PT ;  /* 0x00000004ff007c0c */ /* 0x000fe2000bf05070 */
[----:B--2---:R-:W-:Y:S01]  /*12960*/  IMAD.MOV.U32 R6, RZ, RZ, RZ ;  /* 0x000000ffff067224 */ /* 0x004fe200078e00ff */
[----:B------:R-:W-:Y:S01]  /*12970*/  ULDC.64 UR8, c[0x0][0xa18] ;  /* 0x0002860000087ab9 */ /* 0x000fe20000000a00 */
[----:B------:R-:W-:Y:S01]  /*12980*/  ULDC.64 UR6, c[0x0][0xa10] ;  /* 0x0002840000067ab9 */ /* 0x000fe20000000a00 */
[----:B------:R-:W-:-:S02]  /*12990*/  ISETP.NE.AND.EX P0, PT, RZ, UR5, PT, P0 ;  /* 0x00000005ff007c0c */ /* 0x000fc4000bf05300 */
[----:B-1----:R-:W-:Y:S01]  /*129a0*/  SHF.R.S32.HI R0, RZ, 0x1f, R11 ;  /* 0x0000001fff007819 */ /* 0x002fe2000001140b */
[----:B------:R-:W-:-:S10]  /*129b0*/  IMAD.SHL.U32 R24, R11, 0x4, RZ ;  /* 0x000000040b187824 */ /* 0x000fd400078e00ff */
[C---:B------:R-:W-:Y:S01]  /*129c0*/  @P0 LEA R2, P1, R11.reuse, UR4, 0x2 ;  /* 0x000000040b020c11 */ /* 0x040fe2000f8210ff */
[----:B------:R-:W-:Y:S03]  /*129d0*/  STL [R1+0x8], R11 ;  /* 0x0000080b01007387 */ /* 0x000fe60000100800 */
[C-C-:B------:R-:W-:Y:S01]  /*129e0*/  @P0 LEA.HI.X R3, R11.reuse, UR5, R0.reuse, 0x2, P1 ;  /* 0x000000050b030c11 */ /* 0x140fe200088f1400 */
[----:B------:R-:W-:Y:S01]  /*129f0*/  ULDC.64 UR4, c[0x0][0xa00] ;  /* 0x0002800000047ab9 */ /* 0x000fe20000000a00 */
[----:B------:R-:W-:Y:S01]  /*12a00*/  SHF.L.U64.HI R25, R11, 0x2, R0 ;  /* 0x000000020b197819 */ /* 0x000fe20000010200 */
[----:B------:R0:W-:Y:S04]  /*12a10*/  STL [R1+0x3c], R0 ;  /* 0x00003c0001007387 */ /* 0x0001e80000100800 */
[----:B------:R1:W2:Y:S01]  /*12a20*/  @P0 LDG.E R10, desc[UR40][R2.64] ;  /* 0x00000028020a0981 */ /* 0x0002a2000c1e1900 */
        /* <DEDUP_REMOVED lines=10> */
[----:B---3--:R-:W3:Y:S01]  /*12ad0*/  @P0 LDG.E R6, desc[UR40][R2.64] ;  /* 0x0000002802060981 */ /* 0x008ee2000c1e1900 */
        /* <DEDUP_REMOVED lines=18> */
[----:B---3--:R0:W-:Y:S04]  /*12c00*/  STL [R1+0x38], R8 ;  /* 0x0000380801007387 */ /* 0x0081e80000100800 */
[----:B--2---:R0:W-:Y:S01]  /*12c10*/  STL [R1+0x1c], R10 ;  /* 0x00001c0a01007387 */ /* 0x0041e20000100800 */
[----:B------:R-:W-:Y:S01]  /*12c20*/  MOV R9, R8 ;  /* 0x0000000800097202 */ /* 0x000fe20000000f00 */
[----:B------:R-:W-:Y:S06]  /*12c30*/  @P2 BRA `(.L_x_2787) ;  /* 0x0000000000142947 */ /* 0x000fec0003800000 */
[----:B------:R-:W-:Y:S05]  /*12c40*/  @!P0 BRA `(.L_x_2787) ;  /* 0x0000000000108947 */ /* 0x000fea0003800000 */
[----:B0-----:R-:W2:Y:S04]  /*12c50*/  LDG.E R8, desc[UR40][R2.64] ;  /* 0x0000002802087981 */ /* 0x001ea8000c1e1900 */
[----:B------:R-:W2:Y:S02]  /*12c60*/  LDG.E R2, desc[UR40][R2.64+0x4] ;  /* 0x0000042802027981 */ /* 0x000ea4000c1e1900 */
[----:B--2---:R-:W-:-:S05]  /*12c70*/  IMAD.IADD R9, R2, 0x1, -R8 ;  /* 0x0000000102097824 */ /* 0x004fca00078e0a08 */
[----:B------:R1:W-:Y:S02]  /*12c80*/  STL [R1+0x38], R9 ;  /* 0x0000380901007387 */ /* 0x0003e40000100800 */
.L_x_2787:
[----:B0-----:R-:W-:Y:S01]  /*12c90*/  IMAD.MOV.U32 R8, RZ, RZ, R11 ;  /* 0x000000ffff087224 */ /* 0x001fe200078e000b */
[----:B------:R-:W-:Y:S02]  /*12ca0*/  ULDC.64 UR4, c[0x0][0xa20] ;  /* 0x0002880000047ab9 */ /* 0x000fe40000000a00 */
[----:B------:R-:W-:Y:S02]  /*12cb0*/  ISETP.NE.U32.AND P0, PT, RZ, UR4, PT ;  /* 0x00000004ff007c0c */ /* 0x000fe4000bf05070 */
[----:B------:R0:W-:Y:S02]  /*12cc0*/  STL [R1+0xc], R8 ;  /* 0x00000c0801007387 */ /* 0x0001e40000100800 */
[----:B------:R-:W-:-:S13]  /*12cd0*/  ISETP.NE.AND.EX P0, PT, RZ, UR5, PT, P0 ;  /* 0x00000005ff007c0c */ /* 0x000fda000bf05300 */
[----:B0-----:R-:W-:Y:S05]  /*12ce0*/  @!P0 BRA `(.L_x_2788) ;  /* 0x0000000000108947 */ /* 0x001fea0003800000 */
[----:B------:R-:W-:-:S04]  /*12cf0*/  IADD3 R2, P0, R24, UR4, RZ ;  /* 0x0000000418027c10 */ /* 0x000fc8000ff1e0ff */
[----:B------:R-:W-:-:S05]  /*12d00*/  IADD3.X R3, R25, UR5, RZ, P0, !PT ;  /* 0x0000000519037c10 */ /* 0x000fca00087fe4ff */
[----:B------:R0:W5:Y:S01]  /*12d10*/  LDG.E R7, desc[UR40][R2.64] ;  /* 0x0000002802077981 */ /* 0x000162000c1e1900 */
[----:B------:R-:W-:Y:S05]  /*12d20*/  BRA `(.L_x_2789) ;  /* 0x0000000000247947 */ /* 0x000fea0003800000 */
.L_x_2788:
[----:B------:R-:W-:Y:S02]  /*12d30*/  ULDC.64 UR4, c[0x0][0xa08] ;  /* 0x0002820000047ab9 */ /* 0x000fe40000000a00 */
[----:B------:R-:W-:-:S04]  /*12d40*/  ISETP.NE.U32.AND P0, PT, RZ, UR4, PT ;  /* 0x00000004ff007c0c */ /* 0x000fc8000bf05070 */
[----:B------:R-:W-:-:S13]  /*12d50*/  ISETP.NE.AND.EX P0, PT, RZ, UR5, PT, P0 ;  /* 0x00000005ff007c0c */ /* 0x000fda000bf05300 */
[----:B------:R-:W-:Y:S05]  /*12d60*/  @!P0 BRA `(.L_x_2789) ;  /* 0x0000000000148947 */ /* 0x000fea0003800000 */
[----:B------:R-:W0:Y:S02]  /*12d70*/  LDC.64 R2, c[0x0][0xa08] ;  /* 0x00028200ff027b82 */ /* 0x000e240000000a00 */
[----:B0-----:R-:W-:-:S05]  /*12d80*/  IMAD.WIDE R2, R8, 0x4, R2 ;  /* 0x0000000408027825 */ /* 0x001fca00078e0202 */
[----:B------:R-:W2:Y:S04]  /*12d90*/  LDG.E R7, desc[UR40][R2.64] ;  /* 0x0000002802077981 */ /* 0x000ea8000c1e1900 */
[----:B------:R-:W2:Y:S02]  /*12da0*/  LDG.E R2, desc[UR40][R2.64+0x4] ;  /* 0x0000042802027981 */ /* 0x000ea4000c1e1900 */
[----:B--2---:R-:W-:-:S07]  /*12db0*/  IMAD.IADD R7, R2, 0x1, -R7 ;  /* 0x0000000102077824 */ /* 0x004fce00078e0a07 */
.L_x_2789:
[----:B0-----:R-:W2:Y:S01]  /*12dc0*/  @P1 LDG.E R2, desc[UR40][R4.64] ;  /* 0x0000002804021981 */ /* 0x001ea2000c1e1900 */
[----:B------:R-:W0:Y:S03]  /*12dd0*/  LDC R3, c[0x0][0x448] ;  /* 0x00011200ff037b82 */ /* 0x000e260000000800 */
[----:B------:R3:W2:Y:S01]  /*12de0*/  @P1 LDG.E R4, desc[UR40][R4.64+0x4] ;  /* 0x0000042804041981 */ /* 0x0006a2000c1e1900 */
[----:B-----5:R-:W-:Y:S01]  /*12df0*/  IMAD.IADD R7, R7, 0x1, -R10 ;  /* 0x0000000107077824 */ /* 0x020fe200078e0a0a */
[----:B------:R-:W-:Y:S01]  /*12e00*/  BSSY B0, `(.L_x_2790) ;  /* 0x00000ef000007945 */ /* 0x000fe20003800000 */
[----:B0-----:R-:W-:-:S13]  /*12e10*/  ISETP.NE.AND P0, PT, R3, 0x1, PT ;  /* 0x000000010300780c */ /* 0x001fda0003f05270 */
[----:B------:R-:W0:Y:S08]  /*12e20*/  @P0 LDC R3, c[0x0][0x44c] ;  /* 0x00011300ff030b82 */ /* 0x000e300000000800 */
[----:B---3--:R-:W3:Y:S01]  /*12e30*/  @P0 LDC R5, c[0x0][0x450] ;  /* 0x00011400ff050b82 */ /* 0x008ee20000000800 */
[----:B--2---:R-:W-:Y:S01]  /*12e40*/  @P1 IADD3 R6, -R2, R4, RZ ;  /* 0x0000000402061210 */ /* 0x004fe20007ffe1ff */
[----:B------:R-:W-:-:S04]  /*12e50*/  IMAD R2, R17, 0xc0, RZ ;  /* 0x000000c011027824 */ /* 0x000fc800078e02ff */
[----:B------:R-:W-:Y:S02]  /*12e60*/  VIADD R2, R2, 0xbf ;  /* 0x000000bf02027836 */ /* 0x000fe40000000000 */
[----:B------:R-:W-:Y:S02]  /*12e70*/  IMAD.IADD R4, R7, 0x1, R6 ;  /* 0x0000000107047824 */ /* 0x000fe400078e0206 */
[----:B0-----:R-:W-:-:S03]  /*12e80*/  @P0 IMAD.HI.U32 R3, R2, R3, RZ ;  /* 0x0000000302030227 */ /* 0x001fc600078e00ff */
[C---:B------:R-:W-:Y:S01]  /*12e90*/  IADD3 R20, R4.reuse, 0x80, -R9 ;  /* 0x0000008004147810 */ /* 0x040fe20007ffe809 */
[----:B------:R-:W-:Y:S01]  /*12ea0*/  VIADD R21, R4, 0x7f ;  /* 0x0000007f04157836 */ /* 0x000fe20000000000 */
[----:B---3--:R-:W-:Y:S01]  /*12eb0*/  @P0 SHF.R.U32.HI R2, RZ, R5, R3 ;  /* 0x00000005ff020219 */ /* 0x008fe20000011603 */
        /* <DEDUP_REMOVED lines=8> */
[----:B------:R-:W-:-:S04]  /*12f40*/  VIMNMX R2, R21, R3, PT ;  /* 0x0000000315027248 */ /* 0x000fc80003fe0100 */
[----:B------:R-:W-:Y:S01]  /*12f50*/  LEA R2, R2, -R7, 0x7 ;  /* 0x8000000702027211 */ /* 0x000fe200078e38ff */
[----:B------:R-:W-:-:S03]  /*12f60*/  IMAD.MOV R7, RZ, RZ, -R7 ;  /* 0x000000ffff077224 */ /* 0x000fc600078e0a07 */
[----:B------:R-:W-:Y:S02]  /*12f70*/  VIMNMX R2, R2, R6, PT ;  /* 0x0000000602027248 */ /* 0x000fe40003fe0100 */
[----:B------:R-:W-:-:S04]  /*12f80*/  VIMNMX R7, RZ, R7, !PT ;  /* 0x00000007ff077248 */ /* 0x000fc80007fe0100 */
        /* <DEDUP_REMOVED lines=17> */
.L_x_2957:
[----:B--2---:R-:W-:Y:S02]  /*130a0*/  ISETP.NE.AND P0, PT, R14, RZ, PT ;  /* 0x000000ff0e00720c */ /* 0x004fe40003f05270 */
[----:B------:R-:W-:-:S11]  /*130b0*/  PLOP3.LUT P6, PT, PT, PT, PT, 0x8, 0x0 ;  /* 0x000000000000781c */ /* 0x000fd60003fce170 */
[----:B------:R-:W-:Y:S05]  /*130c0*/  @P0 BRA `(.L_x_2793) ;  /* 0x00000000000c0947 */ /* 0x000fea0003800000 */
[----:B------:R-:W-:-:S03]  /*130d0*/  UMOV UR4, 0xffffffff ;  /* 0xffffffff00047882 */ /* 0x000fc60000000000 */
[----:B------:R-:W-:Y:S05]  /*130e0*/  BRA.DIV UR4, `(.L_x_2794) ;  /* 0x00000072044c7947 */ /* 0x000fea000b800000 */
[----:B------:R-:W-:-:S13]  /*130f0*/  ELECT P6, URZ, PT ;  /* 0x00000000003f782f */ /* 0x000fda00038c0000 */
.L_x_2793:
[----:B0-----:R-:W2:Y:S01]  /*13100*/  LDL R5, [R1+0x44] ;  /* 0x0000440001057983 */ /* 0x001ea20000100800 */
[----:B------:R-:W-:Y:S01]  /*13110*/  BSSY B1, `(.L_x_2795) ;  /* 0x0000008000017945 */ /* 0x000fe20003800000 */
[----:B--2---:R-:W-:-:S05]  /*13120*/  VIADD R5, R5, 0x1 ;  /* 0x0000000105057836 */ /* 0x004fca0000000000 */
[----:B------:R-:W-:-:S04]  /*13130*/  LEA.HI R6, R5, R5, RZ, 0x1 ;  /* 0x0000000505067211 */ /* 0x000fc800078f08ff */
[----:B------:R-:W-:-:S05]  /*13140*/  LOP3.LUT R6, R6, 0xfffffffe, RZ, 0xc0, !PT ;  /* 0xfffffffe06067812 */ /* 0x000fca00078ec0ff */
[----:B------:R-:W-:-:S05]  /*13150*/  IMAD.IADD R5, R5, 0x1, -R6 ;  /* 0x0000000105057824 */ /* 0x000fca00078e0a06 */
[----:B------:R-:W-:-:S04]  /*13160*/  SHF.L.U32 R5, R5, 0x1f, RZ ;  /* 0x0000001f05057819 */ /* 0x000fc800000006ff */
[----:B------:R-:W0:Y:S02]  /*13170*/  SYNCS.PHASECHK.TRANS64.TRYWAIT P0, [R22+URZ+0x16820], R5 ;  /* 0x01682005160075a7 */ /* 0x000e24000800017f */
[----:B0-----:R-:W-:Y:S05]  /*13180*/  @!P0 BRA `(.L_x_2796) ;  /* 0x0000007000448947 */ /* 0x001fea0003800000 */
.L_x_2960:
[----:B------:R-:W-:Y:S05]  /*13190*/  BSYNC B1 ;  /* 0x0000000000017941 */ /* 0x000fea0003800000 */
.L_x_2795:
[----:B------:R-:W-:Y:S04]  /*131a0*/  BSSY B1, `(.L_x_2797) ;  /* 0x0000050000017945 */ /* 0x000fe80003800000 */
[----:B------:R-:W-:Y:S05]  /*131b0*/  @!P6 BRA `(.L_x_2798) ;  /* 0x000000040038e947 */ /* 0x000fea0003800000 */
[----:B------:R-:W2:Y:S01]  /*131c0*/  LDL R6, [R1] ;  /* 0x0000000001067983 */ /* 0x000ea20000100800 */
[----:B0-----:R-:W-:Y:S01]  /*131d0*/  LEA R5, R28, R22, 0x3 ;  /* 0x000000161c057211 */ /* 0x001fe200078e18ff */
[----:B------:R-:W0:Y:S01]  /*131e0*/  S2R R7, SR_TID.X ;  /* 0x0000000000077919 */ /* 0x000e220000002100 */
[----:B------:R-:W-:Y:S01]  /*131f0*/  BSSY B2, `(.L_x_2799) ;  /* 0x0000006000027945 */ /* 0x000fe20003800000 */
[----:B0-----:R-:W-:-:S04]  /*13200*/  LOP3.LUT R7, R7, 0x7f, RZ, 0xc0, !PT ;  /* 0x0000007f07077812 */ /* 0x001fc800078ec0ff */
[----:B------:R-:W-:Y:S02]  /*13210*/  ISETP.NE.AND P1, PT, R7, RZ, PT ;  /* 0x000000ff0700720c */ /* 0x000fe40003f25270 */
[----:B--2---:R-:W-:-:S04]  /*13220*/  SHF.L.U32 R6, R6, 0x1f, RZ ;  /* 0x0000001f06067819 */ /* 0x004fc800000006ff */
[----:B------:R-:W0:Y:S02]  /*13230*/  SYNCS.PHASECHK.TRANS64.TRYWAIT P0, [R5+URZ+0x168a0], R6 ;  /* 0x0168a006050075a7 */ /* 0x000e24000800017f */
[----:B0-----:R-:W-:Y:S05]  /*13240*/  @!P0 BRA `(.L_x_2800) ;  /* 0x0000007000288947 */ /* 0x001fea0003800000 */
.L_x_2961:
[----:B------:R-:W-:Y:S05]  /*13250*/  BSYNC B2 ;  /* 0x0000000000027941 */ /* 0x000fea0003800000 */
.L_x_2799:
        /* <DEDUP_REMOVED lines=9> */
.L_x_2802:
[----:B------:R-:W-:Y:S05]  /*132f0*/  BSYNC B2 ;  /* 0x0000000000027941 */ /* 0x000fea0003800000 */
.L_x_2801:
[----:B------:R-:W-:Y:S01]  /*13300*/  IMAD.MOV.U32 R11, RZ, RZ, RZ ;  /* 0x000000ffff0b7224 */ /* 0x000fe200078e00ff */
[----:B------:R-:W-:Y:S01]  /*13310*/  UIADD3 UR4, UP0, UR38, 0x570, URZ ;  /* 0x0000057026047890 */ /* 0x000fe2000ff1e03f */
[----:B------:R-:W-:Y:S01]  /*13320*/  IMAD R8, R28, 0x4000, R22 ;  /* 0x000040001c087824 */ /* 0x000fe200078e0216 */
[----:B------:R-:W-:Y:S01]  /*13330*/  PLOP3.LUT P0, PT, PT, PT, PT, 0x80, 0x0 ;  /* 0x000000000000781c */ /* 0x000fe20003f0f070 */
[----:B------:R-:W-:Y:S01]  /*13340*/  IMAD R7, R4, 0x80, R0 ;  /* 0x0000008004077824 */ /* 0x000fe200078e0200 */
[----:B------:R-:W-:Y:S01]  /*13350*/  R2UR UR10, R11 ;  /* 0x000000000b0a72ca */ /* 0x000fe200000e0000 */
[----:B------:R-:W-:Y:S01]  /*13360*/  IMAD.SHL.U32 R10, R28, 0x2000, RZ ;  /* 0x000020001c0a7824 */ /* 0x000fe200078e00ff */
[----:B------:R-:W-:Y:S01]  /*13370*/  IADD3 R8, R8, 0xe400, RZ ;  /* 0x0000e40008087810 */ /* 0x000fe20007ffe0ff */
[----:B------:R-:W-:Y:S01]  /*13380*/  VIADD R7, R7, 0xffffff80 ;  /* 0xffffff8007077836 */ /* 0x000fe20000000000 */
[----:B------:R-:W-:Y:S01]  /*13390*/  UIADD3.X UR5, URZ, UR39, URZ, UP0, !UPT ;  /* 0x000000273f057290 */ /* 0x000fe200087fe43f */
[----:B-1----:R-:W-:Y:S01]  /*133a0*/  VIADD R9, R5, 0x16890 ;  /* 0x0001689005097836 */ /* 0x002fe20000000000 */
[----:B------:R-:W-:Y:S01]  /*133b0*/  UMOV UR6, 0x0 ;  /* 0x0000000000067882 */ /* 0x000fe20000000000 */
[----:B------:R-:W-:-:S09]  /*133c0*/  UMOV UR7, 0x12f00000 ;  /* 0x12f0000000077882 */ /* 0x000fd20000000000 */
.L_x_2803:
        /* <DEDUP_REMOVED lines=13> */
.L_x_2962:
[----:B------:R-:W-:Y:S05]  /*134a0*/  BSYNC B2 ;  /* 0x0000000000027941 */ /* 0x000fea0003800000 */
.L_x_2804:
        /* <DEDUP_REMOVED lines=11> */
.L_x_2807:
[----:B------:R-:W-:Y:S05]  /*13560*/  BSYNC B2 ;  /* 0x0000000000027941 */ /* 0x000fea0003800000 */
.L_x_2806:
[----:B------:R-:W-:Y:S01]  /*13570*/  R2UR UR10, R11 ;  /* 0x000000000b0a72ca */ /* 0x000fe200000e0000 */
[----:B------:R-:W-:Y:S01]  /*13580*/  UIADD3 UR4, UP0, UR38, 0x670, URZ ;  /* 0x0000067026047890 */ /* 0x000fe2000ff1e03f */
[----:B------:R-:W-:Y:S01]  /*13590*/  R2UR UR6, R8 ;  /* 0x00000000080672ca */ /* 0x000fe200000e0000 */
[----:B01----:R-:W-:Y:S01]  /*135a0*/  VIADD R5, R5, 0x168b0 ;  /* 0x000168b005057836 */ /* 0x003fe20000000000 */
[----:B------:R-:W-:Y:S01]  /*135b0*/  R2UR UR7, R9 ;  /* 0x00000000090772ca */ /* 0x000fe200000e0000 */
[----:B------:R-:W-:Y:S01]  /*135c0*/  UIADD3.X UR5, URZ, UR39, URZ, UP0, !UPT ;  /* 0x000000273f057290 */ /* 0x000fe200087fe43f */
[----:B------:R-:W-:Y:S02]  /*135d0*/  LEA R6, R10, R22, 0x1 ;  /* 0x000000160a067211 */ /* 0x000fe400078e08ff */
[----:B------:R-:W-:-:S03]  /*135e0*/  PLOP3.LUT P0, PT, PT, PT, PT, 0x80, 0x0 ;  /* 0x000000000000781c */ /* 0x000fc60003f0f070 */
[----:B------:R-:W-:-:S10]  /*135f0*/  VIADD R6, R6, 0x400 ;  /* 0x0000040006067836 */ /* 0x000fd40000000000 */
.L_x_2808:
        /* <DEDUP_REMOVED lines=10> */
.L_x_2798:
[----:B------:R-:W-:Y:S05]  /*136a0*/  BSYNC B1 ;  /* 0x0000000000017941 */ /* 0x000fea0003800000 */
.L_x_2797:
[----:B------:R-:W2:Y:S01]  /*136b0*/  LDL.LU R8, [R1] ;  /* 0x0000000001087983 */ /* 0x000ea20000300800 */
[----:B------:R-:W-:Y:S01]  /*136c0*/  VIADD R28, R28, 0x1 ;  /* 0x000000011c1c7836 */ /* 0x000fe20000000000 */
[----:B------:R-:W-:Y:S01]  /*136d0*/  PLOP3.LUT P0, PT, PT, PT, PT, 0x8, 0x0 ;  /* 0x000000000000781c */ /* 0x000fe20003f0e170 */
[----:B------:R-:W-:-:S03]  /*136e0*/  VIADD R4, R4, 0xfffffffe ;  /* 0xfffffffe04047836 */ /* 0x000fc60000000000 */
[----:B------:R-:W-:Y:S02]  /*136f0*/  ISETP.NE.AND P1, PT, R28, 0x2, PT ;  /* 0x000000021c00780c */ /* 0x000fe40003f25270 */
[----:B------:R-:W-:Y:S02]  /*13700*/  ISETP.GE.AND P2, PT, R4, R3, PT ;  /* 0x000000030400720c */ /* 0x000fe40003f46270 */
[----:B0-----:R-:W-:Y:S02]  /*13710*/  SEL R5, RZ, 0x1, P1 ;  /* 0x00000001ff057807 */ /* 0x001fe40000800000 */
[----:B------:R-:W-:Y:S02]  /*13720*/  SEL R28, R28, RZ, P1 ;  /* 0x000000ff1c1c7207 */ /* 0x000fe40000800000 */
[----:B--2---:R-:W-:-:S05]  /*13730*/  LOP3.LUT R8, R8, R5, RZ, 0x3c, !PT ;  /* 0x0000000508087212 */ /* 0x004fca00078e3cff */
[----:B------:R0:W-:Y:S02]  /*13740*/  STL [R1], R8 ;  /* 0x0000000801007387 */ /* 0x0001e40000100800 */
[----:B------:R-:W-:Y:S05]  /*13750*/  @!P2 BRA `(.L_x_2791) ;  /* 0x000000040064a947 */ /* 0x000fea0003800000 */
.L_x_2821:
[----:B------:R-:W-:Y:S05]  /*13760*/  YIELD ;  /* 0x0000000000007946 */ /* 0x000fea0003800000 */
[----:B------:R-:W-:Y:S04]  /*13770*/  BSSY B1, `(.L_x_2809) ;  /* 0x000004d000017945 */ /* 0x000fe80003800000 */
[----:B--2---:R-:W-:Y:S05]  /*13780*/  @!P6 BRA `(.L_x_2810) ;  /* 0x00000004002ce947 */ /* 0x004fea0003800000 */
[----:B------:R-:W2:Y:S01]  /*13790*/  LDL R6, [R1] ;  /* 0x0000000001067983 */ /* 0x000ea20000100800 */
[----:B------:R-:W3:Y:S02]  /*137a0*/  S2R R5, SR_TID.X ;  /* 0x0000000000057919 */ /* 0x000ee40000002100 */
[----:B---3--:R-:W-:Y:S01]  /*137b0*/  LOP3.LUT R7, R5, 0x7f, RZ, 0xc0, !PT ;  /* 0x0000007f05077812 */ /* 0x008fe200078ec0ff */
[----:B------:R-:W-:Y:S01]  /*137c0*/  IMAD R5, R28, 0x8, R22 ;  /* 0x000000081c057824 */ /* 0x000fe200078e0216 */
[----:B------:R-:W-:Y:S02]  /*137d0*/  BSSY B2, `(.L_x_2811) ;  /* 0x0000005000027945 */ /* 0x000fe40003800000 */
[----:B------:R-:W-:Y:S02]  /*137e0*/  ISETP.NE.AND P2, PT, R7, RZ, PT ;  /* 0x000000ff0700720c */ /* 0x000fe40003f45270 */
[----:B--2---:R-:W-:-:S04]  /*137f0*/  SHF.L.U32 R6, R6, 0x1f, RZ ;  /* 0x0000001f06067819 */ /* 0x004fc800000006ff */
[----:B------:R-:W2:Y:S02]  /*13800*/  SYNCS.PHASECHK.TRANS64.TRYWAIT P1, [R5+URZ+0x168a0], R6 ;  /* 0x0168a006050075a7 */ /* 0x000ea4000802017f */
[----:B--2---:R-:W-:Y:S05]  /*13810*/  @!P1 BRA `(.L_x_2812) ;  /* 0x0000006800dc9947 */ /* 0x004fea0003800000 */
.L_x_2963:
[----:B------:R-:W-:Y:S05]  /*13820*/  BSYNC B2 ;  /* 0x0000000000027941 */ /* 0x000fea0003800000 */
.L_x_2811:
[----:B------:R-:W-:Y:S04]  /*13830*/  BSSY B2, `(.L_x_2813) ;  /* 0x0000009000027945 */ /* 0x000fe80003800000 */
[----:B------:R-:W-:Y:S05]  /*13840*/  @P2 BRA `(.L_x_2814) ;  /* 0x00000000001c2947 */ /* 0x000fea0003800000 */
[----:B------:R-:W0:Y:S02]  /*13850*/  S2R R7, SR_TID.X ;  /* 0x0000000000077919 */ /* 0x000e240000002100 */
[----:B0-----:R-:W-:Y:S02]  /*13860*/  LOP3.LUT R8, R7, 0x1f, RZ, 0xc0, !PT ;  /* 0x0000001f07087812 */ /* 0x001fe400078ec0ff */
[----:B------:R-:W-:Y:S02]  /*13870*/  MOV R7, 0x4000 ;  /* 0x0000400000077802 */ /* 0x000fe40000000f00 */
[----:B------:R-:W-:Y:S02]  /*13880*/  ISETP.NE.AND P1, PT, R8, RZ, PT ;  /* 0x000000ff0800720c */ /* 0x000fe40003f25270 */
[----:B------:R3:W-:Y:S11]  /*13890*/  SYNCS.ARRIVE.TRANS64 RZ, [R5+URZ+0x16890], R7 ;  /* 0x0168900705ff79a7 */ /* 0x0007f6000800003f */
[----:B---3--:R-:W-:Y:S05]  /*138a0*/  @!P1 BRA `(.L_x_2814) ;  /* 0x0000000000049947 */ /* 0x008fea0003800000 */
[----:B------:R-:W-:Y:S01]  /*138b0*/  BPT.TRAP 0x1 ;  /* 0x000000040000795c */ /* 0x000fe20000300000 */
.L_x_2814:
[----:B------:R-:W-:Y:S05]  /*138c0*/  BSYNC B2 ;  /* 0x0000000000027941 */ /* 0x000fea0003800000 */
.L_x_2813:
[----:B------:R-:W-:Y:S01]  /*138d0*/  IMAD.MOV.U32 R11, RZ, RZ, RZ ;  /* 0x000000ffff0b7224 */ /* 0x000fe200078e00ff */
[----:B------:R-:W-:Y:S01]  /*138e0*/  UIADD3 UR4, UP0, UR38, 0x570, URZ ;  /* 0x0000057026047890 */ /* 0x000fe2000ff1e03f */
[----:B------:R-:W-:Y:S01]  /*138f0*/  IMAD R7, R28, 0x4000, R22 ;  /* 0x000040001c077824 */ /* 0x000fe200078e0216 */
[----:B------:R-:W-:Y:S01]  /*13900*/  PLOP3.LUT P1, PT, PT, PT, PT, 0x80, 0x0 ;  /* 0x000000000000781c */ /* 0x000fe20003f2f070 */
[----:B0-----:R-:W-:Y:S01]  /*13910*/  IMAD R8, R4, 0x80, R0 ;  /* 0x0000008004087824 */ /* 0x001fe200078e0200 */
[----:B------:R-:W-:Y:S01]  /*13920*/  R2UR UR10, R11 ;  /* 0x000000000b0a72ca */ /* 0x000fe200000e0000 */
[----:B-1----:R-:W-:Y:S01]  /*13930*/  VIADD R9, R5, 0x16890 ;  /* 0x0001689005097836 */ /* 0x002fe20000000000 */
[----:B------:R-:W-:Y:S01]  /*13940*/  UIADD3.X UR5, URZ, UR39, URZ, UP0, !UPT ;  /* 0x000000273f057290 */ /* 0x000fe200087fe43f */
[----:B------:R-:W-:Y:S01]  /*13950*/  VIADD R10, R7, 0xe400 ;  /* 0x0000e400070a7836 */ /* 0x000fe20000000000 */
[----:B------:R-:W-:Y:S01]  /*13960*/  UMOV UR6, 0x0 ;  /* 0x0000000000067882 */ /* 0x000fe20000000000 */
[----:B------:R-:W-:-:S10]  /*13970*/  UMOV UR7, 0x12f00000 ;  /* 0x12f0000000077882 */ /* 0x000fd40000000000 */
.L_x_2815:
        /* <DEDUP_REMOVED lines=13> */
.L_x_2964:
[----:B------:R-:W-:Y:S05]  /*13a50*/  BSYNC B2 ;  /* 0x0000000000027941 */ /* 0x000fea0003800000 */
.L_x_2816:
[----:B------:R-:W-:Y:S01]  /*13a60*/  BSSY B2, `(.L_x_2818) ;  /* 0x000000b000027945 */ /* 0x000fe20003800000 */
[----:B------:R-:W-:Y:S01]  /*13a70*/  MOV R12, 0x0 ;  /* 0x00000000000c7802 */ /* 0x000fe20000000f00 */
[----:B------:R-:W-:Y:S02]  /*13a80*/  IMAD.MOV.U32 R13, RZ, RZ, 0x12f00000 ;  /* 0x12f00000ff0d7424 */ /* 0x000fe400078e00ff */
[----:B------:R-:W-:Y:S05]  /*13a90*/  @P2 BRA `(.L_x_2819) ;  /* 0x00000000001c2947 */ /* 0x000fea0003800000 */
[----:B------:R-:W1:Y:S01]  /*13aa0*/  S2R R9, SR_TID.X ;  /* 0x0000000000097919 */ /* 0x000e620000002100 */
[----:B0-2---:R-:W-:-:S04]  /*13ab0*/  IMAD.MOV.U32 R6, RZ, RZ, 0x4000 ;  /* 0x00004000ff067424 */ /* 0x005fc800078e00ff */
[----:B------:R3:W-:Y:S01]  /*13ac0*/  SYNCS.ARRIVE.TRANS64 RZ, [R5+URZ+0x168b0], R6 ;  /* 0x0168b00605ff79a7 */ /* 0x0007e2000800003f */
[----:B-1----:R-:W-:-:S04]  /*13ad0*/  LOP3.LUT R9, R9, 0x1f, RZ, 0xc0, !PT ;  /* 0x0000001f09097812 */ /* 0x002fc800078ec0ff */
[----:B------:R-:W-:-:S13]  /*13ae0*/  ISETP.NE.AND P1, PT, R9, RZ, PT ;  /* 0x000000ff0900720c */ /* 0x000fda0003f25270 */
[----:B---3--:R-:W-:Y:S05]  /*13af0*/  @!P1 BRA `(.L_x_2819) ;  /* 0x0000000000049947 */ /* 0x008fea0003800000 */
[----:B------:R-:W-:Y:S01]  /*13b00*/  BPT.TRAP 0x1 ;  /* 0x000000040000795c */ /* 0x000fe20000300000 */
.L_x_2819:
[----:B------:R-:W-:Y:S05]  /*13b10*/  BSYNC B2 ;  /* 0x0000000000027941 */ /* 0x000fea0003800000 */
.L_x_2818:
[----:B------:R-:W-:Y:S01]  /*13b20*/  R2UR UR10, R11 ;  /* 0x000000000b0a72ca */ /* 0x000fe200000e0000 */
[----:B------:R-:W-:Y:S01]  /*13b30*/  UIADD3 UR4, UP0, UR38, 0x670, URZ ;  /* 0x0000067026047890 */ /* 0x000fe2000ff1e03f */
[----:B------:R-:W-:Y:S01]  /*13b40*/  R2UR UR6, R12 ;  /* 0x000000000c0672ca */ /* 0x000fe200000e0000 */
[----:B------:R-:W-:Y:S01]  /*13b50*/  VIADD R7, R7, 0x400 ;  /* 0x0000040007077836 */ /* 0x000fe20000000000 */
[----:B------:R-:W-:Y:S01]  /*13b60*/  R2UR UR7, R13 ;  /* 0x000000000d0772ca */ /* 0x000fe200000e0000 */
[----:B0-2---:R-:W-:Y:S01]  /*13b70*/  VIADD R5, R5, 0x168b0 ;  /* 0x000168b005057836 */ /* 0x005fe20000000000 */
[----:B------:R-:W-:Y:S01]  /*13b80*/  PLOP3.LUT P1, PT, PT, PT, PT, 0x80, 0x0 ;  /* 0x000000000000781c */ /* 0x000fe20003f2f070 */
[----:B------:R-:W-:-:S12]  /*13b90*/  UIADD3.X UR5, URZ, UR39, URZ, UP0, !UPT ;  /* 0x000000273f057290 */ /* 0x000fd800087fe43f */
.L_x_2820:
        /* <DEDUP_REMOVED lines=10> */
.L_x_2810:
[----:B------:R-:W-:Y:S05]  /*13c40*/  BSYNC B1 ;  /* 0x0000000000017941 */ /* 0x000fea0003800000 */
.L_x_2809:
[----:B------:R-:W2:Y:S01]  /*13c50*/  LDL.LU R6, [R1] ;  /* 0x0000000001067983 */ /* 0x000ea20000300800 */
[----:B------:R-:W-:Y:S01]  /*13c60*/  VIADD R28, R28, 0x1 ;  /* 0x000000011c1c7836 */ /* 0x000fe20000000000 */
[C---:B------:R-:W-:Y:S02]  /*13c70*/  ISETP.GT.AND P2, PT, R4.reuse, R3, PT ;  /* 0x000000030400720c */ /* 0x040fe40003f44270 */
[----:B------:R-:W-:Y:S02]  /*13c80*/  IADD3 R4, R4, -0x1, RZ ;  /* 0xffffffff04047810 */ /* 0x000fe40007ffe0ff */
[----:B------:R-:W-:-:S04]  /*13c90*/  ISETP.NE.AND P1, PT, R28, 0x2, PT ;  /* 0x000000021c00780c */ /* 0x000fc80003f25270 */
[----:B------:R-:W-:Y:S02]  /*13ca0*/  SEL R5, RZ, 0x1, P1 ;  /* 0x00000001ff057807 */ /* 0x000fe40000800000 */
[----:B------:R-:W-:Y:S02]  /*13cb0*/  SEL R28, R28, RZ, P1 ;  /* 0x000000ff1c1c7207 */ /* 0x000fe40000800000 */
[----:B--2---:R-:W-:-:S05]  /*13cc0*/  LOP3.LUT R6, R6, R5, RZ, 0x3c, !PT ;  /* 0x0000000506067212 */ /* 0x004fca00078e3cff */
[----:B------:R2:W-:Y:S01]  /*13cd0*/  STL [R1], R6 ;  /* 0x0000000601007387 */ /* 0x0005e20000100800 */
[----:B------:R-:W-:Y:S05]  /*13ce0*/  @P2 BRA `(.L_x_2821) ;  /* 0xfffffff8009c2947 */ /* 0x000fea000383ffff */
.L_x_2791:
[----:B------:R-:W-:Y:S05]  /*13cf0*/  BSYNC B0 ;  /* 0x0000000000007941 */ /* 0x000fea0003800000 */
.L_x_2790:
[----:B------:R-:W3:Y:S01]  /*13d00*/  LDC R0, c[0x0][0x448] ;  /* 0x00011200ff007b82 */ /* 0x000ee20000000800 */
[----:B------:R-:W-:Y:S01]  /*13d10*/  IMAD.MOV.U32 R2, RZ, RZ, 0xc0 ;  /* 0x000000c0ff027424 */ /* 0x000fe200078e00ff */
[----:B------:R-:W-:Y:S05]  /*13d20*/  @!P0 WARPSYNC.ALL ;  /* 0x0000000000008948 */ /* 0x000fea0003800000 */
[----:B------:R-:W-:Y:S01]  /*13d30*/  IMAD R2, R17, R2, 0xbf ;  /* 0x000000bf11027424 */ /* 0x000fe200078e0202 */
[----:B------:R-:W-:Y:S01]  /*13d40*/  BSSY B7, `(.L_x_2822) ;  /* 0x00003b6000077945 */ /* 0x000fe20003800000 */
[----:B------:R-:W-:Y:S01]  /*13d50*/  @!P0 BAR.SYNC.DEFER_BLOCKING 0xc, 0x200 ;  /* 0x0308000000008b1d */ /* 0x000fe20000010000 */
[----:B---3--:R-:W-:-:S13]  /*13d60*/  ISETP.NE.AND P1, PT, R0, 0x1, PT ;  /* 0x000000010000780c */ /* 0x008fda0003f25270 */
[----:B------:R-:W3:Y:S08]  /*13d70*/  @P1 LDC R3, c[0x0][0x44c] ;  /* 0x00011300ff031b82 */ /* 0x000ef00000000800 */
[----:B------:R-:W4:Y:S01]  /*13d80*/  @P1 LDC R0, c[0x0][0x450] ;  /* 0x00011400ff001b82 */ /* 0x000f220000000800 */
[----:B---3--:R-:W-:-:S05]  /*13d90*/  @P1 IMAD.HI.U32 R3, R2, R3, RZ ;  /* 0x0000000302031227 */ /* 0x008fca00078e00ff */
[----:B----4-:R-:W-:-:S05]  /*13da0*/  @P1 SHF.R.U32.HI R2, RZ, R0, R3 ;  /* 0x00000000ff021219 */ /* 0x010fca0000011603 */
[----:B------:R-:W-:-:S05]  /*13db0*/  IMAD.IADD R2, R20, 0x1, R2 ;  /* 0x0000000114027824 */ /* 0x000fca00078e0202 */
[----:B------:R-:W-:-:S04]  /*13dc0*/  SHF.R.S32.HI R0, RZ, 0x1f, R2 ;  /* 0x0000001fff007819 */ /* 0x000fc80000011402 */
[----:B------:R-:W-:-:S04]  /*13dd0*/  LEA.HI R0, R0, R2, RZ, 0x7 ;  /* 0x0000000200007211 */ /* 0x000fc800078f38ff */
[----:B------:R-:W-:-:S04]  /*13de0*/  SHF.R.S32.HI R0, RZ, 0x7, R0 ;  /* 0x00000007ff007819 */ /* 0x000fc80000011400 */
[----:B------:R-:W-:-:S04]  /*13df0*/  VIMNMX R4, R21, R0, PT ;  /* 0x0000000015047248 */ /* 0x000fc80003fe0100 */
[----:B------:R-:W-:Y:S01]  /*13e00*/  ISETP.GT.AND P0, PT, R4, RZ, PT ;  /* 0x000000ff0400720c */ /* 0x000fe20003f04270 */
        /* <DEDUP_REMOVED lines=15> */
[----:B------:R-:W4:Y:S01]  /*13f00*/  POPC R7, R4 ;  /* 0x0000000400077309 */ /* 0x000f220000000000 */
[----:B---3--:R-:W4:Y:S02]  /*13f10*/  SHFL.IDX PT, R0, R3, R0, 0x1f ;  /* 0x00001f0003007589 */ /* 0x008f2400000e0000 */
[----:B----4-:R-:W-:Y:S01]  /*13f20*/  IADD3 R16, R0, UR36, R7 ;  /* 0x0000002400107c10 */ /* 0x010fe2000fffe007 */
[----:B------:R-:W-:Y:S06]  /*13f30*/  BRA `(.L_x_2824) ;  /* 0x0000003800587947 */ /* 0x000fec0003800000 */
.L_x_2823:
        /* <DEDUP_REMOVED lines=9> */
[----:B--2---:R-:W-:Y:S01]  /*13fd0*/  MOV R6, UR8 ;  /* 0x0000000800067c02 */ /* 0x004fe20008000f00 */
[----:B------:R-:W2:Y:S01]  /*13fe0*/  LDC.64 R2, c[0x4][R2] ;  /* 0x0100000002027b82 */ /* 0x000ea20000000a00 */
[----:B------:R-:W-:Y:S01]  /*13ff0*/  IMAD.U32 R5, RZ, RZ, UR7 ;  /* 0x00000007ff057e24 */ /* 0x000fe2000f8e00ff */
[----:B------:R-:W-:Y:S01]  /*14000*/  MOV R13, RZ ;  /* 0x000000ff000d7202 */ /* 0x000fe20000000f00 */
[----:B------:R-:W-:Y:S02]  /*14010*/  IMAD.U32 R7, RZ, RZ, UR9 ;  /* 0x00000009ff077e24 */ /* 0x000fe4000f8e00ff */
[----:B------:R-:W-:-:S02]  /*14020*/  IMAD.U32 R10, RZ, RZ, UR4 ;  /* 0x00000004ff0a7e24 */ /* 0x000fc4000f8e00ff */
[----:B------:R-:W-:Y:S02]  /*14030*/  IMAD.U32 R11, RZ, RZ, UR5 ;  /* 0x00000005ff0b7e24 */ /* 0x000fe4000f8e00ff */
[----:B0-----:R-:W-:Y:S02]  /*14040*/  IMAD.MOV.U32 R8, RZ, RZ, 0x70 ;  /* 0x00000070ff087424 */ /* 0x001fe400078e00ff */
[----:B------:R-:W-:-:S07]  /*14050*/  IMAD.MOV.U32 R12, RZ, RZ, 0x1 ;  /* 0x00000001ff0c7424 */ /* 0x000fce00078e00ff */
[----:B------:R-:W-:-:S07]  /*14060*/  LEPC R20, `(.L_x_2826) ;  /* 0x000000001014794e */ /* 0x000fce0000000000 */
[----:B-12---:R-:W-:Y:S05]  /*14070*/  CALL.ABS.NOINC R2 ;  /* 0x0000000002007343 */ /* 0x006fea0003c00000 */
.L_x_2826:
[----:B------:R-:W-:Y:S05]  /*14080*/  BSYNC B6 ;  /* 0x0000000000067941 */ /* 0x000fea0003800000 */
.L_x_2825:
        /* <DEDUP_REMOVED lines=9> */
[----:B------:R-:W-:Y:S01]  /*14120*/  IMAD.U32 R4, RZ, RZ, UR6 ;  /* 0x00000006ff047e24 */ /* 0x000fe2000f8e00ff */
[----:B------:R-:W-:Y:S01]  /*14130*/  MOV R10, UR4 ;  /* 0x00000004000a7c02 */ /* 0x000fe20008000f00 */
[----:B------:R-:W-:Y:S02]  /*14140*/  IMAD.U32 R5, RZ, RZ, UR7 ;  /* 0x00000007ff057e24 */ /* 0x000fe4000f8e00ff */
[----:B--2---:R-:W-:Y:S02]  /*14150*/  IMAD.U32 R6, RZ, RZ, UR8 ;  /* 0x00000008ff067e24 */ /* 0x004fe4000f8e00ff */
[----:B------:R-:W-:-:S02]  /*14160*/  IMAD.U32 R7, RZ, RZ, UR9 ;  /* 0x00000009ff077e24 */ /* 0x000fc4000f8e00ff */
[----:B------:R-:W-:Y:S02]  /*14170*/  IMAD.U32 R11, RZ, RZ, UR5 ;  /* 0x00000005ff0b7e24 */ /* 0x000fe4000f8e00ff */
[----:B0-----:R-:W-:Y:S02]  /*14180*/  IMAD.MOV.U32 R8, RZ, RZ, 0x70 ;  /* 0x00000070ff087424 */ /* 0x001fe400078e00ff */
[----:B------:R-:W-:Y:S02]  /*14190*/  IMAD.MOV.U32 R12, RZ, RZ, 0x1 ;  /* 0x00000001ff0c7424 */ /* 0x000fe400078e00ff */
[----:B---3--:R-:W-:-:S07]  /*141a0*/  IMAD.MOV.U32 R13, RZ, RZ, RZ ;  /* 0x000000ffff0d7224 */ /* 0x008fce00078e00ff */
[----:B------:R-:W-:-:S07]  /*141b0*/  LEPC R20, `(.L_x_2829) ;  /* 0x000000001014794e */ /* 0x000fce0000000000 */
[----:B-1--4-:R-:W-:Y:S05]  /*141c0*/  CALL.ABS.NOINC R2 ;  /* 0x0000000002007343 */ /* 0x012fea0003c00000 */
.L_x_2829:
[----:B------:R0:W1:Y:S01]  /*141d0*/  LDC.64 R2, c[0x4][R27] ;  /* 0x010000001b027b82 */ /* 0x0000620000000a00 */
[----:B------:R-:W-:Y:S01]  /*141e0*/  ULDC.64 UR4, c[0x4][0x88] ;  /* 0x0100220000047ab9 */ /* 0x000fe20000000a00 */
[----:B------:R-:W-:Y:S01]  /*141f0*/  ULDC.64 UR6, c[0x4][0x90] ;  /* 0x0100240000067ab9 */ /* 0x000fe20000000a00 */
[----:B------:R-:W-:Y:S01]  /*14200*/  ULDC.64 UR8, c[0x4][0x18] ;  /* 0x0100060000087ab9 */ /* 0x000fe20000000a00 */
[----:B------:R-:W-:Y:S01]  /*14210*/  IMAD.U32 R4, RZ, RZ, UR4 ;  /* 0x00000004ff047e24 */ /* 0x000fe2000f8e00ff */
[----:B------:R-:W-:Y:S01]  /*14220*/  MOV R5, UR5 ;  /* 0x0000000500057c02 */ /* 0x000fe20008000f00 */
        /* <DEDUP_REMOVED lines=9> */
.L_x_2828:
[----:B------:R-:W-:Y:S05]  /*142c0*/  BSYNC B6 ;  /* 0x0000000000067941 */ /* 0x000fea0003800000 */
.L_x_2827:
[----:B------:R3:W4:Y:S01]  /*142d0*/  LDL R20, [R1+0xc] ;  /* 0x00000c0001147983 */ /* 0x0007220000100800 */
[----:B------:R-:W-:Y:S01]  /*142e0*/  ULDC.64 UR4, c[0x0][0x9f8] ;  /* 0x00027e0000047ab9 */ /* 0x000fe20000000a00 */
[----:B------:R-:W0:Y:S01]  /*142f0*/  LDC R7, c[0x0][0x430] ;  /* 0x00010c00ff077b82 */ /* 0x000e220000000800 */
[----:B------:R-:W-:Y:S01]  /*14300*/  ISETP.NE.U32.AND P0, PT, RZ, UR4, PT ;  /* 0x00000004ff007c0c */ /* 0x000fe2000bf05070 */
[----:B------:R-:W2:Y:S03]  /*14310*/  LDL R27, [R1+0x34] ;  /* 0x00003400011b7983 */ /* 0x000ea60000100800 */
[----:B------:R-:W-:Y:S01]  /*14320*/  ISETP.NE.AND.EX P0, PT, RZ, UR5, PT, P0 ;  /* 0x00000005ff007c0c */ /* 0x000fe2000bf05300 */
[----:B------:R-:W3:Y:S04]  /*14330*/  LDL R21, [R1+0x18] ;  /* 0x0000180001157983 */ /* 0x000ee80000100800 */
[----:B------:R-:W3:Y:S01]  /*14340*/  LDL R2, [R1+0x1c] ;  /* 0x00001c0001027983 */ /* 0x000ee20000100800 */
[----:B------:R-:W0:Y:S07]  /*14350*/  S2R R3, SR_TID.X ;  /* 0x0000000000037919 */ /* 0x000e2e0000002100 */
[----:B------:R-:W-:Y:S01]  /*14360*/  @P0 IADD3 R24, P1, R24, UR4, RZ ;  /* 0x0000000418180c10 */ /* 0x000fe2000ff3e0ff */
[----:B------:R-:W0:Y:S03]  /*14370*/  S2R R0, SR_TID.X ;  /* 0x0000000000007919 */ /* 0x000e260000002100 */
[----:B------:R-:W-:Y:S01]  /*14380*/  @P0 IADD3.X R25, R25, UR5, RZ, P1, !PT ;  /* 0x0000000519190c10 */ /* 0x000fe20008ffe4ff */
[----:B-1----:R-:W3:Y:S04]  /*14390*/  LDL R9, [R1+0x50] ;  /* 0x0000500001097983 */ /* 0x002ee80000100800 */
[----:B----4-:R-:W4:Y:S01]  /*143a0*/  @P0 LDG.E R20, desc[UR40][R24.64] ;  /* 0x0000002818140981 */ /* 0x010f22000c1e1900 */
[----:B0-----:R-:W-:Y:S01]  /*143b0*/  ISETP.NE.AND P1, PT, R7, 0x1, PT ;  /* 0x000000010700780c */ /* 0x001fe20003f25270 */
[----:B------:R-:W-:Y:S01]  /*143c0*/  IMAD.SHL.U32 R3, R3, 0x10, RZ ;  /* 0x0000001003037824 */ /* 0x000fe200078e00ff */
[----:B------:R-:W-:Y:S01]  /*143d0*/  LOP3.LUT R0, R0, 0x7f, RZ, 0xc0, !PT ;  /* 0x0000007f00007812 */ /* 0x000fe200078ec0ff */
[----:B--2---:R-:W-:-:S03]  /*143e0*/  VIADD R27, R27, 0xffffffff ;  /* 0xffffffff1b1b7836 */ /* 0x004fc60000000000 */
[----:B------:R-:W-:Y:S01]  /*143f0*/  SHF.R.U32.HI R0, RZ, 0x3, R0 ;  /* 0x00000003ff007819 */ /* 0x000fe20000011600 */
[----:B------:R-:W-:Y:S01]  /*14400*/  IMAD.SHL.U32 R8, R27, 0x80, RZ ;  /* 0x000000801b087824 */ /* 0x000fe200078e00ff */
[----:B------:R-:W-:-:S04]  /*14410*/  LOP3.LUT R3, R3, 0x70, RZ, 0xc0, !PT ;  /* 0x0000007003037812 */ /* 0x000fc800078ec0ff */
[----:B------:R-:W-:Y:S01]  /*14420*/  LOP3.LUT R0, R8, R0, R3, 0xfe, !PT ;  /* 0x0000000008007212 */ /* 0x000fe200078efe03 */
[----:B------:R-:W0:Y:S08]  /*14430*/  @P1 LDC R5, c[0x0][0x434] ;  /* 0x00010d00ff051b82 */ /* 0x000e300000000800 */
[----:B------:R-:W1:Y:S01]  /*14440*/  @P1 LDC R6, c[0x0][0x438] ;  /* 0x00010e00ff061b82 */ /* 0x000e620000000800 */
[----:B----4-:R2:W-:Y:S01]  /*14450*/  @P0 STL [R1+0xc], R20 ;  /* 0x00000c1401000387 */ /* 0x0105e20000100800 */
[C---:B---3--:R-:W-:Y:S01]  /*14460*/  ISETP.GE.AND P0, PT, R0.reuse, R21, PT ;  /* 0x000000150000720c */ /* 0x048fe20003f06270 */
        /* <DEDUP_REMOVED lines=13> */
[----:B0-----:R-:W-:Y:S01]  /*14540*/  @!P0 LEA R6, P1, R4, R2, 0x2 ;  /* 0x0000000204068211 */ /* 0x001fe200078210ff */
[----:B------:R-:W-:-:S05]  /*14550*/  @!P0 IMAD.IADD R2, R5, 0x1, R7 ;  /* 0x0000000105028824 */ /* 0x000fca00078e0207 */
[----:B------:R-:W-:Y:S01]  /*14560*/  @!P0 LEA.HI.X R7, R4, R3, R2, 0x2, P1 ;  /* 0x0000000304078211 */ /* 0x000fe200008f1402 */
[----:B------:R-:W-:-:S06]  /*14570*/  IMAD.MOV.U32 R2, RZ, RZ, RZ ;  /* 0x000000ffff027224 */ /* 0x000fcc00078e00ff */
[----:B------:R2:W5:Y:S04]  /*14580*/  @!P0 LDG.E R2, desc[UR40][R6.64] ;  /* 0x0000002806028981 */ /* 0x000568000c1e1900 */
[----:B------:R2:W-:Y:S01]  /*14590*/  STL [R1+0x20], R10 ;  /* 0x0000200a01007387 */ /* 0x0005e20000100800 */
[----:B------:R-:W-:Y:S01]  /*145a0*/  ISETP.NE.AND P2, PT, R9, 0x3, PT ;  /* 0x000000030900780c */ /* 0x000fe20003f45270 */
[----:B------:R-:W-:Y:S01]  /*145b0*/  UMOV UR4, 0xffffffff ;  /* 0xffffffff00047882 */ /* 0x000fe20000000000 */
[----:B------:R-:W-:-:S11]  /*145c0*/  LOP3.LUT R23, R23, 0xfffffffd, RZ, 0xc0, !PT ;  /* 0xfffffffd17177812 */ /* 0x000fd600078ec0ff */
[----:B------:R-:W-:Y:S01]  /*145d0*/  @P2 LOP3.LUT R23, R23, 0x2, RZ, 0xfc, !PT ;  /* 0x0000000217172812 */ /* 0x000fe200078efcff */
[----:B--2---:R-:W-:Y:S06]  /*145e0*/  BRA.DIV UR4, `(.L_x_2830) ;  /* 0x0000005e04907947 */ /* 0x004fec000b800000 */
.L_x_2967:
[----:B------:R-:W-:-:S05]  /*145f0*/  SHF.R.S32.HI R9, RZ, 0x1f, R18 ;  /* 0x0000001fff097819 */ /* 0x000fca0000011412 */
[----:B------:R0:W-:Y:S01]  /*14600*/  STL [R1+0x10], R9 ;  /* 0x0000100901007387 */ /* 0x0001e20000100800 */
[----:B------:R-:W-:Y:S05]  /*14610*/  @!P2 BRA `(.L_x_2831) ;  /* 0x000000000004a947 */ /* 0x000fea0003800000 */
[----:B------:R-:W-:Y:S01]  /*14620*/  BPT.TRAP 0x1 ;  /* 0x000000040000795c */ /* 0x000fe20000300000 */
.L_x_2831:
        /* <DEDUP_REMOVED lines=18> */
[----:B------:R-:W-:Y:S02]  /*14750*/  LEA R24, P0, R4, UR4, 0x1 ;  /* 0x0000000404187c11 */ /* 0x000fe4000f8008ff */
[----:B------:R-:W-:Y:S01]  /*14760*/  IADD3 R25, R5, R3, RZ ;  /* 0x0000000305197210 */ /* 0x000fe20007ffe0ff */
[----:B------:R-:W-:-:S03]  /*14770*/  IMAD R3, R26, 0x8, R22 ;  /* 0x000000081a037824 */ /* 0x000fc600078e0216 */
[----:B------:R-:W-:Y:S02]  /*14780*/  LEA.HI.X R25, R4, UR5, R25, 0x1, P0 ;  /* 0x0000000504197c11 */ /* 0x000fe400080f0c19 */
[----:B------:R-:W-:-:S04]  /*14790*/  SHF.L.U32 R4, R29, 0x1f, RZ ;  /* 0x0000001f1d047819 */ /* 0x000fc800000006ff */
[----:B------:R-:W1:Y:S02]  /*147a0*/  SYNCS.PHASECHK.TRANS64.TRYWAIT P0, [R3+URZ+0x16840], R4 ;  /* 0x01684004030075a7 */ /* 0x000e64000800017f */
[----:B-1----:R-:W-:Y:S05]  /*147b0*/  @!P0 BRA `(.L_x_2833) ;  /* 0x0000005c00508947 */ /* 0x002fea0003800000 */
.L_x_2968:
[----:B------:R-:W-:Y:S05]  /*147c0*/  BSYNC B0 ;  /* 0x0000000000007941 */ /* 0x000fea0003800000 */
.L_x_2832:
        /* <DEDUP_REMOVED lines=11> */
[----:B------:R-:W-:-:S04]  /*14880*/  IMAD.WIDE.U32 R4, R2, UR4, R4 ;  /* 0x0000000402047c25 */ /* 0x000fc8000f8e0004 */
[----:B------:R-:W-:Y:S01]  /*14890*/  IMAD R2, R2, UR5, R7 ;  /* 0x0000000502027c24 */ /* 0x000fe2000f8e0207 */
[----:B------:R-:W-:-:S03]  /*148a0*/  ULDC.64 UR4, c[0x0][0x308] ;  /* 0x0000c20000047ab9 */ /* 0x000fc60000000a00 */
[----:B------:R-:W-:Y:S02]  /*148b0*/  IMAD.IADD R5, R5, 0x1, R2 ;  /* 0x0000000105057824 */ /* 0x000fe400078e0202 */
[----:B------:R-:W-:-:S04]  /*148c0*/  IMAD.WIDE.U32 R4, R18, UR4, R4 ;  /* 0x0000000412047c25 */ /* 0x000fc8000f8e0004 */
[----:B--2---:R-:W-:Y:S02]  /*148d0*/  IMAD R0, R9, UR4, RZ ;  /* 0x0000000409007c24 */ /* 0x004fe4000f8e02ff */
[----:B------:R-:W1:Y:S02]  /*148e0*/  S2R R9, SR_TID.X ;  /* 0x0000000000097919 */ /* 0x000e640000002100 */
[----:B------:R-:W-:Y:S01]  /*148f0*/  IMAD R0, R18, UR5, R0 ;  /* 0x0000000512007c24 */ /* 0x000fe2000f8e0200 */
[----:B------:R-:W-:-:S03]  /*14900*/  ULDC.64 UR4, c[0x0][0x2e8] ;  /* 0x0000ba0000047ab9 */ /* 0x000fc60000000a00 */
[----:B------:R-:W-:Y:S01]  /*14910*/  IMAD.IADD R2, R5, 0x1, R0 ;  /* 0x0000000105027824 */ /* 0x000fe200078e0200 */
[----:B------:R-:W-:Y:S01]  /*14920*/  LEA R0, P0, R4, UR4, 0x1 ;  /* 0x0000000404007c11 */ /* 0x000fe2000f8008ff */
[----:B------:R-:W-:-:S03]  /*14930*/  ULDC UR4, c[0x0][0x2f4] ;  /* 0x0000bd0000047ab9 */ /* 0x000fc60000000800 */
[----:B------:R-:W-:Y:S02]  /*14940*/  LEA.HI.X R2, R4, UR5, R2, 0x1, P0 ;  /* 0x0000000504027c11 */ /* 0x000fe400080f0c02 */
[----:B-1----:R-:W-:Y:S01]  /*14950*/  LOP3.LUT R10, R9, 0x7f, RZ, 0xc0, !PT ;  /* 0x0000007f090a7812 */ /* 0x002fe200078ec0ff */
[----:B0-----:R-:W-:-:S03]  /*14960*/  IMAD.SHL.U32 R9, R12, 0x8, RZ ;  /* 0x000000080c097824 */ /* 0x001fc600078e00ff */
[----:B------:R-:W-:Y:S02]  /*14970*/  SHF.R.U32.HI R11, RZ, 0x3, R10 ;  /* 0x00000003ff0b7819 */ /* 0x000fe4000001160a */
[----:B------:R-:W-:Y:S02]  /*14980*/  LOP3.LUT R9, R9, 0x38, RZ, 0xc0, !PT ;  /* 0x0000003809097812 */ /* 0x000fe400078ec0ff */
[----:B---3--:R-:W-:Y:S02]  /*14990*/  IADD3 R4, -R11, R13, -R8 ;  /* 0x0000000d0b047210 */ /* 0x008fe40007ffe908 */
[----:B------:R-:W-:Y:S01]  /*149a0*/  SHF.L.U32 R11, R10, 0x3, RZ ;  /* 0x000000030a0b7819 */ /* 0x000fe200000006ff */
[----:B------:R-:W-:Y:S01]  /*149b0*/  IMAD.SHL.U32 R10, R12, 0x8, RZ ;  /* 0x000000080c0a7824 */ /* 0x000fe200078e00ff */
[----:B------:R-:W-:Y:S01]  /*149c0*/  ISETP.GE.AND P2, PT, R9, UR4, PT ;  /* 0x0000000409007c0c */ /* 0x000fe2000bf46270 */
[----:B------:R-:W-:Y:S01]  /*149d0*/  UMOV UR4, 0xffffffff ;  /* 0xffffffff00047882 */ /* 0x000fe20000000000 */
[----:B------:R-:W-:-:S02]  /*149e0*/  ISETP.GE.AND P0, PT, R4, 0x1, PT ;  /* 0x000000010400780c */ /* 0x000fc40003f06270 */
[----:B------:R-:W-:-:S04]  /*149f0*/  LOP3.LUT R10, R10, 0x1f8, RZ, 0xc0, !PT ;  /* 0x000001f80a0a7812 */ /* 0x000fc800078ec0ff */
[----:B------:R-:W-:-:S04]  /*14a00*/  LOP3.LUT R10, R10, 0x38, R12, 0x78, !PT ;  /* 0x000000380a0a7812 */ /* 0x000fc800078e780c */
[----:B------:R-:W-:Y:S02]  /*14a10*/  LOP3.LUT R10, R10, 0x200, R11, 0xf8, !PT ;  /* 0x000002000a0a7812 */ /* 0x000fe400078ef80b */
[----:B------:R-:W-:-:S03]  /*14a20*/  @P2 LOP3.LUT R23, R23, 0x1, RZ, 0xfc, !PT ;  /* 0x0000000117172812 */ /* 0x000fc600078efcff */
        /* <DEDUP_REMOVED lines=74> */
.L_x_2986:
[----:B------:R-:W-:-:S13]  /*14ed0*/  ISETP.GE.AND P0, PT, R4, 0x71, PT ;  /* 0x000000710400780c */ /* 0x000fda0003f06270 */
[----:B01----:R-:W-:Y:S02]  /*14ee0*/  @P0 LEA R6, P1, R9, R0, 0x1 ;  /* 0x0000000009060211 */ /* 0x003fe400078208ff */
[----:B------:R-:W-:-:S03]  /*14ef0*/  @P0 LEA R5, R5, R22, 0x1 ;  /* 0x0000001605050211 */ /* 0x000fc600078e08ff */
[----:B------:R-:W-:-:S05]  /*14f00*/  @P0 IMAD.X R7, RZ, RZ, R2, P1 ;  /* 0x000000ffff070224 */ /* 0x000fca00008e0602 */
[----:B------:R-:W-:Y:S01]  /*14f10*/  @!PT LDS RZ, [RZ] ;  /* 0x00000000fffff984 */ /* 0x000fe20000000800 */
[----:B------:R-:W-:Y:S01]  /*14f20*/  @!PT LDS RZ, [RZ] ;  /* 0x00000000fffff984 */ /* 0x000fe20000000800 */
[----:B------:R-:W-:Y:S01]  /*14f30*/  @!PT LDS RZ, [RZ] ;  /* 0x00000000fffff984 */ /* 0x000fe20000000800 */
[----:B------:R0:W-:Y:S01]  /*14f40*/  @P0 LDGSTS.E.BYPASS.LTC128B.128 [R5+0x11c00], desc[UR40][R6.64], !P2 ;  /* 0x11c0000006050fae */ /* 0x0001e2000d101d68 */
[----:B------:R-:W-:Y:S01]  /*14f50*/  PLOP3.LUT P0, PT, PT, PT, PT, 0x80, 0x0 ;  /* 0x000000000000781c */ /* 0x000fe20003f0f070 */
[----:B------:R-:W-:-:S12]  /*14f60*/  NOP ;  /* 0x0000000000007918 */ /* 0x000fd80000000000 */
.L_x_2835:
[----:B------:R-:W-:Y:S02]  /*14f70*/  PLOP3.LUT P1, PT, P1, P0, PT, 0xa2, 0x0 ;  /* 0x000000000000781c */ /* 0x000fe40000f21472 */
[----:B------:R-:W-:-:S08]  /*14f80*/  @P0 R2UR P1, UR4, R3 ;  /* 0x00000000030402ca */ /* 0x000fd00000020000 */
[----:B------:R-:W-:-:S05]  /*14f90*/  @P0 PLOP3.LUT P0, PT, P1, PT, PT, 0x80, 0x0 ;  /* 0x000000000000081c */ /* 0x000fca0000f0f070 */
[----:B------:R-:W-:Y:S01]  /*14fa0*/  @!P1 SYNCS.ARRIVE.TRANS64.RED.A0T1 RZ, [UR4+0x16830], RZ ;  /* 0x016830ffffff99a7 */ /* 0x000fe20008200404 */
[----:B------:R-:W-:Y:S07]  /*14fb0*/  @!P1 ARRIVES.LDGSTSBAR.64.TRANSCNT [UR4+0x16830] ;  /* 0x01683000ff0099b0 */ /* 0x000fee0008000a84 */
[----:B------:R-:W-:Y:S05]  /*14fc0*/  @P0 BRA.U.ANY `(.L_x_2835) ;  /* 0xfffffffd00e80947 */ /* 0x000fea000393ffff */
[----:B------:R-:W-:Y:S01]  /*14fd0*/  NOP ;  /* 0x0000000000007918 */ /* 0x000fe20000000000 */
[----:B------:R-:W2:Y:S02]  /*14fe0*/  LDL R0, [R1+0x50] ;  /* 0x0000500001007983 */ /* 0x000ea40000100800 */
[----:B--2---:R-:W-:-:S13]  /*14ff0*/  ISETP.NE.AND P2, PT, R0, 0x3, PT ;  /* 0x000000030000780c */ /* 0x004fda0003f45270 */
[----:B------:R-:W-:Y:S05]  /*15000*/  @!P2 BRA `(.L_x_2836) ;  /* 0x000000000004a947 */ /* 0x000fea0003800000 */
[----:B------:R-:W-:Y:S01]  /*15010*/  BPT.TRAP 0x1 ;  /* 0x000000040000795c */ /* 0x000fe20000300000 */
.L_x_2836:
[----:B------:R1:W5:Y:S01]  /*15020*/  LDL.LU R4, [R1+0x28] ;  /* 0x0000280001047983 */ /* 0x0003620000300800 */
[----:B------:R1:W-:Y:S03]  /*15030*/  SYNCS.ARRIVE.TRANS64.A1T0 RZ, [R3+URZ+0x16830], RZ ;  /* 0x016830ff03ff79a7 */ /* 0x0003e6000810003f */
[----:B0-----:R1:W5:Y:S04]  /*15040*/  LDL.LU R7, [R1+0x8] ;  /* 0x0000080001077983 */ /* 0x0013680000300800 */
        /* <DEDUP_REMOVED lines=11> */
[----:B-1----:R-:W-:-:S03]  /*15100*/  SEL R3, R7, RZ, !P0 ;  /* 0x000000ff07037207 */ /* 0x002fc60004000000 */
        /* <DEDUP_REMOVED lines=26> */
.L_x_2838:
[----:B------:R-:W-:Y:S05]  /*152b0*/  BSYNC B6 ;  /* 0x0000000000067941 */ /* 0x000fea0003800000 */
.L_x_2837:
[----:B0-----:R-:W2:Y:S01]  /*152c0*/  LDL.LU R0, [R1+0x40] ;  /* 0x0000400001007983 */ /* 0x001ea20000300800 */
[----:B------:R-:W-:Y:S01]  /*152d0*/  ULDC.64 UR4, c[0x0][0x2d8] ;  /* 0x0000b60000047ab9 */ /* 0x000fe20000000a00 */
[----:B------:R-:W0:Y:S01]  /*152e0*/  LDC R10, c[0x0][0x448] ;  /* 0x00011200ff0a7b82 */ /* 0x000e220000000800 */
[----:B------:R-:W-:Y:S01]  /*152f0*/  ULDC.64 UR6, c[0x0][0x2c8] ;  /* 0x0000b20000067ab9 */ /* 0x000fe20000000a00 */
[----:B------:R-:W3:Y:S01]  /*15300*/  LDL.LU R21, [R1+0x3c] ;  /* 0x00003c0001157983 */ /* 0x000ee20000300800 */
[----:B------:R-:W-:-:S03]  /*15310*/  ULDC.64 UR8, c[0x0][0x280] ;  /* 0x0000a00000087ab9 */ /* 0x000fc60000000a00 */
[----:B------:R-:W3:Y:S04]  /*15320*/  LDL.LU.64 R2, [R1+0x28] ;  /* 0x0000280001027983 */ /* 0x000ee80000300a00 */
[----:B------:R-:W4:Y:S04]  /*15330*/  LDL R20, [R1+0x10] ;  /* 0x0000100001147983 */ /* 0x000f280000100800 */
[----:B------:R-:W4:Y:S01]  /*15340*/  LDL.LU R5, [R1+0x8] ;  /* 0x0000080001057983 */ /* 0x000f220000300800 */
[----:B0-----:R-:W-:-:S13]  /*15350*/  ISETP.NE.AND P1, PT, R10, 0x1, PT ;  /* 0x000000010a00780c */ /* 0x001fda0003f25270 */
[----:B------:R-:W0:Y:S01]  /*15360*/  @P1 LDC R7, c[0x0][0x450] ;  /* 0x00011400ff071b82 */ /* 0x000e220000000800 */
[----:B--2---:R-:W-:Y:S01]  /*15370*/  MOV R4, R0 ;  /* 0x0000000000047202 */ /* 0x004fe20000000f00 */
[----:B---3--:R-:W-:Y:S02]  /*15380*/  IMAD.MOV.U32 R3, RZ, RZ, R21 ;  /* 0x000000ffff037224 */ /* 0x008fe400078e0015 */
[----:B------:R-:W1:Y:S01]  /*15390*/  S2R R21, SR_TID.X ;  /* 0x0000000000157919 */ /* 0x000e620000002100 */
[----:B----4-:R-:W-:Y:S02]  /*153a0*/  IMAD R0, R20, UR4, RZ ;  /* 0x0000000414007c24 */ /* 0x010fe4000f8e02ff */
[----:B------:R-:W2:Y:S01]  /*153b0*/  S2R R20, SR_TID.X ;  /* 0x0000000000147919 */ /* 0x000ea20000002100 */
[----:B-1----:R-:W-:Y:S01]  /*153c0*/  IMAD.SHL.U32 R21, R21, 0x10, RZ ;  /* 0x0000001015157824 */ /* 0x002fe200078e00ff */
[----:B--2---:R-:W-:-:S04]  /*153d0*/  LOP3.LUT R20, R20, 0x7f, RZ, 0xc0, !PT ;  /* 0x0000007f14147812 */ /* 0x004fc800078ec0ff */
[----:B------:R-:W-:Y:S02]  /*153e0*/  LOP3.LUT R21, R21, 0x70, RZ, 0xc0, !PT ;  /* 0x0000007015157812 */ /* 0x000fe400078ec0ff */
[----:B------:R-:W-:-:S04]  /*153f0*/  SHF.R.U32.HI R20, RZ, 0x3, R20 ;  /* 0x00000003ff147819 */ /* 0x000fc80000011614 */
[----:B------:R-:W-:-:S05]  /*15400*/  LOP3.LUT R20, R20, R21, RZ, 0xfc, !PT ;  /* 0x0000001514147212 */ /* 0x000fca00078efcff */
[----:B------:R-:W-:Y:S02]  /*15410*/  IMAD R6, R17, 0xc0, R20 ;  /* 0x000000c011067824 */ /* 0x000fe400078e0214 */
[----:B------:R1:W5:Y:S01]  /*15420*/  LDL R20, [R1+0x24] ;  /* 0x0000240001147983 */ /* 0x0003620000100800 */
[C---:B------:R-:W-:Y:S02]  /*15430*/  IMAD R0, R18.reuse, UR5, R0 ;  /* 0x0000000512007c24 */ /* 0x040fe4000f8e0200 */
[----:B------:R-:W-:Y:S01]  /*15440*/  IMAD.WIDE.U32 R2, R18, UR4, R2 ;  /* 0x0000000412027c25 */ /* 0x000fe2000f8e0002 */
[----:B------:R-:W-:-:S03]  /*15450*/  ULDC.64 UR4, c[0x0][0x2e0] ;  /* 0x0000b80000047ab9 */ /* 0x000fc60000000a00 */
[----:B------:R-:W-:Y:S02]  /*15460*/  IMAD.IADD R3, R3, 0x1, R0 ;  /* 0x0000000103037824 */ /* 0x000fe400078e0200 */
[----:B------:R-:W2:Y:S01]  /*15470*/  @P1 LDC R0, c[0x0][0x44c] ;  /* 0x00011300ff001b82 */ /* 0x000ea20000000800 */
[----:B------:R-:W-:Y:S02]  /*15480*/  IMAD R4, R4, UR4, RZ ;  /* 0x0000000404047c24 */ /* 0x000fe4000f8e02ff */
[----:B------:R-:W-:-:S04]  /*15490*/  IMAD.WIDE.U32 R2, R5, UR4, R2 ;  /* 0x0000000405027c25 */ /* 0x000fc8000f8e0002 */
[----:B------:R-:W-:Y:S01]  /*154a0*/  IMAD R4, R5, UR5, R4 ;  /* 0x0000000505047c24 */ /* 0x000fe2000f8e0204 */
[----:B------:R-:W-:-:S03]  /*154b0*/  ULDC.64 UR4, c[0x0][0x2d0] ;  /* 0x0000b40000047ab9 */ /* 0x000fc60000000a00 */
[----:B------:R-:W-:Y:S02]  /*154c0*/  IMAD.IADD R5, R3, 0x1, R4 ;  /* 0x0000000103057824 */ /* 0x000fe400078e0204 */
[----:B------:R-:W-:Y:S01]  /*154d0*/  IMAD.MOV.U32 R4, RZ, RZ, R2 ;  /* 0x000000ffff047224 */ /* 0x000fe200078e0002 */
[----:B------:R-:W-:Y:S01]  /*154e0*/  MOV R2, R6 ;  /* 0x0000000600027202 */ /* 0x000fe20000000f00 */
[----:B--2---:R-:W-:-:S05]  /*154f0*/  @P1 IMAD.HI.U32 R0, R6, R0, RZ ;  /* 0x0000000006001227 */ /* 0x004fca00078e00ff */
[----:B0-----:R-:W-:-:S04]  /*15500*/  @P1 SHF.R.U32.HI R2, RZ, R7, R0 ;  /* 0x00000007ff021219 */ /* 0x001fc80000011600 */
[--C-:B------:R-:W-:Y:S01]  /*15510*/  SHF.R.S32.HI R0, RZ, 0x1f, R2.reuse ;  /* 0x0000001fff007819 */ /* 0x100fe20000011402 */
[----:B------:R-:W-:-:S04]  /*15520*/  IMAD.MOV R7, RZ, RZ, -R2 ;  /* 0x000000ffff077224 */ /* 0x000fc800078e0a02 */
[----:B------:R-:W-:-:S04]  /*15530*/  IMAD R0, R0, UR4, RZ ;  /* 0x0000000400007c24 */ /* 0x000fc8000f8e02ff */
[C---:B------:R-:W-:Y:S02]  /*15540*/  IMAD R0, R2.reuse, UR5, R0 ;  /* 0x0000000502007c24 */ /* 0x040fe4000f8e0200 */
[----:B------:R-:W-:-:S04]  /*15550*/  IMAD.WIDE.U32 R2, R2, UR4, R4 ;  /* 0x0000000402027c25 */ /* 0x000fc8000f8e0004 */
[----:B------:R-:W-:Y:S02]  /*15560*/  IMAD.IADD R3, R3, 0x1, R0 ;  /* 0x0000000103037824 */ /* 0x000fe400078e0200 */
[----:B------:R-:W-:-:S05]  /*15570*/  IMAD R0, R10, R7, R6 ;  /* 0x000000070a007224 */ /* 0x000fca00078e0206 */
[----:B------:R-:W-:Y:S01]  /*15580*/  SHF.R.S32.HI R7, RZ, 0x1f, R0 ;  /* 0x0000001fff077819 */ /* 0x000fe20000011400 */
[----:B------:R-:W-:-:S04]  /*15590*/  IMAD.WIDE.U32 R8, R0, UR6, R2 ;  /* 0x0000000600087c25 */ /* 0x000fc8000f8e0002 */
[----:B------:R-:W-:-:S04]  /*155a0*/  IMAD R7, R7, UR6, RZ ;  /* 0x0000000607077c24 */ /* 0x000fc8000f8e02ff */
[----:B------:R-:W-:Y:S01]  /*155b0*/  IMAD R0, R0, UR7, R7 ;  /* 0x0000000700007c24 */ /* 0x000fe2000f8e0207 */
[----:B------:R-:W-:Y:S01]  /*155c0*/  LEA R2, P0, R8, UR8, 0x1 ;  /* 0x0000000808027c11 */ /* 0x000fe2000f8008ff */
[----:B------:R-:W0:Y:S02]  /*155d0*/  @P1 LDC R7, c[0x0][0x44c] ;  /* 0x00011300ff071b82 */ /* 0x000e240000000800 */
[----:B------:R-:W-:-:S05]  /*155e0*/  IMAD.IADD R0, R9, 0x1, R0 ;  /* 0x0000000109007824 */ /* 0x000fca00078e0200 */
[----:B------:R-:W-:Y:S02]  /*155f0*/  LEA.HI.X R0, R8, UR9, R0, 0x1, P0 ;  /* 0x0000000908007c11 */ /* 0x000fe400080f0c00 */
[----:B------:R-:W2:Y:S01]  /*15600*/  @P1 LDC R8, c[0x0][0x450] ;  /* 0x00011400ff081b82 */ /* 0x000ea20000000800 */
[----:B------:R-:W-:Y:S01]  /*15610*/  VIADD R3, R6, 0x80 ;  /* 0x0000008006037836 */ /* 0x000fe20000000000 */
[----:B------:R-:W3:Y:S03]  /*15620*/  S2R R11, SR_TID.X ;  /* 0x00000000000b7919 */ /* 0x000ee60000002100 */
[----:B------:R-:W-:Y:S02]  /*15630*/  IMAD.MOV.U32 R6, RZ, RZ, R3 ;  /* 0x000000ffff067224 */ /* 0x000fe400078e0003 */
[----:B0-----:R-:W-:-:S05]  /*15640*/  @P1 IMAD.HI.U32 R7, R3, R7, RZ ;  /* 0x0000000703071227 */ /* 0x001fca00078e00ff */
[----:B--2---:R-:W-:-:S04]  /*15650*/  @P1 SHF.R.U32.HI R6, RZ, R8, R7 ;  /* 0x00000008ff061219 */ /* 0x004fc80000011607 */
[----:B------:R-:W-:-:S05]  /*15660*/  IADD3 R7, -R6, RZ, RZ ;  /* 0x000000ff06077210 */ /* 0x000fca0007ffe1ff */
[----:B------:R-:W-:Y:S01]  /*15670*/  IMAD R3, R10, R7, R3 ;  /* 0x000000070a037224 */ /* 0x000fe200078e0203 */
[----:B------:R-:W-:Y:S01]  /*15680*/  SHF.R.S32.HI R7, RZ, 0x1f, R6 ;  /* 0x0000001fff077819 */ /* 0x000fe20000011406 */
[----:B------:R-:W-:-:S04]  /*15690*/  IMAD.WIDE.U32 R4, R6, UR4, R4 ;  /* 0x0000000406047c25 */ /* 0x000fc8000f8e0004 */
[----:B------:R-:W-:Y:S01]  /*156a0*/  IMAD R7, R7, UR4, RZ ;  /* 0x0000000407077c24 */ /* 0x000fe2000f8e02ff */
[----:B------:R-:W-:-:S03]  /*156b0*/  ULDC UR4, c[0x0][0x2b8] ;  /* 0x0000ae0000047ab9 */ /* 0x000fc60000000800 */
[----:B------:R-:W-:-:S04]  /*156c0*/  IMAD R6, R6, UR5, R7 ;  /* 0x0000000506067c24 */ /* 0x000fc8000f8e0207 */
[----:B------:R-:W-:Y:S01]  /*156d0*/  IMAD.IADD R5, R5, 0x1, R6 ;  /* 0x0000000105057824 */ /* 0x000fe200078e0206 */
[----:B------:R-:W-:Y:S01]  /*156e0*/  SHF.R.S32.HI R6, RZ, 0x1f, R3 ;  /* 0x0000001fff067819 */ /* 0x000fe20000011403 */
[----:B---3--:R-:W-:-:S04]  /*156f0*/  IMAD.SHL.U32 R21, R11, 0x8, RZ ;  /* 0x000000080b157824 */ /* 0x008fc800078e00ff */
[----:B------:R-:W-:Y:S02]  /*15700*/  IMAD R8, R6, UR6, RZ ;  /* 0x0000000606087c24 */ /* 0x000fe4000f8e02ff */
[----:B------:R-:W-:Y:S01]  /*15710*/  IMAD.WIDE.U32 R6, R3, UR6, R4 ;  /* 0x0000000603067c25 */ /* 0x000fe2000f8e0004 */
[----:B------:R-:W-:-:S03]  /*15720*/  LOP3.LUT R21, R21, 0x38, RZ, 0xc0, !PT ;  /* 0x0000003815157812 */ /* 0x000fc600078ec0ff */
[----:B------:R-:W-:Y:S01]  /*15730*/  IMAD R3, R3, UR7, R8 ;  /* 0x0000000703037c24 */ /* 0x000fe2000f8e0208 */
[----:B------:R-:W-:-:S03]  /*15740*/  LEA R5, P1, R6, UR8, 0x1 ;  /* 0x0000000806057c11 */ /* 0x000fc6000f8208ff */
[----:B------:R-:W-:Y:S01]  /*15750*/  IMAD.IADD R3, R7, 0x1, R3 ;  /* 0x0000000107037824 */ /* 0x000fe200078e0203 */
[----:B------:R-:W-:Y:S01]  /*15760*/  ISETP.GE.AND P0, PT, R21, UR4, PT ;  /* 0x0000000415007c0c */ /* 0x000fe2000bf06270 */
[----:B------:R-:W-:Y:S01]  /*15770*/  UMOV UR4, 0xffffffff ;  /* 0xffffffff00047882 */ /* 0x000fe20000000000 */
[----:B------:R-:W-:Y:S02]  /*15780*/  LOP3.LUT R11, R11, 0x7f, RZ, 0xc0, !PT ;  /* 0x0000007f0b0b7812 */ /* 0x000fe400078ec0ff */
[----:B------:R-:W-:Y:S02]  /*15790*/  LEA.HI.X R4, R6, UR9, R3, 0x1, P1 ;  /* 0x0000000906047c11 */ /* 0x000fe400088f0c03 */
[----:B------:R-:W-:Y:S01]  /*157a0*/  SHF.R.U32.HI R9, RZ, 0x3, R11 ;  /* 0x00000003ff097819 */ /* 0x000fe2000001160b */
[----:B-1----:R-:W-:Y:S06]  /*157b0*/  BRA.DIV UR4, `(.L_x_2839) ;  /* 0x0000005a04147947 */ /* 0x002fec000b800000 */
        /* <DEDUP_REMOVED lines=15> */
[----:B------:R-:W-:Y:S02]  /*158b0*/  ISETP.GE.AND P1, PT, R6, R3, PT ;  /* 0x000000030600720c */ /* 0x000fe40003f26270 */
[----:B------:R-:W1:Y:S11]  /*158c0*/  SHFL.IDX PT, R6, R0, 0x1, 0x181f ;  /* 0x00381f0000067f89 */ /* 0x000e7600000e0000 */
[----:B0-----:R-:W-:-:S04]  /*158d0*/  @!P1 LEA R7, P2, R21, R7, 0x1 ;  /* 0x0000000715079211 */ /* 0x001fc800078408ff */
[----:B-1----:R-:W-:-:S04]  /*158e0*/  @!P1 IADD3.X R6, RZ, R6, RZ, P2, !PT ;  /* 0x00000006ff069210 */ /* 0x002fc800017fe4ff */
        /* <DEDUP_REMOVED lines=46> */
[----:B------:R-:W-:Y:S01]  /*15bd0*/  ISETP.GE.AND P1, PT, R6, R3, PT ;  /* 0x000000030600720c */ /* 0x000fe20003f26270 */
[----:B------:R-:W-:Y:S04]  /*15be0*/  SHFL.IDX PT, R2, R2, 0x7, 0x181f ;  /* 0x00f81f0002027f89 */ /* 0x000fe800000e0000 */
[----:B------:R-:W1:Y:S08]  /*15bf0*/  SHFL.IDX PT, R6, R0, 0x6, 0x181f ;  /* 0x00d81f0000067f89 */ /* 0x000e7000000e0000 */
[----:B0-----:R-:W-:-:S05]  /*15c00*/  @!P1 LEA R7, P2, R21, R7, 0x1 ;  /* 0x0000000715079211 */ /* 0x001fca00078408ff */
[----:B-1----:R-:W-:-:S05]  /*15c10*/  @!P1 IMAD.X R6, RZ, RZ, R6, P2 ;  /* 0x000000ffff069224 */ /* 0x002fca00010e0606 */
[----:B------:R-:W-:-:S04]  /*15c20*/  @!P1 LOP3.LUT R7, R7, R6, RZ, 0x3c, !PT ;  /* 0x0000000607079212 */ /* 0x000fc800078e3cff */
[----:B------:R-:W-:-:S04]  /*15c30*/  @!P1 LOP3.LUT R6, R7, R6, RZ, 0x3c, !PT ;  /* 0x0000000607069212 */ /* 0x000fc800078e3cff */
[----:B------:R-:W-:-:S05]  /*15c40*/  @!P1 LOP3.LUT R7, R7, R6, RZ, 0x3c, !PT ;  /* 0x0000000607079212 */ /* 0x000fca00078e3cff */
[----:B------:R0:W-:Y:S02]  /*15c50*/  @!P1 LDGSTS.E.BYPASS.LTC128B.128 [R20+0xb400], desc[UR40][R6.64], !P0 ;  /* 0x0b40000006149fae */ /* 0x0001e4000c101d68 */
[----:B0-----:R-:W-:-:S05]  /*15c60*/  VIADD R6, R17, 0x80 ;  /* 0x0000008011067836 */ /* 0x001fca0000000000 */
[----:B------:R-:W-:Y:S02]  /*15c70*/  ISETP.GE.AND P1, PT, R6, R3, PT ;  /* 0x000000030600720c */ /* 0x000fe40003f26270 */
[----:B------:R0:W1:Y:S02]  /*15c80*/  SHFL.IDX PT, R6, R0, 0x7, 0x181f ;  /* 0x00f81f0000067f89 */ /* 0x00006400000e0000 */
[----:B0-----:R-:W-:-:S04]  /*15c90*/  IADD3 R0, R17, 0x70, RZ ;  /* 0x0000007011007810 */ /* 0x001fc80007ffe0ff */
[----:B------:R-:W-:Y:S02]  /*15ca0*/  ISETP.GE.AND P3, PT, R0, R3, PT ;  /* 0x000000030000720c */ /* 0x000fe40003f66270 */
[----:B------:R-:W0:Y:S11]  /*15cb0*/  SHFL.IDX PT, R0, R5, RZ, 0x181f ;  /* 0x00181fff05007589 */ /* 0x000e3600000e0000 */
[----:B------:R-:W-:-:S05]  /*15cc0*/  @!P3 LEA R2, P2, R21, R2, 0x1 ;  /* 0x000000021502b211 */ /* 0x000fca00078408ff */
[----:B-1----:R-:W-:-:S04]  /*15cd0*/  @!P3 IMAD.X R6, RZ, RZ, R6, P2 ;  /* 0x000000ffff06b224 */ /* 0x002fc800010e0606 */
[----:B------:R-:W-:Y:S02]  /*15ce0*/  @!P3 IMAD.MOV.U32 R7, RZ, RZ, R6 ;  /* 0x000000ffff07b224 */ /* 0x000fe400078e0006 */
[----:B------:R-:W-:Y:S01]  /*15cf0*/  @!P3 IMAD.MOV.U32 R6, RZ, RZ, R2 ;  /* 0x000000ffff06b224 */ /* 0x000fe200078e0002 */
[----:B0-----:R-:W-:Y:S01]  /*15d00*/  @!P1 LEA R0, P2, R21, R0, 0x1 ;  /* 0x0000000015009211 */ /* 0x001fe200078408ff */
[----:B------:R-:W-:Y:S04]  /*15d10*/  SHFL.IDX PT, R2, R5, 0x3, 0x181f ;  /* 0x00781f0005027f89 */ /* 0x000fe800000e0000 */
[----:B------:R0:W-:Y:S02]  /*15d20*/  @!P3 LDGSTS.E.BYPASS.LTC128B.128 [R20+0xbc00], desc[UR40][R6.64], !P0 ;  /* 0x0bc000000614bfae */ /* 0x0001e4000c101d68 */
[----:B0-----:R-:W-:-:S04]  /*15d30*/  @!P1 IMAD.X R6, RZ, RZ, R8, P2 ;  /* 0x000000ffff069224 */ /* 0x001fc800010e0608 */
[----:B------:R-:W-:Y:S01]  /*15d40*/  @!P1 IMAD.MOV.U32 R7, RZ, RZ, R6 ;  /* 0x000000ffff079224 */ /* 0x000fe200078e0006 */
[----:B------:R-:W-:Y:S01]  /*15d50*/  @!P1 MOV R6, R0 ;  /* 0x0000000000069202 */ /* 0x000fe20000000f00 */
[----:B------:R-:W-:-:S04]  /*15d60*/  VIADD R0, R17, 0x90 ;  /* 0x0000009011007836 */ /* 0x000fc80000000000 */
        /* <DEDUP_REMOVED lines=14> */
[----:B------:R-:W-:-:S05]  /*15e50*/  @!P1 IMAD.X R0, RZ, RZ, R0, P2 ;  /* 0x000000ffff009224 */ /* 0x000fca00010e0600 */
[----:B------:R-:W-:-:S05]  /*15e60*/  @!P1 MOV R7, R0 ;  /* 0x0000000000079202 */ /* 0x000fca0000000f00 */
[----:B------:R0:W-:Y:S02]  /*15e70*/  @!P1 LDGSTS.E.BYPASS.LTC128B.128 [R20+0xd400], desc[UR40][R6.64], !P0 ;  /* 0x0d40000006149fae */ /* 0x0001e4000c101d68 */
.L_x_3011:
        /* <DEDUP_REMOVED lines=10> */
.L_x_2840:
        /* <DEDUP_REMOVED lines=18> */
.L_x_3012:
[----:B------:R-:W-:Y:S05]  /*16040*/  BSYNC B0 ;  /* 0x0000000000007941 */ /* 0x000fea0003800000 */
.L_x_2841:
[----:B------:R-:W2:Y:S01]  /*16050*/  LDL R2, [R1+0x34] ;  /* 0x0000340001027983 */ /* 0x000ea20000100800 */
[----:B------:R-:W-:Y:S01]  /*16060*/  BSSY B0, `(.L_x_2843) ;  /* 0x000010d000007945 */ /* 0x000fe20003800000 */
[----:B--2---:R-:W-:-:S13]  /*16070*/  ISETP.GE.AND P0, PT, R2, 0x2, PT ;  /* 0x000000020200780c */ /* 0x004fda0003f06270 */
[----:B------:R-:W-:Y:S05]  /*16080*/  @!P0 BRA `(.L_x_2844) ;  /* 0x0000001000288947 */ /* 0x000fea0003800000 */
[----:B------:R-:W2:Y:S01]  /*16090*/  S2R R3, SR_TID.X ;  /* 0x0000000000037919 */ /* 0x000ea20000002100 */
[----:B------:R-:W-:Y:S01]  /*160a0*/  ULDC UR4, c[0x0][0x2f4] ;  /* 0x0000bd0000047ab9 */ /* 0x000fe20000000800 */
[----:B0-----:R-:W-:Y:S01]  /*160b0*/  IADD3 R7, R2, -0x2, RZ ;  /* 0xfffffffe02077810 */ /* 0x001fe20007ffe0ff */
[----:B------:R-:W-:Y:S01]  /*160c0*/  IMAD.MOV.U32 R17, RZ, RZ, R29 ;  /* 0x000000ffff117224 */ /* 0x000fe200078e001d */
[----:B------:R0:W-:Y:S01]  /*160d0*/  STL [R1+0x8], R27 ;  /* 0x0000081b01007387 */ /* 0x0001e20000100800 */
[----:B------:R-:W-:Y:S02]  /*160e0*/  IMAD.MOV.U32 R6, RZ, RZ, R26 ;  /* 0x000000ffff067224 */ /* 0x000fe400078e001a */
[----:B--2---:R-:W-:-:S05]  /*160f0*/  IMAD.SHL.U32 R3, R3, 0x8, RZ ;  /* 0x0000000803037824 */ /* 0x004fca00078e00ff */
[----:B------:R-:W-:-:S04]  /*16100*/  LOP3.LUT R3, R3, 0x38, RZ, 0xc0, !PT ;  /* 0x0000003803037812 */ /* 0x000fc800078ec0ff */
[----:B0-----:R-:W-:-:S13]  /*16110*/  ISETP.GE.AND P1, PT, R3, UR4, PT ;  /* 0x0000000403007c0c */ /* 0x001fda000bf26270 */
.L_x_2857:
[----:B------:R-:W2:Y:S01]  /*16120*/  LDL R11, [R1+0x1c] ;  /* 0x00001c00010b7983 */ /* 0x000ea20000100800 */
[----:B-1----:R-:W0:Y:S03]  /*16130*/  LDC R0, c[0x0][0x430] ;  /* 0x00010c00ff007b82 */ /* 0x002e260000000800 */
[----:B------:R-:W3:Y:S04]  /*16140*/  LDL R10, [R1+0x20] ;  /* 0x00002000010a7983 */ /* 0x000ee80000100800 */
[----:B------:R-:W4:Y:S01]  /*16150*/  LDL R9, [R1+0xc] ;  /* 0x00000c0001097983 */ /* 0x000f220000100800 */
[----:B------:R-:W1:Y:S03]  /*16160*/  S2R R2, SR_TID.X ;  /* 0x0000000000027919 */ /* 0x000e660000002100 */
[----:B------:R-:W5:Y:S01]  /*16170*/  LDL R8, [R1+0x50] ;  /* 0x0000500001087983 */ /* 0x000f620000100800 */
        /* <DEDUP_REMOVED lines=13> */
[----:B-1----:R-:W-:-:S04]  /*16250*/  @P0 SHF.R.U32.HI R2, RZ, R3, R5 ;  /* 0x00000003ff020219 */ /* 0x002fc80000011605 */
[----:B------:R-:W-:-:S05]  /*16260*/  IADD3 R3, -R2, RZ, RZ ;  /* 0x000000ff02037210 */ /* 0x000fca0007ffe1ff */
        /* <DEDUP_REMOVED lines=10> */
[----:B-----5:R-:W-:Y:S01]  /*16310*/  ISETP.NE.AND P2, PT, R8, 0x3, PT ;  /* 0x000000030800780c */ /* 0x020fe20003f45270 */
[----:B------:R-:W-:-:S05]  /*16320*/  VIADD R26, R6, 0x1 ;  /* 0x00000001061a7836 */ /* 0x000fca0000000000 */
        /* <DEDUP_REMOVED lines=8> */
.L_x_2845:
[----:B------:R-:W-:Y:S01]  /*163b0*/  IMAD R5, R26, 0x8, R22 ;  /* 0x000000081a057824 */ /* 0x000fe200078e0216 */
[----:B------:R-:W-:Y:S01]  /*163c0*/  SHF.L.U32 R2, R29, 0x1f, RZ ;  /* 0x0000001f1d027819 */ /* 0x000fe200000006ff */
[----:B------:R-:W-:Y:S03]  /*163d0*/  BSSY B1, `(.L_x_2846) ;  /* 0x0000003000017945 */ /* 0x000fe60003800000 */
[----:B------:R-:W0:Y:S02]  /*163e0*/  SYNCS.PHASECHK.TRANS64.TRYWAIT P0, [R5+URZ+0x16840], R2 ;  /* 0x01684002050075a7 */ /* 0x000e24000800017f */
[----:B0-----:R-:W-:Y:S05]  /*163f0*/  @!P0 BRA `(.L_x_2847) ;  /* 0x0000005c00088947 */ /* 0x001fea0003800000 */
.L_x_3013:
[----:B------:R-:W-:Y:S05]  /*16400*/  BSYNC B1 ;  /* 0x0000000000017941 */ /* 0x000fea0003800000 */
.L_x_2846:
        /* <DEDUP_REMOVED lines=13> */
[----:B------:R-:W-:-:S04]  /*164e0*/  ULDC.64 UR4, c[0x0][0x308] ;  /* 0x0000c20000047ab9 */ /* 0x000fc80000000a00 */
[----:B------:R-:W-:-:S03]  /*164f0*/  IADD3 R3, R3, R7, RZ ;  /* 0x0000000703037210 */ /* 0x000fc60007ffe0ff */
[----:B------:R-:W-:-:S04]  /*16500*/  IMAD.WIDE.U32 R2, R18, UR4, R2 ;  /* 0x0000000412027c25 */ /* 0x000fc8000f8e0002 */
[----:B--2---:R-:W-:Y:S01]  /*16510*/  IMAD R7, R9, UR4, RZ ;  /* 0x0000000409077c24 */ /* 0x004fe2000f8e02ff */
[----:B-1----:R-:W-:-:S03]  /*16520*/  LOP3.LUT R9, R8, 0x7f, RZ, 0xc0, !PT ;  /* 0x0000007f08097812 */ /* 0x002fc600078ec0ff */
[----:B------:R-:W-:Y:S01]  /*16530*/  IMAD R7, R18, UR5, R7 ;  /* 0x0000000512077c24 */ /* 0x000fe2000f8e0207 */
[----:B------:R-:W-:Y:S01]  /*16540*/  ULDC.64 UR4, c[0x0][0x2e8] ;  /* 0x0000ba0000047ab9 */ /* 0x000fe20000000a00 */
[----:B------:R-:W-:Y:S02]  /*16550*/  IMAD.SHL.U32 R11, R9, 0x8, RZ ;  /* 0x00000008090b7824 */ /* 0x000fe400078e00ff */
[----:B------:R-:W-:Y:S02]  /*16560*/  IMAD.SHL.U32 R9, R8, 0x8, RZ ;  /* 0x0000000808097824 */ /* 0x000fe400078e00ff */
        /* <DEDUP_REMOVED lines=14> */
[----:B------:R-:W-:-:S04]  /*16650*/  LOP3.LUT R11, R11, 0x38, RZ, 0xc0, !PT ;  /* 0x000000380b0b7812 */ /* 0x000fc800078ec0ff */
[----:B------:R-:W-:-:S04]  /*16660*/  SHF.L.U32 R7, R11, 0x1, RZ ;  /* 0x000000010b077819 */ /* 0x000fc800000006ff */
        /* <DEDUP_REMOVED lines=36> */
.L_x_3031:
        /* <DEDUP_REMOVED lines=8> */
.L_x_2849:
[----:B------:R-:W-:Y:S02]  /*16930*/  PLOP3.LUT P2, PT, P2, P0, PT, 0xa2, 0x0 ;  /* 0x000000000000781c */ /* 0x000fe40001741472 */
[----:B------:R-:W-:-:S08]  /*16940*/  @P0 R2UR P2, UR4, R5 ;  /* 0x00000000050402ca */ /* 0x000fd00000040000 */
[----:B------:R-:W-:-:S05]  /*16950*/  @P0 PLOP3.LUT P0, PT, P2, PT, PT, 0x80, 0x0 ;  /* 0x000000000000081c */ /* 0x000fca000170f070 */
[----:B------:R-:W-:Y:S01]  /*16960*/  @!P2 SYNCS.ARRIVE.TRANS64.RED.A0T1 RZ, [UR4+0x16830], RZ ;  /* 0x016830ffffffa9a7 */ /* 0x000fe20008200404 */
[----:B------:R-:W-:Y:S07]  /*16970*/  @!P2 ARRIVES.LDGSTSBAR.64.TRANSCNT [UR4+0x16830] ;  /* 0x01683000ff00a9b0 */ /* 0x000fee0008000a84 */
[----:B------:R-:W-:Y:S05]  /*16980*/  @P0 BRA.U.ANY `(.L_x_2849) ;  /* 0xfffffffd00e80947 */ /* 0x000fea000393ffff */
[----:B------:R-:W-:Y:S01]  /*16990*/  NOP ;  /* 0x0000000000007918 */ /* 0x000fe20000000000 */
[----:B-1----:R-:W2:Y:S02]  /*169a0*/  LDL R2, [R1+0x50] ;  /* 0x0000500001027983 */ /* 0x002ea40000100800 */
[----:B--2---:R-:W-:-:S13]  /*169b0*/  ISETP.NE.AND P3, PT, R2, 0x3, PT ;  /* 0x000000030200780c */ /* 0x004fda0003f65270 */
[----:B------:R-:W-:Y:S05]  /*169c0*/  @!P3 BRA `(.L_x_2850) ;  /* 0x000000000004b947 */ /* 0x000fea0003800000 */
[----:B------:R-:W-:Y:S01]  /*169d0*/  BPT.TRAP 0x1 ;  /* 0x000000040000795c */ /* 0x000fe20000300000 */
.L_x_2850:
[----:B------:R1:W-:Y:S01]  /*169e0*/  SYNCS.ARRIVE.TRANS64.A1T0 RZ, [R5+URZ+0x16830], RZ ;  /* 0x016830ff05ff79a7 */ /* 0x0003e2000810003f */
[----:B------:R-:W-:Y:S05]  /*169f0*/  @!P3 BRA `(.L_x_2851) ;  /* 0x000000000004b947 */ /* 0x000fea0003800000 */
[----:B------:R-:W-:Y:S01]  /*16a00*/  BPT.TRAP 0x1 ;  /* 0x000000040000795c */ /* 0x000fe20000300000 */
.L_x_2851:
[----:B------:R-:W-:Y:S01]  /*16a10*/  SHF.L.U32 R2, R17, 0x1f, RZ ;  /* 0x0000001f11027819 */ /* 0x000fe200000006ff */
[----:B-1----:R-:W-:Y:S01]  /*16a20*/  IMAD R5, R6, 0x8, R22 ;  /* 0x0000000806057824 */ /* 0x002fe200078e0216 */
[----:B------:R-:W-:Y:S03]  /*16a30*/  BSSY B1, `(.L_x_2852) ;  /* 0x0000003000017945 */ /* 0x000fe60003800000 */
[----:B------:R-:W1:Y:S02]  /*16a40*/  SYNCS.PHASECHK.TRANS64.TRYWAIT P0, [R5+URZ+0x16860], R2 ;  /* 0x01686002050075a7 */ /* 0x000e64000800017f */
[----:B-1----:R-:W-:Y:S05]  /*16a50*/  @!P0 BRA `(.L_x_2853) ;  /* 0x0000005c00c08947 */ /* 0x002fea0003800000 */
.L_x_3032:
[----:B------:R-:W-:Y:S05]  /*16a60*/  BSYNC B1 ;  /* 0x0000000000017941 */ /* 0x000fea0003800000 */
.L_x_2852:
[----:B------:R-:W2:Y:S04]  /*16a70*/  LDL R11, [R1+0x18] ;  /* 0x00001800010b7983 */ /* 0x000ea80000100800 */
[----:B0-----:R-:W2:Y:S01]  /*16a80*/  LDL.LU R8, [R1+0x8] ;  /* 0x0000080001087983 */ /* 0x001ea20000300800 */
        /* <DEDUP_REMOVED lines=59> */
.L_x_3050:
        /* <DEDUP_REMOVED lines=28> */
.L_x_2855:
[----:B------:R-:W-:Y:S02]  /*17000*/  PLOP3.LUT P2, PT, P2, P0, PT, 0xa2, 0x0 ;  /* 0x000000000000781c */ /* 0x000fe40001741472 */
[----:B------:R-:W-:-:S08]  /*17010*/  @P0 R2UR P2, UR4, R5 ;  /* 0x00000000050402ca */ /* 0x000fd00000040000 */
[----:B------:R-:W-:-:S05]  /*17020*/  @P0 PLOP3.LUT P0, PT, P2, PT, PT, 0x80, 0x0 ;  /* 0x000000000000081c */ /* 0x000fca000170f070 */
[----:B------:R-:W-:Y:S01]  /*17030*/  @!P2 SYNCS.ARRIVE.TRANS64.RED.A0T1 RZ, [UR4+0x16850], RZ ;  /* 0x016850ffffffa9a7 */ /* 0x000fe20008200404 */
[----:B------:R-:W-:Y:S07]  /*17040*/  @!P2 ARRIVES.LDGSTSBAR.64.TRANSCNT [UR4+0x16850] ;  /* 0x01685000ff00a9b0 */ /* 0x000fee0008000a84 */
[----:B------:R-:W-:Y:S05]  /*17050*/  @P0 BRA.U.ANY `(.L_x_2855) ;  /* 0xfffffffd00e80947 */ /* 0x000fea000393ffff */
[----:B------:R-:W-:Y:S01]  /*17060*/  NOP ;  /* 0x0000000000007918 */ /* 0x000fe20000000000 */
[----:B------:R-:W2:Y:S01]  /*17070*/  LDL R2, [R1+0x50] ;  /* 0x0000500001027983 */ /* 0x000ea20000100800 */
[----:B------:R-:W-:Y:S01]  /*17080*/  IMAD.MOV.U32 R25, RZ, RZ, R0 ;  /* 0x000000ffff197224 */ /* 0x000fe200078e0000 */
[----:B--2---:R-:W-:-:S13]  /*17090*/  ISETP.NE.AND P3, PT, R2, 0x3, PT ;  /* 0x000000030200780c */ /* 0x004fda0003f65270 */
[----:B------:R-:W-:Y:S05]  /*170a0*/  @!P3 BRA `(.L_x_2856) ;  /* 0x000000000004b947 */ /* 0x000fea0003800000 */
[----:B------:R-:W-:Y:S01]  /*170b0*/  BPT.TRAP 0x1 ;  /* 0x000000040000795c */ /* 0x000fe20000300000 */
.L_x_2856:
[----:B------:R2:W-:Y:S01]  /*170c0*/  STL [R1+0x8], R27 ;  /* 0x0000081b01007387 */ /* 0x0005e20000100800 */
[C---:B------:R-:W-:Y:S01]  /*170d0*/  ISETP.GT.AND P0, PT, R27.reuse, RZ, PT ;  /* 0x000000ff1b00720c */ /* 0x040fe20003f04270 */
[----:B------:R2:W-:Y:S01]  /*170e0*/  SYNCS.ARRIVE.TRANS64.A1T0 RZ, [R5+URZ+0x16850], RZ ;  /* 0x016850ff05ff79a7 */ /* 0x0005e2000810003f */
[----:B------:R-:W-:Y:S01]  /*170f0*/  VIADD R7, R27, 0xffffffff ;  /* 0xffffffff1b077836 */ /* 0x000fe20000000000 */
[----:B------:R-:W-:Y:S01]  /*17100*/  MOV R6, R26 ;  /* 0x0000001a00067202 */ /* 0x000fe20000000f00 */
[----:B------:R-:W-:-:S09]  /*17110*/  IMAD.MOV.U32 R17, RZ, RZ, R29 ;  /* 0x000000ffff117224 */ /* 0x000fd200078e001d */
[----:B--2---:R-:W-:Y:S05]  /*17120*/  @P0 BRA `(.L_x_2857) ;  /* 0xffffffec00fc0947 */ /* 0x004fea000383ffff */
.L_x_2844:
[----:B------:R-:W-:Y:S05]  /*17130*/  BSYNC B0 ;  /* 0x0000000000007941 */ /* 0x000fea0003800000 */
.L_x_2843:
        /* <DEDUP_REMOVED lines=17> */
.L_x_2859:
[----:B------:R-:W-:Y:S05]  /*17250*/  BSYNC B0 ;  /* 0x0000000000007941 */ /* 0x000fea0003800000 */
.L_x_2858:
[----:B------:R-:W2:Y:S02]  /*17260*/  LDL R0, [R1+0x50] ;  /* 0x0000500001007983 */ /* 0x000ea40000100800 */
[----:B--2---:R-:W-:-:S13]  /*17270*/  ISETP.NE.AND P0, PT, R0, 0x3, PT ;  /* 0x000000030000780c */ /* 0x004fda0003f05270 */
[----:B------:R-:W-:Y:S05]  /*17280*/  @!P0 BRA `(.L_x_2860) ;  /* 0x0000000000048947 */ /* 0x000fea0003800000 */
[----:B------:R-:W-:Y:S01]  /*17290*/  BPT.TRAP 0x1 ;  /* 0x000000040000795c */ /* 0x000fe20000300000 */
.L_x_2860:
[----:B------:R-:W0:Y:S01]  /*172a0*/  LDL.LU R2, [R1+0x18] ;  /* 0x0000180001027983 */ /* 0x000e220000300800 */
[----:B------:R-:W-:Y:S01]  /*172b0*/  IMAD R0, R26, 0x8, R22 ;  /* 0x000000081a007824 */ /* 0x000fe200078e0216 */
[----:B------:R-:W-:Y:S01]  /*172c0*/  SHF.L.U32 R3, R29, 0x1f, RZ ;  /* 0x0000001f1d037819 */ /* 0x000fe200000006ff */
[----:B------:R-:W-:Y:S03]  /*172d0*/  BSSY B0, `(.L_x_2861) ;  /* 0x0000004000007945 */ /* 0x000fe60003800000 */
[----:B------:R-:W1:Y:S01]  /*172e0*/  SYNCS.PHASECHK.TRANS64.TRYWAIT P0, [R0+URZ+0x16860], R3 ;  /* 0x01686003000075a7 */ /* 0x000e62000800017f */
[----:B0-----:R-:W-:Y:S01]  /*172f0*/  IMAD R6, R27, -0x80, R2 ;  /* 0xffffff801b067824 */ /* 0x001fe200078e0202 */
[----:B-1----:R-:W-:Y:S06]  /*17300*/  @!P0 BRA `(.L_x_2862) ;  /* 0x0000005c00f08947 */ /* 0x002fec0003800000 */
.L_x_3051:
[----:B------:R-:W-:Y:S05]  /*17310*/  BSYNC B0 ;  /* 0x0000000000007941 */ /* 0x000fea0003800000 */
.L_x_2861:
        /* <DEDUP_REMOVED lines=13> */
[----:B------:R-:W-:Y:S01]  /*173f0*/  IMAD.IADD R6, R6, 0x1, -R5 ;  /* 0x0000000106067824 */ /* 0x000fe200078e0a05 */
[----:B------:R-:W-:Y:S01]  /*17400*/  LEA R4, R26, R2, 0xd ;  /* 0x000000021a047211 */ /* 0x000fe200078e68ff */
        /* <DEDUP_REMOVED lines=47> */
.L_x_3069:
        /* <DEDUP_REMOVED lines=9> */
.L_x_2864:
[----:B------:R-:W-:Y:S02]  /*17790*/  PLOP3.LUT P1, PT, P1, P0, PT, 0xa2, 0x0 ;  /* 0x000000000000781c */ /* 0x000fe40000f21472 */
[----:B------:R-:W-:-:S08]  /*177a0*/  @P0 R2UR P1, UR4, R0 ;  /* 0x00000000000402ca */ /* 0x000fd00000020000 */
[----:B------:R-:W-:-:S05]  /*177b0*/  @P0 PLOP3.LUT P0, PT, P1, PT, PT, 0x80, 0x0 ;  /* 0x000000000000081c */ /* 0x000fca0000f0f070 */
[----:B------:R-:W-:Y:S01]  /*177c0*/  @!P1 SYNCS.ARRIVE.TRANS64.RED.A0T1 RZ, [UR4+0x16850], RZ ;  /* 0x016850ffffff99a7 */ /* 0x000fe20008200404 */
[----:B------:R-:W-:Y:S07]  /*177d0*/  @!P1 ARRIVES.LDGSTSBAR.64.TRANSCNT [UR4+0x16850] ;  /* 0x01685000ff0099b0 */ /* 0x000fee0008000a84 */
[----:B------:R-:W-:Y:S05]  /*177e0*/  @P0 BRA.U.ANY `(.L_x_2864) ;  /* 0xfffffffd00e80947 */ /* 0x000fea000393ffff */
[----:B------:R-:W-:Y:S01]  /*177f0*/  NOP ;  /* 0x0000000000007918 */ /* 0x000fe20000000000 */
[----:B0-----:R-:W2:Y:S02]  /*17800*/  LDL R2, [R1+0x50] ;  /* 0x0000500001027983 */ /* 0x001ea40000100800 */
[----:B--2---:R-:W-:-:S13]  /*17810*/  ISETP.NE.AND P2, PT, R2, 0x3, PT ;  /* 0x000000030200780c */ /* 0x004fda0003f45270 */
[----:B------:R-:W-:Y:S05]  /*17820*/  @!P2 BRA `(.L_x_2865) ;  /* 0x000000000004a947 */ /* 0x000fea0003800000 */
[----:B------:R-:W-:Y:S01]  /*17830*/  BPT.TRAP 0x1 ;  /* 0x000000040000795c */ /* 0x000fe20000300000 */
.L_x_2865:
[----:B------:R-:W-:Y:S01]  /*17840*/  VIADD R26, R26, 0x1 ;  /* 0x000000011a1a7836 */ /* 0x000fe20000000000 */
[----:B------:R0:W-:Y:S04]  /*17850*/  SYNCS.ARRIVE.TRANS64.A1T0 RZ, [R0+URZ+0x16850], RZ ;  /* 0x016850ff00ff79a7 */ /* 0x0001e8000810003f */
[----:B------:R-:W-:-:S04]  /*17860*/  ISETP.NE.AND P0, PT, R26, 0x2, PT ;  /* 0x000000021a00780c */ /* 0x000fc80003f05270 */
[----:B0-----:R-:W-:Y:S02]  /*17870*/  SEL R0, RZ, 0x1, P0 ;  /* 0x00000001ff007807 */ /* 0x001fe40000000000 */
[----:B------:R-:W-:Y:S02]  /*17880*/  SEL R26, R26, RZ, P0 ;  /* 0x000000ff1a1a7207 */ /* 0x000fe40000000000 */
[----:B------:R-:W-:-:S07]  /*17890*/  LOP3.LUT R29, R29, R0, RZ, 0x3c, !PT ;  /* 0x000000001d1d7212 */ /* 0x000fce00078e3cff */
.L_x_2824:
[----:B------:R-:W-:Y:S05]  /*178a0*/  BSYNC B7 ;  /* 0x0000000000077941 */ /* 0x000fea0003800000 */
.L_x_2822:
[----:B------:R-:W-:-:S13]  /*178b0*/  LOP3.LUT P0, RZ, R23, 0x4, RZ, 0xc0, !PT ;  /* 0x0000000417ff7812 */ /* 0x000fda000780c0ff */
[----:B------:R-:W-:Y:S05]  /*178c0*/  @!P0 BRA `(.L_x_2866) ;  /* 0x0000000000248947 */ /* 0x000fea0003800000 */
[----:B------:R-:W-:Y:S05]  /*178d0*/  WARPSYNC.ALL ;  /* 0x0000000000007948 */ /* 0x000fea0003800000 */
[----:B------:R-:W3:Y:S08]  /*178e0*/  S2UR UR5, SR_CgaCtaId ;  /* 0x00000000000579c3 */ /* 0x000ef00000008800 */
[----:B------:R-:W-:Y:S06]  /*178f0*/  BAR.SYNC.DEFER_BLOCKING 0x5, 0x200 ;  /* 0x0148000000007b1d */ /* 0x000fec0000010000 */
[----:B------:R-:W-:-:S02]  /*17900*/  UMOV UR4, 0x400 ;  /* 0x0000040000047882 */ /* 0x000fc40000000000 */
[----:B---3--:R-:W-:-:S06]  /*17910*/  ULEA UR4, UR5, UR4, 0x18 ;  /* 0x0000000405047291 */ /* 0x008fcc000f8ec03f */
[----:B------:R-:W-:-:S05]  /*17920*/  MOV R22, UR4 ;  /* 0x0000000400167c02 */ /* 0x000fca0008000f00 */
[----:B------:R3:W4:Y:S01]  /*17930*/  LDS.128 R16, [R22+0x168d0] ;  /* 0x0168d00016107984 */ /* 0x0007220000000c00 */
[----:B------:R-:W-:Y:S06]  /*17940*/  BAR.ARV 0x4, 0x200 ;  /* 0x0108000000007b1d */ /* 0x000fec0000002000 */
[----:B------:R-:W-:Y:S05]  /*17950*/  BRA `(.L_x_2867) ;  /* 0x0000000800cc7947 */ /* 0x000fea0003800000 */
.L_x_2866:
[----:B------:R-:W3:Y:S01]  /*17960*/  S2R R0, SR_TID.X ;  /* 0x0000000000007919 */ /* 0x000ee20000002100 */
[----:B------:R-:W-:Y:S01]  /*17970*/  UMOV UR4, 0xffffffff ;  /* 0xffffffff00047882 */ /* 0x000fe20000000000 */
[----:B---3--:R-:W-:-:S04]  /*17980*/  LOP3.LUT R7, R0, 0x1f, RZ, 0xc0, !PT ;  /* 0x0000001f00077812 */ /* 0x008fc800078ec0ff */
[----:B------:R-:W-:Y:S01]  /*17990*/  ISETP.NE.AND P0, PT, R7, 0x1f, PT ;  /* 0x0000001f0700780c */ /* 0x000fe20003f05270 */
[----:B------:R-:W-:-:S12]  /*179a0*/  BRA.DIV UR4, `(.L_x_2868) ;  /* 0x0000006204887947 */ /* 0x000fd8000b800000 */
[----:B------:R-:W-:Y:S01]  /*179b0*/  IMAD.IADD R5, R19, 0x1, R7 ;  /* 0x0000000113057824 */ /* 0x000fe200078e0207 */
[----:B------:R-:W-:-:S04]  /*179c0*/  ULDC UR4, c[0x0][0xc3c] ;  /* 0x00030f0000047ab9 */ /* 0x000fc80000000800 */
[----:B------:R-:W-:-:S13]  /*179d0*/  ISETP.GE.OR P1, PT, R5, UR4, !P0 ;  /* 0x0000000405007c0c */ /* 0x000fda000c726670 */
[----:B------:R-:W3:Y:S02]  /*179e0*/  @!P1 LDC.64 R2, c[0x0][0xc80] ;  /* 0x00032000ff029b82 */ /* 0x000ee40000000a00 */
[----:B---3--:R-:W-:-:S06]  /*179f0*/  @!P1 IMAD.WIDE R2, R5, 0x4, R2 ;  /* 0x0000000405029825 */ /* 0x008fcc00078e0202 */
[----:B------:R3:W4:Y:S01]  /*17a00*/  @!P1 LDG.E R3, desc[UR40][R2.64] ;  /* 0x0000002802039981 */ /* 0x000722000c1e1900 */
[C---:B------:R-:W-:Y:S02]  /*17a10*/  ISETP.GE.U32.AND P2, PT, R7.reuse, 0x2, PT ;  /* 0x000000020700780c */ /* 0x040fe40003f46070 */
[C---:B------:R-:W-:Y:S01]  /*17a20*/  ISETP.GE.U32.AND P3, PT, R7.reuse, 0x4, PT ;  /* 0x000000040700780c */ /* 0x040fe20003f66070 */
[----:B------:R-:W-:Y:S01]  /*17a30*/  SHFL.IDX PT, R0, R16, RZ, 0x1f ;  /* 0x00001fff10007589 */ /* 0x000fe200000e0000 */
[C---:B------:R-:W-:Y:S02]  /*17a40*/  ISETP.GE.U32.AND P4, PT, R7.reuse, 0x8, PT ;  /* 0x000000080700780c */ /* 0x040fe40003f86070 */
[C---:B------:R-:W-:Y:S01]  /*17a50*/  ISETP.GE.U32.AND P5, PT, R7.reuse, 0x10, PT ;  /* 0x000000100700780c */ /* 0x040fe20003fa6070 */
[----:B------:R-:W-:Y:S01]  /*17a60*/  SHFL.IDX PT, R16, R16, 0x1, 0x1f ;  /* 0x00201f0010107f89 */ /* 0x000fe200000e0000 */
[----:B---3--:R-:W-:Y:S02]  /*17a70*/  IMAD.MOV.U32 R2, RZ, RZ, RZ ;  /* 0x000000ffff027224 */ /* 0x008fe400078e00ff */
[----:B----4-:R-:W-:Y:S01]  /*17a80*/  @!P1 IMAD.MOV.U32 R2, RZ, RZ, R3 ;  /* 0x000000ffff029224 */ /* 0x010fe200078e0003 */
[----:B------:R-:W-:-:S04]  /*17a90*/  ISETP.NE.AND P1, PT, R7, RZ, PT ;  /* 0x000000ff0700720c */ /* 0x000fc80003f25270 */
[----:B------:R-:W3:Y:S02]  /*17aa0*/  SHFL.UP PT, R14, R2, 0x1, RZ ;  /* 0x04200000020e7989 */ /* 0x000ee400000e00ff */
[----:B---3--:R-:W-:-:S05]  /*17ab0*/  SEL R5, R14, RZ, P1 ;  /* 0x000000ff0e057207 */ /* 0x008fca0000800000 */
[----:B------:R-:W-:-:S05]  /*17ac0*/  IMAD.IADD R4, R2, 0x1, R5 ;  /* 0x0000000102047824 */ /* 0x000fca00078e0205 */
[----:B------:R-:W3:Y:S02]  /*17ad0*/  SHFL.UP PT, R14, R4, 0x2, RZ ;  /* 0x04400000040e7989 */ /* 0x000ee400000e00ff */
[----:B---3--:R-:W-:-:S05]  /*17ae0*/  SEL R5, R14, RZ, P2 ;  /* 0x000000ff0e057207 */ /* 0x008fca0001000000 */
[----:B------:R-:W-:-:S05]  /*17af0*/  IMAD.IADD R5, R4, 0x1, R5 ;  /* 0x0000000104057824 */ /* 0x000fca00078e0205 */
[----:B------:R-:W2:Y:S02]  /*17b00*/  SHFL.UP PT, R14, R5, 0x4, RZ ;  /* 0x04800000050e7989 */ /* 0x000ea400000e00ff */
[----:B--2---:R-:W-:-:S04]  /*17b10*/  SEL R6, R14, RZ, P3 ;  /* 0x000000ff0e067207 */ /* 0x004fc80001800000 */
[----:B------:R-:W-:-:S05]  /*17b20*/  IADD3 R6, R5, R6, RZ ;  /* 0x0000000605067210 */ /* 0x000fca0007ffe0ff */
[----:B------:R-:W2:Y:S02]  /*17b30*/  SHFL.UP PT, R14, R6, 0x8, RZ ;  /* 0x05000000060e7989 */ /* 0x000ea400000e00ff */
[----:B--2---:R-:W-:-:S05]  /*17b40*/  SEL R3, R14, RZ, P4 ;  /* 0x000000ff0e037207 */ /* 0x004fca0002000000 */
[----:B------:R-:W-:-:S05]  /*17b50*/  IMAD.IADD R4, R6, 0x1, R3 ;  /* 0x0000000106047824 */ /* 0x000fca00078e0203 */
[----:B------:R-:W2:Y:S02]  /*17b60*/  SHFL.UP PT, R14, R4, 0x10, RZ ;  /* 0x06000000040e7989 */ /* 0x000ea400000e00ff */
[----:B--2---:R-:W-:-:S05]  /*17b70*/  SEL R3, R14, RZ, P5 ;  /* 0x000000ff0e037207 */ /* 0x004fca0002800000 */
[----:B------:R-:W-:-:S05]  /*17b80*/  IMAD.IADD R3, R4, 0x1, R3 ;  /* 0x0000000104037824 */ /* 0x000fca00078e0203 */
[----:B------:R2:W3:Y:S02]  /*17b90*/  SHFL.IDX PT, R14, R3, 0x1f, 0x1f ;  /* 0x03e01f00030e7f89 */ /* 0x0004e400000e0000 */
.L_x_3079:
[----:B------:R-:W-:Y:S02]  /*17ba0*/  ULDC UR4, c[0x0][0xc38] ;  /* 0x00030e0000047ab9 */ /* 0x000fe40000000800 */
[----:B------:R-:W-:-:S04]  /*17bb0*/  IMAD.U32 R4, RZ, RZ, UR4 ;  /* 0x00000004ff047e24 */ /* 0x000fc8000f8e00ff */
[----:B---3--:R-:W-:-:S04]  /*17bc0*/  IMAD R5, R14, R4, RZ ;  /* 0x000000040e057224 */ /* 0x008fc800078e02ff */
[----:B------:R-:W-:-:S05]  /*17bd0*/  IMAD.IADD R16, R16, 0x1, R5 ;  /* 0x0000000110107824 */ /* 0x000fca00078e0205 */
[----:B------:R-:W-:-:S13]  /*17be0*/  ISETP.GT.AND P6, PT, R16, R0, PT ;  /* 0x000000001000720c */ /* 0x000fda0003fc4270 */
[----:B------:R-:W-:Y:S05]  /*17bf0*/  @P6 BRA `(.L_x_2869) ;  /* 0x00000000009c6947 */ /* 0x000fea0003800000 */
.L_x_2874:
[----:B------:R-:W3:Y:S01]  /*17c00*/  LDC R4, c[0x0][0xc3c] ;  /* 0x00030f00ff047b82 */ /* 0x000ee20000000800 */
[----:B------:R-:W-:-:S05]  /*17c10*/  VIADD R19, R19, 0x1f ;  /* 0x0000001f13137836 */ /* 0x000fca0000000000 */
[----:B---3--:R-:W-:-:S13]  /*17c20*/  ISETP.GE.AND P6, PT, R19, R4, PT ;  /* 0x000000041300720c */ /* 0x008fda0003fc6270 */
[----:B------:R-:W-:Y:S05]  /*17c30*/  @P6 BRA `(.L_x_2870) ;  /* 0x0000000400d06947 */ /* 0x000fea0003800000 */
[----:B------:R-:W3:Y:S01]  /*17c40*/  S2R R2, SR_TID.X ;  /* 0x0000000000027919 */ /* 0x000ee20000002100 */
[----:B------:R-:W-:Y:S01]  /*17c50*/  BSSY B0, `(.L_x_2871) ;  /* 0x0000009000007945 */ /* 0x000fe20003800000 */
[----:B---3--:R-:W-:-:S04]  /*17c60*/  LOP3.LUT R2, R2, 0x1f, RZ, 0xc0, !PT ;  /* 0x0000001f02027812 */ /* 0x008fc800078ec0ff */
[----:B------:R-:W-:Y:S01]  /*17c70*/  IADD3 R5, R19, R2, RZ ;  /* 0x0000000213057210 */ /* 0x000fe20007ffe0ff */
[----:B------:R-:W-:-:S03]  /*17c80*/  IMAD.MOV.U32 R2, RZ, RZ, RZ ;  /* 0x000000ffff027224 */ /* 0x000fc600078e00ff */
[----:B------:R-:W-:-:S13]  /*17c90*/  ISETP.GE.OR P6, PT, R5, R4, !P0 ;  /* 0x000000040500720c */ /* 0x000fda00047c6670 */
[----:B------:R-:W-:Y:S05]  /*17ca0*/  @P6 BRA `(.L_x_2872) ;  /* 0x00000000000c6947 */ /* 0x000fea0003800000 */
[----:B--2---:R-:W2:Y:S02]  /*17cb0*/  LDC.64 R2, c[0x0][0xc80] ;  /* 0x00032000ff027b82 */ /* 0x004ea40000000a00 */
[----:B--2---:R-:W-:-:S06]  /*17cc0*/  IMAD.WIDE R2, R5, 0x4, R2 ;  /* 0x0000000405027825 */ /* 0x004fcc00078e0202 */
[----:B------:R3:W5:Y:S02]  /*17cd0*/  LDG.E R2, desc[UR40][R2.64] ;  /* 0x0000002802027981 */ /* 0x000764000c1e1900 */
.L_x_2872:
[----:B------:R-:W-:Y:S05]  /*17ce0*/  BSYNC B0 ;  /* 0x0000000000007941 */ /* 0x000fea0003800000 */
.L_x_2871:
[----:B------:R-:W-:-:S03]  /*17cf0*/  UMOV UR4, 0xffffffff ;  /* 0xffffffff00047882 */ /* 0x000fc60000000000 */
[----:B------:R-:W-:Y:S05]  /*17d00*/  BRA.DIV UR4, `(.L_x_2873) ;  /* 0x0000006204d47947 */ /* 0x000fea000b800000 */
[----:B-----5:R-:W4:Y:S02]  /*17d10*/  SHFL.UP PT, R14, R2, 0x1, RZ ;  /* 0x04200000020e7989 */ /* 0x020f2400000e00ff */
[----:B----4-:R-:W-:-:S05]  /*17d20*/  SEL R13, R14, RZ, P1 ;  /* 0x000000ff0e0d7207 */ /* 0x010fca0000800000 */
[----:B------:R-:W-:-:S05]  /*17d30*/  IMAD.IADD R13, R2, 0x1, R13 ;  /* 0x00000001020d7824 */ /* 0x000fca00078e020d */
[----:B------:R-:W4:Y:S02]  /*17d40*/  SHFL.UP PT, R14, R13, 0x2, RZ ;  /* 0x044000000d0e7989 */ /* 0x000f2400000e00ff */
[----:B----4-:R-:W-:-:S05]  /*17d50*/  SEL R14, R14, RZ, P2 ;  /* 0x000000ff0e0e7207 */ /* 0x010fca0001000000 */
[----:B--23--:R-:W-:-:S05]  /*17d60*/  IMAD.IADD R3, R13, 0x1, R14 ;  /* 0x000000010d037824 */ /* 0x00cfca00078e020e */
[----:B------:R-:W2:Y:S02]  /*17d70*/  SHFL.UP PT, R14, R3, 0x4, RZ ;  /* 0x04800000030e7989 */ /* 0x000ea400000e00ff */
[----:B--2---:R-:W-:-:S05]  /*17d80*/  SEL R4, R14, RZ, P3 ;  /* 0x000000ff0e047207 */ /* 0x004fca0001800000 */
[----:B------:R-:W-:-:S05]  /*17d90*/  IMAD.IADD R4, R3, 0x1, R4 ;  /* 0x0000000103047824 */ /* 0x000fca00078e0204 */
[----:B------:R-:W2:Y:S02]  /*17da0*/  SHFL.UP PT, R14, R4, 0x8, RZ ;  /* 0x05000000040e7989 */ /* 0x000ea400000e00ff */
[----:B--2---:R-:W-:-:S05]  /*17db0*/  SEL R5, R14, RZ, P4 ;  /* 0x000000ff0e057207 */ /* 0x004fca0002000000 */
[----:B------:R-:W-:-:S05]  /*17dc0*/  IMAD.IADD R5, R4, 0x1, R5 ;  /* 0x0000000104057824 */ /* 0x000fca00078e0205 */
[----:B------:R-:W2:Y:S02]  /*17dd0*/  SHFL.UP PT, R14, R5, 0x10, RZ ;  /* 0x06000000050e7989 */ /* 0x000ea400000e00ff */
[----:B--2---:R-:W-:-:S04]  /*17de0*/  SEL R14, R14, RZ, P5 ;  /* 0x000000ff0e0e7207 */ /* 0x004fc80002800000 */
[----:B------:R-:W-:-:S05]  /*17df0*/  IADD3 R3, R5, R14, RZ ;  /* 0x0000000e05037210 */ /* 0x000fca0007ffe0ff */
[----:B------:R2:W3:Y:S02]  /*17e00*/  SHFL.IDX PT, R14, R3, 0x1f, 0x1f ;  /* 0x03e01f00030e7f89 */ /* 0x0004e400000e0000 */
.L_x_3087:
[----:B------:R-:W-:Y:S02]  /*17e10*/  ULDC UR4, c[0x0][0xc38] ;  /* 0x00030e0000047ab9 */ /* 0x000fe40000000800 */
[----:B------:R-:W-:-:S04]  /*17e20*/  IMAD.U32 R4, RZ, RZ, UR4 ;  /* 0x00000004ff047e24 */ /* 0x000fc8000f8e00ff */
[----:B---3--:R-:W-:-:S04]  /*17e30*/  IMAD R5, R14, R4, RZ ;  /* 0x000000040e057224 */ /* 0x008fc800078e02ff */
[----:B------:R-:W-:-:S05]  /*17e40*/  IMAD.IADD R16, R5, 0x1, R16 ;  /* 0x0000000105107824 */ /* 0x000fca00078e0210 */
[----:B------:R-:W-:-:S13]  /*17e50*/  ISETP.GT.AND P6, PT, R16, R0, PT ;  /* 0x000000001000720c */ /* 0x000fda0003fc4270 */
[----:B------:R-:W-:Y:S05]  /*17e60*/  @!P6 BRA `(.L_x_2874) ;  /* 0xfffffffc0064e947 */ /* 0x000fea000383ffff */
.L_x_2869:
[----:B------:R-:W-:Y:S01]  /*17e70*/  IMAD.IADD R16, R16, 0x1, -R5 ;  /* 0x0000000110107824 */ /* 0x000fe200078e0a05 */
[----:B------:R-:W-:-:S03]  /*17e80*/  UMOV UR4, 0xffffffff ;  /* 0xffffffff00047882 */ /* 0x000fc60000000000 */
[----:B------:R-:W-:-:S05]  /*17e90*/  IMAD R5, R3, R4, R16 ;  /* 0x0000000403057224 */ /* 0x000fca00078e0210 */
[----:B------:R-:W-:Y:S01]  /*17ea0*/  ISETP.GT.AND P6, PT, R5, R0, PT ;  /* 0x000000000500720c */ /* 0x000fe20003fc4270 */
[----:B------:R-:W-:-:S12]  /*17eb0*/  BRA.DIV UR4, `(.L_x_2875) ;  /* 0x0000006604247947 */ /* 0x000fd8000b800000 */
[----:B------:R-:W-:-:S04]  /*17ec0*/  VOTE.ANY R5, PT, !P6 ;  /* 0x0000000000057806 */ /* 0x000fc800070e0100 */
[----:B------:R-:W3:Y:S02]  /*17ed0*/  POPC R6, R5 ;  /* 0x0000000500067309 */ /* 0x000ee40000000000 */
[----:B---3--:R3:W4:Y:S02]  /*17ee0*/  SHFL.IDX PT, R17, R2, R6, 0x1f ;  /* 0x00001f0602117589 */ /* 0x00872400000e0000 */
.L_x_3091:
[----:B------:R-:W-:Y:S01]  /*17ef0*/  ISETP.NE.AND P0, PT, R5, RZ, PT ;  /* 0x000000ff0500720c */ /* 0x000fe20003f05270 */
[----:B------:R-:W-:-:S12]  /*17f00*/  IMAD.MOV.U32 R5, RZ, RZ, RZ ;  /* 0x000000ffff057224 */ /* 0x000fd800078e00ff */
[----:B------:R-:W-:Y:S05]  /*17f10*/  @!P0 BRA `(.L_x_2876) ;  /* 0x0000000000108947 */ /* 0x000fea0003800000 */
[----:B------:R-:W-:Y:S01]  /*17f20*/  UMOV UR4, 0xffffffff ;  /* 0xffffffff00047882 */ /* 0x000fe20000000000 */
[----:B------:R-:W-:Y:S02]  /*17f30*/  VIADD R12, R6, 0xffffffff ;  /* 0xffffffff060c7836 */ /* 0x000fe40000000000 */
[----:B------:R-:W-:Y:S05]  /*17f40*/  BRA.DIV UR4, `(.L_x_2877) ;  /* 0x0000006604487947 */ /* 0x000fea000b800000 */
[----:B------:R0:W0:Y:S02]  /*17f50*/  SHFL.IDX PT, R5, R3, R12, 0x1f ;  /* 0x00001f0c03057589 */ /* 0x00002400000e0000 */
.L_x_2876:
[----:B0-23--:R-:W0:Y:S01]  /*17f60*/  LDC.64 R2, c[0x0][0xc90] ;  /* 0x00032400ff027b82 */ /* 0x00de220000000a00 */
[----:B------:R-:W-:-:S05]  /*17f70*/  IADD3 R19, R6, R19, RZ ;  /* 0x0000001306137210 */ /* 0x000fca0007ffe0ff */
[----:B0-----:R-:W-:-:S05]  /*17f80*/  IMAD.WIDE R2, R19, 0x4, R2 ;  /* 0x0000000413027825 */ /* 0x001fca00078e0202 */
[----:B------:R0:W4:Y:S01]  /*17f90*/  LDG.E R7, desc[UR40][R2.64] ;  /* 0x0000002802077981 */ /* 0x000122000c1e1900 */
[----:B------:R-:W-:Y:S02]  /*17fa0*/  IMAD R16, R5, R4, R16 ;  /* 0x0000000405107224 */ /* 0x000fe400078e0210 */
[----:B0-----:R-:W-:Y:S02]  /*17fb0*/  IMAD.MOV.U32 R2, RZ, RZ, RZ ;  /* 0x000000ffff027224 */ /* 0x001fe400078e00ff */
[----:B----4-:R-:W-:-:S05]  /*17fc0*/  IMAD R6, R17, R7, RZ ;  /* 0x0000000711067224 */ /* 0x010fca00078e02ff */
[----:B------:R-:W-:-:S04]  /*17fd0*/  IABS R8, R6 ;  /* 0x0000000600087213 */ /* 0x000fc80000000000 */
[----:B-1----:R-:W0:Y:S08]  /*17fe0*/  I2F.RP R9, R8 ;  /* 0x0000000800097306 */ /* 0x002e300000209400 */
[----:B0-----:R-:W0:Y:S02]  /*17ff0*/  MUFU.RCP R9, R9 ;  /* 0x0000000900097308 */ /* 0x001e240000001000 */
[----:B0-----:R-:W-:-:S06]  /*18000*/  VIADD R10, R9, 0xffffffe ;  /* 0x0ffffffe090a7836 */ /* 0x001fcc0000000000 */
[----:B------:R-:W0:Y:S02]  /*18010*/  F2I.FTZ.U32.TRUNC.NTZ R3, R10 ;  /* 0x0000000a00037305 */ /* 0x000e24000021f000 */
[----:B0-----:R-:W-:-:S04]  /*18020*/  IMAD.MOV R5, RZ, RZ, -R3 ;  /* 0x000000ffff057224 */ /* 0x001fc800078e0a03 */
[----:B------:R-:W-:-:S04]  /*18030*/  IMAD R5, R5, R8, RZ ;  /* 0x0000000805057224 */ /* 0x000fc800078e02ff */
[----:B------:R-:W-:-:S04]  /*18040*/  IMAD.HI.U32 R2, R3, R5, R2 ;  /* 0x0000000503027227 */ /* 0x000fc800078e0002 */
[----:B------:R-:W-:Y:S01]  /*18050*/  IMAD.IADD R5, R0, 0x1, -R16 ;  /* 0x0000000100057824 */ /* 0x000fe200078e0a10 */
[----:B------:R-:W-:-:S04]  /*18060*/  IABS R0, R6 ;  /* 0x0000000600007213 */ /* 0x000fc80000000000 */
[----:B------:R-:W-:Y:S01]  /*18070*/  IABS R3, R5 ;  /* 0x0000000500037213 */ /* 0x000fe20000000000 */
[----:B------:R-:W-:-:S04]  /*18080*/  IMAD.MOV R0, RZ, RZ, -R0 ;  /* 0x000000ffff007224 */ /* 0x000fc800078e0a00 */
        /* <DEDUP_REMOVED lines=11> */
[----:B------:R-:W-:-:S05]  /*18140*/  @!P1 LOP3.LUT R2, RZ, R6, RZ, 0x33, !PT ;  /* 0x00000006ff029212 */ /* 0x000fca00078e33ff */
[----:B------:R-:W-:Y:S01]  /*18150*/  IMAD R0, R7, R2, RZ ;  /* 0x0000000207007224 */ /* 0x000fe200078e02ff */
[----:B------:R-:W-:-:S03]  /*18160*/  IADD3 R2, -R2, RZ, RZ ;  /* 0x000000ff02027210 */ /* 0x000fc60007ffe1ff */
[----:B------:R-:W-:Y:S02]  /*18170*/  IMAD.MOV R3, RZ, RZ, -R0 ;  /* 0x000000ffff037224 */ /* 0x000fe400078e0a00 */
[----:B------:R-:W-:-:S03]  /*18180*/  IMAD R5, R6, R2, R5 ;  /* 0x0000000206057224 */ /* 0x000fc600078e0205 */
[----:B------:R-:W-:-:S04]  /*18190*/  VIADDMNMX R4, R3, R4, R7, PT ;  /* 0x0000000403047246 */ /* 0x000fc80003800107 */
        /* <DEDUP_REMOVED lines=8> */
[----:B------:R-:W-:Y:S02]  /*18220*/  IMAD R11, R2, R7, RZ ;  /* 0x00000007020b7224 */ /* 0x000fe400078e02ff */
[----:B------:R-:W-:-:S04]  /*18230*/  IMAD.MOV.U32 R2, RZ, RZ, RZ ;  /* 0x000000ffff027224 */ /* 0x000fc800078e00ff */
[----:B------:R-:W-:Y:S01]  /*18240*/  IMAD.HI.U32 R2, R3, R11, R2 ;  /* 0x0000000b03027227 */ /* 0x000fe200078e0002 */
[----:B------:R-:W-:-:S05]  /*18250*/  IABS R3, R5 ;  /* 0x0000000500037213 */ /* 0x000fca0000000000 */
[----:B------:R-:W-:-:S04]  /*18260*/  IMAD.HI.U32 R2, R2, R3, RZ ;  /* 0x0000000302027227 */ /* 0x000fc800078e00ff */
[----:B------:R-:W-:Y:S01]  /*18270*/  IMAD R6, R2, R6, R3 ;  /* 0x0000000602067224 */ /* 0x000fe200078e0203 */
[C---:B------:R-:W-:Y:S01]  /*18280*/  LOP3.LUT R3, R5.reuse, R4, RZ, 0x3c, !PT ;  /* 0x0000000405037212 */ /* 0x040fe200078e3cff */
[----:B------:R-:W-:-:S03]  /*18290*/  IMAD.IADD R5, R5, 0x1, R0 ;  /* 0x0000000105057824 */ /* 0x000fc600078e0200 */
[----:B------:R-:W-:Y:S02]  /*182a0*/  ISETP.GT.U32.AND P1, PT, R7, R6, PT ;  /* 0x000000060700720c */ /* 0x000fe40003f24070 */
[----:B------:R-:W-:-:S11]  /*182b0*/  ISETP.GE.AND P2, PT, R3, RZ, PT ;  /* 0x000000ff0300720c */ /* 0x000fd60003f46270 */
[----:B------:R-:W-:Y:S02]  /*182c0*/  @!P1 IMAD.IADD R6, R6, 0x1, -R7 ;  /* 0x0000000106069824 */ /* 0x000fe400078e0a07 */
[----:B------:R-:W-:Y:S01]  /*182d0*/  @!P1 VIADD R2, R2, 0x1 ;  /* 0x0000000102029836 */ /* 0x000fe20000000000 */
[----:B------:R-:W-:Y:S02]  /*182e0*/  ISETP.NE.AND P1, PT, R4, RZ, PT ;  /* 0x000000ff0400720c */ /* 0x000fe40003f25270 */
[----:B------:R-:W-:-:S13]  /*182f0*/  ISETP.GE.U32.AND P0, PT, R6, R7, PT ;  /* 0x000000070600720c */ /* 0x000fda0003f06070 */
[----:B------:R-:W-:-:S05]  /*18300*/  @P0 IADD3 R2, R2, 0x1, RZ ;  /* 0x0000000102020810 */ /* 0x000fca0007ffe0ff */
[----:B------:R-:W-:Y:S01]  /*18310*/  @!P2 IMAD.MOV R2, RZ, RZ, -R2 ;  /* 0x000000ffff02a224 */ /* 0x000fe200078e0a02 */
[----:B------:R-:W-:Y:S01]  /*18320*/  @!P1 LOP3.LUT R2, RZ, R4, RZ, 0x33, !PT ;  /* 0x00000004ff029212 */ /* 0x000fe200078e33ff */
[----:B------:R-:W-:-:S04]  /*18330*/  IMAD.MOV R4, RZ, RZ, -R4 ;  /* 0x000000ffff047224 */ /* 0x000fc800078e0a04 */
[----:B------:R-:W-:Y:S01]  /*18340*/  IMAD R18, R2, R4, R5 ;  /* 0x0000000402127224 */ /* 0x000fe200078e0205 */
[----:B------:R-:W-:-:S05]  /*18350*/  LOP3.LUT R2, RZ, R2, RZ, 0x33, !PT ;  /* 0x00000002ff027212 */ /* 0x000fca00078e33ff */
[----:B------:R-:W-:Y:S01]  /*18360*/  IMAD.IADD R17, R17, 0x1, R2 ;  /* 0x0000000111117824 */ /* 0x000fe200078e0202 */
[----:B------:R-:W-:Y:S06]  /*18370*/  BRA `(.L_x_2878) ;  /* 0x00000000001c7947 */ /* 0x000fec0003800000 */
.L_x_2870:
[----:B------:R-:W-:Y:S01]  /*18380*/  UMOV UR4, URZ ;  /* 0x0000003f00047c82 */ /* 0x000fe20008000000 */
[----:B------:R-:W-:Y:S01]  /*18390*/  UMOV UR5, URZ ;  /* 0x0000003f00057c82 */ /* 0x000fe20008000000 */
[----:B------:R-:W-:Y:S01]  /*183a0*/  ULDC UR6, c[0x0][0xc3c] ;  /* 0x00030f0000067ab9 */ /* 0x000fe20000000800 */
[----:B------:R-:W-:Y:S01]  /*183b0*/  IMAD.MOV.U32 R16, RZ, RZ, R0 ;  /* 0x000000ffff107224 */ /* 0x000fe200078e0000 */
[----:B------:R-:W-:Y:S01]  /*183c0*/  MOV R17, UR4 ;  /* 0x0000000400117c02 */ /* 0x000fe20008000f00 */
[----:B------:R-:W-:Y:S02]  /*183d0*/  IMAD.U32 R18, RZ, RZ, UR5 ;  /* 0x00000005ff127e24 */ /* 0x000fe4000f8e00ff */
[----:B------:R-:W-:-:S07]  /*183e0*/  IMAD.U32 R19, RZ, RZ, UR6 ;  /* 0x00000006ff137e24 */ /* 0x000fce000f8e00ff */
.L_x_2878:
[----:B------:R-:W3:Y:S01]  /*183f0*/  S2R R0, SR_TID.X ;  /* 0x0000000000007919 */ /* 0x000ee20000002100 */
[----:B------:R-:W-:Y:S05]  /*18400*/  WARPSYNC.ALL ;  /* 0x0000000000007948 */ /* 0x000fea0003800000 */
[----:B------:R-:W-:Y:S01]  /*18410*/  BAR.SYNC.DEFER_BLOCKING 0x4, 0x200 ;  /* 0x0108000000007b1d */ /* 0x000fe20000010000 */
[----:B---3--:R-:W-:-:S04]  /*18420*/  LOP3.LUT R0, R0, 0x1f, RZ, 0xc0, !PT ;  /* 0x0000001f00007812 */ /* 0x008fc800078ec0ff */
[----:B------:R-:W-:-:S13]  /*18430*/  ISETP.NE.AND P0, PT, R0, RZ, PT ;  /* 0x000000ff0000720c */ /* 0x000fda0003f05270 */
[----:B--2---:R-:W2:Y:S01]  /*18440*/  @!P0 S2R R3, SR_CgaCtaId ;  /* 0x0000000000038919 */ /* 0x004ea20000008800 */
[----:B------:R-:W-:-:S04]  /*18450*/  @!P0 MOV R0, 0x400 ;  /* 0x0000040000008802 */ /* 0x000fc80000000f00 */
[----:B--2---:R-:W-:-:S05]  /*18460*/  @!P0 LEA R22, R3, R0, 0x18 ;  /* 0x0000000003168211 */ /* 0x004fca00078ec0ff */
[----:B------:R2:W-:Y:S01]  /*18470*/  @!P0 STS.128 [R22+0x168d0], R16 ;  /* 0x0168d01016008388 */ /* 0x0005e20000000c00 */
[----:B------:R-:W-:Y:S06]  /*18480*/  BAR.ARV 0x5, 0x200 ;  /* 0x0148000000007b1d */ /* 0x000fec0000002000 */
.L_x_2867:
[----:B------:R-:W-:Y:S02]  /*18490*/  ULDC UR4, c[0x0][0xc3c] ;  /* 0x00030f0000047ab9 */ /* 0x000fe40000000800 */
[----:B----4-:R-:W-:-:S13]  /*184a0*/  ISETP.GE.AND P0, PT, R19, UR4, PT ;  /* 0x0000000413007c0c */ /* 0x010fda000bf06270 */
[----:B------:R-:W-:Y:S05]  /*184b0*/  @!P0 BRA `(.L_x_2879) ;  /* 0xffffffa4000c8947 */ /* 0x000fea000383ffff */
[----:B------:R-:W-:Y:S05]  /*184c0*/  BSYNC B8 ;  /* 0x0000000000087941 */ /* 0x000fea0003800000 */
.L_x_2786:
[----:B-1----:R-:W4:Y:S01]  /*184d0*/  LDL.LU R0, [R1+0x44] ;  /* 0x0000440001007983 */ /* 0x002f220000300800 */
[----:B------:R-:W-:Y:S01]  /*184e0*/  BSSY B0, `(.L_x_2880) ;  /* 0x000000b000007945 */ /* 0x000fe20003800000 */
[----:B------:R-:W1:Y:S01]  /*184f0*/  S2R R5, SR_CgaCtaId ;  /* 0x0000000000057919 */ /* 0x000e620000008800 */
[----:B----4-:R-:W-:-:S05]  /*18500*/  VIADD R0, R0, 0x1 ;  /* 0x0000000100007836 */ /* 0x010fca0000000000 */
[----:B------:R-:W-:-:S04]  /*18510*/  LEA.HI R2, R0, R0, RZ, 0x1 ;  /* 0x0000000000027211 */ /* 0x000fc800078f08ff */
[----:B------:R-:W-:Y:S02]  /*18520*/  LOP3.LUT R3, R2, 0xfffffffe, RZ, 0xc0, !PT ;  /* 0xfffffffe02037812 */ /* 0x000fe400078ec0ff */
[----:B------:R-:W-:-:S03]  /*18530*/  MOV R2, 0x400 ;  /* 0x0000040000027802 */ /* 0x000fc60000000f00 */
[----:B------:R-:W-:Y:S01]  /*18540*/  IMAD.IADD R0, R0, 0x1, -R3 ;  /* 0x0000000100007824 */ /* 0x000fe200078e0a03 */
[----:B-1----:R-:W-:-:S04]  /*18550*/  LEA R5, R5, R2, 0x18 ;  /* 0x0000000205057211 */ /* 0x002fc800078ec0ff */
[----:B------:R-:W-:-:S04]  /*18560*/  SHF.L.U32 R0, R0, 0x1f, RZ ;  /* 0x0000001f00007819 */ /* 0x000fc800000006ff */
[----:B------:R-:W1:Y:S02]  /*18570*/  SYNCS.PHASECHK.TRANS64.TRYWAIT P0, [R5+URZ+0x16820], R0 ;  /* 0x01682000050075a7 */ /* 0x000e64000800017f */
[----:B-1----:R-:W-:Y:S05]  /*18580*/  @!P0 BRA `(.L_x_2881) ;  /* 0x0000005c00e08947 */ /* 0x002fea0003800000 */
.L_x_3094:
[----:B------:R-:W-:Y:S05]  /*18590*/  BSYNC B0 ;  /* 0x0000000000007941 */ /* 0x000fea0003800000 */
.L_x_2880:
[----:B------:R-:W-:-:S03]  /*185a0*/  UMOV UR4, 0xffffffff ;  /* 0xffffffff00047882 */ /* 0x000fc60000000000 */
[----:B------:R-:W-:Y:S05]  /*185b0*/  BRA.DIV UR4, `(.L_x_2882) ;  /* 0x0000005e04e87947 */ /* 0x000fea000b800000 */
[----:B-1----:R-:W1:Y:S02]  /*185c0*/  S2R R0, SR_TID.X ;  /* 0x0000000000007919 */ /* 0x002e640000002100 */
[----:B-1----:R-:W-:-:S04]  /*185d0*/  SHF.R.U32.HI R0, RZ, 0x5, R0 ;  /* 0x00000005ff007819 */ /* 0x002fc80000011600 */
[----:B------:R-:W-:-:S05]  /*185e0*/  LOP3.LUT R0, R0, 0x3, RZ, 0xc0, !PT ;  /* 0x0000000300007812 */ /* 0x000fca00078ec0ff */
[----:B------:R1:W4:Y:S02]  /*185f0*/  SHFL.IDX PT, R14, R0, RZ, 0x1f ;  /* 0x00001fff000e7589 */ /* 0x00032400000e0000 */
.L_x_3097:
[----:B----4-:R-:W-:-:S13]  /*18600*/  ISETP.NE.AND P0, PT, R14, RZ, PT ;  /* 0x000000ff0e00720c */ /* 0x010fda0003f05270 */
[----:B------:R-:W-:Y:S05]  /*18610*/  @P0 BRA `(.L_x_2631) ;  /* 0x0000000000880947 */ /* 0x000fea0003800000 */
[----:B------:R-:W-:-:S03]  /*18620*/  UMOV UR4, 0xffffffff ;  /* 0xffffffff00047882 */ /* 0x000fc60000000000 */
[----:B------:R-:W-:Y:S05]  /*18630*/  BRA.DIV UR4, `(.L_x_2883) ;  /* 0x0000005e04fc7947 */ /* 0x000fea000b800000 */
[----:B------:R-:W-:-:S13]  /*18640*/  ELECT P6, URZ, PT ;  /* 0x00000000003f782f */ /* 0x000fda00038c0000 */
.L_x_3100:
[----:B------:R-:W-:Y:S05]  /*18650*/  @!P6 BRA `(.L_x_2631) ;  /* 0x000000000078e947 */ /* 0x000fea0003800000 */
[----:B-1----:R-:W4:Y:S02]  /*18660*/  LDL.LU R0, [R1+0x30] ;  /* 0x0000300001007983 */ /* 0x002f240000300800 */
[----:B----4-:R-:W-:-:S04]  /*18670*/  LOP3.LUT R0, R0, 0x2, RZ, 0xfc, !PT ;  /* 0x0000000200007812 */ /* 0x010fc800078efcff */
[----:B------:R-:W-:-:S13]  /*18680*/  ISETP.NE.AND P0, PT, R0, 0x3, PT ;  /* 0x000000030000780c */ /* 0x000fda0003f05270 */
[----:B------:R-:W-:Y:S05]  /*18690*/  @!P0 BRA `(.L_x_2884) ;  /* 0x0000000000048947 */ /* 0x000fea0003800000 */
[----:B------:R-:W-:Y:S01]  /*186a0*/  BPT.TRAP 0x1 ;  /* 0x000000040000795c */ /* 0x000fe20000300000 */
.L_x_2884:
[C---:B------:R-:W-:Y:S01]  /*186b0*/  IMAD R3, R26.reuse, 0x8, R5 ;  /* 0x000000081a037824 */ /* 0x040fe200078e0205 */
[----:B------:R-:W-:Y:S02]  /*186c0*/  SHF.L.U32 R2, R29, 0x1f, RZ ;  /* 0x0000001f1d027819 */ /* 0x000fe400000006ff */
[----:B------:R-:W-:Y:S02]  /*186d0*/  IADD3 R26, R26, 0x1, RZ ;  /* 0x000000011a1a7810 */ /* 0x000fe40007ffe0ff */
[----:B------:R-:W1:Y:S02]  /*186e0*/  SYNCS.PHASECHK.TRANS64.TRYWAIT P1, [R3+URZ+0x16840], R2 ;  /* 0x01684002030075a7 */ /* 0x000e64000802017f */
[----:B------:R-:W-:-:S04]  /*186f0*/  ISETP.NE.AND P2, PT, R26, 0x2, PT ;  /* 0x000000021a00780c */ /* 0x000fc80003f45270 */
[----:B------:R-:W-:Y:S01]  /*18700*/  SEL R0, RZ, 0x1, P2 ;  /* 0x00000001ff007807 */ /* 0x000fe20001000000 */
[----:B-1----:R-:W-:Y:S08]  /*18710*/  @!P1 BRA `(.L_x_2885) ;  /* 0x0000005c00e49947 */ /* 0x002ff00003800000 */
.L_x_3101:
[----:B------:R-:W-:Y:S02]  /*18720*/  SEL R26, R26, RZ, P2 ;  /* 0x000000ff1a1a7207 */ /* 0x000fe40001000000 */
[----:B------:R-:W-:Y:S01]  /*18730*/  LOP3.LUT R0, R29, R0, RZ, 0x3c, !PT ;  /* 0x000000001d007212 */ /* 0x000fe200078e3cff */
[----:B------:R-:W-:Y:S06]  /*18740*/  @!P0 BRA `(.L_x_2886) ;  /* 0x0000000000048947 */ /* 0x000fec0003800000 */
[----:B------:R-:W-:Y:S01]  /*18750*/  BPT.TRAP 0x1 ;  /* 0x000000040000795c */ /* 0x000fe20000300000 */
.L_x_2886:
[----:B------:R-:W-:Y:S01]  /*18760*/  IMAD R5, R26, 0x8, R5 ;  /* 0x000000081a057824 */ /* 0x000fe200078e0205 */
[----:B------:R-:W-:-:S04]  /*18770*/  SHF.L.U32 R0, R0, 0x1f, RZ ;  /* 0x0000001f00007819 */ /* 0x000fc800000006ff */
[----:B------:R-:W4:Y:S02]  /*18780*/  SYNCS.PHASECHK.TRANS64.TRYWAIT P1, [R5+URZ+0x16840], R0 ;  /* 0x01684000050075a7 */ /* 0x000f24000802017f */
[----:B----4-:R-:W-:Y:S05]  /*18790*/  @!P1 BRA `(.L_x_2887) ;  /* 0x0000005c00d89947 */ /* 0x010fea0003800000 */
.L_x_3102:
[----:B------:R-:W-:Y:S05]  /*187a0*/  @!P0 BRA `(.L_x_2888) ;  /* 0x0000000000048947 */ /* 0x000fea0003800000 */
[----:B------:R-:W-:Y:S01]  /*187b0*/  BPT.TRAP 0x1 ;  /* 0x000000040000795c */ /* 0x000fe20000300000 */
.L_x_2888:
[----:B------:R-:W5:Y:S02]  /*187c0*/  SYNCS.PHASECHK.TRANS64.TRYWAIT P1, [R3+URZ+0x16860], R2 ;  /* 0x01686002030075a7 */ /* 0x000f64000802017f */
[----:B-----5:R-:W-:Y:S05]  /*187d0*/  @!P1 BRA `(.L_x_2889) ;  /* 0x0000005c00dc9947 */ /* 0x020fea0003800000 */
.L_x_3103:
[----:B------:R-:W-:Y:S05]  /*187e0*/  @!P0 BRA `(.L_x_2890) ;  /* 0x0000000000048947 */ /* 0x000fea0003800000 */
[----:B------:R-:W-:Y:S01]  /*187f0*/  BPT.TRAP 0x1 ;  /* 0x000000040000795c */ /* 0x000fe20000300000 */
.L_x_2890:
[----:B------:R0:W0:Y:S02]  /*18800*/  SYNCS.PHASECHK.TRANS64.TRYWAIT P0, [R5+URZ+0x16860], R0 ;  /* 0x01686000050075a7 */ /* 0x000024000800017f */
[----:B0-----:R-:W-:Y:S05]  /*18810*/  @!P0 NANOSLEEP.SYNCS 0x989680 ;  /* 0x009896800000895d */ /* 0x001fea0003900000 */
[----:B------:R-:W0:Y:S02]  /*18820*/  @!P0 SYNCS.PHASECHK.TRANS64 P0, [R5+URZ+0x16860], R0 ;  /* 0x01686000050085a7 */ /* 0x000e24000800007f */
[----:B0-----:R-:W-:Y:S05]  /*18830*/  @!P0 BRA `(.L_x_2890) ;  /* 0xfffffffc00f08947 */ /* 0x001fea000383ffff */
.L_x_2631:
[----:B------:R-:W-:Y:S05]  /*18840*/  BSYNC B9 ;  /* 0x0000000000097941 */ /* 0x000fea0003800000 */
.L_x_2628:
[----:B------:R-:W-:Y:S05]  /*18850*/  EXIT ;  /* 0x000000000000794d */ /* 0x000fea0003800000 */
.L_x_2649:
[----:B0-----:R0:W1:Y:S02]  /*18860*/  SYNCS.PHASECHK.TRANS64.TRYWAIT P6, [R69+URZ+0x16890], R77 ;  /* 0x0168904d450075a7 */ /* 0x00106400080c017f */
[----:B-1----:R-:W-:Y:S05]  /*18870*/  @!P6 NANOSLEEP.SYNCS 0x989680 ;  /* 0x009896800000e95d */ /* 0x002fea0003900000 */
[----:B------:R-:W1:Y:S02]  /*18880*/  @!P6 SYNCS.PHASECHK.TRANS64 P6, [R69+URZ+0x16890], R77 ;  /* 0x0168904d4500e5a7 */ /* 0x000e6400080c007f */
[----:B-1----:R-:W-:Y:S05]  /*18890*/  @!P6 BRA `(.L_x_2649) ;  /* 0xfffffffc00f0e947 */ /* 0x002fea000383ffff */
[----:B------:R-:W-:Y:S05]  /*188a0*/  BRA `(.L_x_2891) ;  /* 0xfffffea000907947 */ /* 0x000fea000383ffff */
.L_x_2650:
        /* <DEDUP_REMOVED lines=8> */
.L_x_2893:
[----:B------:R-:W-:Y:S05]  /*18930*/  BSYNC B1 ;  /* 0x0000000000017941 */ /* 0x000fea0003800000 */
.L_x_2892:
[----:B------:R-:W-:Y:S01]  /*18940*/  IMAD.MOV.U32 R13, RZ, RZ, R85 ;  /* 0x000000ffff0d7224 */ /* 0x000fe200078e0055 */
[----:B------:R-:W-:Y:S01]  /*18950*/  MOV R79, R14 ;  /* 0x0000000e004f7202 */ /* 0x000fe20000000f00 */
[----:B------:R-:W-:Y:S02]  /*18960*/  IMAD.MOV.U32 R12, RZ, RZ, RZ ;  /* 0x000000ffff0c7224 */ /* 0x000fe400078e00ff */
[----:B------:R-:W-:Y:S02]  /*18970*/  IMAD.MOV.U32 R11, RZ, RZ, 0x1c1f ;  /* 0x00001c1fff0b7424 */ /* 0x000fe400078e00ff */
[----:B------:R-:W-:-:S07]  /*18980*/  IMAD.MOV.U32 R15, RZ, RZ, -0x1 ;  /* 0xffffffffff0f7424 */ /* 0x000fce00078e00ff */
[----:B------:R-:W-:Y:S05]  /*18990*/  WARPSYNC.COLLECTIVE R15, `(.L_x_2894) ;  /* 0x000000000f087348 */ /* 0x000fea0003c00000 */
[----:B------:R0:W1:Y:S02]  /*189a0*/  SHFL.IDX P6, R14, R13, R12, R11 ;  /* 0x0000000c0d0e7389 */ /* 0x00006400000c000b */
[----:B01----:R-:W-:Y:S01]  /*189b0*/  ENDCOLLECTIVE ;  /* 0x000000000000791b */ /* 0x003fe20003800000 */
.L_x_2894:
[----:B------:R-:W-:Y:S05]  /*189c0*/  BRA `(.L_x_2895) ;  /* 0xfffffea0005c7947 */ /* 0x000fea000383ffff */
.L_x_2659:
[----:B------:R-:W-:Y:S01]  /*189d0*/  BSSY B1, `(.L_x_2896) ;  /* 0x0000008000017945 */ /* 0x000fe20003800000 */
[----:B--2-4-:R-:W-:Y:S01]  /*189e0*/  IMAD.MOV.U32 R13, RZ, RZ, R86 ;  /* 0x000000ffff0d7224 */ /* 0x014fe200078e0056 */
[----:B------:R-:W-:Y:S01]  /*189f0*/  MOV R12, 0x1 ;  /* 0x00000001000c7802 */ /* 0x000fe20000000f00 */
[----:B------:R-:W-:Y:S02]  /*18a00*/  IMAD.MOV.U32 R11, RZ, RZ, 0x1c1f ;  /* 0x00001c1fff0b7424 */ /* 0x000fe400078e00ff */
[----:B------:R-:W-:-:S07]  /*18a10*/  IMAD.MOV.U32 R15, RZ, RZ, -0x1 ;  /* 0xffffffffff0f7424 */ /* 0x000fce00078e00ff */
[----:B01-3--:R-:W-:Y:S05]  /*18a20*/  WARPSYNC.COLLECTIVE R15, `(.L_x_2897) ;  /* 0x000000000f087348 */ /* 0x00bfea0003c00000 */
[----:B---3--:R2:W3:Y:S02]  /*18a30*/  SHFL.IDX P6, R14, R13, R12, R11 ;  /* 0x0000000c0d0e7389 */ /* 0x0084e400000c000b */
[----:B0123--:R-:W-:Y:S01]  /*18a40*/  ENDCOLLECTIVE ;  /* 0x000000000000791b */ /* 0x00ffe20003800000 */
.L_x_2897:
[----:B------:R-:W-:Y:S05]  /*18a50*/  BSYNC B1 ;  /* 0x0000000000017941 */ /* 0x000fea0003800000 */
.L_x_2896:
        /* <DEDUP_REMOVED lines=8> */
.L_x_2898:
[----:B------:R-:W-:Y:S05]  /*18ae0*/  BRA `(.L_x_2899) ;  /* 0xfffffea400cc7947 */ /* 0x000fea000383ffff */
.L_x_2671:
[----:B-1----:R1:W2:Y:S02]  /*18af0*/  SYNCS.PHASECHK.TRANS64.TRYWAIT P4, [R69+URZ+0x16890], R77 ;  /* 0x0168904d450075a7 */ /* 0x0022a4000808017f */
[----:B--2---:R-:W-:Y:S05]  /*18b00*/  @!P4 NANOSLEEP.SYNCS 0x989680 ;  /* 0x009896800000c95d */ /* 0x004fea0003900000 */
[----:B------:R-:W2:Y:S02]  /*18b10*/  @!P4 SYNCS.PHASECHK.TRANS64 P4, [R69+URZ+0x16890], R77 ;  /* 0x0168904d4500c5a7 */ /* 0x000ea4000808007f */
[----:B--2---:R-:W-:Y:S05]  /*18b20*/  @!P4 BRA `(.L_x_2671) ;  /* 0xfffffffc00f0c947 */ /* 0x004fea000383ffff */
[----:B------:R-:W-:Y:S05]  /*18b30*/  BRA `(.L_x_2900) ;  /* 0xfffffeb000c07947 */ /* 0x000fea000383ffff */
.L_x_2672:
        /* <DEDUP_REMOVED lines=8> */
.L_x_2902:
[----:B------:R-:W-:Y:S05]  /*18bc0*/  BSYNC B1 ;  /* 0x0000000000017941 */ /* 0x000fea0003800000 */
.L_x_2901:
        /* <DEDUP_REMOVED lines=8> */
.L_x_2903:
[----:B------:R-:W-:Y:S01]  /*18c50*/  IMAD.MOV.U32 R80, RZ, RZ, R14 ;  /* 0x000000ffff507224 */ /* 0x000fe200078e000e */
[----:B------:R-:W-:Y:S06]  /*18c60*/  BRA `(.L_x_2904) ;  /* 0xfffffeb0008c7947 */ /* 0x000fec000383ffff */
.L_x_2677:
[----:B------:R-:W-:Y:S01]  /*18c70*/  BSSY B1, `(.L_x_2905) ;  /* 0x0000008000017945 */ /* 0x000fe20003800000 */
[----:B0-----:R-:W-:Y:S01]  /*18c80*/  MOV R13, R86 ;  /* 0x00000056000d7202 */ /* 0x001fe20000000f00 */
[----:B------:R-:W-:Y:S02]  /*18c90*/  IMAD.MOV.U32 R12, RZ, RZ, 0x1 ;  /* 0x00000001ff0c7424 */ /* 0x000fe400078e00ff */
[----:B------:R-:W-:Y:S02]  /*18ca0*/  IMAD.MOV.U32 R11, RZ, RZ, 0x1c1f ;  /* 0x00001c1fff0b7424 */ /* 0x000fe400078e00ff */
[----:B------:R-:W-:-:S07]  /*18cb0*/  IMAD.MOV.U32 R15, RZ, RZ, -0x1 ;  /* 0xffffffffff0f7424 */ /* 0x000fce00078e00ff */
[----:B-1234-:R-:W-:Y:S05]  /*18cc0*/  WARPSYNC.COLLECTIVE R15, `(.L_x_2906) ;  /* 0x000000000f087348 */ /* 0x01efea0003c00000 */
[----:B------:R0:W0:Y:S02]  /*18cd0*/  SHFL.IDX P6, R14, R13, R12, R11 ;  /* 0x0000000c0d0e7389 */ /* 0x00002400000c000b */
[----:B01234-:R-:W-:Y:S01]  /*18ce0*/  ENDCOLLECTIVE ;  /* 0x000000000000791b */ /* 0x01ffe20003800000 */
.L_x_2906:
[----:B------:R-:W-:Y:S05]  /*18cf0*/  BSYNC B1 ;  /* 0x0000000000017941 */ /* 0x000fea0003800000 */
.L_x_2905:
        /* <DEDUP_REMOVED lines=8> */
.L_x_2907:
[----:B------:R-:W-:Y:S01]  /*18d80*/  IMAD.MOV.U32 R38, RZ, RZ, R14 ;  /* 0x000000ffff267224 */ /* 0x000fe200078e000e */
[----:B------:R-:W-:Y:S06]  /*18d90*/  BRA `(.L_x_2908) ;  /* 0xfffffeb800207947 */ /* 0x000fec000383ffff */
.L_x_2682:
[----:B0-----:R0:W1:Y:S02]  /*18da0*/  SYNCS.PHASECHK.TRANS64.TRYWAIT P3, [R69+URZ+0x16890], R77 ;  /* 0x0168904d450075a7 */ /* 0x001064000806017f */
[----:B-1----:R-:W-:Y:S05]  /*18db0*/  @!P3 NANOSLEEP.SYNCS 0x989680 ;  /* 0x009896800000b95d */ /* 0x002fea0003900000 */
[----:B------:R-:W1:Y:S02]  /*18dc0*/  @!P3 SYNCS.PHASECHK.TRANS64 P3, [R69+URZ+0x16890], R77 ;  /* 0x0168904d4500b5a7 */ /* 0x000e64000806007f */
[----:B-1----:R-:W-:Y:S05]  /*18dd0*/  @!P3 BRA `(.L_x_2682) ;  /* 0xfffffffc00f0b947 */ /* 0x002fea000383ffff */
[----:B------:R-:W-:Y:S05]  /*18de0*/  BRA `(.L_x_2909) ;  /* 0xfffffec000287947 */ /* 0x000fea000383ffff */
.L_x_2683:
        /* <DEDUP_REMOVED lines=8> */
.L_x_2911:
[----:B------:R-:W-:Y:S05]  /*18e70*/  BSYNC B1 ;  /* 0x0000000000017941 */ /* 0x000fea0003800000 */
.L_x_2910:
[----:B------:R-:W-:Y:S01]  /*18e80*/  IMAD.MOV.U32 R13, RZ, RZ, R36 ;  /* 0x000000ffff0d7224 */ /* 0x000fe200078e0024 */
[----:B------:R-:W-:Y:S01]  /*18e90*/  MOV R15, 0xffffffff ;  /* 0xffffffff000f7802 */ /* 0x000fe20000000f00 */
[----:B------:R-:W-:Y:S02]  /*18ea0*/  IMAD.MOV.U32 R12, RZ, RZ, RZ ;  /* 0x000000ffff0c7224 */ /* 0x000fe400078e00ff */
[----:B------:R-:W-:Y:S02]  /*18eb0*/  IMAD.MOV.U32 R11, RZ, RZ, 0x1c1f ;  /* 0x00001c1fff0b7424 */ /* 0x000fe400078e00ff */
[----:B------:R-:W-:-:S07]  /*18ec0*/  IMAD.MOV.U32 R9, RZ, RZ, R14 ;  /* 0x000000ffff097224 */ /* 0x000fce00078e000e */
[----:B------:R-:W-:Y:S05]  /*18ed0*/  WARPSYNC.COLLECTIVE R15, `(.L_x_2912) ;  /* 0x000000000f087348 */ /* 0x000fea0003c00000 */
[----:B------:R0:W1:Y:S02]  /*18ee0*/  SHFL.IDX P6, R14, R13, R12, R11 ;  /* 0x0000000c0d0e7389 */ /* 0x00006400000c000b */
[----:B01----:R-:W-:Y:S01]  /*18ef0*/  ENDCOLLECTIVE ;  /* 0x000000000000791b */ /* 0x003fe20003800000 */
.L_x_2912:
[----:B------:R-:W-:Y:S01]  /*18f00*/  IMAD.MOV.U32 R37, RZ, RZ, R14 ;  /* 0x000000ffff257224 */ /* 0x000fe200078e000e */
[----:B------:R-:W-:Y:S06]  /*18f10*/  BRA `(.L_x_2913) ;  /* 0xfffffec0004c7947 */ /* 0x000fec000383ffff */
.L_x_2686:
        /* <DEDUP_REMOVED lines=8> */
.L_x_2915:
[----:B------:R-:W-:Y:S05]  /*18fa0*/  BSYNC B1 ;  /* 0x0000000000017941 */ /* 0x000fea0003800000 */
.L_x_2914:
        /* <DEDUP_REMOVED lines=8> */
.L_x_2916:
[----:B------:R-:W-:Y:S01]  /*19030*/  IMAD.MOV.U32 R37, RZ, RZ, R14 ;  /* 0x000000ffff257224 */ /* 0x000fe200078e000e */
[----:B------:R-:W-:Y:S06]  /*19040*/  BRA `(.L_x_2917) ;  /* 0xfffffec000487947 */ /* 0x000fec000383ffff */
.L_x_2690:
[----:B0-----:R0:W3:Y:S02]  /*19050*/  SYNCS.PHASECHK.TRANS64.TRYWAIT P4, [R69+URZ+0x168b0], R77 ;  /* 0x0168b04d450075a7 */ /* 0x0010e4000808017f */
[----:B---3--:R-:W-:Y:S05]  /*19060*/  @!P4 NANOSLEEP.SYNCS 0x989680 ;  /* 0x009896800000c95d */ /* 0x008fea0003900000 */
[----:B------:R-:W3:Y:S02]  /*19070*/  @!P4 SYNCS.PHASECHK.TRANS64 P4, [R69+URZ+0x168b0], R77 ;  /* 0x0168b04d4500c5a7 */ /* 0x000ee4000808007f */
[----:B---3--:R-:W-:Y:S05]  /*19080*/  @!P4 BRA `(.L_x_2690) ;  /* 0xfffffffc00f0c947 */ /* 0x008fea000383ffff */
[----:B------:R-:W-:Y:S05]  /*19090*/  BRA `(.L_x_2918) ;  /* 0xfffffec000c07947 */ /* 0x000fea000383ffff */
.L_x_2698:
[----:B------:R-:W0:Y:S01]  /*190a0*/  S2R R0, SR_TID.X ;  /* 0x0000000000007919 */ /* 0x000e220000002100 */
[----:B------:R-:W-:Y:S01]  /*190b0*/  BSSY B0, `(.L_x_2919) ;  /* 0x000000c000007945 */ /* 0x000fe20003800000 */
[----:B------:R-:W-:Y:S02]  /*190c0*/  IMAD.MOV.U32 R12, RZ, RZ, RZ ;  /* 0x000000ffff0c7224 */ /* 0x000fe400078e00ff */
[----:B------:R-:W-:Y:S02]  /*190d0*/  IMAD.MOV.U32 R11, RZ, RZ, 0x1f ;  /* 0x0000001fff0b7424 */ /* 0x000fe400078e00ff */
[----:B------:R-:W-:Y:S01]  /*190e0*/  IMAD.MOV.U32 R15, RZ, RZ, -0x1 ;  /* 0xffffffffff0f7424 */ /* 0x000fe200078e00ff */
[----:B0-----:R-:W-:-:S04]  /*190f0*/  IADD3 R4, R0, -0x80, RZ ;  /* 0xffffff8000047810 */ /* 0x001fc80007ffe0ff */
[----:B------:R-:W-:-:S04]  /*19100*/  SHF.R.S32.HI R0, RZ, 0x1f, R4 ;  /* 0x0000001fff007819 */ /* 0x000fc80000011404 */
[----:B------:R-:W-:-:S04]  /*19110*/  LEA.HI R0, R0, R4, RZ, 0x7 ;  /* 0x0000000400007211 */ /* 0x000fc800078f38ff */
[----:B------:R-:W-:-:S05]  /*19120*/  SHF.R.S32.HI R0, RZ, 0x7, R0 ;  /* 0x00000007ff007819 */ /* 0x000fca0000011400 */
[----:B------:R-:W-:-:S07]  /*19130*/  IMAD.MOV.U32 R13, RZ, RZ, R0 ;  /* 0x000000ffff0d7224 */ /* 0x000fce00078e0000 */
[----:B----45:R-:W-:Y:S05]  /*19140*/  WARPSYNC.COLLECTIVE R15, `(.L_x_2920) ;  /* 0x000000000f087348 */ /* 0x030fea0003c00000 */
[----:B------:R0:W1:Y:S02]  /*19150*/  SHFL.IDX P6, R14, R13, R12, R11 ;  /* 0x0000000c0d0e7389 */ /* 0x00006400000c000b */
[----:B01--45:R-:W-:Y:S01]  /*19160*/  ENDCOLLECTIVE ;  /* 0x000000000000791b */ /* 0x033fe20003800000 */
.L_x_2920:
[----:B------:R-:W-:Y:S05]  /*19170*/  BSYNC B0 ;  /* 0x0000000000007941 */ /* 0x000fea0003800000 */
.L_x_2919:
[----:B------:R0:W-:Y:S01]  /*19180*/  STL [R1+0x1c], R14 ;  /* 0x00001c0e01007387 */ /* 0x0001e20000100800 */
[----:B------:R-:W-:Y:S05]  /*19190*/  BRA `(.L_x_2921) ;  /* 0xfffffec800747947 */ /* 0x000fea000383ffff */
.L_x_2710:
[----:B------:R-:W-:Y:S01]  /*191a0*/  BSSY B1, `(.L_x_2922) ;  /* 0x0000008000017945 */ /* 0x000fe20003800000 */
[----:B------:R-:W-:Y:S01]  /*191b0*/  IMAD.MOV.U32 R13, RZ, RZ, R6 ;  /* 0x000000ffff0d7224 */ /* 0x000fe200078e0006 */
[----:B------:R-:W-:Y:S01]  /*191c0*/  MOV R12, RZ ;  /* 0x000000ff000c7202 */ /* 0x000fe20000000f00 */
[----:B------:R-:W-:Y:S02]  /*191d0*/  IMAD.MOV.U32 R11, RZ, RZ, 0x1c1f ;  /* 0x00001c1fff0b7424 */ /* 0x000fe400078e00ff */
[----:B------:R-:W-:-:S07]  /*191e0*/  IMAD.MOV.U32 R15, RZ, RZ, -0x1 ;  /* 0xffffffffff0f7424 */ /* 0x000fce00078e00ff */
[----:B0---4-:R-:W-:Y:S05]  /*191f0*/  WARPSYNC.COLLECTIVE R15, `(.L_x_2923) ;  /* 0x000000000f087348 */ /* 0x011fea0003c00000 */
[----:B0-----:R0:W1:Y:S02]  /*19200*/  SHFL.IDX P6, R14, R13, R12, R11 ;  /* 0x0000000c0d0e7389 */ /* 0x00106400000c000b */
[----:B01--4-:R-:W-:Y:S01]  /*19210*/  ENDCOLLECTIVE ;  /* 0x000000000000791b */ /* 0x013fe20003800000 */
.L_x_2923:
[----:B------:R-:W-:Y:S05]  /*19220*/  BSYNC B1 ;  /* 0x0000000000017941 */ /* 0x000fea0003800000 */
.L_x_2922:
        /* <DEDUP_REMOVED lines=8> */
.L_x_2924:
[----:B------:R-:W-:Y:S02]  /*192b0*/  IMAD.MOV.U32 R13, RZ, RZ, R8 ;  /* 0x000000ffff0d7224 */ /* 0x000fe400078e0008 */
[----:B------:R-:W-:-:S07]  /*192c0*/  IMAD.MOV.U32 R0, RZ, RZ, R14 ;  /* 0x000000ffff007224 */ /* 0x000fce00078e000e */
[----:B------:R-:W-:Y:S05]  /*192d0*/  WARPSYNC.COLLECTIVE R15, `(.L_x_2925) ;  /* 0x000000000f087348 */ /* 0x000fea0003c00000 */
[----:B------:R0:W1:Y:S02]  /*192e0*/  SHFL.IDX P6, R14, R13, R12, R11 ;  /* 0x0000000c0d0e7389 */ /* 0x00006400000c000b */
[----:B01----:R-:W-:Y:S01]  /*192f0*/  ENDCOLLECTIVE ;  /* 0x000000000000791b */ /* 0x003fe20003800000 */
.L_x_2925:
[----:B------:R-:W-:Y:S02]  /*19300*/  IMAD.MOV.U32 R13, RZ, RZ, R7 ;  /* 0x000000ffff0d7224 */ /* 0x000fe400078e0007 */
[----:B------:R-:W-:-:S07]  /*19310*/  IMAD.MOV.U32 R5, RZ, RZ, R14 ;  /* 0x000000ffff057224 */ /* 0x000fce00078e000e */
[----:B------:R-:W-:Y:S05]  /*19320*/  WARPSYNC.COLLECTIVE R15, `(.L_x_2926) ;  /* 0x000000000f087348 */ /* 0x000fea0003c00000 */
[----:B------:R0:W1:Y:S02]  /*19330*/  SHFL.IDX P6, R14, R13, R12, R11 ;  /* 0x0000000c0d0e7389 */ /* 0x00006400000c000b */
[----:B01----:R-:W-:Y:S01]  /*19340*/  ENDCOLLECTIVE ;  /* 0x000000000000791b */ /* 0x003fe20003800000 */
.L_x_2926:
[----:B------:R-:W-:Y:S05]  /*19350*/  BRA `(.L_x_2927) ;  /* 0xfffffecc00f87947 */ /* 0x000fea000383ffff */
.L_x_2713:
[----:B------:R-:W-:Y:S01]  /*19360*/  BSSY B1, `(.L_x_2928) ;  /* 0x0000008000017945 */ /* 0x000fe20003800000 */
[----:B------:R-:W-:Y:S01]  /*19370*/  MOV R13, R6 ;  /* 0x00000006000d7202 */ /* 0x000fe20000000f00 */
[----:B------:R-:W-:Y:S02]  /*19380*/  IMAD.MOV.U32 R12, RZ, RZ, 0x1 ;  /* 0x00000001ff0c7424 */ /* 0x000fe400078e00ff */
[----:B------:R-:W-:Y:S02]  /*19390*/  IMAD.MOV.U32 R11, RZ, RZ, 0x1c1f ;  /* 0x00001c1fff0b7424 */ /* 0x000fe400078e00ff */
[----:B------:R-:W-:-:S07]  /*193a0*/  IMAD.MOV.U32 R15, RZ, RZ, -0x1 ;  /* 0xffffffffff0f7424 */ /* 0x000fce00078e00ff */
[----:B0---4-:R-:W-:Y:S05]  /*193b0*/  WARPSYNC.COLLECTIVE R15, `(.L_x_2929) ;  /* 0x000000000f087348 */ /* 0x011fea0003c00000 */
[----:B0-----:R0:W1:Y:S02]  /*193c0*/  SHFL.IDX P6, R14, R13, R12, R11 ;  /* 0x0000000c0d0e7389 */ /* 0x00106400000c000b */
[----:B01--4-:R-:W-:Y:S01]  /*193d0*/  ENDCOLLECTIVE ;  /* 0x000000000000791b */ /* 0x013fe20003800000 */
.L_x_2929:
[----:B------:R-:W-:Y:S05]  /*193e0*/  BSYNC B1 ;  /* 0x0000000000017941 */ /* 0x000fea0003800000 */
.L_x_2928:
        /* <DEDUP_REMOVED lines=8> */
.L_x_2930:
[----:B------:R-:W-:Y:S02]  /*19470*/  IMAD.MOV.U32 R13, RZ, RZ, R8 ;  /* 0x000000ffff0d7224 */ /* 0x000fe400078e0008 */
[----:B------:R-:W-:-:S07]  /*19480*/  IMAD.MOV.U32 R0, RZ, RZ, R14 ;  /* 0x000000ffff007224 */ /* 0x000fce00078e000e */
[----:B------:R-:W-:Y:S05]  /*19490*/  WARPSYNC.COLLECTIVE R15, `(.L_x_2931) ;  /* 0x000000000f087348 */ /* 0x000fea0003c00000 */
[----:B------:R0:W1:Y:S02]  /*194a0*/  SHFL.IDX P6, R14, R13, R12, R11 ;  /* 0x0000000c0d0e7389 */ /* 0x00006400000c000b */
[----:B01----:R-:W-:Y:S01]  /*194b0*/  ENDCOLLECTIVE ;  /* 0x000000000000791b */ /* 0x003fe20003800000 */
.L_x_2931:
[----:B------:R-:W-:Y:S01]  /*194c0*/  MOV R13, R7 ;  /* 0x00000007000d7202 */ /* 0x000fe20000000f00 */
[----:B------:R-:W-:-:S07]  /*194d0*/  IMAD.MOV.U32 R5, RZ, RZ, R14 ;  /* 0x000000ffff057224 */ /* 0x000fce00078e000e */
[----:B------:R-:W-:Y:S05]  /*194e0*/  WARPSYNC.COLLECTIVE R15, `(.L_x_2932) ;  /* 0x000000000f087348 */ /* 0x000fea0003c00000 */
[----:B------:R0:W1:Y:S02]  /*194f0*/  SHFL.IDX P6, R14, R13, R12, R11 ;  /* 0x0000000c0d0e7389 */ /* 0x00006400000c000b */
[----:B01----:R-:W-:Y:S01]  /*19500*/  ENDCOLLECTIVE ;  /* 0x000000000000791b */ /* 0x003fe20003800000 */
.L_x_2932:
[----:B------:R-:W-:Y:S05]  /*19510*/  BRA `(.L_x_2933) ;  /* 0xfffffed000647947 */ /* 0x000fea000383ffff */
.L_x_2717:
[----:B0-----:R0:W1:Y:S02]  /*19520*/  SYNCS.PHASECHK.TRANS64.TRYWAIT P0, [R2+URZ+0x16800], R37 ;  /* 0x01680025020075a7 */ /* 0x001064000800017f */
[----:B-1----:R-:W-:Y:S05]  /*19530*/  @!P0 NANOSLEEP.SYNCS 0x989680 ;  /* 0x009896800000895d */ /* 0x002fea0003900000 */
[----:B------:R-:W1:Y:S02]  /*19540*/  @!P0 SYNCS.PHASECHK.TRANS64 P0, [R2+URZ+0x16800], R37 ;  /* 0x01680025020085a7 */ /* 0x000e64000800007f */
[----:B-1----:R-:W-:Y:S05]  /*19550*/  @!P0 BRA `(.L_x_2717) ;  /* 0xfffffffc00f08947 */ /* 0x002fea000383ffff */
[----:B------:R-:W-:Y:S05]  /*19560*/  BRA `(.L_x_2934) ;  /* 0xfffffed400747947 */ /* 0x000fea000383ffff */
.L_x_2725:
[----:B------:R-:W1:Y:S01]  /*19570*/  LDC R43, c[0x0][0x3f4] ;  /* 0x0000fd00ff2b7b82 */ /* 0x000e620000000800 */
[----:B------:R-:W-:Y:S01]  /*19580*/  BSSY B1, `(.L_x_2935) ;  /* 0x0000008000017945 */ /* 0x000fe20003800000 */
[----:B------:R-:W-:Y:S02]  /*19590*/  IMAD.MOV.U32 R13, RZ, RZ, R26 ;  /* 0x000000ffff0d7224 */ /* 0x000fe400078e001a */
[----:B------:R-:W-:Y:S02]  /*195a0*/  IMAD.MOV.U32 R12, RZ, RZ, RZ ;  /* 0x000000ffff0c7224 */ /* 0x000fe400078e00ff */
[----:B------:R-:W-:Y:S02]  /*195b0*/  IMAD.MOV.U32 R11, RZ, RZ, 0x1c1f ;  /* 0x00001c1fff0b7424 */ /* 0x000fe400078e00ff */
[----:B------:R-:W-:-:S07]  /*195c0*/  IMAD.MOV.U32 R15, RZ, RZ, -0x1 ;  /* 0xffffffffff0f7424 */ /* 0x000fce00078e00ff */
[----:B01--4-:R-:W-:Y:S05]  /*195d0*/  WARPSYNC.COLLECTIVE R15, `(.L_x_2936) ;  /* 0x000000000f087348 */ /* 0x013fea0003c00000 */
[----:B0-----:R0:W2:Y:S02]  /*195e0*/  SHFL.IDX P6, R14, R13, R12, R11 ;  /* 0x0000000c0d0e7389 */ /* 0x0010a400000c000b */
[----:B012-4-:R-:W-:Y:S01]  /*195f0*/  ENDCOLLECTIVE ;  /* 0x000000000000791b */ /* 0x017fe20003800000 */
.L_x_2936:
[----:B------:R-:W-:Y:S05]  /*19600*/  BSYNC B1 ;  /* 0x0000000000017941 */ /* 0x000fea0003800000 */
.L_x_2935:
[----:B------:R0:W5:Y:S01]  /*19610*/  LDL R10, [R1+0x18] ;  /* 0x00001800010a7983 */ /* 0x0001620000100800 */
[----:B------:R-:W-:Y:S01]  /*19620*/  MOV R13, R25 ;  /* 0x00000019000d7202 */ /* 0x000fe20000000f00 */
[----:B------:R-:W-:Y:S01]  /*19630*/  IMAD.MOV.U32 R12, RZ, RZ, RZ ;  /* 0x000000ffff0c7224 */ /* 0x000fe200078e00ff */
[----:B------:R-:W-:Y:S01]  /*19640*/  ISETP.GE.AND P0, PT, R16, R43, PT ;  /* 0x0000002b1000720c */ /* 0x000fe20003f06270 */
[----:B------:R-:W-:Y:S02]  /*19650*/  IMAD.MOV.U32 R11, RZ, RZ, 0x1c1f ;  /* 0x00001c1fff0b7424 */ /* 0x000fe400078e00ff */
[----:B------:R-:W-:Y:S02]  /*19660*/  IMAD.MOV.U32 R15, RZ, RZ, -0x1 ;  /* 0xffffffffff0f7424 */ /* 0x000fe400078e00ff */
[----:B0-----:R-:W-:-:S08]  /*19670*/  IMAD.MOV.U32 R0, RZ, RZ, R14 ;  /* 0x000000ffff007224 */ /* 0x001fd000078e000e */
[----:B-----5:R-:W-:Y:S05]  /*19680*/  WARPSYNC.COLLECTIVE R15, `(.L_x_2937) ;  /* 0x000000000f087348 */ /* 0x020fea0003c00000 */
[----:B------:R0:W1:Y:S02]  /*19690*/  SHFL.IDX P6, R14, R13, R12, R11 ;  /* 0x0000000c0d0e7389 */ /* 0x00006400000c000b */
[----:B01---5:R-:W-:Y:S01]  /*196a0*/  ENDCOLLECTIVE ;  /* 0x000000000000791b */ /* 0x023fe20003800000 */
.L_x_2937:
[----:B------:R-:W-:Y:S02]  /*196b0*/  IMAD.MOV.U32 R13, RZ, RZ, R24 ;  /* 0x000000ffff0d7224 */ /* 0x000fe400078e0018 */
[----:B------:R-:W-:-:S07]  /*196c0*/  IMAD.MOV.U32 R3, RZ, RZ, R14 ;  /* 0x000000ffff037224 */ /* 0x000fce00078e000e */
[----:B------:R-:W-:Y:S05]  /*196d0*/  WARPSYNC.COLLECTIVE R15, `(.L_x_2938) ;  /* 0x000000000f087348 */ /* 0x000fea0003c00000 */
[----:B------:R0:W1:Y:S02]  /*196e0*/  SHFL.IDX P6, R14, R13, R12, R11 ;  /* 0x0000000c0d0e7389 */ /* 0x00006400000c000b */
[----:B01----:R-:W-:Y:S01]  /*196f0*/  ENDCOLLECTIVE ;  /* 0x000000000000791b */ /* 0x003fe20003800000 */
.L_x_2938:
[----:B------:R-:W-:Y:S01]  /*19700*/  IMAD.MOV.U32 R13, RZ, RZ, R27 ;  /* 0x000000ffff0d7224 */ /* 0x000fe200078e001b */
[----:B------:R-:W-:-:S07]  /*19710*/  MOV R4, R14 ;  /* 0x0000000e00047202 */ /* 0x000fce0000000f00 */
[----:B------:R-:W-:Y:S05]  /*19720*/  WARPSYNC.COLLECTIVE R15, `(.L_x_2939) ;  /* 0x000000000f087348 */ /* 0x000fea0003c00000 */
[----:B------:R0:W1:Y:S02]  /*19730*/  SHFL.IDX P6, R14, R13, R12, R11 ;  /* 0x0000000c0d0e7389 */ /* 0x00006400000c000b */
[----:B01----:R-:W-:Y:S01]  /*19740*/  ENDCOLLECTIVE ;  /* 0x000000000000791b */ /* 0x003fe20003800000 */
.L_x_2939:
[----:B------:R-:W-:-:S05]  /*19750*/  IMAD R32, R10, R32, RZ ;  /* 0x000000200a207224 */ /* 0x000fca00078e02ff */
[----:B------:R-:W-:-:S13]  /*19760*/  ISETP.GE.OR P1, PT, R39, R32, P0 ;  /* 0x000000202700720c */ /* 0x000fda0000726670 */
[C---:B------:R-:W-:Y:S01]  /*19770*/  @!P1 IMAD.SHL.U32 R5, R16.reuse, 0x2, RZ ;  /* 0x0000000210059824 */ /* 0x040fe200078e00ff */
[----:B------:R-:W-:-:S04]  /*19780*/  @!P1 SHF.L.U64.HI R21, R16, 0x1, R17 ;  /* 0x0000000110159819 */ /* 0x000fc80000010211 */
[----:B------:R-:W-:-:S05]  /*19790*/  @!P1 IADD3 R6, P2, R3, R5, RZ ;  /* 0x0000000503069210 */ /* 0x000fca0007f5e0ff */
[----:B------:R-:W-:-:S05]  /*197a0*/  @!P1 IMAD.X R7, R0, 0x1, R21, P2 ;  /* 0x0000000100079824 */ /* 0x000fca00010e0615 */
[----:B------:R-:W2:Y:S01]  /*197b0*/  @!P1 LD.E.128 R8, desc[UR40][R6.64] ;  /* 0x0000002806089980 */ /* 0x000ea2000c101d00 */
[----:B------:R-:W-:-:S05]  /*197c0*/  @!P1 IADD3 R14, P2, R14, R5, RZ ;  /* 0x000000050e0e9210 */ /* 0x000fca0007f5e0ff */
[----:B------:R-:W-:-:S04]  /*197d0*/  @!P1 IMAD.X R3, R4, 0x1, R21, P2 ;  /* 0x0000000104039824 */ /* 0x000fc800010e0615 */
[----:B------:R-:W-:-:S05]  /*197e0*/  @!P1 IMAD.MOV.U32 R15, RZ, RZ, R3 ;  /* 0x000000ffff0f9224 */ /* 0x000fca00078e0003 */
[----:B------:R0:W5:Y:S01]  /*197f0*/  @!P1 LD.E.128 R4, desc[UR40][R14.64] ;  /* 0x000000280e049980 */ /* 0x000162000c101d00 */
[----:B------:R-:W-:Y:S02]  /*19800*/  CS2R R36, SRZ ;  /* 0x0000000000247805 */ /* 0x000fe4000001ff00 */
[----:B------:R-:W-:Y:S01]  /*19810*/  MOV R13, R26 ;  /* 0x0000001a000d7202 */ /* 0x000fe20000000f00 */
[----:B------:R-:W-:Y:S01]  /*19820*/  IMAD.MOV.U32 R12, RZ, RZ, 0x1 ;  /* 0x00000001ff0c7424 */ /* 0x000fe200078e00ff */
[----:B------:R-:W-:Y:S02]  /*19830*/  CS2R R34, SRZ ;  /* 0x0000000000227805 */ /* 0x000fe4000001ff00 */
[----:B------:R-:W-:Y:S02]  /*19840*/  CS2R R28, SRZ ;  /* 0x00000000001c7805 */ /* 0x000fe4000001ff00 */
[----:B------:R-:W-:Y:S01]  /*19850*/  CS2R R20, SRZ ;  /* 0x0000000000147805 */ /* 0x000fe2000001ff00 */
[----:B0-----:R-:W-:-:S02]  /*19860*/  IMAD.MOV.U32 R15, RZ, RZ, -0x1 ;  /* 0xffffffffff0f7424 */ /* 0x001fc400078e00ff */
[----:B--2---:R-:W-:Y:S01]  /*19870*/  @!P1 IMAD.MOV.U32 R37, RZ, RZ, R11 ;  /* 0x000000ffff259224 */ /* 0x004fe200078e000b */
[----:B------:R-:W-:Y:S01]  /*19880*/  @!P1 MOV R34, R8 ;  /* 0x0000000800229202 */ /* 0x000fe20000000f00 */
[----:B------:R-:W-:Y:S02]  /*19890*/  IMAD.MOV.U32 R11, RZ, RZ, 0x1c1f ;  /* 0x00001c1fff0b7424 */ /* 0x000fe400078e00ff */
[----:B------:R-:W-:Y:S02]  /*198a0*/  @!P1 IMAD.MOV.U32 R35, RZ, RZ, R9 ;  /* 0x000000ffff239224 */ /* 0x000fe400078e0009 */
[----:B------:R-:W-:-:S07]  /*198b0*/  IMAD.MOV.U32 R0, RZ, RZ, R34 ;  /* 0x000000ffff007224 */ /* 0x000fce00078e0022 */
[----:B-----5:R-:W-:Y:S05]  /*198c0*/  WARPSYNC.COLLECTIVE R15, `(.L_x_2940) ;  /* 0x000000000f087348 */ /* 0x020fea0003c00000 */
[----:B------:R0:W1:Y:S02]  /*198d0*/  SHFL.IDX P6, R14, R13, R12, R11 ;  /* 0x0000000c0d0e7389 */ /* 0x00006400000c000b */
[----:B01---5:R-:W-:Y:S01]  /*198e0*/  ENDCOLLECTIVE ;  /* 0x000000000000791b */ /* 0x023fe20003800000 */
.L_x_2940:
[----:B------:R-:W-:Y:S02]  /*198f0*/  IMAD.MOV.U32 R3, RZ, RZ, R35 ;  /* 0x000000ffff037224 */ /* 0x000fe400078e0023 */
[----:B------:R-:W-:Y:S01]  /*19900*/  @!P1 IMAD.MOV.U32 R36, RZ, RZ, R10 ;  /* 0x000000ffff249224 */ /* 0x000fe200078e000a */
[----:B------:R-:W-:Y:S01]  /*19910*/  PRMT R42, R0, 0x7610, R42 ;  /* 0x00007610002a7816 */ /* 0x000fe2000000002a */
[----:B------:R-:W-:Y:S01]  /*19920*/  IMAD.MOV.U32 R9, RZ, RZ, R37 ;  /* 0x000000ffff097224 */ /* 0x000fe200078e0025 */
[----:B------:R-:W-:Y:S01]  /*19930*/  PRMT R45, R45, 0x5410, R3 ;  /* 0x000054102d2d7816 */ /* 0x000fe20000000003 */
[----:B------:R-:W-:Y:S01]  /*19940*/  IMAD.MOV.U32 R8, RZ, RZ, R36 ;  /* 0x000000ffff087224 */ /* 0x000fe200078e0024 */
[----:B------:R-:W-:Y:S01]  /*19950*/  @!P1 MOV R28, R4 ;  /* 0x00000004001c9202 */ /* 0x000fe20000000f00 */
[----:B------:R-:W-:Y:S02]  /*19960*/  @!P1 IMAD.MOV.U32 R29, RZ, RZ, R5 ;  /* 0x000000ffff1d9224 */ /* 0x000fe400078e0005 */
[----:B------:R-:W-:Y:S01]  /*19970*/  @!P1 IMAD.MOV.U32 R20, RZ, RZ, R6 ;  /* 0x000000ffff149224 */ /* 0x000fe200078e0006 */
[----:B------:R-:W-:Y:S01]  /*19980*/  PRMT R31, R8, 0x5410, R9 ;  /* 0x00005410081f7816 */ /* 0x000fe20000000009 */
[----:B------:R-:W-:-:S02]  /*19990*/  @!P1 IMAD.MOV.U32 R21, RZ, RZ, R7 ;  /* 0x000000ffff159224 */ /* 0x000fc400078e0007 */
[----:B------:R-:W-:Y:S01]  /*199a0*/  IMAD.MOV.U32 R13, RZ, RZ, R25 ;  /* 0x000000ffff0d7224 */ /* 0x000fe200078e0019 */
[----:B------:R-:W-:Y:S01]  /*199b0*/  MOV R6, R20 ;  /* 0x0000001400067202 */ /* 0x000fe20000000f00 */
[----:B------:R-:W-:Y:S02]  /*199c0*/  IMAD.MOV.U32 R4, RZ, RZ, R28 ;  /* 0x000000ffff047224 */ /* 0x000fe400078e001c */
[----:B------:R-:W-:Y:S02]  /*199d0*/  IMAD.MOV.U32 R5, RZ, RZ, R29 ;  /* 0x000000ffff057224 */ /* 0x000fe400078e001d */
[----:B------:R-:W-:Y:S01]  /*199e0*/  IMAD.MOV.U32 R7, RZ, RZ, R21 ;  /* 0x000000ffff077224 */ /* 0x000fe200078e0015 */
[----:B------:R-:W-:Y:S01]  /*199f0*/  PRMT R56, R4, 0x5410, R6 ;  /* 0x0000541004387816 */ /* 0x000fe20000000006 */
[----:B------:R-:W-:Y:S01]  /*19a00*/  IMAD.MOV.U32 R0, RZ, RZ, R14 ;  /* 0x000000ffff007224 */ /* 0x000fe200078e000e */
[----:B------:R-:W-:-:S07]  /*19a10*/  PRMT R45, R5, 0x7610, R45 ;  /* 0x00007610052d7816 */ /* 0x000fce000000002d */
[----:B------:R-:W-:Y:S05]  /*19a20*/  WARPSYNC.COLLECTIVE R15, `(.L_x_2941) ;  /* 0x000000000f087348 */ /* 0x000fea0003c00000 */
[----:B------:R0:W1:Y:S02]  /*19a30*/  SHFL.IDX P6, R14, R13, R12, R11 ;  /* 0x0000000c0d0e7389 */ /* 0x00006400000c000b */
[----:B01----:R-:W-:Y:S01]  /*19a40*/  ENDCOLLECTIVE ;  /* 0x000000000000791b */ /* 0x003fe20003800000 */
.L_x_2941:
[----:B------:R-:W-:Y:S02]  /*19a50*/  PRMT R42, R42, 0x5410, R7 ;  /* 0x000054102a2a7816 */ /* 0x000fe40000000007 */
[----:B------:R-:W-:Y:S01]  /*19a60*/  CS2R R4, SRZ ;  /* 0x0000000000047805 */ /* 0x000fe2000001ff00 */
[----:B------:R-:W-:Y:S01]  /*19a70*/  IMAD.MOV.U32 R13, RZ, RZ, R24 ;  /* 0x000000ffff0d7224 */ /* 0x000fe200078e0018 */
[----:B------:R-:W-:-:S07]  /*19a80*/  MOV R3, R14 ;  /* 0x0000000e00037202 */ /* 0x000fce0000000f00 */
[----:B------:R-:W-:Y:S05]  /*19a90*/  WARPSYNC.COLLECTIVE R15, `(.L_x_2942) ;  /* 0x000000000f087348 */ /* 0x000fea0003c00000 */
[----:B------:R0:W1:Y:S02]  /*19aa0*/  SHFL.IDX P6, R14, R13, R12, R11 ;  /* 0x0000000c0d0e7389 */ /* 0x00006400000c000b */
[----:B01----:R-:W-:Y:S01]  /*19ab0*/  ENDCOLLECTIVE ;  /* 0x000000000000791b */ /* 0x003fe20003800000 */
.L_x_2942:
[----:B------:R-:W-:Y:S02]  /*19ac0*/  IMAD.MOV.U32 R13, RZ, RZ, R27 ;  /* 0x000000ffff0d7224 */ /* 0x000fe400078e001b */
[----:B------:R-:W-:-:S07]  /*19ad0*/  IMAD.MOV.U32 R24, RZ, RZ, R14 ;  /* 0x000000ffff187224 */ /* 0x000fce00078e000e */
[----:B------:R-:W-:Y:S05]  /*19ae0*/  WARPSYNC.COLLECTIVE R15, `(.L_x_2943) ;  /* 0x000000000f087348 */ /* 0x000fea0003c00000 */
[----:B------:R0:W1:Y:S02]  /*19af0*/  SHFL.IDX P6, R14, R13, R12, R11 ;  /* 0x0000000c0d0e7389 */ /* 0x00006400000c000b */
[----:B01----:R-:W-:Y:S01]  /*19b00*/  ENDCOLLECTIVE ;  /* 0x000000000000791b */ /* 0x003fe20003800000 */
.L_x_2943:
[----:B------:R-:W-:Y:S05]  /*19b10*/  BRA `(.L_x_2944) ;  /* 0xfffffee000647947 */ /* 0x000fea000383ffff */
.L_x_2729:
[----:B0-----:R0:W1:Y:S02]  /*19b20*/  SYNCS.PHASECHK.TRANS64.TRYWAIT P1, [R2+URZ+0x16800], R13 ;  /* 0x0168000d020075a7 */ /* 0x001064000802017f */
[----:B-1----:R-:W-:Y:S05]  /*19b30*/  @!P1 NANOSLEEP.SYNCS 0x989680 ;  /* 0x009896800000995d */ /* 0x002fea0003900000 */
[----:B------:R-:W1:Y:S02]  /*19b40*/  @!P1 SYNCS.PHASECHK.TRANS64 P1, [R2+URZ+0x16800], R13 ;  /* 0x0168000d020095a7 */ /* 0x000e64000802007f */
[----:B-1----:R-:W-:Y:S05]  /*19b50*/  @!P1 BRA `(.L_x_2729) ;  /* 0xfffffffc00f09947 */ /* 0x002fea000383ffff */
[----:B------:R-:W-:Y:S05]  /*19b60*/  BRA `(.L_x_2945) ;  /* 0xfffffee400047947 */ /* 0x000fea000383ffff */
.L_x_2735:
[----:B--2---:R2:W3:Y:S02]  /*19b70*/  SYNCS.PHASECHK.TRANS64.TRYWAIT P1, [R8+URZ+0x16830], R3 ;  /* 0x01683003080075a7 */ /* 0x0044e4000802017f */
[----:B---3--:R-:W-:Y:S05]  /*19b80*/  @!P1 NANOSLEEP.SYNCS 0x989680 ;  /* 0x009896800000995d */ /* 0x008fea0003900000 */
[----:B------:R-:W3:Y:S02]  /*19b90*/  @!P1 SYNCS.PHASECHK.TRANS64 P1, [R8+URZ+0x16830], R3 ;  /* 0x01683003080095a7 */ /* 0x000ee4000802007f */
[----:B---3--:R-:W-:Y:S05]  /*19ba0*/  @!P1 BRA `(.L_x_2735) ;  /* 0xfffffffc00f09947 */ /* 0x008fea000383ffff */
[----:B------:R-:W-:Y:S05]  /*19bb0*/  BRA `(.L_x_2734) ;  /* 0xfffffef000907947 */ /* 0x000fea000383ffff */
.L_x_2742:
[----:B-1----:R1:W2:Y:S02]  /*19bc0*/  SYNCS.PHASECHK.TRANS64.TRYWAIT P2, [R3+URZ+0x16830], R0 ;  /* 0x01683000030075a7 */ /* 0x0022a4000804017f */
[----:B--2---:R-:W-:Y:S05]  /*19bd0*/  @!P2 NANOSLEEP.SYNCS 0x989680 ;  /* 0x009896800000a95d */ /* 0x004fea0003900000 */
[----:B------:R-:W2:Y:S02]  /*19be0*/  @!P2 SYNCS.PHASECHK.TRANS64 P2, [R3+URZ+0x16830], R0 ;  /* 0x016830000300a5a7 */ /* 0x000ea4000804007f */
[----:B--2---:R-:W-:Y:S05]  /*19bf0*/  @!P2 BRA `(.L_x_2742) ;  /* 0xfffffffc00f0a947 */ /* 0x004fea000383ffff */
[----:B------:R-:W-:Y:S05]  /*19c00*/  BRA `(.L_x_2741) ;  /* 0xffffff1400407947 */ /* 0x000fea000383ffff */
.L_x_2746:
[----:B-1----:R1:W2:Y:S02]  /*19c10*/  SYNCS.PHASECHK.TRANS64.TRYWAIT P1, [R3+URZ+0x16850], R0 ;  /* 0x01685000030075a7 */ /* 0x0022a4000802017f */
[----:B--2---:R-:W-:Y:S05]  /*19c20*/  @!P1 NANOSLEEP.SYNCS 0x989680 ;  /* 0x009896800000995d */ /* 0x004fea0003900000 */
[----:B------:R-:W2:Y:S02]  /*19c30*/  @!P1 SYNCS.PHASECHK.TRANS64 P1, [R3+URZ+0x16850], R0 ;  /* 0x01685000030095a7 */ /* 0x000ea4000802007f */
[----:B--2---:R-:W-:Y:S05]  /*19c40*/  @!P1 BRA `(.L_x_2746) ;  /* 0xfffffffc00f09947 */ /* 0x004fea000383ffff */
[----:B------:R-:W-:Y:S05]  /*19c50*/  BRA `(.L_x_2743) ;  /* 0xffffff18001c7947 */ /* 0x000fea000383ffff */
.L_x_2755:
[----:B-1----:R1:W2:Y:S02]  /*19c60*/  SYNCS.PHASECHK.TRANS64.TRYWAIT P1, [R0+URZ+0x16830], R3 ;  /* 0x01683003000075a7 */ /* 0x0022a4000802017f */
[----:B--2---:R-:W-:Y:S05]  /*19c70*/  @!P1 NANOSLEEP.SYNCS 0x989680 ;  /* 0x009896800000995d */ /* 0x004fea0003900000 */
[----:B------:R-:W2:Y:S02]  /*19c80*/  @!P1 SYNCS.PHASECHK.TRANS64 P1, [R0+URZ+0x16830], R3 ;  /* 0x01683003000095a7 */ /* 0x000ea4000802007f */
[----:B--2---:R-:W-:Y:S05]  /*19c90*/  @!P1 BRA `(.L_x_2755) ;  /* 0xfffffffc00f09947 */ /* 0x004fea000383ffff */
[----:B------:R-:W-:Y:S05]  /*19ca0*/  BRA `(.L_x_2754) ;  /* 0xffffff3c00907947 */ /* 0x000fea000383ffff */
.L_x_2759:
[----:B-1----:R1:W2:Y:S02]  /*19cb0*/  SYNCS.PHASECHK.TRANS64.TRYWAIT P1, [R3+URZ+0x16850], R0 ;  /* 0x01685000030075a7 */ /* 0x0022a4000802017f */
[----:B--2---:R-:W-:Y:S05]  /*19cc0*/  @!P1 NANOSLEEP.SYNCS 0x989680 ;  /* 0x009896800000995d */ /* 0x004fea0003900000 */
[----:B------:R-:W2:Y:S02]  /*19cd0*/  @!P1 SYNCS.PHASECHK.TRANS64 P1, [R3+URZ+0x16850], R0 ;  /* 0x01685000030095a7 */ /* 0x000ea4000802007f */
[----:B--2---:R-:W-:Y:S05]  /*19ce0*/  @!P1 BRA `(.L_x_2759) ;  /* 0xfffffffc00f09947 */ /* 0x004fea000383ffff */
[----:B------:R-:W-:Y:S05]  /*19cf0*/  BRA `(.L_x_2756) ;  /* 0xffffff4000607947 */ /* 0x000fea000383ffff */
.L_x_2766:
[----:B-1----:R1:W2:Y:S02]  /*19d00*/  SYNCS.PHASECHK.TRANS64.TRYWAIT P1, [R10+URZ+0x16850], R7 ;  /* 0x016850070a0075a7 */ /* 0x0022a4000802017f */
[----:B--2---:R-:W-:Y:S05]  /*19d10*/  @!P1 NANOSLEEP.SYNCS 0x989680 ;  /* 0x009896800000995d */ /* 0x004fea0003900000 */
[----:B------:R-:W2:Y:S02]  /*19d20*/  @!P1 SYNCS.PHASECHK.TRANS64 P1, [R10+URZ+0x16850], R7 ;  /* 0x016850070a0095a7 */ /* 0x000ea4000802007f */
[----:B--2---:R-:W-:Y:S05]  /*19d30*/  @!P1 BRA `(.L_x_2766) ;  /* 0xfffffffc00f09947 */ /* 0x004fea000383ffff */
[----:B------:R-:W-:Y:S05]  /*19d40*/  BRA `(.L_x_2765) ;  /* 0xffffff5c00247947 */ /* 0x000fea000383ffff */
.L_x_2775:
[----:B------:R-:W-:Y:S02]  /*19d50*/  IMAD.MOV.U32 R13, RZ, RZ, R20 ;  /* 0x000000ffff0d7224 */ /* 0x000fe400078e0014 */
[----:B------:R-:W-:Y:S02]  /*19d60*/  IMAD.MOV.U32 R12, RZ, RZ, RZ ;  /* 0x000000ffff0c7224 */ /* 0x000fe400078e00ff */
[----:B------:R-:W-:Y:S02]  /*19d70*/  IMAD.MOV.U32 R11, RZ, RZ, 0x181f ;  /* 0x0000181fff0b7424 */ /* 0x000fe400078e00ff */
[----:B------:R-:W-:Y:S02]  /*19d80*/  IMAD.MOV.U32 R15, RZ, RZ, -0x1 ;  /* 0xffffffffff0f7424 */ /* 0x000fe400078e00ff */
[----:B------:R-:W-:Y:S02]  /*19d90*/  IMAD R21, R8, R25, RZ ;  /* 0x0000001908157224 */ /* 0x000fe400078e02ff */
[----:B------:R-:W-:-:S07]  /*19da0*/  IMAD.IADD R24, R26, 0x1, R30 ;  /* 0x000000011a187824 */ /* 0x000fce00078e021e */
[----:B-1----:R-:W-:Y:S05]  /*19db0*/  WARPSYNC.COLLECTIVE R15, `(.L_x_2946) ;  /* 0x000000000f087348 */ /* 0x002fea0003c00000 */
[----:B------:R0:W2:Y:S02]  /*19dc0*/  SHFL.IDX P6, R14, R13, R12, R11 ;  /* 0x0000000c0d0e7389 */ /* 0x0000a400000c000b */
[----:B012---:R-:W-:Y:S01]  /*19dd0*/  ENDCOLLECTIVE ;  /* 0x000000000000791b */ /* 0x007fe20003800000 */
.L_x_2946:
[C---:B------:R-:W-:Y:S01]  /*19de0*/  VIADD R8, R24.reuse, 0x30 ;  /* 0x0000003018087836 */ /* 0x040fe20000000000 */
[----:B------:R-:W-:-:S04]  /*19df0*/  ISETP.GE.OR P3, PT, R24, R21, P0 ;  /* 0x000000151800720c */ /* 0x000fc80000766670 */
[----:B------:R-:W-:Y:S01]  /*19e00*/  ISETP.GE.OR P4, PT, R8, R21, P0 ;  /* 0x000000150800720c */ /* 0x000fe20000786670 */
[----:B------:R-:W-:Y:S02]  /*19e10*/  VIADD R8, R24, 0x60 ;  /* 0x0000006018087836 */ /* 0x000fe40000000000 */
[----:B------:R-:W-:-:S03]  /*19e20*/  IMAD.MOV.U32 R13, RZ, RZ, R7 ;  /* 0x000000ffff0d7224 */ /* 0x000fc600078e0007 */
[----:B------:R-:W-:Y:S02]  /*19e30*/  ISETP.GE.OR P2, PT, R8, R21, P0 ;  /* 0x000000150800720c */ /* 0x000fe40000746670 */
[----:B------:R-:W-:-:S11]  /*19e40*/  MOV R0, R14 ;  /* 0x0000000e00007202 */ /* 0x000fd60000000f00 */
[----:B------:R-:W-:Y:S05]  /*19e50*/  WARPSYNC.COLLECTIVE R15, `(.L_x_2947) ;  /* 0x000000000f087348 */ /* 0x000fea0003c00000 */
[----:B------:R0:W1:Y:S02]  /*19e60*/  SHFL.IDX P6, R14, R13, R12, R11 ;  /* 0x0000000c0d0e7389 */ /* 0x00006400000c000b */
[----:B01----:R-:W-:Y:S01]  /*19e70*/  ENDCOLLECTIVE ;  /* 0x000000000000791b */ /* 0x003fe20003800000 */
.L_x_2947:
[----:B------:R-:W-:Y:S02]  /*19e80*/  IMAD.MOV.U32 R13, RZ, RZ, R20 ;  /* 0x000000ffff0d7224 */ /* 0x000fe400078e0014 */
[----:B------:R-:W-:Y:S02]  /*19e90*/  IMAD.MOV.U32 R12, RZ, RZ, 0x1 ;  /* 0x00000001ff0c7424 */ /* 0x000fe400078e00ff */
[----:B------:R-:W-:-:S07]  /*19ea0*/  IMAD.MOV.U32 R3, RZ, RZ, R14 ;  /* 0x000000ffff037224 */ /* 0x000fce00078e000e */
[----:B------:R-:W-:Y:S05]  /*19eb0*/  WARPSYNC.COLLECTIVE R15, `(.L_x_2948) ;  /* 0x000000000f087348 */ /* 0x000fea0003c00000 */
[----:B------:R0:W1:Y:S02]  /*19ec0*/  SHFL.IDX P6, R14, R13, R12, R11 ;  /* 0x0000000c0d0e7389 */ /* 0x00006400000c000b */
[----:B01----:R-:W-:Y:S01]  /*19ed0*/  ENDCOLLECTIVE ;  /* 0x000000000000791b */ /* 0x003fe20003800000 */
.L_x_2948:
[----:B------:R-:W-:-:S04]  /*19ee0*/  @!P3 LEA R10, P5, R29, R3, 0x1 ;  /* 0x000000031d0ab211 */ /* 0x000fc800078a08ff */
[----:B------:R-:W-:Y:S02]  /*19ef0*/  @!P3 LEA.HI.X R3, R29, R0, R28, 0x1, P5 ;  /* 0x000000001d03b211 */ /* 0x000fe400028f0c1c */
[----:B------:R-:W-:Y:S01]  /*19f00*/  MOV R13, R7 ;  /* 0x00000007000d7202 */ /* 0x000fe20000000f00 */
[----:B------:R-:W-:-:S07]  /*19f10*/  IMAD.MOV.U32 R4, RZ, RZ, R14 ;  /* 0x000000ffff047224 */ /* 0x000fce00078e000e */
[----:B------:R-:W-:Y:S05]  /*19f20*/  WARPSYNC.COLLECTIVE R15, `(.L_x_2949) ;  /* 0x000000000f087348 */ /* 0x000fea0003c00000 */
[----:B------:R0:W1:Y:S02]  /*19f30*/  SHFL.IDX P6, R14, R13, R12, R11 ;  /* 0x0000000c0d0e7389 */ /* 0x00006400000c000b */
[----:B01----:R-:W-:Y:S01]  /*19f40*/  ENDCOLLECTIVE ;  /* 0x000000000000791b */ /* 0x003fe20003800000 */
.L_x_2949:
[----:B------:R-:W-:Y:S02]  /*19f50*/  IMAD.MOV.U32 R13, RZ, RZ, R20 ;  /* 0x000000ffff0d7224 */ /* 0x000fe400078e0014 */
[----:B------:R-:W-:Y:S02]  /*19f60*/  IMAD.MOV.U32 R12, RZ, RZ, 0x2 ;  /* 0x00000002ff0c7424 */ /* 0x000fe400078e00ff */
[----:B------:R-:W-:-:S07]  /*19f70*/  IMAD.MOV.U32 R5, RZ, RZ, R14 ;  /* 0x000000ffff057224 */ /* 0x000fce00078e000e */
[----:B------:R-:W-:Y:S05]  /*19f80*/  WARPSYNC.COLLECTIVE R15, `(.L_x_2950) ;  /* 0x000000000f087348 */ /* 0x000fea0003c00000 */
[----:B------:R0:W1:Y:S02]  /*19f90*/  SHFL.IDX P6, R14, R13, R12, R11 ;  /* 0x0000000c0d0e7389 */ /* 0x00006400000c000b */
[----:B01----:R-:W-:Y:S01]  /*19fa0*/  ENDCOLLECTIVE ;  /* 0x000000000000791b */ /* 0x003fe20003800000 */
.L_x_2950:
[----:B------:R-:W-:-:S04]  /*19fb0*/  @!P4 LEA R8, P1, R29, R5, 0x1 ;  /* 0x000000051d08c211 */ /* 0x000fc800078208ff */
[----:B------:R-:W-:Y:S02]  /*19fc0*/  @!P4 LEA.HI.X R9, R29, R4, R28, 0x1, P1 ;  /* 0x000000041d09c211 */ /* 0x000fe400008f0c1c */
[----:B------:R-:W-:Y:S01]  /*19fd0*/  MOV R13, R7 ;  /* 0x00000007000d7202 */ /* 0x000fe20000000f00 */
[----:B------:R-:W-:-:S07]  /*19fe0*/  IMAD.MOV.U32 R6, RZ, RZ, R14 ;  /* 0x000000ffff067224 */ /* 0x000fce00078e000e */
[----:B------:R-:W-:Y:S05]  /*19ff0*/  WARPSYNC.COLLECTIVE R15, `(.L_x_2951) ;  /* 0x000000000f087348 */ /* 0x000fea0003c00000 */
[----:B------:R0:W1:Y:S02]  /*1a000*/  SHFL.IDX P6, R14, R13, R12, R11 ;  /* 0x0000000c0d0e7389 */ /* 0x00006400000c000b */
[----:B01----:R-:W-:Y:S01]  /*1a010*/  ENDCOLLECTIVE ;  /* 0x000000000000791b */ /* 0x003fe20003800000 */
.L_x_2951:
[----:B------:R-:W-:Y:S02]  /*1a020*/  @!P3 IMAD.MOV.U32 R11, RZ, RZ, R3 ;  /* 0x000000ffff0bb224 */ /* 0x000fe400078e0003 */
[----:B------:R-:W-:Y:S02]  /*1a030*/  IMAD.MOV.U32 R13, RZ, RZ, R20 ;  /* 0x000000ffff0d7224 */ /* 0x000fe400078e0014 */
[----:B------:R-:W-:Y:S01]  /*1a040*/  IMAD.MOV.U32 R12, RZ, RZ, 0x3 ;  /* 0x00000003ff0c7424 */ /* 0x000fe200078e00ff */
[----:B------:R0:W-:Y:S04]  /*1a050*/  @!P3 ST.E.128 desc[UR40][R10.64], RZ ;  /* 0x000000ff0a00b985 */ /* 0x0001e8000c101d28 */
[----:B------:R1:W-:Y:S01]  /*1a060*/  @!P4 ST.E.128 desc[UR40][R8.64], RZ ;  /* 0x000000ff0800c985 */ /* 0x0003e2000c101d28 */
[----:B------:R-:W-:-:S04]  /*1a070*/  @!P2 LEA R25, P5, R29, R14, 0x1 ;  /* 0x0000000e1d19a211 */ /* 0x000fc800078a08ff */
[----:B------:R-:W-:Y:S01]  /*1a080*/  @!P2 LEA.HI.X R5, R29, R6, R28, 0x1, P5 ;  /* 0x000000061d05a211 */ /* 0x000fe200028f0c1c */
[----:B------:R-:W-:Y:S01]  /*1a090*/  @!P2 IMAD.MOV.U32 R4, RZ, RZ, R25 ;  /* 0x000000ffff04a224 */ /* 0x000fe200078e0019 */
[----:B0-----:R-:W-:-:S04]  /*1a0a0*/  MOV R11, 0x181f ;  /* 0x0000181f000b7802 */ /* 0x001fc80000000f00 */
[----:B------:R1:W-:Y:S03]  /*1a0b0*/  @!P2 ST.E.128 desc[UR40][R4.64], RZ ;  /* 0x000000ff0400a985 */ /* 0x0003e6000c101d28 */
[----:B-1----:R-:W-:Y:S05]  /*1a0c0*/  WARPSYNC.COLLECTIVE R15, `(.L_x_2952) ;  /* 0x000000000f087348 */ /* 0x002fea0003c00000 */
[----:B------:R0:W2:Y:S02]  /*1a0d0*/  SHFL.IDX P6, R14, R13, R12, R11 ;  /* 0x0000000c0d0e7389 */ /* 0x0000a400000c000b */
[----:B012---:R-:W-:Y:S01]  /*1a0e0*/  ENDCOLLECTIVE ;  /* 0x000000000000791b */ /* 0x007fe20003800000 */
.L_x_2952:
[----:B------:R-:W-:Y:S02]  /*1a0f0*/  IMAD.MOV.U32 R13, RZ, RZ, R7 ;  /* 0x000000ffff0d7224 */ /* 0x000fe400078e0007 */
[----:B------:R-:W-:-:S07]  /*1a100*/  IMAD.MOV.U32 R0, RZ, RZ, R14 ;  /* 0x000000ffff007224 */ /* 0x000fce00078e000e */
[----:B------:R-:W-:Y:S05]  /*1a110*/  WARPSYNC.COLLECTIVE R15, `(.L_x_2953) ;  /* 0x000000000f087348 */ /* 0x000fea0003c00000 */
[----:B------:R0:W1:Y:S02]  /*1a120*/  SHFL.IDX P6, R14, R13, R12, R11 ;  /* 0x0000000c0d0e7389 */ /* 0x00006400000c000b */
[----:B01----:R-:W-:Y:S01]  /*1a130*/  ENDCOLLECTIVE ;  /* 0x000000000000791b */ /* 0x003fe20003800000 */
.L_x_2953:
[----:B------:R-:W-:Y:S05]  /*1a140*/  BRA `(.L_x_2954) ;  /* 0xffffff78006c7947 */ /* 0x000fea000383ffff */
.L_x_2792:
[----:B------:R-:W0:Y:S01]  /*1a150*/  S2R R8, SR_TID.X ;  /* 0x0000000000087919 */ /* 0x000e220000002100 */
[----:B------:R-:W-:Y:S01]  /*1a160*/  BSSY B1, `(.L_x_2955) ;  /* 0x000000a000017945 */ /* 0x000fe20003800000 */
[----:B------:R-:W-:Y:S01]  /*1a170*/  IMAD.MOV.U32 R12, RZ, RZ, RZ ;  /* 0x000000ffff0c7224 */ /* 0x000fe200078e00ff */
[----:B------:R-:W-:Y:S01]  /*1a180*/  MOV R11, 0x1f ;  /* 0x0000001f000b7802 */ /* 0x000fe20000000f00 */
[----:B------:R-:W-:Y:S01]  /*1a190*/  IMAD.MOV.U32 R15, RZ, RZ, -0x1 ;  /* 0xffffffffff0f7424 */ /* 0x000fe200078e00ff */
[----:B0-----:R-:W-:-:S04]  /*1a1a0*/  SHF.R.U32.HI R8, RZ, 0x5, R8 ;  /* 0x00000005ff087819 */ /* 0x001fc80000011608 */
[----:B------:R-:W-:-:S05]  /*1a1b0*/  LOP3.LUT R8, R8, 0x3, RZ, 0xc0, !PT ;  /* 0x0000000308087812 */ /* 0x000fca00078ec0ff */
[----:B------:R-:W-:-:S07]  /*1a1c0*/  IMAD.MOV.U32 R13, RZ, RZ, R8 ;  /* 0x000000ffff0d7224 */ /* 0x000fce00078e0008 */
[----:B-1----:R-:W-:Y:S05]  /*1a1d0*/  WARPSYNC.COLLECTIVE R15, `(.L_x_2956) ;  /* 0x000000000f087348 */ /* 0x002fea0003c00000 */
[----:B------:R0:W2:Y:S02]  /*1a1e0*/  SHFL.IDX P6, R14, R13, R12, R11 ;  /* 0x0000000c0d0e7389 */ /* 0x0000a400000c000b */
[----:B012---:R-:W-:Y:S01]  /*1a1f0*/  ENDCOLLECTIVE ;  /* 0x000000000000791b */ /* 0x007fe20003800000 */
.L_x_2956:
[----:B------:R-:W-:Y:S05]  /*1a200*/  BSYNC B1 ;  /* 0x0000000000017941 */ /* 0x000fea0003800000 */
.L_x_2955:
[----:B------:R-:W-:Y:S05]  /*1a210*/  BRA `(.L_x_2957) ;  /* 0xffffff8c00a07947 */ /* 0x000fea000383ffff */
.L_x_2794:
[----:B------:R-:W-:Y:S01]  /*1a220*/  BSSY B1, `(.L_x_2958) ;  /* 0x0000006000017945 */ /* 0x000fe20003800000 */
[----:B------:R-:W-:-:S07]  /*1a230*/  IMAD.MOV.U32 R15, RZ, RZ, -0x1 ;  /* 0xffffffffff0f7424 */ /* 0x000fce00078e00ff */
[----:B01----:R-:W-:Y:S05]  /*1a240*/  WARPSYNC.COLLECTIVE R15, `(.L_x_2959) ;  /* 0x000000000f0c7348 */ /* 0x003fea0003c00000 */
[----:B------:R-:W-:Y:S02]  /*1a250*/  ELECT P6, UR62, PT ;  /* 0x00000000003e782f */ /* 0x000fe400038c0000 */
[----:B------:R-:W-:Y:S01]  /*1a260*/  MOV R14, UR62 ;  /* 0x0000003e000e7c02 */ /* 0x000fe20008000f00 */
[----:B01----:R-:W-:Y:S10]  /*1a270*/  ENDCOLLECTIVE ;  /* 0x000000000000791b */ /* 0x003ff40003800000 */
.L_x_2959:
[----:B------:R-:W-:Y:S05]  /*1a280*/  BSYNC B1 ;  /* 0x0000000000017941 */ /* 0x000fea0003800000 */
.L_x_2958:
[----:B------:R-:W-:Y:S05]  /*1a290*/  BRA `(.L_x_2793) ;  /* 0xffffff8c00987947 */ /* 0x000fea000383ffff */
.L_x_2796:
[----:B0-----:R0:W2:Y:S02]  /*1a2a0*/  SYNCS.PHASECHK.TRANS64.TRYWAIT P0, [R22+URZ+0x16820], R5 ;  /* 0x01682005160075a7 */ /* 0x0010a4000800017f */
[----:B--2---:R-:W-:Y:S05]  /*1a2b0*/  @!P0 NANOSLEEP.SYNCS 0x989680 ;  /* 0x009896800000895d */ /* 0x004fea0003900000 */
[----:B------:R-:W2:Y:S02]  /*1a2c0*/  @!P0 SYNCS.PHASECHK.TRANS64 P0, [R22+URZ+0x16820], R5 ;  /* 0x01682005160085a7 */ /* 0x000ea4000800007f */
[----:B--2---:R-:W-:Y:S05]  /*1a2d0*/  @!P0 BRA `(.L_x_2796) ;  /* 0xfffffffc00f08947 */ /* 0x004fea000383ffff */
[----:B------:R-:W-:Y:S05]  /*1a2e0*/  BRA `(.L_x_2960) ;  /* 0xffffff8c00a87947 */ /* 0x000fea000383ffff */
.L_x_2800:
[----:B0-----:R0:W2:Y:S02]  /*1a2f0*/  SYNCS.PHASECHK.TRANS64.TRYWAIT P0, [R5+URZ+0x168a0], R6 ;  /* 0x0168a006050075a7 */ /* 0x0010a4000800017f */
[----:B--2---:R-:W-:Y:S05]  /*1a300*/  @!P0 NANOSLEEP.SYNCS 0x989680 ;  /* 0x009896800000895d */ /* 0x004fea0003900000 */
[----:B------:R-:W2:Y:S02]  /*1a310*/  @!P0 SYNCS.PHASECHK.TRANS64 P0, [R5+URZ+0x168a0], R6 ;  /* 0x0168a006050085a7 */ /* 0x000ea4000800007f */
[----:B--2---:R-:W-:Y:S05]  /*1a320*/  @!P0 BRA `(.L_x_2800) ;  /* 0xfffffffc00f08947 */ /* 0x004fea000383ffff */
[----:B------:R-:W-:Y:S05]  /*1a330*/  BRA `(.L_x_2961) ;  /* 0xffffff8c00c47947 */ /* 0x000fea000383ffff */
.L_x_2805:
[----:B-1----:R1:W2:Y:S02]  /*1a340*/  SYNCS.PHASECHK.TRANS64.TRYWAIT P0, [R5+URZ+0x168c0], R6 ;  /* 0x0168c006050075a7 */ /* 0x0022a4000800017f */
[----:B--2---:R-:W-:Y:S05]  /*1a350*/  @!P0 NANOSLEEP.SYNCS 0x989680 ;  /* 0x009896800000895d */ /* 0x004fea0003900000 */
[----:B------:R-:W2:Y:S02]  /*1a360*/  @!P0 SYNCS.PHASECHK.TRANS64 P0, [R5+URZ+0x168c0], R6 ;  /* 0x0168c006050085a7 */ /* 0x000ea4000800007f */
[----:B--2---:R-:W-:Y:S05]  /*1a370*/  @!P0 BRA `(.L_x_2805) ;  /* 0xfffffffc00f08947 */ /* 0x004fea000383ffff */
[----:B------:R-:W-:Y:S05]  /*1a380*/  BRA `(.L_x_2962) ;  /* 0xffffff9000447947 */ /* 0x000fea000383ffff */
.L_x_2812:
[----:B--2---:R2:W3:Y:S02]  /*1a390*/  SYNCS.PHASECHK.TRANS64.TRYWAIT P1, [R5+URZ+0x168a0], R6 ;  /* 0x0168a006050075a7 */ /* 0x0044e4000802017f */
[----:B---3--:R-:W-:Y:S05]  /*1a3a0*/  @!P1 NANOSLEEP.SYNCS 0x989680 ;  /* 0x009896800000995d */ /* 0x008fea0003900000 */
[----:B------:R-:W3:Y:S02]  /*1a3b0*/  @!P1 SYNCS.PHASECHK.TRANS64 P1, [R5+URZ+0x168a0], R6 ;  /* 0x0168a006050095a7 */ /* 0x000ee4000802007f */
[----:B---3--:R-:W-:Y:S05]  /*1a3c0*/  @!P1 BRA `(.L_x_2812) ;  /* 0xfffffffc00f09947 */ /* 0x008fea000383ffff */
[----:B------:R-:W-:Y:S05]  /*1a3d0*/  BRA `(.L_x_2963) ;  /* 0xffffff9400107947 */ /* 0x000fea000383ffff */
.L_x_2817:
[----:B0-----:R0:W1:Y:S02]  /*1a3e0*/  SYNCS.PHASECHK.TRANS64.TRYWAIT P1, [R5+URZ+0x168c0], R6 ;  /* 0x0168c006050075a7 */ /* 0x001064000802017f */
[----:B-1----:R-:W-:Y:S05]  /*1a3f0*/  @!P1 NANOSLEEP.SYNCS 0x989680 ;  /* 0x009896800000995d */ /* 0x002fea0003900000 */
[----:B------:R-:W1:Y:S02]  /*1a400*/  @!P1 SYNCS.PHASECHK.TRANS64 P1, [R5+URZ+0x168c0], R6 ;  /* 0x0168c006050095a7 */ /* 0x000e64000802007f */
[----:B-1----:R-:W-:Y:S05]  /*1a410*/  @!P1 BRA `(.L_x_2817) ;  /* 0xfffffffc00f09947 */ /* 0x002fea000383ffff */
[----:B------:R-:W-:Y:S05]  /*1a420*/  BRA `(.L_x_2964) ;  /* 0xffffff9400887947 */ /* 0x000fea000383ffff */
.L_x_2830:
[----:B------:R-:W0:Y:S01]  /*1a430*/  S2R R20, SR_TID.X ;  /* 0x0000000000147919 */ /* 0x000e220000002100 */
[----:B------:R-:W-:Y:S01]  /*1a440*/  BSSY B0, `(.L_x_2965) ;  /* 0x000000a000007945 */ /* 0x000fe20003800000 */
[----:B------:R-:W-:Y:S01]  /*1a450*/  IMAD.MOV.U32 R12, RZ, RZ, RZ ;  /* 0x000000ffff0c7224 */ /* 0x000fe200078e00ff */
[----:B------:R-:W-:Y:S01]  /*1a460*/  MOV R15, 0xffffffff ;  /* 0xffffffff000f7802 */ /* 0x000fe20000000f00 */
[----:B------:R-:W-:Y:S01]  /*1a470*/  IMAD.MOV.U32 R11, RZ, RZ, 0x1f ;  /* 0x0000001fff0b7424 */ /* 0x000fe200078e00ff */
[----:B0-----:R-:W-:-:S04]  /*1a480*/  SHF.R.U32.HI R9, RZ, 0x5, R20 ;  /* 0x00000005ff097819 */ /* 0x001fc80000011614 */
[----:B------:R-:W-:-:S05]  /*1a490*/  LOP3.LUT R9, R9, 0x3, RZ, 0xc0, !PT ;  /* 0x0000000309097812 */ /* 0x000fca00078ec0ff */
[----:B------:R-:W-:-:S07]  /*1a4a0*/  IMAD.MOV.U32 R13, RZ, RZ, R9 ;  /* 0x000000ffff0d7224 */ /* 0x000fce00078e0009 */
[----:B-----5:R-:W-:Y:S05]  /*1a4b0*/  WARPSYNC.COLLECTIVE R15, `(.L_x_2966) ;  /* 0x000000000f087348 */ /* 0x020fea0003c00000 */
[----:B------:R0:W1:Y:S02]  /*1a4c0*/  SHFL.IDX P6, R14, R13, R12, R11 ;  /* 0x0000000c0d0e7389 */ /* 0x00006400000c000b */
[----:B01---5:R-:W-:Y:S01]  /*1a4d0*/  ENDCOLLECTIVE ;  /* 0x000000000000791b */ /* 0x023fe20003800000 */
.L_x_2966:
[----:B------:R-:W-:Y:S05]  /*1a4e0*/  BSYNC B0 ;  /* 0x0000000000007941 */ /* 0x000fea0003800000 */
.L_x_2965:
[----:B------:R-:W-:Y:S05]  /*1a4f0*/  BRA `(.L_x_2967) ;  /* 0xffffffa0003c7947 */ /* 0x000fea000383ffff */
.L_x_2833:
[----:B-1----:R1:W2:Y:S02]  /*1a500*/  SYNCS.PHASECHK.TRANS64.TRYWAIT P0, [R3+URZ+0x16840], R4 ;  /* 0x01684004030075a7 */ /* 0x0022a4000800017f */
[----:B--2---:R-:W-:Y:S05]  /*1a510*/  @!P0 NANOSLEEP.SYNCS 0x989680 ;  /* 0x009896800000895d */ /* 0x004fea0003900000 */
[----:B------:R-:W2:Y:S02]  /*1a520*/  @!P0 SYNCS.PHASECHK.TRANS64 P0, [R3+URZ+0x16840], R4 ;  /* 0x01684004030085a7 */ /* 0x000ea4000800007f */
[----:B--2---:R-:W-:Y:S05]  /*1a530*/  @!P0 BRA `(.L_x_2833) ;  /* 0xfffffffc00f08947 */ /* 0x004fea000383ffff */
[----:B------:R-:W-:Y:S05]  /*1a540*/  BRA `(.L_x_2968) ;  /* 0xffffffa0009c7947 */ /* 0x000fea000383ffff */
.L_x_2834:
        /* <DEDUP_REMOVED lines=8> */
.L_x_2970:
[----:B------:R-:W-:Y:S05]  /*1a5d0*/  BSYNC B0 ;  /* 0x0000000000007941 */ /* 0x000fea0003800000 */
.L_x_2969:
[----:B------:R-:W-:Y:S01]  /*1a5e0*/  MOV R13, R0 ;  /* 0x00000000000d7202 */ /* 0x000fe20000000f00 */
[----:B------:R-:W-:Y:S01]  /*1a5f0*/  IMAD.MOV.U32 R12, RZ, RZ, RZ ;  /* 0x000000ffff0c7224 */ /* 0x000fe200078e00ff */
[----:B------:R-:W-:Y:S01]  /*1a600*/  @P0 LEA R8, R5, R22, 0x1 ;  /* 0x0000001605080211 */ /* 0x000fe200078e08ff */
[----:B------:R-:W-:Y:S02]  /*1a610*/  IMAD.MOV.U32 R11, RZ, RZ, 0x181f ;  /* 0x0000181fff0b7424 */ /* 0x000fe400078e00ff */
[----:B------:R-:W-:Y:S02]  /*1a620*/  IMAD.MOV.U32 R15, RZ, RZ, -0x1 ;  /* 0xffffffffff0f7424 */ /* 0x000fe400078e00ff */
[----:B------:R-:W-:-:S07]  /*1a630*/  IMAD.MOV.U32 R6, RZ, RZ, R14 ;  /* 0x000000ffff067224 */ /* 0x000fce00078e000e */
[----:B------:R-:W-:Y:S05]  /*1a640*/  WARPSYNC.COLLECTIVE R15, `(.L_x_2971) ;  /* 0x000000000f087348 */ /* 0x000fea0003c00000 */
[----:B------:R0:W1:Y:S02]  /*1a650*/  SHFL.IDX P6, R14, R13, R12, R11 ;  /* 0x0000000c0d0e7389 */ /* 0x00006400000c000b */
[----:B01----:R-:W-:Y:S01]  /*1a660*/  ENDCOLLECTIVE ;  /* 0x000000000000791b */ /* 0x003fe20003800000 */
.L_x_2971:
[----:B------:R-:W-:Y:S02]  /*1a670*/  IMAD.MOV.U32 R13, RZ, RZ, R2 ;  /* 0x000000ffff0d7224 */ /* 0x000fe400078e0002 */
[----:B------:R-:W-:Y:S02]  /*1a680*/  IMAD.MOV.U32 R12, RZ, RZ, 0x1 ;  /* 0x00000001ff0c7424 */ /* 0x000fe400078e00ff */
[----:B------:R-:W-:-:S07]  /*1a690*/  IMAD.MOV.U32 R7, RZ, RZ, R14 ;  /* 0x000000ffff077224 */ /* 0x000fce00078e000e */
[----:B------:R-:W-:Y:S05]  /*1a6a0*/  WARPSYNC.COLLECTIVE R15, `(.L_x_2972) ;  /* 0x000000000f087348 */ /* 0x000fea0003c00000 */
[----:B------:R0:W1:Y:S02]  /*1a6b0*/  SHFL.IDX P6, R14, R13, R12, R11 ;  /* 0x0000000c0d0e7389 */ /* 0x00006400000c000b */
[----:B01----:R-:W-:Y:S01]  /*1a6c0*/  ENDCOLLECTIVE ;  /* 0x000000000000791b */ /* 0x003fe20003800000 */
.L_x_2972:
        /* <DEDUP_REMOVED lines=15> */
.L_x_2973:
[----:B------:R-:W-:Y:S02]  /*1a7c0*/  @P0 IMAD R8, R5, 0x2, R22 ;  /* 0x0000000205080824 */ /* 0x000fe400078e0216 */
[----:B------:R-:W-:Y:S02]  /*1a7d0*/  IMAD.MOV.U32 R13, RZ, RZ, R2 ;  /* 0x000000ffff0d7224 */ /* 0x000fe400078e0002 */
[----:B------:R-:W-:Y:S02]  /*1a7e0*/  IMAD.MOV.U32 R12, RZ, RZ, 0x2 ;  /* 0x00000002ff0c7424 */ /* 0x000fe400078e00ff */
[----:B------:R-:W-:-:S07]  /*1a7f0*/  IMAD.MOV.U32 R7, RZ, RZ, R14 ;  /* 0x000000ffff077224 */ /* 0x000fce00078e000e */
[----:B------:R-:W-:Y:S05]  /*1a800*/  WARPSYNC.COLLECTIVE R15, `(.L_x_2974) ;  /* 0x000000000f087348 */ /* 0x000fea0003c00000 */
[----:B------:R0:W1:Y:S02]  /*1a810*/  SHFL.IDX P6, R14, R13, R12, R11 ;  /* 0x0000000c0d0e7389 */ /* 0x00006400000c000b */
[----:B01----:R-:W-:Y:S01]  /*1a820*/  ENDCOLLECTIVE ;  /* 0x000000000000791b */ /* 0x003fe20003800000 */
.L_x_2974:
        /* <DEDUP_REMOVED lines=15> */
.L_x_2975:
[----:B------:R-:W-:Y:S02]  /*1a920*/  @P0 IMAD R8, R5, 0x2, R22 ;  /* 0x0000000205080824 */ /* 0x000fe400078e0216 */
[----:B------:R-:W-:Y:S02]  /*1a930*/  IMAD.MOV.U32 R13, RZ, RZ, R2 ;  /* 0x000000ffff0d7224 */ /* 0x000fe400078e0002 */
[----:B------:R-:W-:Y:S01]  /*1a940*/  IMAD.MOV.U32 R12, RZ, RZ, 0x3 ;  /* 0x00000003ff0c7424 */ /* 0x000fe200078e00ff */
[----:B------:R-:W-:-:S07]  /*1a950*/  MOV R7, R14 ;  /* 0x0000000e00077202 */ /* 0x000fce0000000f00 */
[----:B------:R-:W-:Y:S05]  /*1a960*/  WARPSYNC.COLLECTIVE R15, `(.L_x_2976) ;  /* 0x000000000f087348 */ /* 0x000fea0003c00000 */
[----:B------:R0:W1:Y:S02]  /*1a970*/  SHFL.IDX P6, R14, R13, R12, R11 ;  /* 0x0000000c0d0e7389 */ /* 0x00006400000c000b */
[----:B01----:R-:W-:Y:S01]  /*1a980*/  ENDCOLLECTIVE ;  /* 0x000000000000791b */ /* 0x003fe20003800000 */
.L_x_2976:
        /* <DEDUP_REMOVED lines=15> */
.L_x_2977:
[----:B------:R-:W-:Y:S02]  /*1aa80*/  @P0 IMAD R8, R5, 0x2, R22 ;  /* 0x0000000205080824 */ /* 0x000fe400078e0216 */
[----:B------:R-:W-:Y:S02]  /*1aa90*/  IMAD.MOV.U32 R13, RZ, RZ, R2 ;  /* 0x000000ffff0d7224 */ /* 0x000fe400078e0002 */
[----:B------:R-:W-:Y:S02]  /*1aaa0*/  IMAD.MOV.U32 R12, RZ, RZ, 0x4 ;  /* 0x00000004ff0c7424 */ /* 0x000fe400078e00ff */
[----:B------:R-:W-:-:S07]  /*1aab0*/  IMAD.MOV.U32 R7, RZ, RZ, R14 ;  /* 0x000000ffff077224 */ /* 0x000fce00078e000e */
[----:B------:R-:W-:Y:S05]  /*1aac0*/  WARPSYNC.COLLECTIVE R15, `(.L_x_2978) ;  /* 0x000000000f087348 */ /* 0x000fea0003c00000 */
[----:B------:R0:W1:Y:S02]  /*1aad0*/  SHFL.IDX P6, R14, R13, R12, R11 ;  /* 0x0000000c0d0e7389 */ /* 0x00006400000c000b */
[----:B01----:R-:W-:Y:S01]  /*1aae0*/  ENDCOLLECTIVE ;  /* 0x000000000000791b */ /* 0x003fe20003800000 */
.L_x_2978:
        /* <DEDUP_REMOVED lines=15> */
.L_x_2979:
[----:B------:R-:W-:Y:S02]  /*1abe0*/  @P0 IMAD R8, R5, 0x2, R22 ;  /* 0x0000000205080824 */ /* 0x000fe400078e0216 */
[----:B------:R-:W-:Y:S01]  /*1abf0*/  IMAD.MOV.U32 R13, RZ, RZ, R2 ;  /* 0x000000ffff0d7224 */ /* 0x000fe200078e0002 */
[----:B------:R-:W-:Y:S01]  /*1ac00*/  MOV R12, 0x5 ;  /* 0x00000005000c7802 */ /* 0x000fe20000000f00 */
[----:B------:R-:W-:-:S07]  /*1ac10*/  IMAD.MOV.U32 R7, RZ, RZ, R14 ;  /* 0x000000ffff077224 */ /* 0x000fce00078e000e */
[----:B------:R-:W-:Y:S05]  /*1ac20*/  WARPSYNC.COLLECTIVE R15, `(.L_x_2980) ;  /* 0x000000000f087348 */ /* 0x000fea0003c00000 */
[----:B------:R0:W1:Y:S02]  /*1ac30*/  SHFL.IDX P6, R14, R13, R12, R11 ;  /* 0x0000000c0d0e7389 */ /* 0x00006400000c000b */
[----:B01----:R-:W-:Y:S01]  /*1ac40*/  ENDCOLLECTIVE ;  /* 0x000000000000791b */ /* 0x003fe20003800000 */
.L_x_2980:
        /* <DEDUP_REMOVED lines=15> */
.L_x_2981:
[----:B------:R-:W-:Y:S01]  /*1ad40*/  @P0 IMAD R8, R5, 0x2, R22 ;  /* 0x0000000205080824 */ /* 0x000fe200078e0216 */
[----:B------:R-:W-:Y:S01]  /*1ad50*/  MOV R13, R2 ;  /* 0x00000002000d7202 */ /* 0x000fe20000000f00 */
[----:B------:R-:W-:Y:S02]  /*1ad60*/  IMAD.MOV.U32 R12, RZ, RZ, 0x6 ;  /* 0x00000006ff0c7424 */ /* 0x000fe400078e00ff */
[----:B------:R-:W-:-:S07]  /*1ad70*/  IMAD.MOV.U32 R7, RZ, RZ, R14 ;  /* 0x000000ffff077224 */ /* 0x000fce00078e000e */
[----:B------:R-:W-:Y:S05]  /*1ad80*/  WARPSYNC.COLLECTIVE R15, `(.L_x_2982) ;  /* 0x000000000f087348 */ /* 0x000fea0003c00000 */
[----:B------:R0:W1:Y:S02]  /*1ad90*/  SHFL.IDX P6, R14, R13, R12, R11 ;  /* 0x0000000c0d0e7389 */ /* 0x00006400000c000b */
[----:B01----:R-:W-:Y:S01]  /*1ada0*/  ENDCOLLECTIVE ;  /* 0x000000000000791b */ /* 0x003fe20003800000 */
.L_x_2982:
        /* <DEDUP_REMOVED lines=15> */
.L_x_2983:
[----:B------:R-:W-:Y:S01]  /*1aea0*/  @P0 LEA R8, R5, R22, 0x1 ;  /* 0x0000001605080211 */ /* 0x000fe200078e08ff */
[----:B------:R-:W-:Y:S02]  /*1aeb0*/  IMAD.MOV.U32 R13, RZ, RZ, R2 ;  /* 0x000000ffff0d7224 */ /* 0x000fe400078e0002 */
[----:B------:R-:W-:Y:S02]  /*1aec0*/  IMAD.MOV.U32 R12, RZ, RZ, 0x7 ;  /* 0x00000007ff0c7424 */ /* 0x000fe400078e00ff */
[----:B------:R-:W-:-:S07]  /*1aed0*/  IMAD.MOV.U32 R7, RZ, RZ, R14 ;  /* 0x000000ffff077224 */ /* 0x000fce00078e000e */
[----:B------:R-:W-:Y:S05]  /*1aee0*/  WARPSYNC.COLLECTIVE R15, `(.L_x_2984) ;  /* 0x000000000f087348 */ /* 0x000fea0003c00000 */
[----:B------:R0:W1:Y:S02]  /*1aef0*/  SHFL.IDX P6, R14, R13, R12, R11 ;  /* 0x0000000c0d0e7389 */ /* 0x00006400000c000b */
[----:B01----:R-:W-:Y:S01]  /*1af00*/  ENDCOLLECTIVE ;  /* 0x000000000000791b */ /* 0x003fe20003800000 */
.L_x_2984:
        /* <DEDUP_REMOVED lines=10> */
.L_x_2985:
[----:B------:R-:W-:Y:S01]  /*1afb0*/  @!PT LDS RZ, [RZ] ;  /* 0x00000000fffff984 */ /* 0x000fe20000000800 */
[----:B------:R-:W-:Y:S01]  /*1afc0*/  @!PT LDS RZ, [RZ] ;  /* 0x00000000fffff984 */ /* 0x000fe20000000800 */
[----:B------:R-:W-:Y:S01]  /*1afd0*/  @!PT LDS RZ, [RZ] ;  /* 0x00000000fffff984 */ /* 0x000fe20000000800 */
[----:B------:R0:W-:Y:S01]  /*1afe0*/  @P0 LDGSTS.E.BYPASS.LTC128B.128 [R8+0x11400], desc[UR40][R6.64], !P2 ;  /* 0x1140000006080fae */ /* 0x0001e2000d101d68 */
[----:B------:R-:W-:Y:S01]  /*1aff0*/  IMAD.MOV.U32 R0, RZ, RZ, R14 ;  /* 0x000000ffff007224 */ /* 0x000fe200078e000e */
[----:B------:R-:W-:Y:S06]  /*1b000*/  BRA `(.L_x_2986) ;  /* 0xffffff9c00b07947 */ /* 0x000fec000383ffff */
.L_x_2839:
[----:B------:R-:W2:Y:S01]  /*1b010*/  LDL.LU R11, [R1+0x38] ;  /* 0x00003800010b7983 */ /* 0x000ea20000300800 */
[----:B------:R-:W-:Y:S01]  /*1b020*/  MOV R13, R0 ;  /* 0x00000000000d7202 */ /* 0x000fe20000000f00 */
[----:B------:R-:W-:Y:S02]  /*1b030*/  IMAD.MOV.U32 R12, RZ, RZ, RZ ;  /* 0x000000ffff0c7224 */ /* 0x000fe400078e00ff */
        /* <DEDUP_REMOVED lines=9> */
.L_x_2987:
[----:B------:R-:W-:Y:S02]  /*1b0d0*/  IMAD.MOV.U32 R13, RZ, RZ, R2 ;  /* 0x000000ffff0d7224 */ /* 0x000fe400078e0002 */
[----:B------:R-:W-:-:S07]  /*1b0e0*/  IMAD.MOV.U32 R6, RZ, RZ, R14 ;  /* 0x000000ffff067224 */ /* 0x000fce00078e000e */
[----:B------:R-:W-:Y:S05]  /*1b0f0*/  WARPSYNC.COLLECTIVE R15, `(.L_x_2988) ;  /* 0x000000000f087348 */ /* 0x000fea0003c00000 */
[----:B------:R0:W1:Y:S02]  /*1b100*/  SHFL.IDX P6, R14, R13, R12, R11 ;  /* 0x0000000c0d0e7389 */ /* 0x00006400000c000b */
[----:B01----:R-:W-:Y:S01]  /*1b110*/  ENDCOLLECTIVE ;  /* 0x000000000000791b */ /* 0x003fe20003800000 */
.L_x_2988:
[----:B------:R-:W-:Y:S02]  /*1b120*/  IMAD.MOV.U32 R13, RZ, RZ, R0 ;  /* 0x000000ffff0d7224 */ /* 0x000fe400078e0000 */
[----:B------:R-:W-:Y:S01]  /*1b130*/  IMAD.MOV.U32 R12, RZ, RZ, 0x1 ;  /* 0x00000001ff0c7424 */ /* 0x000fe200078e00ff */
[----:B------:R-:W-:-:S07]  /*1b140*/  MOV R7, R14 ;  /* 0x0000000e00077202 */ /* 0x000fce0000000f00 */
[----:B------:R-:W-:Y:S05]  /*1b150*/  WARPSYNC.COLLECTIVE R15, `(.L_x_2989) ;  /* 0x000000000f087348 */ /* 0x000fea0003c00000 */
[----:B------:R0:W1:Y:S02]  /*1b160*/  SHFL.IDX P6, R14, R13, R12, R11 ;  /* 0x0000000c0d0e7389 */ /* 0x00006400000c000b */
[----:B01----:R-:W-:Y:S01]  /*1b170*/  ENDCOLLECTIVE ;  /* 0x000000000000791b */ /* 0x003fe20003800000 */
.L_x_2989:
        /* <DEDUP_REMOVED lines=15> */
.L_x_2990:
[----:B------:R-:W-:Y:S02]  /*1b270*/  IMAD.MOV.U32 R13, RZ, RZ, R0 ;  /* 0x000000ffff0d7224 */ /* 0x000fe400078e0000 */
[----:B------:R-:W-:Y:S02]  /*1b280*/  IMAD.MOV.U32 R12, RZ, RZ, 0x2 ;  /* 0x00000002ff0c7424 */ /* 0x000fe400078e00ff */
[----:B------:R-:W-:-:S07]  /*1b290*/  IMAD.MOV.U32 R7, RZ, RZ, R14 ;  /* 0x000000ffff077224 */ /* 0x000fce00078e000e */
[----:B------:R-:W-:Y:S05]  /*1b2a0*/  WARPSYNC.COLLECTIVE R15, `(.L_x_2991) ;  /* 0x000000000f087348 */ /* 0x000fea0003c00000 */
[----:B------:R0:W1:Y:S02]  /*1b2b0*/  SHFL.IDX P6, R14, R13, R12, R11 ;  /* 0x0000000c0d0e7389 */ /* 0x00006400000c000b */
[----:B01----:R-:W-:Y:S01]  /*1b2c0*/  ENDCOLLECTIVE ;  /* 0x000000000000791b */ /* 0x003fe20003800000 */
.L_x_2991:
        /* <DEDUP_REMOVED lines=16> */
.L_x_2992:
[----:B------:R-:W-:Y:S01]  /*1b3d0*/  IMAD.MOV.U32 R13, RZ, RZ, R0 ;  /* 0x000000ffff0d7224 */ /* 0x000fe200078e0000 */
[----:B------:R-:W-:Y:S01]  /*1b3e0*/  MOV R12, 0x3 ;  /* 0x00000003000c7802 */ /* 0x000fe20000000f00 */
[----:B------:R-:W-:-:S07]  /*1b3f0*/  IMAD.MOV.U32 R7, RZ, RZ, R14 ;  /* 0x000000ffff077224 */ /* 0x000fce00078e000e */
[----:B------:R-:W-:Y:S05]  /*1b400*/  WARPSYNC.COLLECTIVE R15, `(.L_x_2993) ;  /* 0x000000000f087348 */ /* 0x000fea0003c00000 */
[----:B------:R0:W1:Y:S02]  /*1b410*/  SHFL.IDX P6, R14, R13, R12, R11 ;  /* 0x0000000c0d0e7389 */ /* 0x00006400000c000b */
[----:B01----:R-:W-:Y:S01]  /*1b420*/  ENDCOLLECTIVE ;  /* 0x000000000000791b */ /* 0x003fe20003800000 */
.L_x_2993:
        /* <DEDUP_REMOVED lines=16> */
.L_x_2994:
[----:B------:R-:W-:Y:S01]  /*1b530*/  MOV R13, R0 ;  /* 0x00000000000d7202 */ /* 0x000fe20000000f00 */
[----:B------:R-:W-:Y:S02]  /*1b540*/  IMAD.MOV.U32 R12, RZ, RZ, 0x4 ;  /* 0x00000004ff0c7424 */ /* 0x000fe400078e00ff */
[----:B------:R-:W-:-:S07]  /*1b550*/  IMAD.MOV.U32 R7, RZ, RZ, R14 ;  /* 0x000000ffff077224 */ /* 0x000fce00078e000e */
[----:B------:R-:W-:Y:S05]  /*1b560*/  WARPSYNC.COLLECTIVE R15, `(.L_x_2995) ;  /* 0x000000000f087348 */ /* 0x000fea0003c00000 */
[----:B------:R0:W1:Y:S02]  /*1b570*/  SHFL.IDX P6, R14, R13, R12, R11 ;  /* 0x0000000c0d0e7389 */ /* 0x00006400000c000b */
[----:B01----:R-:W-:Y:S01]  /*1b580*/  ENDCOLLECTIVE ;  /* 0x000000000000791b */ /* 0x003fe20003800000 */
.L_x_2995:
        /* <DEDUP_REMOVED lines=16> */
.L_x_2996:
[----:B------:R-:W-:Y:S02]  /*1b690*/  IMAD.MOV.U32 R13, RZ, RZ, R0 ;  /* 0x000000ffff0d7224 */ /* 0x000fe400078e0000 */
[----:B------:R-:W-:Y:S02]  /*1b6a0*/  IMAD.MOV.U32 R12, RZ, RZ, 0x5 ;  /* 0x00000005ff0c7424 */ /* 0x000fe400078e00ff */
[----:B------:R-:W-:-:S07]  /*1b6b0*/  IMAD.MOV.U32 R7, RZ, RZ, R14 ;  /* 0x000000ffff077224 */ /* 0x000fce00078e000e */
[----:B------:R-:W-:Y:S05]  /*1b6c0*/  WARPSYNC.COLLECTIVE R15, `(.L_x_2997) ;  /* 0x000000000f087348 */ /* 0x000fea0003c00000 */
[----:B------:R0:W1:Y:S02]  /*1b6d0*/  SHFL.IDX P6, R14, R13, R12, R11 ;  /* 0x0000000c0d0e7389 */ /* 0x00006400000c000b */
[----:B01----:R-:W-:Y:S01]  /*1b6e0*/  ENDCOLLECTIVE ;  /* 0x000000000000791b */ /* 0x003fe20003800000 */
.L_x_2997:
        /* <DEDUP_REMOVED lines=16> */
.L_x_2998:
[----:B------:R-:W-:Y:S02]  /*1b7f0*/  IMAD.MOV.U32 R13, RZ, RZ, R0 ;  /* 0x000000ffff0d7224 */ /* 0x000fe400078e0000 */
[----:B------:R-:W-:Y:S02]  /*1b800*/  IMAD.MOV.U32 R12, RZ, RZ, 0x6 ;  /* 0x00000006ff0c7424 */ /* 0x000fe400078e00ff */
[----:B------:R-:W-:-:S07]  /*1b810*/  IMAD.MOV.U32 R7, RZ, RZ, R14 ;  /* 0x000000ffff077224 */ /* 0x000fce00078e000e */
[----:B------:R-:W-:Y:S05]  /*1b820*/  WARPSYNC.COLLECTIVE R15, `(.L_x_2999) ;  /* 0x000000000f087348 */ /* 0x000fea0003c00000 */
[----:B------:R0:W1:Y:S02]  /*1b830*/  SHFL.IDX P6, R14, R13, R12, R11 ;  /* 0x0000000c0d0e7389 */ /* 0x00006400000c000b */
[----:B01----:R-:W-:Y:S01]  /*1b840*/  ENDCOLLECTIVE ;  /* 0x000000000000791b */ /* 0x003fe20003800000 */
.L_x_2999:
        /* <DEDUP_REMOVED lines=16> */
.L_x_3000:
[----:B------:R-:W-:Y:S02]  /*1b950*/  IMAD.MOV.U32 R13, RZ, RZ, R0 ;  /* 0x000000ffff0d7224 */ /* 0x000fe400078e0000 */
[----:B------:R-:W-:Y:S02]  /*1b960*/  IMAD.MOV.U32 R12, RZ, RZ, 0x7 ;  /* 0x00000007ff0c7424 */ /* 0x000fe400078e00ff */
[----:B------:R-:W-:Y:S01]  /*1b970*/  VIADD R0, R17, 0x70 ;  /* 0x0000007011007836 */ /* 0x000fe20000000000 */
[----:B------:R-:W-:-:S07]  /*1b980*/  MOV R7, R14 ;  /* 0x0000000e00077202 */ /* 0x000fce0000000f00 */
[----:B------:R-:W-:Y:S05]  /*1b990*/  WARPSYNC.COLLECTIVE R15, `(.L_x_3001) ;  /* 0x000000000f087348 */ /* 0x000fea0003c00000 */
[----:B------:R0:W1:Y:S02]  /*1b9a0*/  SHFL.IDX P6, R14, R13, R12, R11 ;  /* 0x0000000c0d0e7389 */ /* 0x00006400000c000b */
[----:B01----:R-:W-:Y:S01]  /*1b9b0*/  ENDCOLLECTIVE ;  /* 0x000000000000791b */ /* 0x003fe20003800000 */
.L_x_3001:
        /* <DEDUP_REMOVED lines=11> */
[----:B------:R-:W-:Y:S02]  /*1ba70*/  VIADD R0, R17, 0x80 ;  /* 0x0000008011007836 */ /* 0x000fe40000000000 */
[----:B0-----:R-:W-:-:S10]  /*1ba80*/  IMAD.MOV.U32 R6, RZ, RZ, R14 ;  /* 0x000000ffff067224 */ /* 0x001fd400078e000e */
[----:B------:R-:W-:Y:S05]  /*1ba90*/  WARPSYNC.COLLECTIVE R15, `(.L_x_3002) ;  /* 0x000000000f087348 */ /* 0x000fea0003c00000 */
[----:B------:R0:W1:Y:S02]  /*1baa0*/  SHFL.IDX P6, R14, R13, R12, R11 ;  /* 0x0000000c0d0e7389 */ /* 0x00006400000c000b */
[----:B01----:R-:W-:Y:S01]  /*1bab0*/  ENDCOLLECTIVE ;  /* 0x000000000000791b */ /* 0x003fe20003800000 */
.L_x_3002:
[----:B------:R-:W-:Y:S01]  /*1bac0*/  MOV R13, R4 ;  /* 0x00000004000d7202 */ /* 0x000fe20000000f00 */
[----:B------:R-:W-:Y:S01]  /*1bad0*/  IMAD.MOV.U32 R12, RZ, RZ, RZ ;  /* 0x000000ffff0c7224 */ /* 0x000fe200078e00ff */
[----:B------:R-:W-:-:S07]  /*1bae0*/  MOV R2, R14 ;  /* 0x0000000e00027202 */ /* 0x000fce0000000f00 */
[----:B------:R-:W-:Y:S05]  /*1baf0*/  WARPSYNC.COLLECTIVE R15, `(.L_x_3003) ;  /* 0x000000000f087348 */ /* 0x000fea0003c00000 */
[----:B------:R0:W1:Y:S02]  /*1bb00*/  SHFL.IDX P6, R14, R13, R12, R11 ;  /* 0x0000000c0d0e7389 */ /* 0x00006400000c000b */
[----:B01----:R-:W-:Y:S01]  /*1bb10*/  ENDCOLLECTIVE ;  /* 0x000000000000791b */ /* 0x003fe20003800000 */
.L_x_3003:
        /* <DEDUP_REMOVED lines=15> */
.L_x_3004:
[----:B------:R-:W-:Y:S02]  /*1bc10*/  IMAD.MOV.U32 R13, RZ, RZ, R4 ;  /* 0x000000ffff0d7224 */ /* 0x000fe400078e0004 */
[----:B------:R-:W-:Y:S02]  /*1bc20*/  IMAD.MOV.U32 R12, RZ, RZ, 0x1 ;  /* 0x00000001ff0c7424 */ /* 0x000fe400078e00ff */
[----:B------:R-:W-:-:S07]  /*1bc30*/  IMAD.MOV.U32 R0, RZ, RZ, R14 ;  /* 0x000000ffff007224 */ /* 0x000fce00078e000e */
[----:B------:R-:W-:Y:S05]  /*1bc40*/  WARPSYNC.COLLECTIVE R15, `(.L_x_3005) ;  /* 0x000000000f087348 */ /* 0x000fea0003c00000 */
[----:B------:R0:W1:Y:S02]  /*1bc50*/  SHFL.IDX P6, R14, R13, R12, R11 ;  /* 0x0000000c0d0e7389 */ /* 0x00006400000c000b */
[----:B01----:R-:W-:Y:S01]  /*1bc60*/  ENDCOLLECTIVE ;  /* 0x000000000000791b */ /* 0x003fe20003800000 */
.L_x_3005:
[----:B------:R-:W-:-:S05]  /*1bc70*/  @!P1 LEA R0, P2, R21, R0, 0x1 ;  /* 0x0000000015009211 */ /* 0x000fca00078408ff */
[----:B------:R-:W-:-:S05]  /*1bc80*/  @!P1 IMAD.X R6, RZ, RZ, R8, P2 ;  /* 0x000000ffff069224 */ /* 0x000fca00010e0608 */
[----:B------:R-:W-:Y:S01]  /*1bc90*/  @!P1 MOV R7, R6 ;  /* 0x0000000600079202 */ /* 0x000fe20000000f00 */
[----:B------:R-:W-:Y:S01]  /*1bca0*/  @!P1 IMAD.MOV.U32 R6, RZ, RZ, R0 ;  /* 0x000000ffff069224 */ /* 0x000fe200078e0000 */
[----:B------:R-:W-:Y:S01]  /*1bcb0*/  MOV R13, R5 ;  /* 0x00000005000d7202 */ /* 0x000fe20000000f00 */
[----:B------:R-:W-:-:S03]  /*1bcc0*/  VIADD R0, R17, 0x90 ;  /* 0x0000009011007836 */ /* 0x000fc60000000000 */
[----:B------:R-:W-:Y:S01]  /*1bcd0*/  @!PT LDS RZ, [RZ] ;  /* 0x00000000fffff984 */ /* 0x000fe20000000800 */
[----:B------:R-:W-:Y:S01]  /*1bce0*/  @!PT LDS RZ, [RZ] ;  /* 0x00000000fffff984 */ /* 0x000fe20000000800 */
[----:B------:R-:W-:Y:S01]  /*1bcf0*/  @!PT LDS RZ, [RZ] ;  /* 0x00000000fffff984 */ /* 0x000fe20000000800 */
[----:B------:R0:W-:Y:S02]  /*1bd00*/  @!P1 LDGSTS.E.BYPASS.LTC128B.128 [R20+0xc400], desc[UR40][R6.64], !P0 ;  /* 0x0c40000006149fae */ /* 0x0001e4000c101d68 */
[----:B------:R-:W-:Y:S01]  /*1bd10*/  ISETP.GE.AND P1, PT, R0, R3, PT ;  /* 0x000000030000720c */ /* 0x000fe20003f26270 */
[----:B------:R-:W-:-:S12]  /*1bd20*/  IMAD.MOV.U32 R0, RZ, RZ, R14 ;  /* 0x000000ffff007224 */ /* 0x000fd800078e000e */
[----:B0-----:R-:W-:Y:S05]  /*1bd30*/  WARPSYNC.COLLECTIVE R15, `(.L_x_3006) ;  /* 0x000000000f087348 */ /* 0x001fea0003c00000 */
[----:B------:R1:W2:Y:S02]  /*1bd40*/  SHFL.IDX P6, R14, R13, R12, R11 ;  /* 0x0000000c0d0e7389 */ /* 0x0002a400000c000b */
[----:B012---:R-:W-:Y:S01]  /*1bd50*/  ENDCOLLECTIVE ;  /* 0x000000000000791b */ /* 0x007fe20003800000 */
.L_x_3006:
[----:B------:R-:W-:Y:S01]  /*1bd60*/  IMAD.MOV.U32 R13, RZ, RZ, R4 ;  /* 0x000000ffff0d7224 */ /* 0x000fe200078e0004 */
[----:B------:R-:W-:Y:S01]  /*1bd70*/  MOV R12, 0x2 ;  /* 0x00000002000c7802 */ /* 0x000fe20000000f00 */
[----:B------:R-:W-:-:S07]  /*1bd80*/  IMAD.MOV.U32 R6, RZ, RZ, R14 ;  /* 0x000000ffff067224 */ /* 0x000fce00078e000e */
[----:B------:R-:W-:Y:S05]  /*1bd90*/  WARPSYNC.COLLECTIVE R15, `(.L_x_3007) ;  /* 0x000000000f087348 */ /* 0x000fea0003c00000 */
[----:B------:R0:W1:Y:S02]  /*1bda0*/  SHFL.IDX P6, R14, R13, R12, R11 ;  /* 0x0000000c0d0e7389 */ /* 0x00006400000c000b */
[----:B01----:R-:W-:Y:S01]  /*1bdb0*/  ENDCOLLECTIVE ;  /* 0x000000000000791b */ /* 0x003fe20003800000 */
.L_x_3007:
        /* <DEDUP_REMOVED lines=13> */
.L_x_3008:
[----:B------:R-:W-:Y:S02]  /*1be90*/  IMAD.MOV.U32 R13, RZ, RZ, R4 ;  /* 0x000000ffff0d7224 */ /* 0x000fe400078e0004 */
[----:B------:R-:W-:Y:S02]  /*1bea0*/  IMAD.MOV.U32 R12, RZ, RZ, 0x3 ;  /* 0x00000003ff0c7424 */ /* 0x000fe400078e00ff */
[----:B------:R-:W-:-:S07]  /*1beb0*/  IMAD.MOV.U32 R6, RZ, RZ, R14 ;  /* 0x000000ffff067224 */ /* 0x000fce00078e000e */
[----:B------:R-:W-:Y:S05]  /*1bec0*/  WARPSYNC.COLLECTIVE R15, `(.L_x_3009) ;  /* 0x000000000f087348 */ /* 0x000fea0003c00000 */
[----:B------:R0:W1:Y:S02]  /*1bed0*/  SHFL.IDX P6, R14, R13, R12, R11 ;  /* 0x0000000c0d0e7389 */ /* 0x00006400000c000b */
[----:B01----:R-:W-:Y:S01]  /*1bee0*/  ENDCOLLECTIVE ;  /* 0x000000000000791b */ /* 0x003fe20003800000 */
.L_x_3009:
[----:B------:R-:W-:-:S04]  /*1bef0*/  @!P1 LEA R6, P2, R21, R6, 0x1 ;  /* 0x0000000615069211 */ /* 0x000fc800078408ff */
[----:B------:R-:W-:-:S05]  /*1bf00*/  @!P1 IADD3.X R0, RZ, R0, RZ, P2, !PT ;  /* 0x00000000ff009210 */ /* 0x000fca00017fe4ff */
        /* <DEDUP_REMOVED lines=10> */
.L_x_3010:
[----:B------:R-:W-:Y:S01]  /*1bfb0*/  IMAD.MOV.U32 R2, RZ, RZ, R14 ;  /* 0x000000ffff027224 */ /* 0x000fe200078e000e */
[----:B------:R-:W-:Y:S06]  /*1bfc0*/  BRA `(.L_x_3011) ;  /* 0xffffff9c00ac7947 */ /* 0x000fec000383ffff */
.L_x_2842:
[----:B-1----:R1:W2:Y:S02]  /*1bfd0*/  SYNCS.PHASECHK.TRANS64.TRYWAIT P0, [R22+URZ+0x16820], R0 ;  /* 0x01682000160075a7 */ /* 0x0022a4000800017f */
[----:B--2---:R-:W-:Y:S05]  /*1bfe0*/  @!P0 NANOSLEEP.SYNCS 0x989680 ;  /* 0x009896800000895d */ /* 0x004fea0003900000 */
[----:B------:R-:W2:Y:S02]  /*1bff0*/  @!P0 SYNCS.PHASECHK.TRANS64 P0, [R22+URZ+0x16820], R0 ;  /* 0x01682000160085a7 */ /* 0x000ea4000800007f */
[----:B--2---:R-:W-:Y:S05]  /*1c000*/  @!P0 BRA `(.L_x_2842) ;  /* 0xfffffffc00f08947 */ /* 0x004fea000383ffff */
[----:B------:R-:W-:Y:S05]  /*1c010*/  BRA `(.L_x_3012) ;  /* 0xffffffa000087947 */ /* 0x000fea000383ffff */
.L_x_2847:
[----:B0-----:R0:W1:Y:S02]  /*1c020*/  SYNCS.PHASECHK.TRANS64.TRYWAIT P0, [R5+URZ+0x16840], R2 ;  /* 0x01684002050075a7 */ /* 0x001064000800017f */
[----:B-1----:R-:W-:Y:S05]  /*1c030*/  @!P0 NANOSLEEP.SYNCS 0x989680 ;  /* 0x009896800000895d */ /* 0x002fea0003900000 */
[----:B------:R-:W1:Y:S02]  /*1c040*/  @!P0 SYNCS.PHASECHK.TRANS64 P0, [R5+URZ+0x16840], R2 ;  /* 0x01684002050085a7 */ /* 0x000e64000800007f */
[----:B-1----:R-:W-:Y:S05]  /*1c050*/  @!P0 BRA `(.L_x_2847) ;  /* 0xfffffffc00f08947 */ /* 0x002fea000383ffff */
[----:B------:R-:W-:Y:S05]  /*1c060*/  BRA `(.L_x_3013) ;  /* 0xffffffa000e47947 */ /* 0x000fea000383ffff */
.L_x_2848:
        /* <DEDUP_REMOVED lines=8> */
.L_x_3015:
[----:B------:R-:W-:Y:S05]  /*1c0f0*/  BSYNC B1 ;  /* 0x0000000000017941 */ /* 0x000fea0003800000 */
.L_x_3014:
[----:B------:R-:W0:Y:S01]  /*1c100*/  S2R R7, SR_TID.X ;  /* 0x0000000000077919 */ /* 0x000e220000002100 */
[----:B------:R-:W-:Y:S01]  /*1c110*/  IMAD.MOV.U32 R13, RZ, RZ, R8 ;  /* 0x000000ffff0d7224 */ /* 0x000fe200078e0008 */
[----:B------:R-:W-:Y:S01]  /*1c120*/  LEA R9, R9, R22, 0x1 ;  /* 0x0000001609097211 */ /* 0x000fe200078e08ff */
[----:B------:R-:W-:Y:S02]  /*1c130*/  IMAD.MOV.U32 R12, RZ, RZ, RZ ;  /* 0x000000ffff0c7224 */ /* 0x000fe400078e00ff */
[----:B------:R-:W-:Y:S02]  /*1c140*/  IMAD.MOV.U32 R11, RZ, RZ, 0x181f ;  /* 0x0000181fff0b7424 */ /* 0x000fe400078e00ff */
[----:B------:R-:W-:Y:S02]  /*1c150*/  IMAD.MOV.U32 R15, RZ, RZ, -0x1 ;  /* 0xffffffffff0f7424 */ /* 0x000fe400078e00ff */
[----:B------:R-:W-:-:S07]  /*1c160*/  IMAD.MOV.U32 R3, RZ, RZ, R14 ;  /* 0x000000ffff037224 */ /* 0x000fce00078e000e */
[----:B0-----:R-:W-:Y:S05]  /*1c170*/  WARPSYNC.COLLECTIVE R15, `(.L_x_3016) ;  /* 0x000000000f087348 */ /* 0x001fea0003c00000 */
[----:B------:R1:W2:Y:S02]  /*1c180*/  SHFL.IDX P6, R14, R13, R12, R11 ;  /* 0x0000000c0d0e7389 */ /* 0x0002a400000c000b */
[----:B012---:R-:W-:Y:S01]  /*1c190*/  ENDCOLLECTIVE ;  /* 0x000000000000791b */ /* 0x007fe20003800000 */
.L_x_3016:
        /* <DEDUP_REMOVED lines=8> */
.L_x_3017:
        /* <DEDUP_REMOVED lines=12> */
.L_x_3018:
[----:B------:R-:W-:Y:S02]  /*1c2e0*/  IMAD.MOV.U32 R13, RZ, RZ, R10 ;  /* 0x000000ffff0d7224 */ /* 0x000fe400078e000a */
[----:B------:R-:W-:Y:S01]  /*1c2f0*/  IMAD.MOV.U32 R12, RZ, RZ, 0x2 ;  /* 0x00000002ff0c7424 */ /* 0x000fe200078e00ff */
[----:B------:R-:W-:-:S07]  /*1c300*/  MOV R2, R14 ;  /* 0x0000000e00027202 */ /* 0x000fce0000000f00 */
[----:B------:R-:W-:Y:S05]  /*1c310*/  WARPSYNC.COLLECTIVE R15, `(.L_x_3019) ;  /* 0x000000000f087348 */ /* 0x000fea0003c00000 */
[----:B------:R0:W1:Y:S02]  /*1c320*/  SHFL.IDX P6, R14, R13, R12, R11 ;  /* 0x0000000c0d0e7389 */ /* 0x00006400000c000b */
[----:B01----:R-:W-:Y:S01]  /*1c330*/  ENDCOLLECTIVE ;  /* 0x000000000000791b */ /* 0x003fe20003800000 */
.L_x_3019:
        /* <DEDUP_REMOVED lines=11> */
.L_x_3020:
[----:B------:R-:W-:Y:S02]  /*1c3f0*/  IMAD.MOV.U32 R13, RZ, RZ, R10 ;  /* 0x000000ffff0d7224 */ /* 0x000fe400078e000a */
[----:B------:R-:W-:Y:S02]  /*1c400*/  IMAD.MOV.U32 R12, RZ, RZ, 0x3 ;  /* 0x00000003ff0c7424 */ /* 0x000fe400078e00ff */
[----:B------:R-:W-:-:S07]  /*1c410*/  IMAD.MOV.U32 R2, RZ, RZ, R14 ;  /* 0x000000ffff027224 */ /* 0x000fce00078e000e */
[----:B------:R-:W-:Y:S05]  /*1c420*/  WARPSYNC.COLLECTIVE R15, `(.L_x_3021) ;  /* 0x000000000f087348 */ /* 0x000fea0003c00000 */
[----:B------:R0:W1:Y:S02]  /*1c430*/  SHFL.IDX P6, R14, R13, R12, R11 ;  /* 0x0000000c0d0e7389 */ /* 0x00006400000c000b */
[----:B01----:R-:W-:Y:S01]  /*1c440*/  ENDCOLLECTIVE ;  /* 0x000000000000791b */ /* 0x003fe20003800000 */
.L_x_3021:
        /* <DEDUP_REMOVED lines=11> */
.L_x_3022:
[----:B------:R-:W-:Y:S01]  /*1c500*/  IMAD.MOV.U32 R13, RZ, RZ, R10 ;  /* 0x000000ffff0d7224 */ /* 0x000fe200078e000a */
[----:B------:R-:W-:Y:S01]  /*1c510*/  MOV R12, 0x4 ;  /* 0x00000004000c7802 */ /* 0x000fe20000000f00 */
[----:B------:R-:W-:-:S07]  /*1c520*/  IMAD.MOV.U32 R2, RZ, RZ, R14 ;  /* 0x000000ffff027224 */ /* 0x000fce00078e000e */
[----:B------:R-:W-:Y:S05]  /*1c530*/  WARPSYNC.COLLECTIVE R15, `(.L_x_3023) ;  /* 0x000000000f087348 */ /* 0x000fea0003c00000 */
[----:B------:R0:W1:Y:S02]  /*1c540*/  SHFL.IDX P6, R14, R13, R12, R11 ;  /* 0x0000000c0d0e7389 */ /* 0x00006400000c000b */
[----:B01----:R-:W-:Y:S01]  /*1c550*/  ENDCOLLECTIVE ;  /* 0x000000000000791b */ /* 0x003fe20003800000 */
.L_x_3023:
        /* <DEDUP_REMOVED lines=11> */
.L_x_3024:
[----:B------:R-:W-:Y:S01]  /*1c610*/  MOV R13, R10 ;  /* 0x0000000a000d7202 */ /* 0x000fe20000000f00 */
[----:B------:R-:W-:Y:S02]  /*1c620*/  IMAD.MOV.U32 R12, RZ, RZ, 0x5 ;  /* 0x00000005ff0c7424 */ /* 0x000fe400078e00ff */
[----:B------:R-:W-:-:S07]  /*1c630*/  IMAD.MOV.U32 R2, RZ, RZ, R14 ;  /* 0x000000ffff027224 */ /* 0x000fce00078e000e */
[----:B------:R-:W-:Y:S05]  /*1c640*/  WARPSYNC.COLLECTIVE R15, `(.L_x_3025) ;  /* 0x000000000f087348 */ /* 0x000fea0003c00000 */
[----:B------:R0:W1:Y:S02]  /*1c650*/  SHFL.IDX P6, R14, R13, R12, R11 ;  /* 0x0000000c0d0e7389 */ /* 0x00006400000c000b */
[----:B01----:R-:W-:Y:S01]  /*1c660*/  ENDCOLLECTIVE ;  /* 0x000000000000791b */ /* 0x003fe20003800000 */
.L_x_3025:
        /* <DEDUP_REMOVED lines=11> */
.L_x_3026:
[----:B------:R-:W-:Y:S02]  /*1c720*/  IMAD.MOV.U32 R13, RZ, RZ, R10 ;  /* 0x000000ffff0d7224 */ /* 0x000fe400078e000a */
[----:B------:R-:W-:Y:S02]  /*1c730*/  IMAD.MOV.U32 R12, RZ, RZ, 0x6 ;  /* 0x00000006ff0c7424 */ /* 0x000fe400078e00ff */
[----:B------:R-:W-:-:S07]  /*1c740*/  IMAD.MOV.U32 R2, RZ, RZ, R14 ;  /* 0x000000ffff027224 */ /* 0x000fce00078e000e */
[----:B------:R-:W-:Y:S05]  /*1c750*/  WARPSYNC.COLLECTIVE R15, `(.L_x_3027) ;  /* 0x000000000f087348 */ /* 0x000fea0003c00000 */
[----:B------:R0:W1:Y:S02]  /*1c760*/  SHFL.IDX P6, R14, R13, R12, R11 ;  /* 0x0000000c0d0e7389 */ /* 0x00006400000c000b */
[----:B01----:R-:W-:Y:S01]  /*1c770*/  ENDCOLLECTIVE ;  /* 0x000000000000791b */ /* 0x003fe20003800000 */
.L_x_3027:
        /* <DEDUP_REMOVED lines=11> */
.L_x_3028:
[----:B------:R-:W-:Y:S02]  /*1c830*/  IMAD.MOV.U32 R13, RZ, RZ, R10 ;  /* 0x000000ffff0d7224 */ /* 0x000fe400078e000a */
[----:B------:R-:W-:Y:S01]  /*1c840*/  IMAD.MOV.U32 R12, RZ, RZ, 0x7 ;  /* 0x00000007ff0c7424 */ /* 0x000fe200078e00ff */
[----:B------:R-:W-:-:S07]  /*1c850*/  MOV R2, R14 ;  /* 0x0000000e00027202 */ /* 0x000fce0000000f00 */
[----:B------:R-:W-:Y:S05]  /*1c860*/  WARPSYNC.COLLECTIVE R15, `(.L_x_3029) ;  /* 0x000000000f087348 */ /* 0x000fea0003c00000 */
[----:B------:R0:W1:Y:S02]  /*1c870*/  SHFL.IDX P6, R14, R13, R12, R11 ;  /* 0x0000000c0d0e7389 */ /* 0x00006400000c000b */
[----:B01----:R-:W-:Y:S01]  /*1c880*/  ENDCOLLECTIVE ;  /* 0x000000000000791b */ /* 0x003fe20003800000 */
.L_x_3029:
        /* <DEDUP_REMOVED lines=11> */
.L_x_3030:
[----:B------:R-:W-:Y:S01]  /*1c940*/  IMAD.MOV.U32 R2, RZ, RZ, R14 ;  /* 0x000000ffff027224 */ /* 0x000fe200078e000e */
[----:B------:R-:W-:Y:S06]  /*1c950*/  BRA `(.L_x_3031) ;  /* 0xffffff9c00d47947 */ /* 0x000fec000383ffff */
.L_x_2853:
[----:B-1----:R1:W2:Y:S02]  /*1c960*/  SYNCS.PHASECHK.TRANS64.TRYWAIT P0, [R5+URZ+0x16860], R2 ;  /* 0x01686002050075a7 */ /* 0x0022a4000800017f */
[----:B--2---:R-:W-:Y:S05]  /*1c970*/  @!P0 NANOSLEEP.SYNCS 0x989680 ;  /* 0x009896800000895d */ /* 0x004fea0003900000 */
[----:B------:R-:W2:Y:S02]  /*1c980*/  @!P0 SYNCS.PHASECHK.TRANS64 P0, [R5+URZ+0x16860], R2 ;  /* 0x01686002050085a7 */ /* 0x000ea4000800007f */
[----:B--2---:R-:W-:Y:S05]  /*1c990*/  @!P0 BRA `(.L_x_2853) ;  /* 0xfffffffc00f08947 */ /* 0x004fea000383ffff */
[----:B------:R-:W-:Y:S05]  /*1c9a0*/  BRA `(.L_x_3032) ;  /* 0xffffffa0002c7947 */ /* 0x000fea000383ffff */
.L_x_2854:
        /* <DEDUP_REMOVED lines=8> */
.L_x_3034:
[----:B------:R-:W-:Y:S05]  /*1ca30*/  BSYNC B1 ;  /* 0x0000000000017941 */ /* 0x000fea0003800000 */
.L_x_3033:
[----:B------:R-:W-:Y:S01]  /*1ca40*/  IMAD.MOV.U32 R13, RZ, RZ, R24 ;  /* 0x000000ffff0d7224 */ /* 0x000fe200078e0018 */
[----:B------:R-:W-:Y:S01]  /*1ca50*/  MOV R15, 0xffffffff ;  /* 0xffffffff000f7802 */ /* 0x000fe20000000f00 */
[----:B------:R-:W-:Y:S01]  /*1ca60*/  IMAD.MOV.U32 R12, RZ, RZ, RZ ;  /* 0x000000ffff0c7224 */ /* 0x000fe200078e00ff */
[----:B------:R-:W-:Y:S01]  /*1ca70*/  ISETP.LT.OR P2, PT, R8, 0x1, P1 ;  /* 0x000000010800780c */ /* 0x000fe20000f41670 */
[----:B------:R-:W-:Y:S02]  /*1ca80*/  IMAD.MOV.U32 R11, RZ, RZ, 0x181f ;  /* 0x0000181fff0b7424 */ /* 0x000fe400078e00ff */
[----:B------:R-:W-:Y:S02]  /*1ca90*/  IMAD.MOV.U32 R3, RZ, RZ, R14 ;  /* 0x000000ffff037224 */ /* 0x000fe400078e000e */
[----:B------:R-:W-:-:S08]  /*1caa0*/  IMAD R6, R6, 0x2, R22 ;  /* 0x0000000206067824 */ /* 0x000fd000078e0216 */
[----:B------:R-:W-:Y:S05]  /*1cab0*/  WARPSYNC.COLLECTIVE R15, `(.L_x_3035) ;  /* 0x000000000f087348 */ /* 0x000fea0003c00000 */
[----:B------:R0:W1:Y:S02]  /*1cac0*/  SHFL.IDX P6, R14, R13, R12, R11 ;  /* 0x0000000c0d0e7389 */ /* 0x00006400000c000b */
[----:B01----:R-:W-:Y:S01]  /*1cad0*/  ENDCOLLECTIVE ;  /* 0x000000000000791b */ /* 0x003fe20003800000 */
.L_x_3035:
[----:B------:R-:W-:Y:S01]  /*1cae0*/  IMAD.MOV.U32 R13, RZ, RZ, R25 ;  /* 0x000000ffff0d7224 */ /* 0x000fe200078e0019 */
[----:B------:R-:W-:Y:S01]  /*1caf0*/  MOV R12, 0x1 ;  /* 0x00000001000c7802 */ /* 0x000fe20000000f00 */
[----:B------:R-:W-:-:S07]  /*1cb00*/  IMAD.MOV.U32 R2, RZ, RZ, R14 ;  /* 0x000000ffff027224 */ /* 0x000fce00078e000e */
[----:B------:R-:W-:Y:S05]  /*1cb10*/  WARPSYNC.COLLECTIVE R15, `(.L_x_3036) ;  /* 0x000000000f087348 */ /* 0x000fea0003c00000 */
[----:B------:R0:W1:Y:S02]  /*1cb20*/  SHFL.IDX P6, R14, R13, R12, R11 ;  /* 0x0000000c0d0e7389 */ /* 0x00006400000c000b */
[----:B01----:R-:W-:Y:S01]  /*1cb30*/  ENDCOLLECTIVE ;  /* 0x000000000000791b */ /* 0x003fe20003800000 */
.L_x_3036:
        /* <DEDUP_REMOVED lines=12> */
.L_x_3037:
[----:B------:R-:W-:Y:S01]  /*1cc00*/  MOV R13, R25 ;  /* 0x00000019000d7202 */ /* 0x000fe20000000f00 */
[----:B------:R-:W-:Y:S02]  /*1cc10*/  IMAD.MOV.U32 R12, RZ, RZ, 0x2 ;  /* 0x00000002ff0c7424 */ /* 0x000fe400078e00ff */
[----:B------:R-:W-:-:S07]  /*1cc20*/  IMAD.MOV.U32 R2, RZ, RZ, R14 ;  /* 0x000000ffff027224 */ /* 0x000fce00078e000e */
[----:B------:R-:W-:Y:S05]  /*1cc30*/  WARPSYNC.COLLECTIVE R15, `(.L_x_3038) ;  /* 0x000000000f087348 */ /* 0x000fea0003c00000 */
[----:B------:R0:W1:Y:S02]  /*1cc40*/  SHFL.IDX P6, R14, R13, R12, R11 ;  /* 0x0000000c0d0e7389 */ /* 0x00006400000c000b */
[----:B01----:R-:W-:Y:S01]  /*1cc50*/  ENDCOLLECTIVE ;  /* 0x000000000000791b */ /* 0x003fe20003800000 */
.L_x_3038:
        /* <DEDUP_REMOVED lines=12> */
.L_x_3039:
[----:B------:R-:W-:Y:S02]  /*1cd20*/  IMAD.MOV.U32 R13, RZ, RZ, R25 ;  /* 0x000000ffff0d7224 */ /* 0x000fe400078e0019 */
[----:B------:R-:W-:Y:S02]  /*1cd30*/  IMAD.MOV.U32 R12, RZ, RZ, 0x3 ;  /* 0x00000003ff0c7424 */ /* 0x000fe400078e00ff */
[----:B------:R-:W-:-:S07]  /*1cd40*/  IMAD.MOV.U32 R2, RZ, RZ, R14 ;  /* 0x000000ffff027224 */ /* 0x000fce00078e000e */
[----:B------:R-:W-:Y:S05]  /*1cd50*/  WARPSYNC.COLLECTIVE R15, `(.L_x_3040) ;  /* 0x000000000f087348 */ /* 0x000fea0003c00000 */
[----:B------:R0:W1:Y:S02]  /*1cd60*/  SHFL.IDX P6, R14, R13, R12, R11 ;  /* 0x0000000c0d0e7389 */ /* 0x00006400000c000b */
[----:B01----:R-:W-:Y:S01]  /*1cd70*/  ENDCOLLECTIVE ;  /* 0x000000000000791b */ /* 0x003fe20003800000 */
.L_x_3040:
        /* <DEDUP_REMOVED lines=12> */
.L_x_3041:
[----:B------:R-:W-:Y:S02]  /*1ce40*/  IMAD.MOV.U32 R13, RZ, RZ, R25 ;  /* 0x000000ffff0d7224 */ /* 0x000fe400078e0019 */
[----:B------:R-:W-:Y:S01]  /*1ce50*/  IMAD.MOV.U32 R12, RZ, RZ, 0x4 ;  /* 0x00000004ff0c7424 */ /* 0x000fe200078e00ff */
[----:B------:R-:W-:-:S07]  /*1ce60*/  MOV R2, R14 ;  /* 0x0000000e00027202 */ /* 0x000fce0000000f00 */
[----:B------:R-:W-:Y:S05]  /*1ce70*/  WARPSYNC.COLLECTIVE R15, `(.L_x_3042) ;  /* 0x000000000f087348 */ /* 0x000fea0003c00000 */
[----:B------:R0:W1:Y:S02]  /*1ce80*/  SHFL.IDX P6, R14, R13, R12, R11 ;  /* 0x0000000c0d0e7389 */ /* 0x00006400000c000b */
[----:B01----:R-:W-:Y:S01]  /*1ce90*/  ENDCOLLECTIVE ;  /* 0x000000000000791b */ /* 0x003fe20003800000 */
.L_x_3042:
[----:B------:R-:W-:-:S05]  /*1cea0*/  IADD3 R2, P0, R2, R7, RZ ;  /* 0x0000000702027210 */ /* 0x000fca0007f1e0ff */
        /* <DEDUP_REMOVED lines=11> */
.L_x_3043:
[----:B------:R-:W-:Y:S02]  /*1cf60*/  IMAD.MOV.U32 R13, RZ, RZ, R25 ;  /* 0x000000ffff0d7224 */ /* 0x000fe400078e0019 */
[----:B------:R-:W-:Y:S02]  /*1cf70*/  IMAD.MOV.U32 R12, RZ, RZ, 0x5 ;  /* 0x00000005ff0c7424 */ /* 0x000fe400078e00ff */
[----:B------:R-:W-:-:S07]  /*1cf80*/  IMAD.MOV.U32 R2, RZ, RZ, R14 ;  /* 0x000000ffff027224 */ /* 0x000fce00078e000e */
[----:B------:R-:W-:Y:S05]  /*1cf90*/  WARPSYNC.COLLECTIVE R15, `(.L_x_3044) ;  /* 0x000000000f087348 */ /* 0x000fea0003c00000 */
[----:B------:R0:W1:Y:S02]  /*1cfa0*/  SHFL.IDX P6, R14, R13, R12, R11 ;  /* 0x0000000c0d0e7389 */ /* 0x00006400000c000b */
[----:B01----:R-:W-:Y:S01]  /*1cfb0*/  ENDCOLLECTIVE ;  /* 0x000000000000791b */ /* 0x003fe20003800000 */
.L_x_3044:
        /* <DEDUP_REMOVED lines=12> */
.L_x_3045:
[----:B------:R-:W-:Y:S01]  /*1d080*/  IMAD.MOV.U32 R13, RZ, RZ, R25 ;  /* 0x000000ffff0d7224 */ /* 0x000fe200078e0019 */
[----:B------:R-:W-:Y:S01]  /*1d090*/  MOV R12, 0x6 ;  /* 0x00000006000c7802 */ /* 0x000fe20000000f00 */
[----:B------:R-:W-:-:S07]  /*1d0a0*/  IMAD.MOV.U32 R2, RZ, RZ, R14 ;  /* 0x000000ffff027224 */ /* 0x000fce00078e000e */
[----:B------:R-:W-:Y:S05]  /*1d0b0*/  WARPSYNC.COLLECTIVE R15, `(.L_x_3046) ;  /* 0x000000000f087348 */ /* 0x000fea0003c00000 */
[----:B------:R0:W1:Y:S02]  /*1d0c0*/  SHFL.IDX P6, R14, R13, R12, R11 ;  /* 0x0000000c0d0e7389 */ /* 0x00006400000c000b */
[----:B01----:R-:W-:Y:S01]  /*1d0d0*/  ENDCOLLECTIVE ;  /* 0x000000000000791b */ /* 0x003fe20003800000 */
.L_x_3046:
        /* <DEDUP_REMOVED lines=12> */
.L_x_3047:
[----:B------:R-:W-:Y:S01]  /*1d1a0*/  MOV R13, R25 ;  /* 0x00000019000d7202 */ /* 0x000fe20000000f00 */
[----:B------:R-:W-:Y:S02]  /*1d1b0*/  IMAD.MOV.U32 R12, RZ, RZ, 0x7 ;  /* 0x00000007ff0c7424 */ /* 0x000fe400078e00ff */
[----:B------:R-:W-:-:S07]  /*1d1c0*/  IMAD.MOV.U32 R2, RZ, RZ, R14 ;  /* 0x000000ffff027224 */ /* 0x000fce00078e000e */
[----:B------:R-:W-:Y:S05]  /*1d1d0*/  WARPSYNC.COLLECTIVE R15, `(.L_x_3048) ;  /* 0x000000000f087348 */ /* 0x000fea0003c00000 */
[----:B------:R0:W1:Y:S02]  /*1d1e0*/  SHFL.IDX P6, R14, R13, R12, R11 ;  /* 0x0000000c0d0e7389 */ /* 0x00006400000c000b */
[----:B01----:R-:W-:Y:S01]  /*1d1f0*/  ENDCOLLECTIVE ;  /* 0x000000000000791b */ /* 0x003fe20003800000 */
.L_x_3048:
        /* <DEDUP_REMOVED lines=11> */
.L_x_3049:
[----:B------:R-:W-:Y:S01]  /*1d2b0*/  IMAD.MOV.U32 R2, RZ, RZ, R14 ;  /* 0x000000ffff027224 */ /* 0x000fe200078e000e */
[----:B------:R-:W-:Y:S06]  /*1d2c0*/  BRA `(.L_x_3050) ;  /* 0xffffff9800dc7947 */ /* 0x000fec000383ffff */
.L_x_2862:
[----:B0-----:R0:W1:Y:S02]  /*1d2d0*/  SYNCS.PHASECHK.TRANS64.TRYWAIT P0, [R0+URZ+0x16860], R3 ;  /* 0x01686003000075a7 */ /* 0x001064000800017f */
[----:B-1----:R-:W-:Y:S05]  /*1d2e0*/  @!P0 NANOSLEEP.SYNCS 0x989680 ;  /* 0x009896800000895d */ /* 0x002fea0003900000 */
[----:B------:R-:W1:Y:S02]  /*1d2f0*/  @!P0 SYNCS.PHASECHK.TRANS64 P0, [R0+URZ+0x16860], R3 ;  /* 0x01686003000085a7 */ /* 0x000e64000800007f */
[----:B-1----:R-:W-:Y:S05]  /*1d300*/  @!P0 BRA `(.L_x_2862) ;  /* 0xfffffffc00f08947 */ /* 0x002fea000383ffff */
[----:B------:R-:W-:Y:S05]  /*1d310*/  BRA `(.L_x_3051) ;  /* 0xffffff9c00fc7947 */ /* 0x000fea000383ffff */
.L_x_2863:
        /* <DEDUP_REMOVED lines=8> */
.L_x_3053:
[----:B------:R-:W-:Y:S05]  /*1d3a0*/  BSYNC B0 ;  /* 0x0000000000007941 */ /* 0x000fea0003800000 */
.L_x_3052:
[----:B------:R-:W-:Y:S01]  /*1d3b0*/  MOV R13, R24 ;  /* 0x00000018000d7202 */ /* 0x000fe20000000f00 */
[----:B------:R-:W-:Y:S01]  /*1d3c0*/  IMAD.MOV.U32 R12, RZ, RZ, RZ ;  /* 0x000000ffff0c7224 */ /* 0x000fe200078e00ff */
[----:B------:R-:W-:Y:S01]  /*1d3d0*/  ISETP.LT.OR P2, PT, R6, 0x1, P0 ;  /* 0x000000010600780c */ /* 0x000fe20000741670 */
[----:B------:R-:W-:Y:S02]  /*1d3e0*/  IMAD.MOV.U32 R11, RZ, RZ, 0x181f ;  /* 0x0000181fff0b7424 */ /* 0x000fe400078e00ff */
[----:B------:R-:W-:Y:S02]  /*1d3f0*/  IMAD.MOV.U32 R15, RZ, RZ, -0x1 ;  /* 0xffffffffff0f7424 */ /* 0x000fe400078e00ff */
[----:B------:R-:W-:Y:S02]  /*1d400*/  IMAD.MOV.U32 R3, RZ, RZ, R14 ;  /* 0x000000ffff037224 */ /* 0x000fe400078e000e */
[----:B------:R-:W-:-:S07]  /*1d410*/  IMAD.SHL.U32 R5, R7, 0x2, RZ ;  /* 0x0000000207057824 */ /* 0x000fce00078e00ff */
[----:B------:R-:W-:Y:S05]  /*1d420*/  WARPSYNC.COLLECTIVE R15, `(.L_x_3054) ;  /* 0x000000000f087348 */ /* 0x000fea0003c00000 */
[----:B------:R0:W1:Y:S02]  /*1d430*/  SHFL.IDX P6, R14, R13, R12, R11 ;  /* 0x0000000c0d0e7389 */ /* 0x00006400000c000b */
[----:B01----:R-:W-:Y:S01]  /*1d440*/  ENDCOLLECTIVE ;  /* 0x000000000000791b */ /* 0x003fe20003800000 */
.L_x_3054:
[----:B------:R-:W-:Y:S02]  /*1d450*/  IMAD R4, R4, 0x2, R22 ;  /* 0x0000000204047824 */ /* 0x000fe400078e0216 */
[----:B------:R-:W-:Y:S02]  /*1d460*/  IMAD.MOV.U32 R13, RZ, RZ, R25 ;  /* 0x000000ffff0d7224 */ /* 0x000fe400078e0019 */
[----:B------:R-:W-:Y:S01]  /*1d470*/  IMAD.MOV.U32 R12, RZ, RZ, 0x1 ;  /* 0x00000001ff0c7424 */ /* 0x000fe200078e00ff */
[----:B------:R-:W-:-:S13]  /*1d480*/  IADD3 R2, P1, R14, R5, RZ ;  /* 0x000000050e027210 */ /* 0x000fda0007f3e0ff */
[----:B------:R-:W-:Y:S05]  /*1d490*/  WARPSYNC.COLLECTIVE R15, `(.L_x_3055) ;  /* 0x000000000f087348 */ /* 0x000fea0003c00000 */
[----:B------:R0:W1:Y:S02]  /*1d4a0*/  SHFL.IDX P6, R14, R13, R12, R11 ;  /* 0x0000000c0d0e7389 */ /* 0x00006400000c000b */
[----:B01----:R-:W-:Y:S01]  /*1d4b0*/  ENDCOLLECTIVE ;  /* 0x000000000000791b */ /* 0x003fe20003800000 */
.L_x_3055:
        /* <DEDUP_REMOVED lines=11> */
.L_x_3056:
[----:B------:R-:W-:Y:S02]  /*1d570*/  IMAD.MOV.U32 R13, RZ, RZ, R25 ;  /* 0x000000ffff0d7224 */ /* 0x000fe400078e0019 */
[----:B------:R-:W-:Y:S01]  /*1d580*/  IMAD.MOV.U32 R12, RZ, RZ, 0x2 ;  /* 0x00000002ff0c7424 */ /* 0x000fe200078e00ff */
[----:B------:R-:W-:-:S13]  /*1d590*/  IADD3 R2, P1, R14, R5, RZ ;  /* 0x000000050e027210 */ /* 0x000fda0007f3e0ff */
[----:B------:R-:W-:Y:S05]  /*1d5a0*/  WARPSYNC.COLLECTIVE R15, `(.L_x_3057) ;  /* 0x000000000f087348 */ /* 0x000fea0003c00000 */
[----:B------:R0:W1:Y:S02]  /*1d5b0*/  SHFL.IDX P6, R14, R13, R12, R11 ;  /* 0x0000000c0d0e7389 */ /* 0x00006400000c000b */
[----:B01----:R-:W-:Y:S01]  /*1d5c0*/  ENDCOLLECTIVE ;  /* 0x000000000000791b */ /* 0x003fe20003800000 */
.L_x_3057:
        /* <DEDUP_REMOVED lines=11> */
.L_x_3058:
[----:B------:R-:W-:Y:S02]  /*1d680*/  IMAD.MOV.U32 R13, RZ, RZ, R25 ;  /* 0x000000ffff0d7224 */ /* 0x000fe400078e0019 */
[----:B------:R-:W-:Y:S01]  /*1d690*/  IMAD.MOV.U32 R12, RZ, RZ, 0x3 ;  /* 0x00000003ff0c7424 */ /* 0x000fe200078e00ff */
[----:B------:R-:W-:-:S13]  /*1d6a0*/  IADD3 R2, P1, R14, R5, RZ ;  /* 0x000000050e027210 */ /* 0x000fda0007f3e0ff */
[----:B------:R-:W-:Y:S05]  /*1d6b0*/  WARPSYNC.COLLECTIVE R15, `(.L_x_3059) ;  /* 0x000000000f087348 */ /* 0x000fea0003c00000 */
[----:B------:R0:W1:Y:S02]  /*1d6c0*/  SHFL.IDX P6, R14, R13, R12, R11 ;  /* 0x0000000c0d0e7389 */ /* 0x00006400000c000b */
[----:B01----:R-:W-:Y:S01]  /*1d6d0*/  ENDCOLLECTIVE ;  /* 0x000000000000791b */ /* 0x003fe20003800000 */
.L_x_3059:
        /* <DEDUP_REMOVED lines=11> */
.L_x_3060:
[----:B------:R-:W-:Y:S02]  /*1d790*/  IMAD.MOV.U32 R13, RZ, RZ, R25 ;  /* 0x000000ffff0d7224 */ /* 0x000fe400078e0019 */
[----:B------:R-:W-:Y:S01]  /*1d7a0*/  IMAD.MOV.U32 R12, RZ, RZ, 0x4 ;  /* 0x00000004ff0c7424 */ /* 0x000fe200078e00ff */
[----:B------:R-:W-:-:S13]  /*1d7b0*/  IADD3 R2, P1, R14, R5, RZ ;  /* 0x000000050e027210 */ /* 0x000fda0007f3e0ff */
[----:B------:R-:W-:Y:S05]  /*1d7c0*/  WARPSYNC.COLLECTIVE R15, `(.L_x_3061) ;  /* 0x000000000f087348 */ /* 0x000fea0003c00000 */
[----:B------:R0:W1:Y:S02]  /*1d7d0*/  SHFL.IDX P6, R14, R13, R12, R11 ;  /* 0x0000000c0d0e7389 */ /* 0x00006400000c000b */
[----:B01----:R-:W-:Y:S01]  /*1d7e0*/  ENDCOLLECTIVE ;  /* 0x000000000000791b */ /* 0x003fe20003800000 */
.L_x_3061:
        /* <DEDUP_REMOVED lines=11> */
.L_x_3062:
[----:B------:R-:W-:Y:S02]  /*1d8a0*/  IMAD.MOV.U32 R13, RZ, RZ, R25 ;  /* 0x000000ffff0d7224 */ /* 0x000fe400078e0019 */
[----:B------:R-:W-:Y:S01]  /*1d8b0*/  IMAD.MOV.U32 R12, RZ, RZ, 0x5 ;  /* 0x00000005ff0c7424 */ /* 0x000fe200078e00ff */
[----:B------:R-:W-:-:S13]  /*1d8c0*/  IADD3 R2, P1, R14, R5, RZ ;  /* 0x000000050e027210 */ /* 0x000fda0007f3e0ff */
[----:B------:R-:W-:Y:S05]  /*1d8d0*/  WARPSYNC.COLLECTIVE R15, `(.L_x_3063) ;  /* 0x000000000f087348 */ /* 0x000fea0003c00000 */
[----:B------:R0:W1:Y:S02]  /*1d8e0*/  SHFL.IDX P6, R14, R13, R12, R11 ;  /* 0x0000000c0d0e7389 */ /* 0x00006400000c000b */
[----:B01----:R-:W-:Y:S01]  /*1d8f0*/  ENDCOLLECTIVE ;  /* 0x000000000000791b */ /* 0x003fe20003800000 */
.L_x_3063:
        /* <DEDUP_REMOVED lines=11> */
.L_x_3064:
[----:B------:R-:W-:Y:S02]  /*1d9b0*/  IMAD.MOV.U32 R13, RZ, RZ, R25 ;  /* 0x000000ffff0d7224 */ /* 0x000fe400078e0019 */
[----:B------:R-:W-:Y:S01]  /*1d9c0*/  IMAD.MOV.U32 R12, RZ, RZ, 0x6 ;  /* 0x00000006ff0c7424 */ /* 0x000fe200078e00ff */
[----:B------:R-:W-:-:S13]  /*1d9d0*/  IADD3 R2, P1, R14, R5, RZ ;  /* 0x000000050e027210 */ /* 0x000fda0007f3e0ff */
[----:B------:R-:W-:Y:S05]  /*1d9e0*/  WARPSYNC.COLLECTIVE R15, `(.L_x_3065) ;  /* 0x000000000f087348 */ /* 0x000fea0003c00000 */
[----:B------:R0:W1:Y:S02]  /*1d9f0*/  SHFL.IDX P6, R14, R13, R12, R11 ;  /* 0x0000000c0d0e7389 */ /* 0x00006400000c000b */
[----:B01----:R-:W-:Y:S01]  /*1da00*/  ENDCOLLECTIVE ;  /* 0x000000000000791b */ /* 0x003fe20003800000 */
.L_x_3065:
        /* <DEDUP_REMOVED lines=11> */
.L_x_3066:
[----:B------:R-:W-:Y:S02]  /*1dac0*/  IMAD.MOV.U32 R13, RZ, RZ, R25 ;  /* 0x000000ffff0d7224 */ /* 0x000fe400078e0019 */
[----:B------:R-:W-:Y:S01]  /*1dad0*/  IMAD.MOV.U32 R12, RZ, RZ, 0x7 ;  /* 0x00000007ff0c7424 */ /* 0x000fe200078e00ff */
[----:B------:R-:W-:-:S13]  /*1dae0*/  IADD3 R2, P1, R14, R5, RZ ;  /* 0x000000050e027210 */ /* 0x000fda0007f3e0ff */
[----:B------:R-:W-:Y:S05]  /*1daf0*/  WARPSYNC.COLLECTIVE R15, `(.L_x_3067) ;  /* 0x000000000f087348 */ /* 0x000fea0003c00000 */
[----:B------:R0:W1:Y:S02]  /*1db00*/  SHFL.IDX P6, R14, R13, R12, R11 ;  /* 0x0000000c0d0e7389 */ /* 0x00006400000c000b */
[----:B01----:R-:W-:Y:S01]  /*1db10*/  ENDCOLLECTIVE ;  /* 0x000000000000791b */ /* 0x003fe20003800000 */
.L_x_3067:
        /* <DEDUP_REMOVED lines=10> */
.L_x_3068:
[----:B------:R-:W-:Y:S05]  /*1dbc0*/  BRA `(.L_x_3069) ;  /* 0xffffff9800cc7947 */ /* 0x000fea000383ffff */
.L_x_2868:
[----:B------:R-:W-:Y:S01]  /*1dbd0*/  BSSY B0, `(.L_x_3070) ;  /* 0x0000008000007945 */ /* 0x000fe20003800000 */
[----:B------:R-:W-:Y:S02]  /*1dbe0*/  IMAD.MOV.U32 R13, RZ, RZ, R16 ;  /* 0x000000ffff0d7224 */ /* 0x000fe400078e0010 */
[----:B------:R-:W-:Y:S02]  /*1dbf0*/  IMAD.MOV.U32 R12, RZ, RZ, RZ ;  /* 0x000000ffff0c7224 */ /* 0x000fe400078e00ff */
[----:B------:R-:W-:Y:S02]  /*1dc00*/  IMAD.MOV.U32 R11, RZ, RZ, 0x1f ;  /* 0x0000001fff0b7424 */ /* 0x000fe400078e00ff */
[----:B------:R-:W-:-:S07]  /*1dc10*/  IMAD.MOV.U32 R15, RZ, RZ, -0x1 ;  /* 0xffffffffff0f7424 */ /* 0x000fce00078e00ff */
[----:B012---:R-:W-:Y:S05]  /*1dc20*/  WARPSYNC.COLLECTIVE R15, `(.L_x_3071) ;  /* 0x000000000f087348 */ /* 0x007fea0003c00000 */
[----:B------:R3:W4:Y:S02]  /*1dc30*/  SHFL.IDX P6, R14, R13, R12, R11 ;  /* 0x0000000c0d0e7389 */ /* 0x00072400000c000b */
[----:B01234-:R-:W-:Y:S01]  /*1dc40*/  ENDCOLLECTIVE ;  /* 0x000000000000791b */ /* 0x01ffe20003800000 */
.L_x_3071:
[----:B------:R-:W-:Y:S05]  /*1dc50*/  BSYNC B0 ;  /* 0x0000000000007941 */ /* 0x000fea0003800000 */
.L_x_3070:
[----:B------:R-:W-:Y:S01]  /*1dc60*/  IMAD.MOV.U32 R13, RZ, RZ, R16 ;  /* 0x000000ffff0d7224 */ /* 0x000fe200078e0010 */
[----:B------:R-:W-:Y:S01]  /*1dc70*/  MOV R0, R14 ;  /* 0x0000000e00007202 */ /* 0x000fe20000000f00 */
[----:B------:R-:W-:Y:S02]  /*1dc80*/  IMAD.MOV.U32 R12, RZ, RZ, 0x1 ;  /* 0x00000001ff0c7424 */ /* 0x000fe400078e00ff */
[----:B------:R-:W-:Y:S02]  /*1dc90*/  IMAD.MOV.U32 R11, RZ, RZ, 0x1f ;  /* 0x0000001fff0b7424 */ /* 0x000fe400078e00ff */
[----:B------:R-:W-:Y:S02]  /*1dca0*/  IMAD.MOV.U32 R15, RZ, RZ, -0x1 ;  /* 0xffffffffff0f7424 */ /* 0x000fe400078e00ff */
[----:B------:R-:W-:-:S07]  /*1dcb0*/  IMAD.IADD R5, R19, 0x1, R7 ;  /* 0x0000000113057824 */ /* 0x000fce00078e0207 */
[----:B------:R-:W-:Y:S05]  /*1dcc0*/  WARPSYNC.COLLECTIVE R15, `(.L_x_3072) ;  /* 0x000000000f087348 */ /* 0x000fea0003c00000 */
[----:B------:R0:W1:Y:S02]  /*1dcd0*/  SHFL.IDX P6, R14, R13, R12, R11 ;  /* 0x0000000c0d0e7389 */ /* 0x00006400000c000b */
[----:B01----:R-:W-:Y:S01]  /*1dce0*/  ENDCOLLECTIVE ;  /* 0x000000000000791b */ /* 0x003fe20003800000 */
.L_x_3072:
[----:B------:R-:W-:Y:S02]  /*1dcf0*/  ULDC UR4, c[0x0][0xc3c] ;  /* 0x00030f0000047ab9 */ /* 0x000fe40000000800 */
[----:B------:R-:W-:-:S13]  /*1dd00*/  ISETP.GE.OR P1, PT, R5, UR4, !P0 ;  /* 0x0000000405007c0c */ /* 0x000fda000c726670 */
[----:B------:R-:W0:Y:S01]  /*1dd10*/  @!P1 LDC.64 R2, c[0x0][0xc80] ;  /* 0x00032000ff029b82 */ /* 0x000e220000000a00 */
[----:B------:R-:W-:Y:S02]  /*1dd20*/  MOV R11, RZ ;  /* 0x000000ff000b7202 */ /* 0x000fe40000000f00 */
[----:B------:R-:W-:Y:S01]  /*1dd30*/  MOV R16, R14 ;  /* 0x0000000e00107202 */ /* 0x000fe20000000f00 */
        /* <DEDUP_REMOVED lines=13> */
.L_x_3073:
[----:B------:R-:W-:Y:S01]  /*1de10*/  IMAD.MOV.U32 R12, RZ, RZ, 0x2 ;  /* 0x00000002ff0c7424 */ /* 0x000fe200078e00ff */
[----:B------:R-:W-:-:S05]  /*1de20*/  SEL R5, R14, RZ, P1 ;  /* 0x000000ff0e057207 */ /* 0x000fca0000800000 */
[----:B------:R-:W-:-:S04]  /*1de30*/  IMAD.IADD R4, R2, 0x1, R5 ;  /* 0x0000000102047824 */ /* 0x000fc800078e0205 */
[----:B------:R-:W-:-:S07]  /*1de40*/  IMAD.MOV.U32 R13, RZ, RZ, R4 ;  /* 0x000000ffff0d7224 */ /* 0x000fce00078e0004 */
[----:B------:R-:W-:Y:S05]  /*1de50*/  WARPSYNC.COLLECTIVE R15, `(.L_x_3074) ;  /* 0x000000000f087348 */ /* 0x000fea0003c00000 */
[----:B------:R0:W1:Y:S02]  /*1de60*/  SHFL.UP P6, R14, R13, R12, R11 ;  /* 0x0400000c0d0e7389 */ /* 0x00006400000c000b */
[----:B01----:R-:W-:Y:S01]  /*1de70*/  ENDCOLLECTIVE ;  /* 0x000000000000791b */ /* 0x003fe20003800000 */
.L_x_3074:
[----:B------:R-:W-:Y:S01]  /*1de80*/  IMAD.MOV.U32 R12, RZ, RZ, 0x4 ;  /* 0x00000004ff0c7424 */ /* 0x000fe200078e00ff */
[----:B------:R-:W-:-:S05]  /*1de90*/  SEL R5, R14, RZ, P2 ;  /* 0x000000ff0e057207 */ /* 0x000fca0001000000 */
[----:B------:R-:W-:-:S05]  /*1dea0*/  IMAD.IADD R5, R4, 0x1, R5 ;  /* 0x0000000104057824 */ /* 0x000fca00078e0205 */
[----:B------:R-:W-:-:S07]  /*1deb0*/  MOV R13, R5 ;  /* 0x00000005000d7202 */ /* 0x000fce0000000f00 */
[----:B------:R-:W-:Y:S05]  /*1dec0*/  WARPSYNC.COLLECTIVE R15, `(.L_x_3075) ;  /* 0x000000000f087348 */ /* 0x000fea0003c00000 */
[----:B------:R0:W1:Y:S02]  /*1ded0*/  SHFL.UP P6, R14, R13, R12, R11 ;  /* 0x0400000c0d0e7389 */ /* 0x00006400000c000b */
[----:B01----:R-:W-:Y:S01]  /*1dee0*/  ENDCOLLECTIVE ;  /* 0x000000000000791b */ /* 0x003fe20003800000 */
.L_x_3075:
[----:B------:R-:W-:Y:S01]  /*1def0*/  IMAD.MOV.U32 R12, RZ, RZ, 0x8 ;  /* 0x00000008ff0c7424 */ /* 0x000fe200078e00ff */
[----:B------:R-:W-:-:S05]  /*1df00*/  SEL R6, R14, RZ, P3 ;  /* 0x000000ff0e067207 */ /* 0x000fca0001800000 */
[----:B------:R-:W-:-:S04]  /*1df10*/  IMAD.IADD R6, R5, 0x1, R6 ;  /* 0x0000000105067824 */ /* 0x000fc800078e0206 */
[----:B------:R-:W-:-:S07]  /*1df20*/  IMAD.MOV.U32 R13, RZ, RZ, R6 ;  /* 0x000000ffff0d7224 */ /* 0x000fce00078e0006 */
[----:B------:R-:W-:Y:S05]  /*1df30*/  WARPSYNC.COLLECTIVE R15, `(.L_x_3076) ;  /* 0x000000000f087348 */ /* 0x000fea0003c00000 */
[----:B------:R0:W1:Y:S02]  /*1df40*/  SHFL.UP P6, R14, R13, R12, R11 ;  /* 0x0400000c0d0e7389 */ /* 0x00006400000c000b */
[----:B01----:R-:W-:Y:S01]  /*1df50*/  ENDCOLLECTIVE ;  /* 0x000000000000791b */ /* 0x003fe20003800000 */
.L_x_3076:
[----:B------:R-:W-:Y:S01]  /*1df60*/  IMAD.MOV.U32 R12, RZ, RZ, 0x10 ;  /* 0x00000010ff0c7424 */ /* 0x000fe200078e00ff */
[----:B------:R-:W-:-:S04]  /*1df70*/  SEL R3, R14, RZ, P4 ;  /* 0x000000ff0e037207 */ /* 0x000fc80002000000 */
[----:B------:R-:W-:-:S05]  /*1df80*/  IADD3 R4, R6, R3, RZ ;  /* 0x0000000306047210 */ /* 0x000fca0007ffe0ff */
[----:B------:R-:W-:-:S07]  /*1df90*/  IMAD.MOV.U32 R13, RZ, RZ, R4 ;  /* 0x000000ffff0d7224 */ /* 0x000fce00078e0004 */
[----:B------:R-:W-:Y:S05]  /*1dfa0*/  WARPSYNC.COLLECTIVE R15, `(.L_x_3077) ;  /* 0x000000000f087348 */ /* 0x000fea0003c00000 */
[----:B------:R0:W1:Y:S02]  /*1dfb0*/  SHFL.UP P6, R14, R13, R12, R11 ;  /* 0x0400000c0d0e7389 */ /* 0x00006400000c000b */
[----:B01----:R-:W-:Y:S01]  /*1dfc0*/  ENDCOLLECTIVE ;  /* 0x000000000000791b */ /* 0x003fe20003800000 */
.L_x_3077:
[----:B------:R-:W-:Y:S01]  /*1dfd0*/  MOV R12, 0x1f ;  /* 0x0000001f000c7802 */ /* 0x000fe20000000f00 */
[----:B------:R-:W-:Y:S01]  /*1dfe0*/  IMAD.MOV.U32 R11, RZ, RZ, 0x1f ;  /* 0x0000001fff0b7424 */ /* 0x000fe200078e00ff */
[----:B------:R-:W-:-:S05]  /*1dff0*/  SEL R3, R14, RZ, P5 ;  /* 0x000000ff0e037207 */ /* 0x000fca0002800000 */
[----:B------:R-:W-:-:S04]  /*1e000*/  IMAD.IADD R3, R4, 0x1, R3 ;  /* 0x0000000104037824 */ /* 0x000fc800078e0203 */
[----:B------:R-:W-:-:S07]  /*1e010*/  IMAD.MOV.U32 R13, RZ, RZ, R3 ;  /* 0x000000ffff0d7224 */ /* 0x000fce00078e0003 */
[----:B------:R-:W-:Y:S05]  /*1e020*/  WARPSYNC.COLLECTIVE R15, `(.L_x_3078) ;  /* 0x000000000f087348 */ /* 0x000fea0003c00000 */
[----:B------:R0:W1:Y:S02]  /*1e030*/  SHFL.IDX P6, R14, R13, R12, R11 ;  /* 0x0000000c0d0e7389 */ /* 0x00006400000c000b */
[----:B01----:R-:W-:Y:S01]  /*1e040*/  ENDCOLLECTIVE ;  /* 0x000000000000791b */ /* 0x003fe20003800000 */
.L_x_3078:
[----:B------:R-:W-:Y:S05]  /*1e050*/  BRA `(.L_x_3079) ;  /* 0xffffff9800d07947 */ /* 0x000fea000383ffff */
.L_x_2873:
[----:B------:R-:W-:Y:S01]  /*1e060*/  BSSY B0, `(.L_x_3080) ;  /* 0x0000008000007945 */ /* 0x000fe20003800000 */
[----:B-----5:R-:W-:Y:S01]  /*1e070*/  IMAD.MOV.U32 R13, RZ, RZ, R2 ;  /* 0x000000ffff0d7224 */ /* 0x020fe200078e0002 */
[----:B------:R-:W-:Y:S01]  /*1e080*/  MOV R15, 0xffffffff ;  /* 0xffffffff000f7802 */ /* 0x000fe20000000f00 */
[----:B------:R-:W-:Y:S02]  /*1e090*/  IMAD.MOV.U32 R12, RZ, RZ, 0x1 ;  /* 0x00000001ff0c7424 */ /* 0x000fe400078e00ff */
[----:B------:R-:W-:-:S07]  /*1e0a0*/  IMAD.MOV.U32 R11, RZ, RZ, RZ ;  /* 0x000000ffff0b7224 */ /* 0x000fce00078e00ff */
[----:B0123--:R-:W-:Y:S05]  /*1e0b0*/  WARPSYNC.COLLECTIVE R15, `(.L_x_3081) ;  /* 0x000000000f087348 */ /* 0x00ffea0003c00000 */
[----:B------:R4:W0:Y:S02]  /*1e0c0*/  SHFL.UP P6, R14, R13, R12, R11 ;  /* 0x0400000c0d0e7389 */ /* 0x00082400000c000b */
[----:B01234-:R-:W-:Y:S01]  /*1e0d0*/  ENDCOLLECTIVE ;  /* 0x000000000000791b */ /* 0x01ffe20003800000 */
.L_x_3081:
[----:B------:R-:W-:Y:S05]  /*1e0e0*/  BSYNC B0 ;  /* 0x0000000000007941 */ /* 0x000fea0003800000 */
.L_x_3080:
        /* <DEDUP_REMOVED lines=8> */
.L_x_3082:
[----:B------:R-:W-:Y:S01]  /*1e170*/  IMAD.MOV.U32 R12, RZ, RZ, 0x4 ;  /* 0x00000004ff0c7424 */ /* 0x000fe200078e00ff */
[----:B------:R-:W-:-:S04]  /*1e180*/  SEL R14, R14, RZ, P2 ;  /* 0x000000ff0e0e7207 */ /* 0x000fc80001000000 */
[----:B------:R-:W-:-:S05]  /*1e190*/  IADD3 R3, R13, R14, RZ ;  /* 0x0000000e0d037210 */ /* 0x000fca0007ffe0ff */
[----:B------:R-:W-:-:S07]  /*1e1a0*/  IMAD.MOV.U32 R13, RZ, RZ, R3 ;  /* 0x000000ffff0d7224 */ /* 0x000fce00078e0003 */
[----:B------:R-:W-:Y:S05]  /*1e1b0*/  WARPSYNC.COLLECTIVE R15, `(.L_x_3083) ;  /* 0x000000000f087348 */ /* 0x000fea0003c00000 */
[----:B------:R0:W1:Y:S02]  /*1e1c0*/  SHFL.UP P6, R14, R13, R12, R11 ;  /* 0x0400000c0d0e7389 */ /* 0x00006400000c000b */
[----:B01----:R-:W-:Y:S01]  /*1e1d0*/  ENDCOLLECTIVE ;  /* 0x000000000000791b */ /* 0x003fe20003800000 */
.L_x_3083:
[----:B------:R-:W-:Y:S02]  /*1e1e0*/  MOV R12, 0x8 ;  /* 0x00000008000c7802 */ /* 0x000fe40000000f00 */
[----:B------:R-:W-:-:S05]  /*1e1f0*/  SEL R4, R14, RZ, P3 ;  /* 0x000000ff0e047207 */ /* 0x000fca0001800000 */
[----:B------:R-:W-:-:S04]  /*1e200*/  IMAD.IADD R4, R3, 0x1, R4 ;  /* 0x0000000103047824 */ /* 0x000fc800078e0204 */
[----:B------:R-:W-:-:S07]  /*1e210*/  IMAD.MOV.U32 R13, RZ, RZ, R4 ;  /* 0x000000ffff0d7224 */ /* 0x000fce00078e0004 */
[----:B------:R-:W-:Y:S05]  /*1e220*/  WARPSYNC.COLLECTIVE R15, `(.L_x_3084) ;  /* 0x000000000f087348 */ /* 0x000fea0003c00000 */
[----:B------:R0:W1:Y:S02]  /*1e230*/  SHFL.UP P6, R14, R13, R12, R11 ;  /* 0x0400000c0d0e7389 */ /* 0x00006400000c000b */
[----:B01----:R-:W-:Y:S01]  /*1e240*/  ENDCOLLECTIVE ;  /* 0x000000000000791b */ /* 0x003fe20003800000 */
.L_x_3084:
[----:B------:R-:W-:Y:S01]  /*1e250*/  IMAD.MOV.U32 R12, RZ, RZ, 0x10 ;  /* 0x00000010ff0c7424 */ /* 0x000fe200078e00ff */
[----:B------:R-:W-:-:S05]  /*1e260*/  SEL R5, R14, RZ, P4 ;  /* 0x000000ff0e057207 */ /* 0x000fca0002000000 */
[----:B------:R-:W-:-:S04]  /*1e270*/  IMAD.IADD R5, R4, 0x1, R5 ;  /* 0x0000000104057824 */ /* 0x000fc800078e0205 */
[----:B------:R-:W-:-:S07]  /*1e280*/  IMAD.MOV.U32 R13, RZ, RZ, R5 ;  /* 0x000000ffff0d7224 */ /* 0x000fce00078e0005 */
[----:B------:R-:W-:Y:S05]  /*1e290*/  WARPSYNC.COLLECTIVE R15, `(.L_x_3085) ;  /* 0x000000000f087348 */ /* 0x000fea0003c00000 */
[----:B------:R0:W1:Y:S02]  /*1e2a0*/  SHFL.UP P6, R14, R13, R12, R11 ;  /* 0x0400000c0d0e7389 */ /* 0x00006400000c000b */
[----:B01----:R-:W-:Y:S01]  /*1e2b0*/  ENDCOLLECTIVE ;  /* 0x000000000000791b */ /* 0x003fe20003800000 */
.L_x_3085:
        /* <DEDUP_REMOVED lines=8> */
.L_x_3086:
[----:B------:R-:W-:Y:S05]  /*1e340*/  BRA `(.L_x_3087) ;  /* 0xffffff9800b07947 */ /* 0x000fea000383ffff */
.L_x_2875:
[----:B------:R-:W-:Y:S01]  /*1e350*/  BSSY B0, `(.L_x_3088) ;  /* 0x0000006000007945 */ /* 0x000fe20003800000 */
[----:B------:R-:W-:Y:S01]  /*1e360*/  PLOP3.LUT P6, PT, P6, PT, PT, 0x8, 0x0 ;  /* 0x000000000000781c */ /* 0x000fe200037ce170 */
[----:B------:R-:W-:-:S12]  /*1e370*/  IMAD.MOV.U32 R15, RZ, RZ, -0x1 ;  /* 0xffffffffff0f7424 */ /* 0x000fd800078e00ff */
[----:B012---:R-:W-:Y:S05]  /*1e380*/  WARPSYNC.COLLECTIVE R15, `(.L_x_3089) ;  /* 0x000000000f087348 */ /* 0x007fea0003c00000 */
[----:B------:R-:W-:Y:S01]  /*1e390*/  VOTE.ANY R14, PT, P6 ;  /* 0x00000000000e7806 */ /* 0x000fe200030e0100 */
[----:B012---:R-:W-:Y:S06]  /*1e3a0*/  ENDCOLLECTIVE ;  /* 0x000000000000791b */ /* 0x007fec0003800000 */
.L_x_3089:
[----:B------:R-:W-:Y:S05]  /*1e3b0*/  BSYNC B0 ;  /* 0x0000000000007941 */ /* 0x000fea0003800000 */
.L_x_3088:
        /* <DEDUP_REMOVED lines=9> */
.L_x_3090:
[----:B------:R-:W-:Y:S01]  /*1e450*/  IMAD.MOV.U32 R17, RZ, RZ, R14 ;  /* 0x000000ffff117224 */ /* 0x000fe200078e000e */
[----:B------:R-:W-:Y:S06]  /*1e460*/  BRA `(.L_x_3091) ;  /* 0xffffff9800a07947 */ /* 0x000fec000383ffff */
.L_x_2877:
[----:B------:R-:W-:Y:S01]  /*1e470*/  BSSY B0, `(.L_x_3092) ;  /* 0x0000007000007945 */ /* 0x000fe20003800000 */
[----:B------:R-:W-:Y:S01]  /*1e480*/  MOV R13, R3 ;  /* 0x00000003000d7202 */ /* 0x000fe20000000f00 */
[----:B------:R-:W-:Y:S02]  /*1e490*/  IMAD.MOV.U32 R11, RZ, RZ, 0x1f ;  /* 0x0000001fff0b7424 */ /* 0x000fe400078e00ff */
[----:B------:R-:W-:-:S07]  /*1e4a0*/  IMAD.MOV.U32 R15, RZ, RZ, -0x1 ;  /* 0xffffffffff0f7424 */ /* 0x000fce00078e00ff */
[----:B01234-:R-:W-:Y:S05]  /*1e4b0*/  WARPSYNC.COLLECTIVE R15, `(.L_x_3093) ;  /* 0x000000000f087348 */ /* 0x01ffea0003c00000 */
[----:B------:R0:W0:Y:S02]  /*1e4c0*/  SHFL.IDX P6, R14, R13, R12, R11 ;  /* 0x0000000c0d0e7389 */ /* 0x00002400000c000b */
[----:B01234-:R-:W-:Y:S01]  /*1e4d0*/  ENDCOLLECTIVE ;  /* 0x000000000000791b */ /* 0x01ffe20003800000 */
.L_x_3093:
[----:B------:R-:W-:Y:S05]  /*1e4e0*/  BSYNC B0 ;  /* 0x0000000000007941 */ /* 0x000fea0003800000 */
.L_x_3092:
[----:B------:R-:W-:Y:S01]  /*1e4f0*/  IMAD.MOV.U32 R5, RZ, RZ, R14 ;  /* 0x000000ffff057224 */ /* 0x000fe200078e000e */
[----:B------:R-:W-:Y:S06]  /*1e500*/  BRA `(.L_x_2876) ;  /* 0xffffff9800947947 */ /* 0x000fec000383ffff */
.L_x_2881:
[----:B-1----:R1:W4:Y:S02]  /*1e510*/  SYNCS.PHASECHK.TRANS64.TRYWAIT P0, [R5+URZ+0x16820], R0 ;  /* 0x01682000050075a7 */ /* 0x002324000800017f */
[----:B----4-:R-:W-:Y:S05]  /*1e520*/  @!P0 NANOSLEEP.SYNCS 0x989680 ;  /* 0x009896800000895d */ /* 0x010fea0003900000 */
[----:B------:R-:W4:Y:S02]  /*1e530*/  @!P0 SYNCS.PHASECHK.TRANS64 P0, [R5+URZ+0x16820], R0 ;  /* 0x01682000050085a7 */ /* 0x000f24000800007f */
[----:B----4-:R-:W-:Y:S05]  /*1e540*/  @!P0 BRA `(.L_x_2881) ;  /* 0xfffffffc00f08947 */ /* 0x010fea000383ffff */
[----:B------:R-:W-:Y:S05]  /*1e550*/  BRA `(.L_x_3094) ;  /* 0xffffffa0000c7947 */ /* 0x000fea000383ffff */
.L_x_2882:
[----:B------:R-:W4:Y:S01]  /*1e560*/  S2R R2, SR_TID.X ;  /* 0x0000000000027919 */ /* 0x000f220000002100 */
[----:B------:R-:W-:Y:S01]  /*1e570*/  BSSY B0, `(.L_x_3095) ;  /* 0x000000a000007945 */ /* 0x000fe20003800000 */
[----:B------:R-:W-:Y:S01]  /*1e580*/  MOV R12, RZ ;  /* 0x000000ff000c7202 */ /* 0x000fe20000000f00 */
[----:B------:R-:W-:Y:S02]  /*1e590*/  IMAD.MOV.U32 R11, RZ, RZ, 0x1f ;  /* 0x0000001fff0b7424 */ /* 0x000fe400078e00ff */
[----:B------:R-:W-:Y:S01]  /*1e5a0*/  IMAD.MOV.U32 R15, RZ, RZ, -0x1 ;  /* 0xffffffffff0f7424 */ /* 0x000fe200078e00ff */
[----:B----4-:R-:W-:-:S04]  /*1e5b0*/  SHF.R.U32.HI R2, RZ, 0x5, R2 ;  /* 0x00000005ff027819 */ /* 0x010fc80000011602 */
[----:B------:R-:W-:-:S05]  /*1e5c0*/  LOP3.LUT R2, R2, 0x3, RZ, 0xc0, !PT ;  /* 0x0000000302027812 */ /* 0x000fca00078ec0ff */
[----:B------:R-:W-:-:S07]  /*1e5d0*/  IMAD.MOV.U32 R13, RZ, RZ, R2 ;  /* 0x000000ffff0d7224 */ /* 0x000fce00078e0002 */
[----:B0123--:R-:W-:Y:S05]  /*1e5e0*/  WARPSYNC.COLLECTIVE R15, `(.L_x_3096) ;  /* 0x000000000f087348 */ /* 0x00ffea0003c00000 */
[----:B------:R4:W0:Y:S02]  /*1e5f0*/  SHFL.IDX P6, R14, R13, R12, R11 ;  /* 0x0000000c0d0e7389 */ /* 0x00082400000c000b */
[----:B01234-:R-:W-:Y:S01]  /*1e600*/  ENDCOLLECTIVE ;  /* 0x000000000000791b */ /* 0x01ffe20003800000 */
.L_x_3096:
[----:B------:R-:W-:Y:S05]  /*1e610*/  BSYNC B0 ;  /* 0x0000000000007941 */ /* 0x000fea0003800000 */
.L_x_3095:
[----:B------:R-:W-:Y:S05]  /*1e620*/  BRA `(.L_x_3097) ;  /* 0xffffff9c00f47947 */ /* 0x000fea000383ffff */
.L_x_2883:
[----:B------:R-:W-:Y:S01]  /*1e630*/  BSSY B0, `(.L_x_3098) ;  /* 0x0000006000007945 */ /* 0x000fe20003800000 */
[----:B------:R-:W-:-:S07]  /*1e640*/  IMAD.MOV.U32 R15, RZ, RZ, -0x1 ;  /* 0xffffffffff0f7424 */ /* 0x000fce00078e00ff */
[----:B0123--:R-:W-:Y:S05]  /*1e650*/  WARPSYNC.COLLECTIVE R15, `(.L_x_3099) ;  /* 0x000000000f0c7348 */ /* 0x00ffea0003c00000 */
[----:B------:R-:W-:Y:S02]  /*1e660*/  ELECT P6, UR62, PT ;  /* 0x00000000003e782f */ /* 0x000fe400038c0000 */
[----:B------:R-:W-:Y:S01]  /*1e670*/  MOV R14, UR62 ;  /* 0x0000003e000e7c02 */ /* 0x000fe20008000f00 */
[----:B0123--:R-:W-:Y:S10]  /*1e680*/  ENDCOLLECTIVE ;  /* 0x000000000000791b */ /* 0x00fff40003800000 */
.L_x_3099:
[----:B------:R-:W-:Y:S05]  /*1e690*/  BSYNC B0 ;  /* 0x0000000000007941 */ /* 0x000fea0003800000 */
.L_x_3098:
[----:B------:R-:W-:Y:S05]  /*1e6a0*/  BRA `(.L_x_3100) ;  /* 0xffffff9c00e87947 */ /* 0x000fea000383ffff */
.L_x_2885:
[----:B-1----:R1:W4:Y:S02]  /*1e6b0*/  SYNCS.PHASECHK.TRANS64.TRYWAIT P1, [R3+URZ+0x16840], R2 ;  /* 0x01684002030075a7 */ /* 0x002324000802017f */
[----:B----4-:R-:W-:Y:S05]  /*1e6c0*/  @!P1 NANOSLEEP.SYNCS 0x989680 ;  /* 0x009896800000995d */ /* 0x010fea0003900000 */
[----:B------:R-:W4:Y:S02]  /*1e6d0*/  @!P1 SYNCS.PHASECHK.TRANS64 P1, [R3+URZ+0x16840], R2 ;  /* 0x01684002030095a7 */ /* 0x000f24000802007f */
[----:B----4-:R-:W-:Y:S05]  /*1e6e0*/  @!P1 BRA `(.L_x_2885) ;  /* 0xfffffffc00f09947 */ /* 0x010fea000383ffff */
[----:B------:R-:W-:Y:S05]  /*1e6f0*/  BRA `(.L_x_3101) ;  /* 0xffffffa000087947 */ /* 0x000fea000383ffff */
.L_x_2887:
[----:B----4-:R4:W0:Y:S02]  /*1e700*/  SYNCS.PHASECHK.TRANS64.TRYWAIT P1, [R5+URZ+0x16840], R0 ;  /* 0x01684000050075a7 */ /* 0x010824000802017f */
[----:B0-----:R-:W-:Y:S05]  /*1e710*/  @!P1 NANOSLEEP.SYNCS 0x989680 ;  /* 0x009896800000995d */ /* 0x001fea0003900000 */
[----:B------:R-:W0:Y:S02]  /*1e720*/  @!P1 SYNCS.PHASECHK.TRANS64 P1, [R5+URZ+0x16840], R0 ;  /* 0x01684000050095a7 */ /* 0x000e24000802007f */
[----:B0-----:R-:W-:Y:S05]  /*1e730*/  @!P1 BRA `(.L_x_2887) ;  /* 0xfffffffc00f09947 */ /* 0x001fea000383ffff */
[----:B------:R-:W-:Y:S05]  /*1e740*/  BRA `(.L_x_3102) ;  /* 0xffffffa000147947 */ /* 0x000fea000383ffff */
.L_x_2889:
[----:B------:R0:W0:Y:S02]  /*1e750*/  SYNCS.PHASECHK.TRANS64.TRYWAIT P1, [R3+URZ+0x16860], R2 ;  /* 0x01686002030075a7 */ /* 0x000024000802017f */
[----:B0-----:R-:W-:Y:S05]  /*1e760*/  @!P1 NANOSLEEP.SYNCS 0x989680 ;  /* 0x009896800000995d */ /* 0x001fea0003900000 */
[----:B------:R-:W0:Y:S02]  /*1e770*/  @!P1 SYNCS.PHASECHK.TRANS64 P1, [R3+URZ+0x16860], R2 ;  /* 0x01686002030095a7 */ /* 0x000e24000802007f */
[----:B0-----:R-:W-:Y:S05]  /*1e780*/  @!P1 BRA `(.L_x_2889) ;  /* 0xfffffffc00f09947 */ /* 0x001fea000383ffff */
[----:B------:R-:W-:Y:S05]  /*1e790*/  BRA `(.L_x_3103) ;  /* 0xffffffa000107947 */ /* 0x000fea000383ffff */
.L_x_3104:
        /* <DEDUP_REMOVED lines=14> */
.L_x_3113:


//--------------------- .nv.global.init           --------------------------
	.section	.nv.global.init,"aw",@progbits
.nv.global.init:
	.type		$str$23,@object
	.size		$str$23,($str$24 - $str$23)
$str$23:
        /*0000*/ 	.byte	0x28, 0x61, 0x64, 0x64, 0x72, 0x65, 0x73, 0x73, 0x20, 0x26, 0x20, 0x6d, 0x61, 0x73, 0x6b, 0x29
        /*0010*/ 	.byte	0x20, 0x3d, 0x3d, 0x20, 0x30, 0x00
	.type		$str$24,@object
	.size		$str$24,(__unnamed_4 - $str$24)
$str$24:
        /*0016*/ 	.byte	0x2f, 0x74, 0x6d, 0x70, 0x2f, 0x6f, 0x73, 0x73, 0x5f, 0x6b, 0x65, 0x72, 0x6e, 0x65, 0x6c, 0x73
        /*0026*/ 	.byte	0x5f, 0x73, 0x72, 0x63, 0x2f, 0x66, 0x6c, 0x61, 0x73, 0x68, 0x5f, 0x61, 0x74, 0x74, 0x65, 0x6e
        /*0036*/ 	.byte	0x74, 0x69, 0x6f, 0x6e, 0x2f, 0x63, 0x73, 0x72, 0x63, 0x2f, 0x63, 0x75, 0x74, 0x6c, 0x61, 0x73
        /*0046*/ 	.byte	0x73, 0x2f, 0x69, 0x6e, 0x63, 0x6c, 0x75, 0x64, 0x65, 0x2f, 0x63, 0x75, 0x74, 0x65, 0x2f, 0x70
        /*0056*/ 	.byte	0x6f, 0x69, 0x6e, 0x74, 0x65, 0x72, 0x5f, 0x66, 0x6c, 0x61, 0x67, 0x67, 0x65, 0x64, 0x2e, 0x68
        /*0066*/ 	.byte	0x70, 0x70, 0x00
	.type		__unnamed_4,@object
	.size		__unnamed_4,(__unnamed_5 - __unnamed_4)
__unnamed_4:
        /* <DEDUP_REMOVED lines=23> */
        /*01d9*/ 	.byte	0x3a, 0x43, 0x3c, 0x30, 0x3e, 0x3e, 0x3e, 0x3e, 0x3e, 0x20, 0x26, 0x5d, 0x00
	.type		__unnamed_5,@object
	.size		__unnamed_5,(__unnamed_3 - __unnamed_5)
__unnamed_5:
        /* <DEDUP_REMOVED lines=24> */
        /*0366*/ 	.byte	0x00
	.type		__unnamed_3,@object
	.size		__unnamed_3,(__unnamed_2 - __unnamed_3)
__unnamed_3:
        /* <DEDUP_REMOVED lines=28> */
        /*0527*/ 	.byte	0x32, 0x3e, 0x3e, 0x3e, 0x3e, 0x3e, 0x5d, 0x00
	.type		__unnamed_2,@object
	.size		__unnamed_2,(__unnamed_1 - __unnamed_2)
__unnamed_2:
        /* <DEDUP_REMOVED lines=29> */
	.type		__unnamed_1,@object
	.size		__unnamed_1,(.L_0 - __unnamed_1)
__unnamed_1:
        /* <DEDUP_REMOVED lines=28> */
        /*08b7*/ 	.byte	0x32, 0x3e, 0x3e, 0x3e, 0x3e, 0x3e, 0x20, 0x26, 0x5d, 0x00
.L_0:


//--------------------- .nv.shared._ZN7cutlass13device_kernelIN5flash11enable_sm90INS1_16FlashAttnFwdSm90INS1_25CollectiveMainloopFwdSm90ILi2EN4cute5tupleIJNS5_1CILi1EEES8_S8_EEENS6_IJNS7_ILi192EEENS7_ILi128EEENS7_ILi64EEEEEELi64ENS_6half_tEfNS_4arch4Sm90ELb0ELb0ELb0ELb0ELb1ELb0ELb0ELb1ELb1ELb1ELb0ELb0EEENS1_21CollectiveEpilogueFwdINS6_IJSA_SC_SB_EEES9_SE_SG_Li384ELb0ELb1ELb0ELb0EEENS1_29StaticPersistentTileSchedulerILb0EEEEEEEEEvNT_6ParamsE --------------------------
	.section	.nv.shared._ZN7cutlass13device_kernelIN5flash11enable_sm90INS1_16FlashAttnFwdSm90INS1_25CollectiveMainloopFwdSm90ILi2EN4cute5tupleIJNS5_1CILi1EEES8_S8_EEENS6_IJNS7_ILi192EEENS7_ILi128EEENS7_ILi64EEEEEELi64ENS_6half_tEfNS_4arch4Sm90ELb0ELb0ELb0ELb0ELb1ELb0ELb0ELb1ELb1ELb1ELb0ELb0EEENS1_21CollectiveEpilogueFwdINS6_IJSA_SC_SB_EEES9_SE_SG_Li384ELb0ELb1ELb0ELb0EEENS1_29StaticPersistentTileSchedulerILb0EEEEEEEEEvNT_6ParamsE,"aw",@nobits
	.sectionflags	@""
	.align	16
	.zero		1024


//--------------------- .nv.shared.reserved.0     --------------------------
	.section	.nv.shared.reserved.0,"aw",@nobits
	.weak		__nv_reservedSMEM_offset_0_alias
	.size		__nv_reservedSMEM_offset_0_alias, 0, 0
	.other		__nv_reservedSMEM_offset_0_alias,@"STO_CUDA_RESERVED_SHARED STV_DEFAULT"
__nv_reservedSMEM_offset_0_alias:
	.zero		0


//--------------------- .nv.global                --------------------------
	.section	.nv.global,"aw",@nobits
.nv.global:
	.type		_ZN71_INTERNAL_5862e68d_35_flash_fwd_hdim64_fp16_paged_sm90_cu_de61a85f_32574cute1_E,@object
	.size		_ZN71_INTERNAL_5862e68d_35_flash_fwd_hdim64_fp16_paged_sm90_cu_de61a85f_32574cute1_E,(_ZN71_INTERNAL_5862e68d_35_flash_fwd_hdim64_fp16_paged_sm90_cu_de61a85f_32574cuda3std3__45__cpo6cbeginE - _ZN71_INTERNAL_5862e68d_35_flash_fwd_hdim64_fp16_paged_sm90_cu_de61a85f_32574cute1_E)
_ZN71_INTERNAL_5862e68d_35_flash_fwd_hdim64_fp16_paged_sm90_cu_de61a85f_32574cute1_E:
	.zero		1
	.type		_ZN71_INTERNAL_5862e68d_35_flash_fwd_hdim64_fp16_paged_sm90_cu_de61a85f_32574cuda3std3__45__cpo6cbeginE,@object
	.size		_ZN71_INTERNAL_5862e68d_35_flash_fwd_hdim64_fp16_paged_sm90_cu_de61a85f_32574cuda3std3__45__cpo6cbeginE,(_ZN71_INTERNAL_5862e68d_35_flash_fwd_hdim64_fp16_paged_sm90_cu_de61a85f_32574cuda3std3__48in_placeE - _ZN71_INTERNAL_5862e68d_35_flash_fwd_hdim64_fp16_paged_sm90_cu_de61a85f_32574cuda3std3__45__cpo6cbeginE)
_ZN71_INTERNAL_5862e68d_35_flash_fwd_hdim64_fp16_paged_sm90_cu_de61a85f_32574cuda3std3__45__cpo6cbeginE:
	.zero		1
	.type		_ZN71_INTERNAL_5862e68d_35_flash_fwd_hdim64_fp16_paged_sm90_cu_de61a85f_32574cuda3std3__48in_placeE,@object
	.size		_ZN71_INTERNAL_5862e68d_35_flash_fwd_hdim64_fp16_paged_sm90_cu_de61a85f_32574cuda3std3__48in_placeE,(_ZN71_INTERNAL_5862e68d_35_flash_fwd_hdim64_fp16_paged_sm90_cu_de61a85f_32574cuda3std6ranges3__45__cpo9iter_moveE - _ZN71_INTERNAL_5862e68d_35_flash_fwd_hdim64_fp16_paged_sm90_cu_de61a85f_32574cuda3std3__48in_placeE)
_ZN71_INTERNAL_5862e68d_35_flash_fwd_hdim64_fp16_paged_sm90_cu_de61a85f_32574cuda3std3__48in_placeE:
	.zero		1
	.type		_ZN71_INTERNAL_5862e68d_35_flash_fwd_hdim64_fp16_paged_sm90_cu_de61a85f_32574cuda3std6ranges3__45__cpo9iter_moveE,@object
	.size		_ZN71_INTERNAL_5862e68d_35_flash_fwd_hdim64_fp16_paged_sm90_cu_de61a85f_32574cuda3std6ranges3__45__cpo9iter_moveE,(_ZN71_INTERNAL_5862e68d_35_flash_fwd_hdim64_fp16_paged_sm90_cu_de61a85f_32574cuda3std3__45__cpo5beginE - _ZN71_INTERNAL_5862e68d_35_flash_fwd_hdim64_fp16_paged_sm90_cu_de61a85f_32574cuda3std6ranges3__45__cpo9iter_moveE)
_ZN71_INTERNAL_5862e68d_35_flash_fwd_hdim64_fp16_paged_sm90_cu_de61a85f_32574cuda3std6ranges3__45__cpo9iter_moveE:
	.zero		1
	.type		_ZN71_INTERNAL_5862e68d_35_flash_fwd_hdim64_fp16_paged_sm90_cu_de61a85f_32574cuda3std3__45__cpo5beginE,@object
	.size		_ZN71_INTERNAL_5862e68d_35_flash_fwd_hdim64_fp16_paged_sm90_cu_de61a85f_32574cuda3std3__45__cpo5beginE,(_ZN71_INTERNAL_5862e68d_35_flash_fwd_hdim64_fp16_paged_sm90_cu_de61a85f_32574cuda3std3__473_GLOBAL__N__5862e68d_35_flash_fwd_hdim64_fp16_paged_sm90_cu_de61a85f_32576ignoreE - _ZN71_INTERNAL_5862e68d_35_flash_fwd_hdim64_fp16_paged_sm90_cu_de61a85f_32574cuda3std3__45__cpo5beginE)
_ZN71_INTERNAL_5862e68d_35_flash_fwd_hdim64_fp16_paged_sm90_cu_de61a85f_32574cuda3std3__45__cpo5beginE:
	.zero		1
	.type		_ZN71_INTERNAL_5862e68d_35_flash_fwd_hdim64_fp16_paged_sm90_cu_de61a85f_32574cuda3std3__473_GLOBAL__N__5862e68d_35_flash_fwd_hdim64_fp16_paged_sm90_cu_de61a85f_32576ignoreE,@object
	.size		_ZN71_INTERNAL_5862e68d_35_flash_fwd_hdim64_fp16_paged_sm90_cu_de61a85f_32574cuda3std3__473_GLOBAL__N__5862e68d_35_flash_fwd_hdim64_fp16_paged_sm90_cu_de61a85f_32576ignoreE,(_ZN71_INTERNAL_5862e68d_35_flash_fwd_hdim64_fp16_paged_sm90_cu_de61a85f_32574cute7productE - _ZN71_INTERNAL_5862e68d_35_flash_fwd_hdim64_fp16_paged_sm90_cu_de61a85f_32574cuda3std3__473_GLOBAL__N__5862e68d_35_flash_fwd_hdim64_fp16_paged_sm90_cu_de61a85f_32576ignoreE)
_ZN71_INTERNAL_5862e68d_35_flash_fwd_hdim64_fp16_paged_sm90_cu_de61a85f_32574cuda3std3__473_GLOBAL__N__5862e68d_35_flash_fwd_hdim64_fp16_paged_sm90_cu_de61a85f_32576ignoreE:
	.zero		1
	.type		_ZN71_INTERNAL_5862e68d_35_flash_fwd_hdim64_fp16_paged_sm90_cu_de61a85f_32574cute7productE,@object
	.size		_ZN71_INTERNAL_5862e68d_35_flash_fwd_hdim64_fp16_paged_sm90_cu_de61a85f_32574cute7productE,(_ZN71_INTERNAL_5862e68d_35_flash_fwd_hdim64_fp16_paged_sm90_cu_de61a85f_32574cuda3std3__45__cpo3endE - _ZN71_INTERNAL_5862e68d_35_flash_fwd_hdim64_fp16_paged_sm90_cu_de61a85f_32574cute7productE)
_ZN71_INTERNAL_5862e68d_35_flash_fwd_hdim64_fp16_paged_sm90_cu_de61a85f_32574cute7productE:
	.zero		1
	.type		_ZN71_INTERNAL_5862e68d_35_flash_fwd_hdim64_fp16_paged_sm90_cu_de61a85f_32574cuda3std3__45__cpo3endE,@object
	.size		_ZN71_INTERNAL_5862e68d_35_flash_fwd_hdim64_fp16_paged_sm90_cu_de61a85f_32574cuda3std3__45__cpo3endE,(_ZN71_INTERNAL_5862e68d_35_flash_fwd_hdim64_fp16_paged_sm90_cu_de61a85f_32574cuda3std3__419piecewise_constructE - _ZN71_INTERNAL_5862e68d_35_flash_fwd_hdim64_fp16_paged_sm90_cu_de61a85f_32574cuda3std3__45__cpo3endE)
_ZN71_INTERNAL_5862e68d_35_flash_fwd_hdim64_fp16_paged_sm90_cu_de61a85f_32574cuda3std3__45__cpo3endE:
	.zero		1
	.type		_ZN71_INTERNAL_5862e68d_35_flash_fwd_hdim64_fp16_paged_sm90_cu_de61a85f_32574cuda3std3__419piecewise_constructE,@object
	.size		_ZN71_INTERNAL_5862e68d_35_flash_fwd_hdim64_fp16_paged_sm90_cu_de61a85f_32574cuda3std3__419piecewise_constructE,(_ZN71_INTERNAL_5862e68d_35_flash_fwd_hdim64_fp16_paged_sm90_cu_de61a85f_32574cuda3std3__45__cpo4cendE - _ZN71_INTERNAL_5862e68d_35_flash_fwd_hdim64_fp16_paged_sm90_cu_de61a85f_32574cuda3std3__419piecewise_constructE)
_ZN71_INTERNAL_5862e68d_35_flash_fwd_hdim64_fp16_paged_sm90_cu_de61a85f_32574cuda3std3__419piecewise_constructE:
	.zero		1
	.type		_ZN71_INTERNAL_5862e68d_35_flash_fwd_hdim64_fp16_paged_sm90_cu_de61a85f_32574cuda3std3__45__cpo4cendE,@object
	.size		_ZN71_INTERNAL_5862e68d_35_flash_fwd_hdim64_fp16_paged_sm90_cu_de61a85f_32574cuda3std3__45__cpo4cendE,(_ZN71_INTERNAL_5862e68d_35_flash_fwd_hdim64_fp16_paged_sm90_cu_de61a85f_32574cuda3std6ranges3__45__cpo4swapE - _ZN71_INTERNAL_5862e68d_35_flash_fwd_hdim64_fp16_paged_sm90_cu_de61a85f_32574cuda3std3__45__cpo4cendE)
_ZN71_INTERNAL_5862e68d_35_flash_fwd_hdim64_fp16_paged_sm90_cu_de61a85f_32574cuda3std3__45__cpo4cendE:
	.zero		1
	.type		_ZN71_INTERNAL_5862e68d_35_flash_fwd_hdim64_fp16_paged_sm90_cu_de61a85f_32574cuda3std6ranges3__45__cpo4swapE,@object
	.size		_ZN71_INTERNAL_5862e68d_35_flash_fwd_hdim64_fp16_paged_sm90_cu_de61a85f_32574cuda3std6ranges3__45__cpo4swapE,(.L_12 - _ZN71_INTERNAL_5862e68d_35_flash_fwd_hdim64_fp16_paged_sm90_cu_de61a85f_32574cuda3std6ranges3__45__cpo4swapE)
_ZN71_INTERNAL_5862e68d_35_flash_fwd_hdim64_fp16_paged_sm90_cu_de61a85f_32574cuda3std6ranges3__45__cpo4swapE:
	.zero		1
.L_12:


//--------------------- .nv.shared._ZN7cutlass13device_kernelIN5flash11enable_sm90INS1_16FlashAttnFwdSm90INS1_25CollectiveMainloopFwdSm90ILi2EN4cute5tupleIJNS5_1CILi1EEES8_S8_EEENS6_IJNS7_ILi192EEENS7_ILi128EEENS7_ILi64EEEEEELi64ENS_6half_tEfNS_4arch4Sm90ELb0ELb0ELb0ELb1ELb1ELb0ELb0ELb1ELb1ELb1ELb0ELb0EEENS1_21CollectiveEpilogueFwdINS6_IJSA_SC_SB_EEES9_SE_SG_Li384ELb1ELb1ELb0ELb0EEENS1_36VarlenDynamicPersistentTileSchedulerILi192ELi128ELi384ELi128ELb0ELb1ELb1ELb0ELb1ELb1EEEEEEEEEvNT_6ParamsE --------------------------
	.section	.nv.shared._ZN7cutlass13device_kernelIN5flash11enable_sm90INS1_16FlashAttnFwdSm90INS1_25CollectiveMainloopFwdSm90ILi2EN4cute5tupleIJNS5_1CILi1EEES8_S8_EEENS6_IJNS7_ILi192EEENS7_ILi128EEENS7_ILi64EEEEEELi64ENS_6half_tEfNS_4arch4Sm90ELb0ELb0ELb0ELb1ELb1ELb0ELb0ELb1ELb1ELb1ELb0ELb0EEENS1_21CollectiveEpilogueFwdINS6_IJSA_SC_SB_EEES9_SE_SG_Li384ELb1ELb1ELb0ELb0EEENS1_36VarlenDynamicPersistentTileSchedulerILi192ELi128ELi384ELi128ELb0ELb1ELb1ELb0ELb1ELb1EEEEEEEEEvNT_6ParamsE,"aw",@nobits
	.sectionflags	@""
	.align	16
	.zero		1024


//--------------------- .nv.shared._ZN7cutlass13device_kernelIN5flash11enable_sm90INS1_16FlashAttnFwdSm90INS1_25CollectiveMainloopFwdSm90ILi2EN4cute5tupleIJNS5_1CILi1EEES8_S8_EEENS6_IJNS7_ILi192EEENS7_ILi128EEENS7_ILi64EEEEEELi64ENS_6half_tEfNS_4arch4Sm90ELb0ELb0ELb0ELb1ELb1ELb1ELb0ELb1ELb1ELb1ELb0ELb0EEENS1_21CollectiveEpilogueFwdINS6_IJSA_SC_SB_EEES9_SE_SG_Li384ELb1ELb1ELb0ELb0EEENS1_36VarlenDynamicPersistentTileSchedulerILi192ELi128ELi384ELi128ELb0ELb1ELb1ELb0ELb1ELb1EEEEEEEEEvNT_6ParamsE --------------------------
	.section	.nv.shared._ZN7cutlass13device_kernelIN5flash11enable_sm90INS1_16FlashAttnFwdSm90INS1_25CollectiveMainloopFwdSm90ILi2EN4cute5tupleIJNS5_1CILi1EEES8_S8_EEENS6_IJNS7_ILi192EEENS7_ILi128EEENS7_ILi64EEEEEELi64ENS_6half_tEfNS_4arch4Sm90ELb0ELb0ELb0ELb1ELb1ELb1ELb0ELb1ELb1ELb1ELb0ELb0EEENS1_21CollectiveEpilogueFwdINS6_IJSA_SC_SB_EEES9_SE_SG_Li384ELb1ELb1ELb0ELb0EEENS1_36VarlenDynamicPersistentTileSchedulerILi192ELi128ELi384ELi128ELb0ELb1ELb1ELb0ELb1ELb1EEEEEEEEEvNT_6ParamsE,"aw",@nobits
	.sectionflags	@""
	.align	16
	.zero		1024


//--------------------- .nv.shared._ZN7cutlass13device_kernelIN5flash11enable_sm90INS1_16FlashAttnFwdSm90INS1_25CollectiveMainloopFwdSm90ILi2EN4cute5tupleIJNS5_1CILi1EEES8_S8_EEENS6_IJNS7_ILi192EEENS7_ILi128EEENS7_ILi64EEEEEELi64ENS_6half_tEfNS_4arch4Sm90ELb0ELb1ELb0ELb0ELb1ELb0ELb0ELb1ELb1ELb1ELb0ELb0EEENS1_21CollectiveEpilogueFwdINS6_IJSA_SC_SB_EEES9_SE_SG_Li384ELb0ELb1ELb0ELb0EEENS1_30DynamicPersistentTileSchedulerILi384ELi128ELb0ELb1ELb1EEEEEEEEEvNT_6ParamsE --------------------------
	.section	.nv.shared._ZN7cutlass13device_kernelIN5flash11enable_sm90INS1_16FlashAttnFwdSm90INS1_25CollectiveMainloopFwdSm90ILi2EN4cute5tupleIJNS5_1CILi1EEES8_S8_EEENS6_IJNS7_ILi192EEENS7_ILi128EEENS7_ILi64EEEEEELi64ENS_6half_tEfNS_4arch4Sm90ELb0ELb1ELb0ELb0ELb1ELb0ELb0ELb1ELb1ELb1ELb0ELb0EEENS1_21CollectiveEpilogueFwdINS6_IJSA_SC_SB_EEES9_SE_SG_Li384ELb0ELb1ELb0ELb0EEENS1_30DynamicPersistentTileSchedulerILi384ELi128ELb0ELb1ELb1EEEEEEEEEvNT_6ParamsE,"aw",@nobits
	.sectionflags	@""
	.align	16
	.zero		1024


//--------------------- .nv.shared._ZN7cutlass13device_kernelIN5flash11enable_sm90INS1_16FlashAttnFwdSm90INS1_25CollectiveMainloopFwdSm90ILi2EN4cute5tupleIJNS5_1CILi1EEES8_S8_EEENS6_IJNS7_ILi192EEENS7_ILi128EEENS7_ILi64EEEEEELi64ENS_6half_tEfNS_4arch4Sm90ELb0ELb1ELb0ELb1ELb1ELb0ELb0ELb1ELb1ELb1ELb0ELb0EEENS1_21CollectiveEpilogueFwdINS6_IJSA_SC_SB_EEES9_SE_SG_Li384ELb1ELb1ELb0ELb0EEENS1_36VarlenDynamicPersistentTileSchedulerILi192ELi128ELi384ELi128ELb0ELb1ELb1ELb1ELb0ELb1EEEEEEEEEvNT_6ParamsE --------------------------
	.section	.nv.shared._ZN7cutlass13device_kernelIN5flash11enable_sm90INS1_16FlashAttnFwdSm90INS1_25CollectiveMainloopFwdSm90ILi2EN4cute5tupleIJNS5_1CILi1EEES8_S8_EEENS6_IJNS7_ILi192EEENS7_ILi128EEENS7_ILi64EEEEEELi64ENS_6half_tEfNS_4arch4Sm90ELb0ELb1ELb0ELb1ELb1ELb0ELb0ELb1ELb1ELb1ELb0ELb0EEENS1_21CollectiveEpilogueFwdINS6_IJSA_SC_SB_EEES9_SE_SG_Li384ELb1ELb1ELb0ELb0EEENS1_36VarlenDynamicPersistentTileSchedulerILi192ELi128ELi384ELi128ELb0ELb1ELb1ELb1ELb0ELb1EEEEEEEEEvNT_6ParamsE,"aw",@nobits
	.sectionflags	@""
	.align	16
	.zero		1024


//--------------------- .nv.shared._ZN7cutlass13device_kernelIN5flash11enable_sm90INS1_16FlashAttnFwdSm90INS1_25CollectiveMainloopFwdSm90ILi2EN4cute5tupleIJNS5_1CILi1EEES8_S8_EEENS6_IJNS7_ILi192EEENS7_ILi128EEENS7_ILi64EEEEEELi64ENS_6half_tEfNS_4arch4Sm90ELb0ELb1ELb0ELb1ELb1ELb1ELb0ELb1ELb1ELb1ELb0ELb0EEENS1_21CollectiveEpilogueFwdINS6_IJSA_SC_SB_EEES9_SE_SG_Li384ELb1ELb1ELb0ELb0EEENS1_36VarlenDynamicPersistentTileSchedulerILi192ELi128ELi384ELi128ELb0ELb1ELb1ELb1ELb0ELb1EEEEEEEEEvNT_6ParamsE --------------------------
	.section	.nv.shared._ZN7cutlass13device_kernelIN5flash11enable_sm90INS1_16FlashAttnFwdSm90INS1_25CollectiveMainloopFwdSm90ILi2EN4cute5tupleIJNS5_1CILi1EEES8_S8_EEENS6_IJNS7_ILi192EEENS7_ILi128EEENS7_ILi64EEEEEELi64ENS_6half_tEfNS_4arch4Sm90ELb0ELb1ELb0ELb1ELb1ELb1ELb0ELb1ELb1ELb1ELb0ELb0EEENS1_21CollectiveEpilogueFwdINS6_IJSA_SC_SB_EEES9_SE_SG_Li384ELb1ELb1ELb0ELb0EEENS1_36VarlenDynamicPersistentTileSchedulerILi192ELi128ELi384ELi128ELb0ELb1ELb1ELb1ELb0ELb1EEEEEEEEEvNT_6ParamsE,"aw",@nobits
	.sectionflags	@""
	.align	16
	.zero		1024


//--------------------- .nv.shared._ZN7cutlass13device_kernelIN5flash11enable_sm90INS1_16FlashAttnFwdSm90INS1_25CollectiveMainloopFwdSm90ILi2EN4cute5tupleIJNS5_1CILi1EEES8_S8_EEENS6_IJNS7_ILi192EEENS7_ILi128EEENS7_ILi64EEEEEELi64ENS_6half_tEfNS_4arch4Sm90ELb1ELb0ELb0ELb0ELb1ELb0ELb0ELb1ELb1ELb1ELb0ELb0EEENS1_21CollectiveEpilogueFwdINS6_IJSA_SC_SB_EEES9_SE_SG_Li384ELb0ELb1ELb0ELb0EEENS1_30DynamicPersistentTileSchedulerILi384ELi128ELb0ELb1ELb1EEEEEEEEEvNT_6ParamsE --------------------------
	.section	.nv.shared._ZN7cutlass13device_kernelIN5flash11enable_sm90INS1_16FlashAttnFwdSm90INS1_25CollectiveMainloopFwdSm90ILi2EN4cute5tupleIJNS5_1CILi1EEES8_S8_EEENS6_IJNS7_ILi192EEENS7_ILi128EEENS7_ILi64EEEEEELi64ENS_6half_tEfNS_4arch4Sm90ELb1ELb0ELb0ELb0ELb1ELb0ELb0ELb1ELb1ELb1ELb0ELb0EEENS1_21CollectiveEpilogueFwdINS6_IJSA_SC_SB_EEES9_SE_SG_Li384ELb0ELb1ELb0ELb0EEENS1_30DynamicPersistentTileSchedulerILi384ELi128ELb0ELb1ELb1EEEEEEEEEvNT_6ParamsE,"aw",@nobits
	.sectionflags	@""
	.align	16
	.zero		1024


//--------------------- .nv.shared._ZN7cutlass13device_kernelIN5flash11enable_sm90INS1_16FlashAttnFwdSm90INS1_25CollectiveMainloopFwdSm90ILi2EN4cute5tupleIJNS5_1CILi1EEES8_S8_EEENS6_IJNS7_ILi192EEENS7_ILi128EEENS7_ILi64EEEEEELi64ENS_6half_tEfNS_4arch4Sm90ELb1ELb0ELb0ELb1ELb1ELb0ELb0ELb1ELb1ELb1ELb0ELb0EEENS1_21CollectiveEpilogueFwdINS6_IJSA_SC_SB_EEES9_SE_SG_Li384ELb1ELb1ELb0ELb0EEENS1_36VarlenDynamicPersistentTileSchedulerILi192ELi128ELi384ELi128ELb0ELb1ELb1ELb1ELb1ELb1EEEEEEEEEvNT_6ParamsE --------------------------
	.section	.nv.shared._ZN7cutlass13device_kernelIN5flash11enable_sm90INS1_16FlashAttnFwdSm90INS1_25CollectiveMainloopFwdSm90ILi2EN4cute5tupleIJNS5_1CILi1EEES8_S8_EEENS6_IJNS7_ILi192EEENS7_ILi128EEENS7_ILi64EEEEEELi64ENS_6half_tEfNS_4arch4Sm90ELb1ELb0ELb0ELb1ELb1ELb0ELb0ELb1ELb1ELb1ELb0ELb0EEENS1_21CollectiveEpilogueFwdINS6_IJSA_SC_SB_EEES9_SE_SG_Li384ELb1ELb1ELb0ELb0EEENS1_36VarlenDynamicPersistentTileSchedulerILi192ELi128ELi384ELi128ELb0ELb1ELb1ELb1ELb1ELb1EEEEEEEEEvNT_6ParamsE,"aw",@nobits
	.sectionflags	@""
	.align	16
	.zero		1024


//--------------------- .nv.shared._ZN7cutlass13device_kernelIN5flash11enable_sm90INS1_16FlashAttnFwdSm90INS1_25CollectiveMainloopFwdSm90ILi2EN4cute5tupleIJNS5_1CILi1EEES8_S8_EEENS6_IJNS7_ILi192EEENS7_ILi128EEENS7_ILi64EEEEEELi64ENS_6half_tEfNS_4arch4Sm90ELb1ELb0ELb0ELb1ELb1ELb1ELb0ELb1ELb1ELb1ELb0ELb0EEENS1_21CollectiveEpilogueFwdINS6_IJSA_SC_SB_EEES9_SE_SG_Li384ELb1ELb1ELb0ELb0EEENS1_36VarlenDynamicPersistentTileSchedulerILi192ELi128ELi384ELi128ELb0ELb1ELb1ELb1ELb1ELb1EEEEEEEEEvNT_6ParamsE --------------------------
	.section	.nv.shared._ZN7cutlass13device_kernelIN5flash11enable_sm90INS1_16FlashAttnFwdSm90INS1_25CollectiveMainloopFwdSm90ILi2EN4cute5tupleIJNS5_1CILi1EEES8_S8_EEENS6_IJNS7_ILi192EEENS7_ILi128EEENS7_ILi64EEEEEELi64ENS_6half_tEfNS_4arch4Sm90ELb1ELb0ELb0ELb1ELb1ELb1ELb0ELb1ELb1ELb1ELb0ELb0EEENS1_21CollectiveEpilogueFwdINS6_IJSA_SC_SB_EEES9_SE_SG_Li384ELb1ELb1ELb0ELb0EEENS1_36VarlenDynamicPersistentTileSchedulerILi192ELi128ELi384ELi128ELb0ELb1ELb1ELb1ELb1ELb1EEEEEEEEEvNT_6ParamsE,"aw",@nobits
	.sectionflags	@""
	.align	16
	.zero		1024


//--------------------- .nv.constant0._ZN7cutlass13device_kernelIN5flash11enable_sm90INS1_16FlashAttnFwdSm90INS1_25CollectiveMainloopFwdSm90ILi2EN4cute5tupleIJNS5_1CILi1EEES8_S8_EEENS6_IJNS7_ILi192EEENS7_ILi128EEENS7_ILi64EEEEEELi64ENS_6half_tEfNS_4arch4Sm90ELb0ELb0ELb0ELb0ELb1ELb0ELb0ELb1ELb1ELb1ELb0ELb0EEENS1_21CollectiveEpilogueFwdINS6_IJSA_SC_SB_EEES9_SE_SG_Li384ELb0ELb1ELb0ELb0EEENS1_29StaticPersistentTileSchedulerILb0EEEEEEEEEvNT_6ParamsE --------------------------
	.section	.nv.constant0._ZN7cutlass13device_kernelIN5flash11enable_sm90INS1_16FlashAttnFwdSm90INS1_25CollectiveMainloopFwdSm90ILi2EN4cute5tupleIJNS5_1CILi1EEES8_S8_EEENS6_IJNS7_ILi192EEENS7_ILi128EEENS7_ILi64EEEEEELi64ENS_6half_tEfNS_4arch4Sm90ELb0ELb0ELb0ELb0ELb1ELb0ELb0ELb1ELb1ELb1ELb0ELb0EEENS1_21CollectiveEpilogueFwdINS6_IJSA_SC_SB_EEES9_SE_SG_Li384ELb0ELb1ELb0ELb0EEENS1_29StaticPersistentTileSchedulerILb0EEEEEEEEEvNT_6ParamsE,"a",@progbits
	.sectionflags	@""
	.align	4
.nv.constant0._ZN7cutlass13device_kernelIN5flash11enable_sm90INS1_16FlashAttnFwdSm90INS1_25CollectiveMainloopFwdSm90ILi2EN4cute5tupleIJNS5_1CILi1EEES8_S8_EEENS6_IJNS7_ILi192EEENS7_ILi128EEENS7_ILi64EEEEEELi64ENS_6half_tEfNS_4arch4Sm90ELb0ELb0ELb0ELb0ELb1ELb0ELb0ELb1ELb1ELb1ELb0ELb0EEENS1_21CollectiveEpilogueFwdINS6_IJSA_SC_SB_EEES9_SE_SG_Li384ELb0ELb1ELb0ELb0EEENS1_29StaticPersistentTileSchedulerILb0EEEEEEEEEvNT_6ParamsE:
	.zero		3200


//--------------------- .nv.constant0._ZN7cutlass13device_kernelIN5flash11enable_sm90INS1_16FlashAttnFwdSm90INS1_25CollectiveMainloopFwdSm90ILi2EN4cute5tupleIJNS5_1CILi1EEES8_S8_EEENS6_IJNS7_ILi192EEENS7_ILi128EEENS7_ILi64EEEEEELi64ENS_6half_tEfNS_4arch4Sm90ELb0ELb0ELb0ELb1ELb1ELb0ELb0ELb1ELb1ELb1ELb0ELb0EEENS1_21CollectiveEpilogueFwdINS6_IJSA_SC_SB_EEES9_SE_SG_Li384ELb1ELb1ELb0ELb0EEENS1_36VarlenDynamicPersistentTileSchedulerILi192ELi128ELi384ELi128ELb0ELb1ELb1ELb0ELb1ELb1EEEEEEEEEvNT_6ParamsE --------------------------
	.section	.nv.constant0._ZN7cutlass13device_kernelIN5flash11enable_sm90INS1_16FlashAttnFwdSm90INS1_25CollectiveMainloopFwdSm90ILi2EN4cute5tupleIJNS5_1CILi1EEES8_S8_EEENS6_IJNS7_ILi192EEENS7_ILi128EEENS7_ILi64EEEEEELi64ENS_6half_tEfNS_4arch4Sm90ELb0ELb0ELb0ELb1ELb1ELb0ELb0ELb1ELb1ELb1ELb0ELb0EEENS1_21CollectiveEpilogueFwdINS6_IJSA_SC_SB_EEES9_SE_SG_Li384ELb1ELb1ELb0ELb0EEENS1_36VarlenDynamicPersistentTileSchedulerILi192ELi128ELi384ELi128ELb0ELb1ELb1ELb0ELb1ELb1EEEEEEEEEvNT_6ParamsE,"a",@progbits
	.sectionflags	@""
	.align	4
.nv.constant0._ZN7cutlass13device_kernelIN5flash11enable_sm90INS1_16FlashAttnFwdSm90INS1_25CollectiveMainloopFwdSm90ILi2EN4cute5tupleIJNS5_1CILi1EEES8_S8_EEENS6_IJNS7_ILi192EEENS7_ILi128EEENS7_ILi64EEEEEELi64ENS_6half_tEfNS_4arch4Sm90ELb0ELb0ELb0ELb1ELb1ELb0ELb0ELb1ELb1ELb1ELb0ELb0EEENS1_21CollectiveEpilogueFwdINS6_IJSA_SC_SB_EEES9_SE_SG_Li384ELb1ELb1ELb0ELb0EEENS1_36VarlenDynamicPersistentTileSchedulerILi192ELi128ELi384ELi128ELb0ELb1ELb1ELb0ELb1ELb1EEEEEEEEEvNT_6ParamsE:
	.zero		3328


//--------------------- .nv.constant0._ZN7cutlass13device_kernelIN5flash11enable_sm90INS1_16FlashAttnFwdSm90INS1_25CollectiveMainloopFwdSm90ILi2EN4cute5tupleIJNS5_1CILi1EEES8_S8_EEENS6_IJNS7_ILi192EEENS7_ILi128EEENS7_ILi64EEEEEELi64ENS_6half_tEfNS_4arch4Sm90ELb0ELb0ELb0ELb1ELb1ELb1ELb0ELb1ELb1ELb1ELb0ELb0EEENS1_21CollectiveEpilogueFwdINS6_IJSA_SC_SB_EEES9_SE_SG_Li384ELb1ELb1ELb0ELb0EEENS1_36VarlenDynamicPersistentTileSchedulerILi192ELi128ELi384ELi128ELb0ELb1ELb1ELb0ELb1ELb1EEEEEEEEEvNT_6ParamsE --------------------------
	.section	.nv.constant0._ZN7cutlass13device_kernelIN5flash11enable_sm90INS1_16FlashAttnFwdSm90INS1_25CollectiveMainloopFwdSm90ILi2EN4cute5tupleIJNS5_1CILi1EEES8_S8_EEENS6_IJNS7_ILi192EEENS7_ILi128EEENS7_ILi64EEEEEELi64ENS_6half_tEfNS_4arch4Sm90ELb0ELb0ELb0ELb1ELb1ELb1ELb0ELb1ELb1ELb1ELb0ELb0EEENS1_21CollectiveEpilogueFwdINS6_IJSA_SC_SB_EEES9_SE_SG_Li384ELb1ELb1ELb0ELb0EEENS1_36VarlenDynamicPersistentTileSchedulerILi192ELi128ELi384ELi128ELb0ELb1ELb1ELb0ELb1ELb1EEEEEEEEEvNT_6ParamsE,"a",@progbits
	.sectionflags	@""
	.align	4
.nv.constant0._ZN7cutlass13device_kernelIN5flash11enable_sm90INS1_16FlashAttnFwdSm90INS1_25CollectiveMainloopFwdSm90ILi2EN4cute5tupleIJNS5_1CILi1EEES8_S8_EEENS6_IJNS7_ILi192EEENS7_ILi128EEENS7_ILi64EEEEEELi64ENS_6half_tEfNS_4arch4Sm90ELb0ELb0ELb0ELb1ELb1ELb1ELb0ELb1ELb1ELb1ELb0ELb0EEENS1_21CollectiveEpilogueFwdINS6_IJSA_SC_SB_EEES9_SE_SG_Li384ELb1ELb1ELb0ELb0EEENS1_36VarlenDynamicPersistentTileSchedulerILi192ELi128ELi384ELi128ELb0ELb1ELb1ELb0ELb1ELb1EEEEEEEEEvNT_6ParamsE:
	.zero		3328


//--------------------- .nv.constant0._ZN7cutlass13device_kernelIN5flash11enable_sm90INS1_16FlashAttnFwdSm90INS1_25CollectiveMainloopFwdSm90ILi2EN4cute5tupleIJNS5_1CILi1EEES8_S8_EEENS6_IJNS7_ILi192EEENS7_ILi128EEENS7_ILi64EEEEEELi64ENS_6half_tEfNS_4arch4Sm90ELb0ELb1ELb0ELb0ELb1ELb0ELb0ELb1ELb1ELb1ELb0ELb0EEENS1_21CollectiveEpilogueFwdINS6_IJSA_SC_SB_EEES9_SE_SG_Li384ELb0ELb1ELb0ELb0EEENS1_30DynamicPersistentTileSchedulerILi384ELi128ELb0ELb1ELb1EEEEEEEEEvNT_6ParamsE --------------------------
	.section	.nv.constant0._ZN7cutlass13device_kernelIN5flash11enable_sm90INS1_16FlashAttnFwdSm90INS1_25CollectiveMainloopFwdSm90ILi2EN4cute5tupleIJNS5_1CILi1EEES8_S8_EEENS6_IJNS7_ILi192EEENS7_ILi128EEENS7_ILi64EEEEEELi64ENS_6half_tEfNS_4arch4Sm90ELb0ELb1ELb0ELb0ELb1ELb0ELb0ELb1ELb1ELb1ELb0ELb0EEENS1_21CollectiveEpilogueFwdINS6_IJSA_SC_SB_EEES9_SE_SG_Li384ELb0ELb1ELb0ELb0EEENS1_30DynamicPersistentTileSchedulerILi384ELi128ELb0ELb1ELb1EEEEEEEEEvNT_6ParamsE,"a",@progbits
	.sectionflags	@""
	.align	4
.nv.constant0._ZN7cutlass13device_kernelIN5flash11enable_sm90INS1_16FlashAttnFwdSm90INS1_25CollectiveMainloopFwdSm90ILi2EN4cute5tupleIJNS5_1CILi1EEES8_S8_EEENS6_IJNS7_ILi192EEENS7_ILi128EEENS7_ILi64EEEEEELi64ENS_6half_tEfNS_4arch4Sm90ELb0ELb1ELb0ELb0ELb1ELb0ELb0ELb1ELb1ELb1ELb0ELb0EEENS1_21CollectiveEpilogueFwdINS6_IJSA_SC_SB_EEES9_SE_SG_Li384ELb0ELb1ELb0ELb0EEENS1_30DynamicPersistentTileSchedulerILi384ELi128ELb0ELb1ELb1EEEEEEEEEvNT_6ParamsE:
	.zero		3328


//--------------------- .nv.constant0._ZN7cutlass13device_kernelIN5flash11enable_sm90INS1_16FlashAttnFwdSm90INS1_25CollectiveMainloopFwdSm90ILi2EN4cute5tupleIJNS5_1CILi1EEES8_S8_EEENS6_IJNS7_ILi192EEENS7_ILi128EEENS7_ILi64EEEEEELi64ENS_6half_tEfNS_4arch4Sm90ELb0ELb1ELb0ELb1ELb1ELb0ELb0ELb1ELb1ELb1ELb0ELb0EEENS1_21CollectiveEpilogueFwdINS6_IJSA_SC_SB_EEES9_SE_SG_Li384ELb1ELb1ELb0ELb0EEENS1_36VarlenDynamicPersistentTileSchedulerILi192ELi128ELi384ELi128ELb0ELb1ELb1ELb1ELb0ELb1EEEEEEEEEvNT_6ParamsE --------------------------
	.section	.nv.constant0._ZN7cutlass13device_kernelIN5flash11enable_sm90INS1_16FlashAttnFwdSm90INS1_25CollectiveMainloopFwdSm90ILi2EN4cute5tupleIJNS5_1CILi1EEES8_S8_EEENS6_IJNS7_ILi192EEENS7_ILi128EEENS7_ILi64EEEEEELi64ENS_6half_tEfNS_4arch4Sm90ELb0ELb1ELb0ELb1ELb1ELb0ELb0ELb1ELb1ELb1ELb0ELb0EEENS1_21CollectiveEpilogueFwdINS6_IJSA_SC_SB_EEES9_SE_SG_Li384ELb1ELb1ELb0ELb0EEENS1_36VarlenDynamicPersistentTileSchedulerILi192ELi128ELi384ELi128ELb0ELb1ELb1ELb1ELb0ELb1EEEEEEEEEvNT_6ParamsE,"a",@progbits
	.sectionflags	@""
	.align	4
.nv.constant0._ZN7cutlass13device_kernelIN5flash11enable_sm90INS1_16FlashAttnFwdSm90INS1_25CollectiveMainloopFwdSm90ILi2EN4cute5tupleIJNS5_1CILi1EEES8_S8_EEENS6_IJNS7_ILi192EEENS7_ILi128EEENS7_ILi64EEEEEELi64ENS_6half_tEfNS_4arch4Sm90ELb0ELb1ELb0ELb1ELb1ELb0ELb0ELb1ELb1ELb1ELb0ELb0EEENS1_21CollectiveEpilogueFwdINS6_IJSA_SC_SB_EEES9_SE_SG_Li384ELb1ELb1ELb0ELb0EEENS1_36VarlenDynamicPersistentTileSchedulerILi192ELi128ELi384ELi128ELb0ELb1ELb1ELb1ELb0ELb1EEEEEEEEEvNT_6ParamsE:
	.zero		3328


//--------------------- .nv.constant0._ZN7cutlass13device_kernelIN5flash11enable_sm90INS1_16FlashAttnFwdSm90INS1_25CollectiveMainloopFwdSm90ILi2EN4cute5tupleIJNS5_1CILi1EEES8_S8_EEENS6_IJNS7_ILi192EEENS7_ILi128EEENS7_ILi64EEEEEELi64ENS_6half_tEfNS_4arch4Sm90ELb0ELb1ELb0ELb1ELb1ELb1ELb0ELb1ELb1ELb1ELb0ELb0EEENS1_21CollectiveEpilogueFwdINS6_IJSA_SC_SB_EEES9_SE_SG_Li384ELb1ELb1ELb0ELb0EEENS1_36VarlenDynamicPersistentTileSchedulerILi192ELi128ELi384ELi128ELb0ELb1ELb1ELb1ELb0ELb1EEEEEEEEEvNT_6ParamsE --------------------------
	.section	.nv.constant0._ZN7cutlass13device_kernelIN5flash11enable_sm90INS1_16FlashAttnFwdSm90INS1_25CollectiveMainloopFwdSm90ILi2EN4cute5tupleIJNS5_1CILi1EEES8_S8_EEENS6_IJNS7_ILi192EEENS7_ILi128EEENS7_ILi64EEEEEELi64ENS_6half_tEfNS_4arch4Sm90ELb0ELb1ELb0ELb1ELb1ELb1ELb0ELb1ELb1ELb1ELb0ELb0EEENS1_21CollectiveEpilogueFwdINS6_IJSA_SC_SB_EEES9_SE_SG_Li384ELb1ELb1ELb0ELb0EEENS1_36VarlenDynamicPersistentTileSchedulerILi192ELi128ELi384ELi128ELb0ELb1ELb1ELb1ELb0ELb1EEEEEEEEEvNT_6ParamsE,"a",@progbits
	.sectionflags	@""
	.align	4
.nv.constant0._ZN7cutlass13device_kernelIN5flash11enable_sm90INS1_16FlashAttnFwdSm90INS1_25CollectiveMainloopFwdSm90ILi2EN4cute5tupleIJNS5_1CILi1EEES8_S8_EEENS6_IJNS7_ILi192EEENS7_ILi128EEENS7_ILi64EEEEEELi64ENS_6half_tEfNS_4arch4Sm90ELb0ELb1ELb0ELb1ELb1ELb1ELb0ELb1ELb1ELb1ELb0ELb0EEENS1_21CollectiveEpilogueFwdINS6_IJSA_SC_SB_EEES9_SE_SG_Li384ELb1ELb1ELb0ELb0EEENS1_36VarlenDynamicPersistentTileSchedulerILi192ELi128ELi384ELi128ELb0ELb1ELb1ELb1ELb0ELb1EEEEEEEEEvNT_6ParamsE:
	.zero		3328


//--------------------- .nv.constant0._ZN7cutlass13device_kernelIN5flash11enable_sm90INS1_16FlashAttnFwdSm90INS1_25CollectiveMainloopFwdSm90ILi2EN4cute5tupleIJNS5_1CILi1EEES8_S8_EEENS6_IJNS7_ILi192EEENS7_ILi128EEENS7_ILi64EEEEEELi64ENS_6half_tEfNS_4arch4Sm90ELb1ELb0ELb0ELb0ELb1ELb0ELb0ELb1ELb1ELb1ELb0ELb0EEENS1_21CollectiveEpilogueFwdINS6_IJSA_SC_SB_EEES9_SE_SG_Li384ELb0ELb1ELb0ELb0EEENS1_30DynamicPersistentTileSchedulerILi384ELi128ELb0ELb1ELb1EEEEEEEEEvNT_6ParamsE --------------------------
	.section	.nv.constant0._ZN7cutlass13device_kernelIN5flash11enable_sm90INS1_16FlashAttnFwdSm90INS1_25CollectiveMainloopFwdSm90ILi2EN4cute5tupleIJNS5_1CILi1EEES8_S8_EEENS6_IJNS7_ILi192EEENS7_ILi128EEENS7_ILi64EEEEEELi64ENS_6half_tEfNS_4arch4Sm90ELb1ELb0ELb0ELb0ELb1ELb0ELb0ELb1ELb1ELb1ELb0ELb0EEENS1_21CollectiveEpilogueFwdINS6_IJSA_SC_SB_EEES9_SE_SG_Li384ELb0ELb1ELb0ELb0EEENS1_30DynamicPersistentTileSchedulerILi384ELi128ELb0ELb1ELb1EEEEEEEEEvNT_6ParamsE,"a",@progbits
	.sectionflags	@""
	.align	4
.nv.constant0._ZN7cutlass13device_kernelIN5flash11enable_sm90INS1_16FlashAttnFwdSm90INS1_25CollectiveMainloopFwdSm90ILi2EN4cute5tupleIJNS5_1CILi1EEES8_S8_EEENS6_IJNS7_ILi192EEENS7_ILi128EEENS7_ILi64EEEEEELi64ENS_6half_tEfNS_4arch4Sm90ELb1ELb0ELb0ELb0ELb1ELb0ELb0ELb1ELb1ELb1ELb0ELb0EEENS1_21CollectiveEpilogueFwdINS6_IJSA_SC_SB_EEES9_SE_SG_Li384ELb0ELb1ELb0ELb0EEENS1_30DynamicPersistentTileSchedulerILi384ELi128ELb0ELb1ELb1EEEEEEEEEvNT_6ParamsE:
	.zero		3328


//--------------------- .nv.constant0._ZN7cutlass13device_kernelIN5flash11enable_sm90INS1_16FlashAttnFwdSm90INS1_25CollectiveMainloopFwdSm90ILi2EN4cute5tupleIJNS5_1CILi1EEES8_S8_EEENS6_IJNS7_ILi192EEENS7_ILi128EEENS7_ILi64EEEEEELi64ENS_6half_tEfNS_4arch4Sm90ELb1ELb0ELb0ELb1ELb1ELb0ELb0ELb1ELb1ELb1ELb0ELb0EEENS1_21CollectiveEpilogueFwdINS6_IJSA_SC_SB_EEES9_SE_SG_Li384ELb1ELb1ELb0ELb0EEENS1_36VarlenDynamicPersistentTileSchedulerILi192ELi128ELi384ELi128ELb0ELb1ELb1ELb1ELb1ELb1EEEEEEEEEvNT_6ParamsE --------------------------
	.section	.nv.constant0._ZN7cutlass13device_kernelIN5flash11enable_sm90INS1_16FlashAttnFwdSm90INS1_25CollectiveMainloopFwdSm90ILi2EN4cute5tupleIJNS5_1CILi1EEES8_S8_EEENS6_IJNS7_ILi192EEENS7_ILi128EEENS7_ILi64EEEEEELi64ENS_6half_tEfNS_4arch4Sm90ELb1ELb0ELb0ELb1ELb1ELb0ELb0ELb1ELb1ELb1ELb0ELb0EEENS1_21CollectiveEpilogueFwdINS6_IJSA_SC_SB_EEES9_SE_SG_Li384ELb1ELb1ELb0ELb0EEENS1_36VarlenDynamicPersistentTileSchedulerILi192ELi128ELi384ELi128ELb0ELb1ELb1ELb1ELb1ELb1EEEEEEEEEvNT_6ParamsE,"a",@progbits
	.sectionflags	@""
	.align	4
.nv.constant0._ZN7cutlass13device_kernelIN5flash11enable_sm90INS1_16FlashAttnFwdSm90INS1_25CollectiveMainloopFwdSm90ILi2EN4cute5tupleIJNS5_1CILi1EEES8_S8_EEENS6_IJNS7_ILi192EEENS7_ILi128EEENS7_ILi64EEEEEELi64ENS_6half_tEfNS_4arch4Sm90ELb1ELb0ELb0ELb1ELb1ELb0ELb0ELb1ELb1ELb1ELb0ELb0EEENS1_21CollectiveEpilogueFwdINS6_IJSA_SC_SB_EEES9_SE_SG_Li384ELb1ELb1ELb0ELb0EEENS1_36VarlenDynamicPersistentTileSchedulerILi192ELi128ELi384ELi128ELb0ELb1ELb1ELb1ELb1ELb1EEEEEEEEEvNT_6ParamsE:
	.zero		3328


//--------------------- .nv.constant0._ZN7cutlass13device_kernelIN5flash11enable_sm90INS1_16FlashAttnFwdSm90INS1_25CollectiveMainloopFwdSm90ILi2EN4cute5tupleIJNS5_1CILi1EEES8_S8_EEENS6_IJNS7_ILi192EEENS7_ILi128EEENS7_ILi64EEEEEELi64ENS_6half_tEfNS_4arch4Sm90ELb1ELb0ELb0ELb1ELb1ELb1ELb0ELb1ELb1ELb1ELb0ELb0EEENS1_21CollectiveEpilogueFwdINS6_IJSA_SC_SB_EEES9_SE_SG_Li384ELb1ELb1ELb0ELb0EEENS1_36VarlenDynamicPersistentTileSchedulerILi192ELi128ELi384ELi128ELb0ELb1ELb1ELb1ELb1ELb1EEEEEEEEEvNT_6ParamsE --------------------------
	.section	.nv.constant0._ZN7cutlass13device_kernelIN5flash11enable_sm90INS1_16FlashAttnFwdSm90INS1_25CollectiveMainloopFwdSm90ILi2EN4cute5tupleIJNS5_1CILi1EEES8_S8_EEENS6_IJNS7_ILi192EEENS7_ILi128EEENS7_ILi64EEEEEELi64ENS_6half_tEfNS_4arch4Sm90ELb1ELb0ELb0ELb1ELb1ELb1ELb0ELb1ELb1ELb1ELb0ELb0EEENS1_21CollectiveEpilogueFwdINS6_IJSA_SC_SB_EEES9_SE_SG_Li384ELb1ELb1ELb0ELb0EEENS1_36VarlenDynamicPersistentTileSchedulerILi192ELi128ELi384ELi128ELb0ELb1ELb1ELb1ELb1ELb1EEEEEEEEEvNT_6ParamsE,"a",@progbits
	.sectionflags	@""
	.align	4
.nv.constant0._ZN7cutlass13device_kernelIN5flash11enable_sm90INS1_16FlashAttnFwdSm90INS1_25CollectiveMainloopFwdSm90ILi2EN4cute5tupleIJNS5_1CILi1EEES8_S8_EEENS6_IJNS7_ILi192EEENS7_ILi128EEENS7_ILi64EEEEEELi64ENS_6half_tEfNS_4arch4Sm90ELb1ELb0ELb0ELb1ELb1ELb1ELb0ELb1ELb1ELb1ELb0ELb0EEENS1_21CollectiveEpilogueFwdINS6_IJSA_SC_SB_EEES9_SE_SG_Li384ELb1ELb1ELb0ELb0EEENS1_36VarlenDynamicPersistentTileSchedulerILi192ELi128ELi384ELi128ELb0ELb1ELb1ELb1ELb1ELb1EEEEEEEEEvNT_6ParamsE:
	.zero		3328


//--------------------- SYMBOLS --------------------------

	.type		.nv.reservedSmem.offset0,@object
	.size		.nv.reservedSmem.offset0,0x4
	.type		__assertfail,@function
